	.target	sm_90a

	.elftype	@"ET_EXEC"


//--------------------- .note.nv.tkinfo           --------------------------
	.section	.note.nv.tkinfo,"",@"SHT_NOTE"
	.sectionflags	@"SHF_NOTE_NV_TKINFO"
	.tkinfo
        /*0018*/ 	.word	0x00000002
        /*0030*/ 	.string	""
        /*0030*/ 	.string	"ptxas"
        /*0030*/ 	.string	"Cuda compilation tools, release 13.0, V13.0.88"
        /*0030*/ 	.string	"Build cuda_13.0.r13.0/compiler.36424714_0"
        /*0030*/ 	.string	"-arch sm_90a -m 64 "



//--------------------- .note.nv.cuinfo           --------------------------
	.section	.note.nv.cuinfo,"",@"SHT_NOTE"
	.sectionflags	@"SHF_NOTE_NV_CUINFO"
        /*0018*/ 	.short	0x0002
        /*001a*/ 	.short	0x005a
        /*001c*/ 	.short	0x0082
	.zero		2


//--------------------- .nv.info                  --------------------------
	.section	.nv.info,"",@"SHT_CUDA_INFO"
	.align	4


	//----- nvinfo : EIATTR_REGCOUNT
	.align		4
        /*0000*/ 	.byte	0x04, 0x2f
        /*0002*/ 	.short	(.L_23 - .L_22)
	.align		4
.L_22:
        /*0004*/ 	.word	index@(_ZN7cutlass13device_kernelIN5flash11enable_sm90INS1_16FlashAttnFwdSm90INS1_25CollectiveMainloopFwdSm90ILi2EN4cute5tupleIJNS5_1CILi1EEES8_S8_EEENS6_IJNS7_ILi128EEENS7_ILi112EEENS7_ILi192EEEEEELi192ENS_10bfloat16_tEfNS_4arch4Sm90ELb1ELb0ELb0ELb1ELb0ELb1ELb0ELb1ELb1ELb1ELb1ELb0EEENS1_21CollectiveEpilogueFwdINS6_IJSA_SC_SB_EEES9_SE_SG_Li256ELb1ELb1ELb1ELb0EEENS1_36VarlenDynamicPersistentTileSchedulerILi128ELi112ELi256ELi128ELb1ELb1ELb1ELb1ELb1ELb1EEEEEEEEEvNT_6ParamsE)
        /*0008*/ 	.word	0x000000a8


	//----- nvinfo : EIATTR_FRAME_SIZE
	.align		4
.L_23:
        /*000c*/ 	.byte	0x04, 0x11
        /*000e*/ 	.short	(.L_25 - .L_24)
	.align		4
.L_24:
        /*0010*/ 	.word	index@(_ZN7cutlass13device_kernelIN5flash11enable_sm90INS1_16FlashAttnFwdSm90INS1_25CollectiveMainloopFwdSm90ILi2EN4cute5tupleIJNS5_1CILi1EEES8_S8_EEENS6_IJNS7_ILi128EEENS7_ILi112EEENS7_ILi192EEEEEELi192ENS_10bfloat16_tEfNS_4arch4Sm90ELb1ELb0ELb0ELb1ELb0ELb1ELb0ELb1ELb1ELb1ELb1ELb0EEENS1_21CollectiveEpilogueFwdINS6_IJSA_SC_SB_EEES9_SE_SG_Li256ELb1ELb1ELb1ELb0EEENS1_36VarlenDynamicPersistentTileSchedulerILi128ELi112ELi256ELi128ELb1ELb1ELb1ELb1ELb1ELb1EEEEEEEEEvNT_6ParamsE)
        /*0014*/ 	.word	0x00000080


	//----- nvinfo : EIATTR_REGCOUNT
	.align		4
.L_25:
        /*0018*/ 	.byte	0x04, 0x2f
        /*001a*/ 	.short	(.L_27 - .L_26)
	.align		4
.L_26:
        /*001c*/ 	.word	index@(_ZN7cutlass13device_kernelIN5flash11enable_sm90INS1_16FlashAttnFwdSm90INS1_25CollectiveMainloopFwdSm90ILi2EN4cute5tupleIJNS5_1CILi1EEES8_S8_EEENS6_IJNS7_ILi128EEENS7_ILi112EEENS7_ILi192EEEEEELi192ENS_10bfloat16_tEfNS_4arch4Sm90ELb1ELb0ELb0ELb1ELb0ELb0ELb0ELb1ELb1ELb1ELb1ELb0EEENS1_21CollectiveEpilogueFwdINS6_IJSA_SC_SB_EEES9_SE_SG_Li256ELb1ELb1ELb1ELb0EEENS1_36VarlenDynamicPersistentTileSchedulerILi128ELi112ELi256ELi128ELb1ELb1ELb1ELb1ELb1ELb1EEEEEEEEEvNT_6ParamsE)
        /*0020*/ 	.word	0x000000a8


	//----- nvinfo : EIATTR_FRAME_SIZE
	.align		4
.L_27:
        /*0024*/ 	.byte	0x04, 0x11
        /*0026*/ 	.short	(.L_29 - .L_28)
	.align		4
.L_28:
        /*0028*/ 	.word	index@(_ZN7cutlass13device_kernelIN5flash11enable_sm90INS1_16FlashAttnFwdSm90INS1_25CollectiveMainloopFwdSm90ILi2EN4cute5tupleIJNS5_1CILi1EEES8_S8_EEENS6_IJNS7_ILi128EEENS7_ILi112EEENS7_ILi192EEEEEELi192ENS_10bfloat16_tEfNS_4arch4Sm90ELb1ELb0ELb0ELb1ELb0ELb0ELb0ELb1ELb1ELb1ELb1ELb0EEENS1_21CollectiveEpilogueFwdINS6_IJSA_SC_SB_EEES9_SE_SG_Li256ELb1ELb1ELb1ELb0EEENS1_36VarlenDynamicPersistentTileSchedulerILi128ELi112ELi256ELi128ELb1ELb1ELb1ELb1ELb1ELb1EEEEEEEEEvNT_6ParamsE)
        /*002c*/ 	.word	0x00000068


	//----- nvinfo : EIATTR_REGCOUNT
	.align		4
.L_29:
        /*0030*/ 	.byte	0x04, 0x2f
        /*0032*/ 	.short	(.L_31 - .L_30)
	.align		4
.L_30:
        /*0034*/ 	.word	index@(_ZN7cutlass13device_kernelIN5flash11enable_sm90INS1_16FlashAttnFwdSm90INS1_25CollectiveMainloopFwdSm90ILi2EN4cute5tupleIJNS5_1CILi1EEES8_S8_EEENS6_IJNS7_ILi128EEENS7_ILi112EEENS7_ILi192EEEEEELi192ENS_10bfloat16_tEfNS_4arch4Sm90ELb1ELb0ELb0ELb0ELb0ELb0ELb0ELb1ELb1ELb1ELb1ELb0EEENS1_21CollectiveEpilogueFwdINS6_IJSA_SC_SB_EEES9_SE_SG_Li256ELb0ELb1ELb1ELb0EEENS1_19SingleTileSchedulerILb0ELb1ELb1ELi128EEEEEEEEEvNT_6ParamsE)
        /*0038*/ 	.word	0x000000a8


	//----- nvinfo : EIATTR_FRAME_SIZE
	.align		4
.L_31:
        /*003c*/ 	.byte	0x04, 0x11
        /*003e*/ 	.short	(.L_33 - .L_32)
	.align		4
.L_32:
        /*0040*/ 	.word	index@(_ZN7cutlass13device_kernelIN5flash11enable_sm90INS1_16FlashAttnFwdSm90INS1_25CollectiveMainloopFwdSm90ILi2EN4cute5tupleIJNS5_1CILi1EEES8_S8_EEENS6_IJNS7_ILi128EEENS7_ILi112EEENS7_ILi192EEEEEELi192ENS_10bfloat16_tEfNS_4arch4Sm90ELb1ELb0ELb0ELb0ELb0ELb0ELb0ELb1ELb1ELb1ELb1ELb0EEENS1_21CollectiveEpilogueFwdINS6_IJSA_SC_SB_EEES9_SE_SG_Li256ELb0ELb1ELb1ELb0EEENS1_19SingleTileSchedulerILb0ELb1ELb1ELi128EEEEEEEEEvNT_6ParamsE)
        /*0044*/ 	.word	0x00000010


	//----- nvinfo : EIATTR_REGCOUNT
	.align		4
.L_33:
        /*0048*/ 	.byte	0x04, 0x2f
        /*004a*/ 	.short	(.L_35 - .L_34)
	.align		4
.L_34:
        /*004c*/ 	.word	index@(_ZN7cutlass13device_kernelIN5flash11enable_sm90INS1_16FlashAttnFwdSm90INS1_25CollectiveMainloopFwdSm90ILi2EN4cute5tupleIJNS5_1CILi1EEES8_S8_EEENS6_IJNS7_ILi128EEENS7_ILi96EEENS7_ILi192EEEEEELi192ENS_10bfloat16_tEfNS_4arch4Sm90ELb0ELb1ELb0ELb1ELb0ELb1ELb0ELb1ELb1ELb1ELb1ELb0EEENS1_21CollectiveEpilogueFwdINS6_IJSA_SC_SB_EEES9_SE_SG_Li256ELb1ELb1ELb1ELb0EEENS1_36VarlenDynamicPersistentTileSchedulerILi128ELi96ELi256ELi128ELb1ELb1ELb1ELb1ELb0ELb1EEEEEEEEEvNT_6ParamsE)
        /*0050*/ 	.word	0x000000a8


	//----- nvinfo : EIATTR_FRAME_SIZE
	.align		4
.L_35:
        /*0054*/ 	.byte	0x04, 0x11
        /*0056*/ 	.short	(.L_37 - .L_36)
	.align		4
.L_36:
        /*0058*/ 	.word	index@(_ZN7cutlass13device_kernelIN5flash11enable_sm90INS1_16FlashAttnFwdSm90INS1_25CollectiveMainloopFwdSm90ILi2EN4cute5tupleIJNS5_1CILi1EEES8_S8_EEENS6_IJNS7_ILi128EEENS7_ILi96EEENS7_ILi192EEEEEELi192ENS_10bfloat16_tEfNS_4arch4Sm90ELb0ELb1ELb0ELb1ELb0ELb1ELb0ELb1ELb1ELb1ELb1ELb0EEENS1_21CollectiveEpilogueFwdINS6_IJSA_SC_SB_EEES9_SE_SG_Li256ELb1ELb1ELb1ELb0EEENS1_36VarlenDynamicPersistentTileSchedulerILi128ELi96ELi256ELi128ELb1ELb1ELb1ELb1ELb0ELb1EEEEEEEEEvNT_6ParamsE)
        /*005c*/ 	.word	0x00000098


	//----- nvinfo : EIATTR_REGCOUNT
	.align		4
.L_37:
        /*0060*/ 	.byte	0x04, 0x2f
        /*0062*/ 	.short	(.L_39 - .L_38)
	.align		4
.L_38:
        /*0064*/ 	.word	index@(_ZN7cutlass13device_kernelIN5flash11enable_sm90INS1_16FlashAttnFwdSm90INS1_25CollectiveMainloopFwdSm90ILi2EN4cute5tupleIJNS5_1CILi1EEES8_S8_EEENS6_IJNS7_ILi128EEENS7_ILi96EEENS7_ILi192EEEEEELi192ENS_10bfloat16_tEfNS_4arch4Sm90ELb0ELb1ELb0ELb1ELb0ELb0ELb0ELb1ELb1ELb1ELb1ELb0EEENS1_21CollectiveEpilogueFwdINS6_IJSA_SC_SB_EEES9_SE_SG_Li256ELb1ELb1ELb1ELb0EEENS1_36VarlenDynamicPersistentTileSchedulerILi128ELi96ELi256ELi128ELb1ELb1ELb1ELb1ELb0ELb1EEEEEEEEEvNT_6ParamsE)
        /*0068*/ 	.word	0x000000a8


	//----- nvinfo : EIATTR_FRAME_SIZE
	.align		4
.L_39:
        /*006c*/ 	.byte	0x04, 0x11
        /*006e*/ 	.short	(.L_41 - .L_40)
	.align		4
.L_40:
        /*0070*/ 	.word	index@(_ZN7cutlass13device_kernelIN5flash11enable_sm90INS1_16FlashAttnFwdSm90INS1_25CollectiveMainloopFwdSm90ILi2EN4cute5tupleIJNS5_1CILi1EEES8_S8_EEENS6_IJNS7_ILi128EEENS7_ILi96EEENS7_ILi192EEEEEELi192ENS_10bfloat16_tEfNS_4arch4Sm90ELb0ELb1ELb0ELb1ELb0ELb0ELb0ELb1ELb1ELb1ELb1ELb0EEENS1_21CollectiveEpilogueFwdINS6_IJSA_SC_SB_EEES9_SE_SG_Li256ELb1ELb1ELb1ELb0EEENS1_36VarlenDynamicPersistentTileSchedulerILi128ELi96ELi256ELi128ELb1ELb1ELb1ELb1ELb0ELb1EEEEEEEEEvNT_6ParamsE)
        /*0074*/ 	.word	0x00000060


	//----- nvinfo : EIATTR_REGCOUNT
	.align		4
.L_41:
        /*0078*/ 	.byte	0x04, 0x2f
        /*007a*/ 	.short	(.L_43 - .L_42)
	.align		4
.L_42:
        /*007c*/ 	.word	index@(_ZN7cutlass13device_kernelIN5flash11enable_sm90INS1_16FlashAttnFwdSm90INS1_25CollectiveMainloopFwdSm90ILi2EN4cute5tupleIJNS5_1CILi1EEES8_S8_EEENS6_IJNS7_ILi128EEENS7_ILi96EEENS7_ILi192EEEEEELi192ENS_10bfloat16_tEfNS_4arch4Sm90ELb0ELb1ELb0ELb0ELb0ELb0ELb0ELb1ELb1ELb1ELb1ELb0EEENS1_21CollectiveEpilogueFwdINS6_IJSA_SC_SB_EEES9_SE_SG_Li256ELb0ELb1ELb1ELb0EEENS1_19SingleTileSchedulerILb0ELb1ELb1ELi128EEEEEEEEEvNT_6ParamsE)
        /*0080*/ 	.word	0x000000a8


	//----- nvinfo : EIATTR_FRAME_SIZE
	.align		4
.L_43:
        /*0084*/ 	.byte	0x04, 0x11
        /*0086*/ 	.short	(.L_45 - .L_44)
	.align		4
.L_44:
        /*0088*/ 	.word	index@(_ZN7cutlass13device_kernelIN5flash11enable_sm90INS1_16FlashAttnFwdSm90INS1_25CollectiveMainloopFwdSm90ILi2EN4cute5tupleIJNS5_1CILi1EEES8_S8_EEENS6_IJNS7_ILi128EEENS7_ILi96EEENS7_ILi192EEEEEELi192ENS_10bfloat16_tEfNS_4arch4Sm90ELb0ELb1ELb0ELb0ELb0ELb0ELb0ELb1ELb1ELb1ELb1ELb0EEENS1_21CollectiveEpilogueFwdINS6_IJSA_SC_SB_EEES9_SE_SG_Li256ELb0ELb1ELb1ELb0EEENS1_19SingleTileSchedulerILb0ELb1ELb1ELi128EEEEEEEEEvNT_6ParamsE)
        /*008c*/ 	.word	0x00000010


	//----- nvinfo : EIATTR_REGCOUNT
	.align		4
.L_45:
        /*0090*/ 	.byte	0x04, 0x2f
        /*0092*/ 	.short	(.L_47 - .L_46)
	.align		4
.L_46:
        /*0094*/ 	.word	index@(_ZN7cutlass13device_kernelIN5flash11enable_sm90INS1_16FlashAttnFwdSm90INS1_25CollectiveMainloopFwdSm90ILi2EN4cute5tupleIJNS5_1CILi1EEES8_S8_EEENS6_IJNS7_ILi128EEENS7_ILi112EEENS7_ILi192EEEEEELi192ENS_10bfloat16_tEfNS_4arch4Sm90ELb0ELb0ELb0ELb1ELb0ELb1ELb0ELb1ELb1ELb1ELb1ELb0EEENS1_21CollectiveEpilogueFwdINS6_IJSA_SC_SB_EEES9_SE_SG_Li256ELb1ELb1ELb1ELb0EEENS1_36VarlenDynamicPersistentTileSchedulerILi128ELi112ELi256ELi128ELb1ELb1ELb1ELb0ELb1ELb1EEEEEEEEEvNT_6ParamsE)
        /*0098*/ 	.word	0x000000a8


	//----- nvinfo : EIATTR_FRAME_SIZE
	.align		4
.L_47:
        /*009c*/ 	.byte	0x04, 0x11
        /*009e*/ 	.short	(.L_49 - .L_48)
	.align		4
.L_48:
        /*00a0*/ 	.word	index@(_ZN7cutlass13device_kernelIN5flash11enable_sm90INS1_16FlashAttnFwdSm90INS1_25CollectiveMainloopFwdSm90ILi2EN4cute5tupleIJNS5_1CILi1EEES8_S8_EEENS6_IJNS7_ILi128EEENS7_ILi112EEENS7_ILi192EEEEEELi192ENS_10bfloat16_tEfNS_4arch4Sm90ELb0ELb0ELb0ELb1ELb0ELb1ELb0ELb1ELb1ELb1ELb1ELb0EEENS1_21CollectiveEpilogueFwdINS6_IJSA_SC_SB_EEES9_SE_SG_Li256ELb1ELb1ELb1ELb0EEENS1_36VarlenDynamicPersistentTileSchedulerILi128ELi112ELi256ELi128ELb1ELb1ELb1ELb0ELb1ELb1EEEEEEEEEvNT_6ParamsE)
        /*00a4*/ 	.word	0x00000080


	//----- nvinfo : EIATTR_REGCOUNT
	.align		4
.L_49:
        /*00a8*/ 	.byte	0x04, 0x2f
        /*00aa*/ 	.short	(.L_51 - .L_50)
	.align		4
.L_50:
        /*00ac*/ 	.word	index@(_ZN7cutlass13device_kernelIN5flash11enable_sm90INS1_16FlashAttnFwdSm90INS1_25CollectiveMainloopFwdSm90ILi2EN4cute5tupleIJNS5_1CILi1EEES8_S8_EEENS6_IJNS7_ILi128EEENS7_ILi112EEENS7_ILi192EEEEEELi192ENS_10bfloat16_tEfNS_4arch4Sm90ELb0ELb0ELb0ELb1ELb0ELb0ELb0ELb1ELb1ELb1ELb1ELb0EEENS1_21CollectiveEpilogueFwdINS6_IJSA_SC_SB_EEES9_SE_SG_Li256ELb1ELb1ELb1ELb0EEENS1_36VarlenDynamicPersistentTileSchedulerILi128ELi112ELi256ELi128ELb1ELb1ELb1ELb0ELb1ELb1EEEEEEEEEvNT_6ParamsE)
        /*00b0*/ 	.word	0x000000a8


	//----- nvinfo : EIATTR_FRAME_SIZE
	.align		4
.L_51:
        /*00b4*/ 	.byte	0x04, 0x11
        /*00b6*/ 	.short	(.L_53 - .L_52)
	.align		4
.L_52:
        /*00b8*/ 	.word	index@(_ZN7cutlass13device_kernelIN5flash11enable_sm90INS1_16FlashAttnFwdSm90INS1_25CollectiveMainloopFwdSm90ILi2EN4cute5tupleIJNS5_1CILi1EEES8_S8_EEENS6_IJNS7_ILi128EEENS7_ILi112EEENS7_ILi192EEEEEELi192ENS_10bfloat16_tEfNS_4arch4Sm90ELb0ELb0ELb0ELb1ELb0ELb0ELb0ELb1ELb1ELb1ELb1ELb0EEENS1_21CollectiveEpilogueFwdINS6_IJSA_SC_SB_EEES9_SE_SG_Li256ELb1ELb1ELb1ELb0EEENS1_36VarlenDynamicPersistentTileSchedulerILi128ELi112ELi256ELi128ELb1ELb1ELb1ELb0ELb1ELb1EEEEEEEEEvNT_6ParamsE)
        /*00bc*/ 	.word	0x00000068


	//----- nvinfo : EIATTR_REGCOUNT
	.align		4
.L_53:
        /*00c0*/ 	.byte	0x04, 0x2f
        /*00c2*/ 	.short	(.L_55 - .L_54)
	.align		4
.L_54:
        /*00c4*/ 	.word	index@(_ZN7cutlass13device_kernelIN5flash11enable_sm90INS1_16FlashAttnFwdSm90INS1_25CollectiveMainloopFwdSm90ILi2EN4cute5tupleIJNS5_1CILi1EEES8_S8_EEENS6_IJNS7_ILi128EEENS7_ILi112EEENS7_ILi192EEEEEELi192ENS_10bfloat16_tEfNS_4arch4Sm90ELb0ELb0ELb0ELb0ELb0ELb0ELb0ELb1ELb1ELb1ELb1ELb0EEENS1_21CollectiveEpilogueFwdINS6_IJSA_SC_SB_EEES9_SE_SG_Li256ELb0ELb1ELb1ELb0EEENS1_19SingleTileSchedulerILb0ELb1ELb1ELi128EEEEEEEEEvNT_6ParamsE)
        /*00c8*/ 	.word	0x000000a8


	//----- nvinfo : EIATTR_FRAME_SIZE
	.align		4
.L_55:
        /*00cc*/ 	.byte	0x04, 0x11
        /*00ce*/ 	.short	(.L_57 - .L_56)
	.align		4
.L_56:
        /*00d0*/ 	.word	index@(_ZN7cutlass13device_kernelIN5flash11enable_sm90INS1_16FlashAttnFwdSm90INS1_25CollectiveMainloopFwdSm90ILi2EN4cute5tupleIJNS5_1CILi1EEES8_S8_EEENS6_IJNS7_ILi128EEENS7_ILi112EEENS7_ILi192EEEEEELi192ENS_10bfloat16_tEfNS_4arch4Sm90ELb0ELb0ELb0ELb0ELb0ELb0ELb0ELb1ELb1ELb1ELb1ELb0EEENS1_21CollectiveEpilogueFwdINS6_IJSA_SC_SB_EEES9_SE_SG_Li256ELb0ELb1ELb1ELb0EEENS1_19SingleTileSchedulerILb0ELb1ELb1ELi128EEEEEEEEEvNT_6ParamsE)
        /*00d4*/ 	.word	0x00000010


	//----- nvinfo : EIATTR_MIN_STACK_SIZE
	.align		4
.L_57:
        /*00d8*/ 	.byte	0x04, 0x12
        /*00da*/ 	.short	(.L_59 - .L_58)
	.align		4
.L_58:
        /*00dc*/ 	.word	index@(_ZN7cutlass13device_kernelIN5flash11enable_sm90INS1_16FlashAttnFwdSm90INS1_25CollectiveMainloopFwdSm90ILi2EN4cute5tupleIJNS5_1CILi1EEES8_S8_EEENS6_IJNS7_ILi128EEENS7_ILi112EEENS7_ILi192EEEEEELi192ENS_10bfloat16_tEfNS_4arch4Sm90ELb0ELb0ELb0ELb0ELb0ELb0ELb0ELb1ELb1ELb1ELb1ELb0EEENS1_21CollectiveEpilogueFwdINS6_IJSA_SC_SB_EEES9_SE_SG_Li256ELb0ELb1ELb1ELb0EEENS1_19SingleTileSchedulerILb0ELb1ELb1ELi128EEEEEEEEEvNT_6ParamsE)
        /*00e0*/ 	.word	0x00000010


	//----- nvinfo : EIATTR_MIN_STACK_SIZE
	.align		4
.L_59:
        /*00e4*/ 	.byte	0x04, 0x12
        /*00e6*/ 	.short	(.L_61 - .L_60)
	.align		4
.L_60:
        /*00e8*/ 	.word	index@(_ZN7cutlass13device_kernelIN5flash11enable_sm90INS1_16FlashAttnFwdSm90INS1_25CollectiveMainloopFwdSm90ILi2EN4cute5tupleIJNS5_1CILi1EEES8_S8_EEENS6_IJNS7_ILi128EEENS7_ILi112EEENS7_ILi192EEEEEELi192ENS_10bfloat16_tEfNS_4arch4Sm90ELb0ELb0ELb0ELb1ELb0ELb0ELb0ELb1ELb1ELb1ELb1ELb0EEENS1_21CollectiveEpilogueFwdINS6_IJSA_SC_SB_EEES9_SE_SG_Li256ELb1ELb1ELb1ELb0EEENS1_36VarlenDynamicPersistentTileSchedulerILi128ELi112ELi256ELi128ELb1ELb1ELb1ELb0ELb1ELb1EEEEEEEEEvNT_6ParamsE)
        /*00ec*/ 	.word	0x00000068


	//----- nvinfo : EIATTR_MIN_STACK_SIZE
	.align		4
.L_61:
        /*00f0*/ 	.byte	0x04, 0x12
        /*00f2*/ 	.short	(.L_63 - .L_62)
	.align		4
.L_62:
        /*00f4*/ 	.word	index@(_ZN7cutlass13device_kernelIN5flash11enable_sm90INS1_16FlashAttnFwdSm90INS1_25CollectiveMainloopFwdSm90ILi2EN4cute5tupleIJNS5_1CILi1EEES8_S8_EEENS6_IJNS7_ILi128EEENS7_ILi112EEENS7_ILi192EEEEEELi192ENS_10bfloat16_tEfNS_4arch4Sm90ELb0ELb0ELb0ELb1ELb0ELb1ELb0ELb1ELb1ELb1ELb1ELb0EEENS1_21CollectiveEpilogueFwdINS6_IJSA_SC_SB_EEES9_SE_SG_Li256ELb1ELb1ELb1ELb0EEENS1_36VarlenDynamicPersistentTileSchedulerILi128ELi112ELi256ELi128ELb1ELb1ELb1ELb0ELb1ELb1EEEEEEEEEvNT_6ParamsE)
        /*00f8*/ 	.word	0x00000080


	//----- nvinfo : EIATTR_MIN_STACK_SIZE
	.align		4
.L_63:
        /*00fc*/ 	.byte	0x04, 0x12
        /*00fe*/ 	.short	(.L_65 - .L_64)
	.align		4
.L_64:
        /*0100*/ 	.word	index@(_ZN7cutlass13device_kernelIN5flash11enable_sm90INS1_16FlashAttnFwdSm90INS1_25CollectiveMainloopFwdSm90ILi2EN4cute5tupleIJNS5_1CILi1EEES8_S8_EEENS6_IJNS7_ILi128EEENS7_ILi96EEENS7_ILi192EEEEEELi192ENS_10bfloat16_tEfNS_4arch4Sm90ELb0ELb1ELb0ELb0ELb0ELb0ELb0ELb1ELb1ELb1ELb1ELb0EEENS1_21CollectiveEpilogueFwdINS6_IJSA_SC_SB_EEES9_SE_SG_Li256ELb0ELb1ELb1ELb0EEENS1_19SingleTileSchedulerILb0ELb1ELb1ELi128EEEEEEEEEvNT_6ParamsE)
        /*0104*/ 	.word	0x00000010


	//----- nvinfo : EIATTR_MIN_STACK_SIZE
	.align		4
.L_65:
        /*0108*/ 	.byte	0x04, 0x12
        /*010a*/ 	.short	(.L_67 - .L_66)
	.align		4
.L_66:
        /*010c*/ 	.word	index@(_ZN7cutlass13device_kernelIN5flash11enable_sm90INS1_16FlashAttnFwdSm90INS1_25CollectiveMainloopFwdSm90ILi2EN4cute5tupleIJNS5_1CILi1EEES8_S8_EEENS6_IJNS7_ILi128EEENS7_ILi96EEENS7_ILi192EEEEEELi192ENS_10bfloat16_tEfNS_4arch4Sm90ELb0ELb1ELb0ELb1ELb0ELb0ELb0ELb1ELb1ELb1ELb1ELb0EEENS1_21CollectiveEpilogueFwdINS6_IJSA_SC_SB_EEES9_SE_SG_Li256ELb1ELb1ELb1ELb0EEENS1_36VarlenDynamicPersistentTileSchedulerILi128ELi96ELi256ELi128ELb1ELb1ELb1ELb1ELb0ELb1EEEEEEEEEvNT_6ParamsE)
        /*0110*/ 	.word	0x00000060


	//----- nvinfo : EIATTR_MIN_STACK_SIZE
	.align		4
.L_67:
        /*0114*/ 	.byte	0x04, 0x12
        /*0116*/ 	.short	(.L_69 - .L_68)
	.align		4
.L_68:
        /*0118*/ 	.word	index@(_ZN7cutlass13device_kernelIN5flash11enable_sm90INS1_16FlashAttnFwdSm90INS1_25CollectiveMainloopFwdSm90ILi2EN4cute5tupleIJNS5_1CILi1EEES8_S8_EEENS6_IJNS7_ILi128EEENS7_ILi96EEENS7_ILi192EEEEEELi192ENS_10bfloat16_tEfNS_4arch4Sm90ELb0ELb1ELb0ELb1ELb0ELb1ELb0ELb1ELb1ELb1ELb1ELb0EEENS1_21CollectiveEpilogueFwdINS6_IJSA_SC_SB_EEES9_SE_SG_Li256ELb1ELb1ELb1ELb0EEENS1_36VarlenDynamicPersistentTileSchedulerILi128ELi96ELi256ELi128ELb1ELb1ELb1ELb1ELb0ELb1EEEEEEEEEvNT_6ParamsE)
        /*011c*/ 	.word	0x00000098


	//----- nvinfo : EIATTR_MIN_STACK_SIZE
	.align		4
.L_69:
        /*0120*/ 	.byte	0x04, 0x12
        /*0122*/ 	.short	(.L_71 - .L_70)
	.align		4
.L_70:
        /*0124*/ 	.word	index@(_ZN7cutlass13device_kernelIN5flash11enable_sm90INS1_16FlashAttnFwdSm90INS1_25CollectiveMainloopFwdSm90ILi2EN4cute5tupleIJNS5_1CILi1EEES8_S8_EEENS6_IJNS7_ILi128EEENS7_ILi112EEENS7_ILi192EEEEEELi192ENS_10bfloat16_tEfNS_4arch4Sm90ELb1ELb0ELb0ELb0ELb0ELb0ELb0ELb1ELb1ELb1ELb1ELb0EEENS1_21CollectiveEpilogueFwdINS6_IJSA_SC_SB_EEES9_SE_SG_Li256ELb0ELb1ELb1ELb0EEENS1_19SingleTileSchedulerILb0ELb1ELb1ELi128EEEEEEEEEvNT_6ParamsE)
        /*0128*/ 	.word	0x00000010


	//----- nvinfo : EIATTR_MIN_STACK_SIZE
	.align		4
.L_71:
        /*012c*/ 	.byte	0x04, 0x12
        /*012e*/ 	.short	(.L_73 - .L_72)
	.align		4
.L_72:
        /*0130*/ 	.word	index@(_ZN7cutlass13device_kernelIN5flash11enable_sm90INS1_16FlashAttnFwdSm90INS1_25CollectiveMainloopFwdSm90ILi2EN4cute5tupleIJNS5_1CILi1EEES8_S8_EEENS6_IJNS7_ILi128EEENS7_ILi112EEENS7_ILi192EEEEEELi192ENS_10bfloat16_tEfNS_4arch4Sm90ELb1ELb0ELb0ELb1ELb0ELb0ELb0ELb1ELb1ELb1ELb1ELb0EEENS1_21CollectiveEpilogueFwdINS6_IJSA_SC_SB_EEES9_SE_SG_Li256ELb1ELb1ELb1ELb0EEENS1_36VarlenDynamicPersistentTileSchedulerILi128ELi112ELi256ELi128ELb1ELb1ELb1ELb1ELb1ELb1EEEEEEEEEvNT_6ParamsE)
        /*0134*/ 	.word	0x00000068


	//----- nvinfo : EIATTR_MIN_STACK_SIZE
	.align		4
.L_73:
        /*0138*/ 	.byte	0x04, 0x12
        /*013a*/ 	.short	(.L_75 - .L_74)
	.align		4
.L_74:
        /*013c*/ 	.word	index@(_ZN7cutlass13device_kernelIN5flash11enable_sm90INS1_16FlashAttnFwdSm90INS1_25CollectiveMainloopFwdSm90ILi2EN4cute5tupleIJNS5_1CILi1EEES8_S8_EEENS6_IJNS7_ILi128EEENS7_ILi112EEENS7_ILi192EEEEEELi192ENS_10bfloat16_tEfNS_4arch4Sm90ELb1ELb0ELb0ELb1ELb0ELb1ELb0ELb1ELb1ELb1ELb1ELb0EEENS1_21CollectiveEpilogueFwdINS6_IJSA_SC_SB_EEES9_SE_SG_Li256ELb1ELb1ELb1ELb0EEENS1_36VarlenDynamicPersistentTileSchedulerILi128ELi112ELi256ELi128ELb1ELb1ELb1ELb1ELb1ELb1EEEEEEEEEvNT_6ParamsE)
        /*0140*/ 	.word	0x00000080
.L_75:


//--------------------- .nv.compat                --------------------------
	.section	.nv.compat,"",@"SHT_CUDA_COMPAT_INFO"
	.align	4
        /*0000*/ 	.byte	0x02, 0x09, 0x01, 0x00, 0x02, 0x02, 0x04, 0x00, 0x02, 0x05, 0x05, 0x00, 0x03, 0x07, 0x01, 0x01
        /*0010*/ 	.byte	0x02, 0x03, 0x01, 0x00, 0x02, 0x06, 0x01, 0x00, 0x04, 0x0b, 0x08, 0x00, 0x00, 0x00, 0x00, 0x00
        /*0020*/ 	.byte	0x00, 0x00, 0x00, 0x00


//--------------------- .nv.info._ZN7cutlass13device_kernelIN5flash11enable_sm90INS1_16FlashAttnFwdSm90INS1_25CollectiveMainloopFwdSm90ILi2EN4cute5tupleIJNS5_1CILi1EEES8_S8_EEENS6_IJNS7_ILi128EEENS7_ILi112EEENS7_ILi192EEEEEELi192ENS_10bfloat16_tEfNS_4arch4Sm90ELb0ELb0ELb0ELb0ELb0ELb0ELb0ELb1ELb1ELb1ELb1ELb0EEENS1_21CollectiveEpilogueFwdINS6_IJSA_SC_SB_EEES9_SE_SG_Li256ELb0ELb1ELb1ELb0EEENS1_19SingleTileSchedulerILb0ELb1ELb1ELi128EEEEEEEEEvNT_6ParamsE --------------------------
	.section	.nv.info._ZN7cutlass13device_kernelIN5flash11enable_sm90INS1_16FlashAttnFwdSm90INS1_25CollectiveMainloopFwdSm90ILi2EN4cute5tupleIJNS5_1CILi1EEES8_S8_EEENS6_IJNS7_ILi128EEENS7_ILi112EEENS7_ILi192EEEEEELi192ENS_10bfloat16_tEfNS_4arch4Sm90ELb0ELb0ELb0ELb0ELb0ELb0ELb0ELb1ELb1ELb1ELb1ELb0EEENS1_21CollectiveEpilogueFwdINS6_IJSA_SC_SB_EEES9_SE_SG_Li256ELb0ELb1ELb1ELb0EEENS1_19SingleTileSchedulerILb0ELb1ELb1ELi128EEEEEEEEEvNT_6ParamsE,"",@"SHT_CUDA_INFO"
	.sectionflags	@""
	.align	4


	//----- nvinfo : EIATTR_CUDA_API_VERSION
	.align		4
        /*0000*/ 	.byte	0x04, 0x37
        /*0002*/ 	.short	(.L_77 - .L_76)
.L_76:
        /*0004*/ 	.word	0x00000082


	//----- nvinfo : EIATTR_KPARAM_INFO
	.align		4
.L_77:
        /*0008*/ 	.byte	0x04, 0x17
        /*000a*/ 	.short	(.L_79 - .L_78)
.L_78:
        /*000c*/ 	.word	0x00000000
        /*0010*/ 	.short	0x0000
        /*0012*/ 	.short	0x0070
        /*0014*/ 	.byte	0x00, 0xf0, 0x01, 0x28


	//----- nvinfo : EIATTR_SPARSE_MMA_MASK
	.align		4
.L_79:
        /*0018*/ 	.byte	0x03, 0x50
        /*001a*/ 	.short	0x0000


	//----- nvinfo : EIATTR_MAXREG_COUNT
	.align		4
        /*001c*/ 	.byte	0x03, 0x1b
        /*001e*/ 	.short	0x00a8


	//----- nvinfo : EIATTR_NUM_BARRIERS
	.align		4
        /*0020*/ 	.byte	0x02, 0x4c
        /*0022*/ 	.byte	0x09
	.zero		1


	//----- nvinfo : EIATTR_EXTERNS
	.align		4
        /*0024*/ 	.byte	0x04, 0x0f
        /*0026*/ 	.short	(.L_81 - .L_80)


	//   ....[0]....
	.align		4
.L_80:
        /*0028*/ 	.word	index@(__assertfail)


	//----- nvinfo : EIATTR_ANNOTATIONS
	.align		4
.L_81:
        /*002c*/ 	.byte	0x04, 0x55
        /*002e*/ 	.short	(.L_83 - .L_82)


	//   ....[0]....
.L_82:
        /*0030*/ 	.word	0x00000001
        /*0034*/ 	.byte	0x60, 0x09, 0x00, 0x00, 0x01, 0x00, 0x00, 0x00, 0x60, 0x14, 0x00, 0x00, 0x01, 0x00, 0x00, 0x00
        /*0044*/ 	.byte	0x90, 0xd7, 0x00, 0x00, 0x01, 0x00, 0x00, 0x00, 0x80, 0xdc, 0x00, 0x00, 0x01, 0x00, 0x00, 0x00
        /*0054*/ 	.byte	0x00, 0xed, 0x00, 0x00, 0x01, 0x00, 0x00, 0x00, 0xa0, 0xef, 0x00, 0x00, 0x01, 0x00, 0x00, 0x00
        /*0064*/ 	.byte	0x20, 0xf9, 0x00, 0x00, 0x01, 0x00, 0x00, 0x00, 0xf0, 0x02, 0x01, 0x00, 0x01, 0x00, 0x00, 0x00
        /*0074*/ 	.byte	0xd0, 0x11, 0x01, 0x00


	//----- nvinfo : EIATTR_MERCURY_ISA_VERSION
	.align		4
.L_83:
        /*0078*/ 	.byte	0x03, 0x5f
        /*007a*/ 	.short	0x0101


	//----- nvinfo : EIATTR_INT_WARP_WIDE_INSTR_OFFSETS
	.align		4
        /*007c*/ 	.byte	0x04, 0x31
        /*007e*/ 	.short	(.L_85 - .L_84)


	//   ....[0]....
.L_84:
        /*0080*/ 	.word	0x00000130


	//   ....[1]....
        /*0084*/ 	.word	0x00000170


	//   ....[2]....
        /*0088*/ 	.word	0x000001e0


	//----- nvinfo : EIATTR_COOP_GROUP_MASK_REGIDS
	.align		4
.L_85:
        /*008c*/ 	.byte	0x04, 0x29
        /*008e*/ 	.short	(.L_87 - .L_86)


	//   ....[0]....
.L_86:
        /*0090*/ 	.word	0xffffffff


	//   ....[1]....
        /*0094*/ 	.word	0xffffffff


	//   ....[2]....
        /*0098*/ 	.word	0xffffffff


	//   ....[3]....
        /*009c*/ 	.word	0xffffffff


	//   ....[4]....
        /*00a0*/ 	.word	0xffffffff


	//   ....[5]....
        /*00a4*/ 	.word	0xffffffff


	//   ....[6]....
        /*00a8*/ 	.word	0xffffffff


	//   ....[7]....
        /*00ac*/ 	.word	0xffffffff


	//   ....[8]....
        /*00b0*/ 	.word	0xffffffff


	//   ....[9]....
        /*00b4*/ 	.word	0xffffffff


	//   ....[10]....
        /*00b8*/ 	.word	0xffffffff


	//   ....[11]....
        /*00bc*/ 	.word	0xffffffff


	//   ....[12]....
        /*00c0*/ 	.word	0xffffffff


	//   ....[13]....
        /*00c4*/ 	.word	0xffffffff


	//   ....[14]....
        /*00c8*/ 	.word	0xffffffff


	//   ....[15]....
        /*00cc*/ 	.word	0xffffffff


	//   ....[16]....
        /*00d0*/ 	.word	0xffffffff


	//   ....[17]....
        /*00d4*/ 	.word	0xffffffff


	//   ....[18]....
        /*00d8*/ 	.word	0xffffffff


	//   ....[19]....
        /*00dc*/ 	.word	0xffffffff


	//   ....[20]....
        /*00e0*/ 	.word	0xffffffff


	//   ....[21]....
        /*00e4*/ 	.word	0xffffffff


	//   ....[22]....
        /*00e8*/ 	.word	0xffffffff


	//   ....[23]....
        /*00ec*/ 	.word	0xffffffff


	//   ....[24]....
        /*00f0*/ 	.word	0xffffffff


	//   ....[25]....
        /*00f4*/ 	.word	0xffffffff


	//   ....[26]....
        /*00f8*/ 	.word	0xffffffff


	//   ....[27]....
        /*00fc*/ 	.word	0xffffffff


	//   ....[28]....
        /*0100*/ 	.word	0xffffffff


	//   ....[29]....
        /*0104*/ 	.word	0xffffffff


	//   ....[30]....
        /*0108*/ 	.word	0xffffffff


	//   ....[31]....
        /*010c*/ 	.word	0xffffffff


	//   ....[32]....
        /*0110*/ 	.word	0xffffffff


	//   ....[33]....
        /*0114*/ 	.word	0xffffffff


	//   ....[34]....
        /*0118*/ 	.word	0xffffffff


	//   ....[35]....
        /*011c*/ 	.word	0xffffffff


	//   ....[36]....
        /*0120*/ 	.word	0xffffffff


	//   ....[37]....
        /*0124*/ 	.word	0xffffffff


	//   ....[38]....
        /*0128*/ 	.word	0xffffffff


	//   ....[39]....
        /*012c*/ 	.word	0xffffffff


	//   ....[40]....
        /*0130*/ 	.word	0xffffffff


	//   ....[41]....
        /*0134*/ 	.word	0xffffffff


	//   ....[42]....
        /*0138*/ 	.word	0xffffffff


	//   ....[43]....
        /*013c*/ 	.word	0xffffffff


	//   ....[44]....
        /*0140*/ 	.word	0xffffffff


	//   ....[45]....
        /*0144*/ 	.word	0xffffffff


	//   ....[46]....
        /*0148*/ 	.word	0xffffffff


	//   ....[47]....
        /*014c*/ 	.word	0x0500000f


	//   ....[48]....
        /*0150*/ 	.word	0x0500000f


	//   ....[49]....
        /*0154*/ 	.word	0x0500000f


	//   ....[50]....
        /*0158*/ 	.word	0x0500000f


	//   ....[51]....
        /*015c*/ 	.word	0x0500000f


	//   ....[52]....
        /*0160*/ 	.word	0x0500000f


	//   ....[53]....
        /*0164*/ 	.word	0x0500000f


	//   ....[54]....
        /*0168*/ 	.word	0x0500000f


	//   ....[55]....
        /*016c*/ 	.word	0x0500000f


	//   ....[56]....
        /*0170*/ 	.word	0x0500000f


	//   ....[57]....
        /*0174*/ 	.word	0x0500000f


	//   ....[58]....
        /*0178*/ 	.word	0x0500000f


	//   ....[59]....
        /*017c*/ 	.word	0x0500000f


	//   ....[60]....
        /*0180*/ 	.word	0x0500000f


	//   ....[61]....
        /*0184*/ 	.word	0x0500000f


	//   ....[62]....
        /*0188*/ 	.word	0x0500000f


	//   ....[63]....
        /*018c*/ 	.word	0x0500000f


	//   ....[64]....
        /*0190*/ 	.word	0x0500000f


	//----- nvinfo : EIATTR_COOP_GROUP_INSTR_OFFSETS
	.align		4
.L_87:
        /*0194*/ 	.byte	0x04, 0x28
        /*0196*/ 	.short	(.L_89 - .L_88)


	//   ....[0]....
.L_88:
        /*0198*/ 	.word	0x00000060


	//   ....[1]....
        /*019c*/ 	.word	0x00000140


	//   ....[2]....
        /*01a0*/ 	.word	0x00000190


	//   ....[3]....
        /*01a4*/ 	.word	0x000003c0


	//   ....[4]....
        /*01a8*/ 	.word	0x00000520


	//   ....[5]....
        /*01ac*/ 	.word	0x00000640


	//   ....[6]....
        /*01b0*/ 	.word	0x000007a0


	//   ....[7]....
        /*01b4*/ 	.word	0x00001240


	//   ....[8]....
        /*01b8*/ 	.word	0x00004530


	//   ....[9]....
        /*01bc*/ 	.word	0x00004600


	//   ....[10]....
        /*01c0*/ 	.word	0x00004ad0


	//   ....[11]....
        /*01c4*/ 	.word	0x00004b50


	//   ....[12]....
        /*01c8*/ 	.word	0x00008ef0


	//   ....[13]....
        /*01cc*/ 	.word	0x00008f20


	//   ....[14]....
        /*01d0*/ 	.word	0x00009170


	//   ....[15]....
        /*01d4*/ 	.word	0x00009190


	//   ....[16]....
        /*01d8*/ 	.word	0x0000a830


	//   ....[17]....
        /*01dc*/ 	.word	0x0000a840


	//   ....[18]....
        /*01e0*/ 	.word	0x0000a8d0


	//   ....[19]....
        /*01e4*/ 	.word	0x0000a920


	//   ....[20]....
        /*01e8*/ 	.word	0x0000ba30


	//   ....[21]....
        /*01ec*/ 	.word	0x0000ba90


	//   ....[22]....
        /*01f0*/ 	.word	0x0000bad0


	//   ....[23]....
        /*01f4*/ 	.word	0x0000bb10


	//   ....[24]....
        /*01f8*/ 	.word	0x0000bb30


	//   ....[25]....
        /*01fc*/ 	.word	0x0000bb50


	//   ....[26]....
        /*0200*/ 	.word	0x0000c4a0


	//   ....[27]....
        /*0204*/ 	.word	0x0000c4b0


	//   ....[28]....
        /*0208*/ 	.word	0x0000d220


	//   ....[29]....
        /*020c*/ 	.word	0x0000dca0


	//   ....[30]....
        /*0210*/ 	.word	0x0000e6b0


	//   ....[31]....
        /*0214*/ 	.word	0x0000e6c0


	//   ....[32]....
        /*0218*/ 	.word	0x0000e6e0


	//   ....[33]....
        /*021c*/ 	.word	0x0000e740


	//   ....[34]....
        /*0220*/ 	.word	0x0000e7c0


	//   ....[35]....
        /*0224*/ 	.word	0x0000e7f0


	//   ....[36]....
        /*0228*/ 	.word	0x0000e870


	//   ....[37]....
        /*022c*/ 	.word	0x0000e8a0


	//   ....[38]....
        /*0230*/ 	.word	0x0000e920


	//   ....[39]....
        /*0234*/ 	.word	0x0000e960


	//   ....[40]....
        /*0238*/ 	.word	0x0000e9d0


	//   ....[41]....
        /*023c*/ 	.word	0x0000ea00


	//   ....[42]....
        /*0240*/ 	.word	0x0000ea80


	//   ....[43]....
        /*0244*/ 	.word	0x0000eac0


	//   ....[44]....
        /*0248*/ 	.word	0x0000eb30


	//   ....[45]....
        /*024c*/ 	.word	0x0000eb60


	//   ....[46]....
        /*0250*/ 	.word	0x00011160


	//   ....[47]....
        /*0254*/ 	.word	0x00011640


	//   ....[48]....
        /*0258*/ 	.word	0x000117c0


	//   ....[49]....
        /*025c*/ 	.word	0x00011810


	//   ....[50]....
        /*0260*/ 	.word	0x00011950


	//   ....[51]....
        /*0264*/ 	.word	0x000119c0


	//   ....[52]....
        /*0268*/ 	.word	0x00011ac0


	//   ....[53]....
        /*026c*/ 	.word	0x00011b30


	//   ....[54]....
        /*0270*/ 	.word	0x00011c30


	//   ....[55]....
        /*0274*/ 	.word	0x00011ca0


	//   ....[56]....
        /*0278*/ 	.word	0x00011da0


	//   ....[57]....
        /*027c*/ 	.word	0x00011e10


	//   ....[58]....
        /*0280*/ 	.word	0x00011f10


	//   ....[59]....
        /*0284*/ 	.word	0x00011f80


	//   ....[60]....
        /*0288*/ 	.word	0x00012080


	//   ....[61]....
        /*028c*/ 	.word	0x000120e0


	//   ....[62]....
        /*0290*/ 	.word	0x000121d0


	//   ....[63]....
        /*0294*/ 	.word	0x00012220


	//   ....[64]....
        /*0298*/ 	.word	0x00012620


	//----- nvinfo : EIATTR_REG_RECONFIG
	.align		4
.L_89:
        /*029c*/ 	.byte	0x01, 0x54
	.zero		2


	//----- nvinfo : EIATTR_SYSCALL_OFFSETS
	.align		4
        /*02a0*/ 	.byte	0x04, 0x46
        /*02a2*/ 	.short	(.L_91 - .L_90)


	//   ....[0]....
.L_90:
        /*02a4*/ 	.word	0x00001410


	//   ....[1]....
        /*02a8*/ 	.word	0x0000d910


	//   ....[2]....
        /*02ac*/ 	.word	0x0000da50


	//   ....[3]....
        /*02b0*/ 	.word	0x0000db40


	//   ....[4]....
        /*02b4*/ 	.word	0x0000e2b0


	//----- nvinfo : EIATTR_MBARRIER_INSTR_OFFSETS
	.align		4
.L_91:
        /*02b8*/ 	.byte	0x04, 0x39
        /*02ba*/ 	.short	(.L_93 - .L_92)


	//   ....[0]....
.L_92:
        /*02bc*/ 	.word	0x00000270
        /*02c0*/ 	.word	0x000000ff
        /*02c4*/ 	.word	0x00036800
        /*02c8*/ 	.short	0x0100
        /*02ca*/ 	.byte	0x08
	.zero		1


	//   ....[1]....
        /*02cc*/ 	.word	0x00000280
        /*02d0*/ 	.word	0x000000ff
        /*02d4*/ 	.word	0x00036820
        /*02d8*/ 	.short	0x0100
        /*02da*/ 	.byte	0x08
	.zero		1


	//   ....[2]....
        /*02dc*/ 	.word	0x00000370
        /*02e0*/ 	.word	0x000000ff
        /*02e4*/ 	.word	0x00036830
        /*02e8*/ 	.short	0x0100
        /*02ea*/ 	.byte	0x08
	.zero		1


	//   ....[3]....
        /*02ec*/ 	.word	0x00000380
        /*02f0*/ 	.word	0x000000ff
        /*02f4*/ 	.word	0x00036840
        /*02f8*/ 	.short	0x0100
        /*02fa*/ 	.byte	0x08
	.zero		1


	//   ....[4]....
        /*02fc*/ 	.word	0x00000390
        /*0300*/ 	.word	0x000000ff
        /*0304*/ 	.word	0x00036838
        /*0308*/ 	.short	0x0100
        /*030a*/ 	.byte	0x08
	.zero		1


	//   ....[5]....
        /*030c*/ 	.word	0x000003a0
        /*0310*/ 	.word	0x000000ff
        /*0314*/ 	.word	0x00036848
        /*0318*/ 	.short	0x0100
        /*031a*/ 	.byte	0x08
	.zero		1


	//   ....[6]....
        /*031c*/ 	.word	0x000004d0
        /*0320*/ 	.word	0x000000ff
        /*0324*/ 	.word	0x00036850
        /*0328*/ 	.short	0x0100
        /*032a*/ 	.byte	0x08
	.zero		1


	//   ....[7]....
        /*032c*/ 	.word	0x000004e0
        /*0330*/ 	.word	0x000000ff
        /*0334*/ 	.word	0x00036860
        /*0338*/ 	.short	0x0100
        /*033a*/ 	.byte	0x08
	.zero		1


	//   ....[8]....
        /*033c*/ 	.word	0x000004f0
        /*0340*/ 	.word	0x000000ff
        /*0344*/ 	.word	0x00036858
        /*0348*/ 	.short	0x0100
        /*034a*/ 	.byte	0x08
	.zero		1


	//   ....[9]....
        /*034c*/ 	.word	0x00000500
        /*0350*/ 	.word	0x000000ff
        /*0354*/ 	.word	0x00036868
        /*0358*/ 	.short	0x0100
        /*035a*/ 	.byte	0x08
	.zero		1


	//   ....[10]....
        /*035c*/ 	.word	0x000005f0
        /*0360*/ 	.word	0x000000ff
        /*0364*/ 	.word	0x00036870
        /*0368*/ 	.short	0x0100
        /*036a*/ 	.byte	0x06
	.zero		1


	//   ....[11]....
        /*036c*/ 	.word	0x00000600
        /*0370*/ 	.word	0x000000ff
        /*0374*/ 	.word	0x00036880
        /*0378*/ 	.short	0x0100
        /*037a*/ 	.byte	0x06
	.zero		1


	//   ....[12]....
        /*037c*/ 	.word	0x00000610
        /*0380*/ 	.word	0x000000ff
        /*0384*/ 	.word	0x00036878
        /*0388*/ 	.short	0x0100
        /*038a*/ 	.byte	0x06
	.zero		1


	//   ....[13]....
        /*038c*/ 	.word	0x00000620
        /*0390*/ 	.word	0x000000ff
        /*0394*/ 	.word	0x00036888
        /*0398*/ 	.short	0x0100
        /*039a*/ 	.byte	0x06
	.zero		1


	//   ....[14]....
        /*039c*/ 	.word	0x00000750
        /*03a0*/ 	.word	0x000000ff
        /*03a4*/ 	.word	0x00036890
        /*03a8*/ 	.short	0x0100
        /*03aa*/ 	.byte	0x08
	.zero		1


	//   ....[15]....
        /*03ac*/ 	.word	0x00000760
        /*03b0*/ 	.word	0x000000ff
        /*03b4*/ 	.word	0x000368a0
        /*03b8*/ 	.short	0x0100
        /*03ba*/ 	.byte	0x08
	.zero		1


	//   ....[16]....
        /*03bc*/ 	.word	0x00000770
        /*03c0*/ 	.word	0x000000ff
        /*03c4*/ 	.word	0x00036898
        /*03c8*/ 	.short	0x0100
        /*03ca*/ 	.byte	0x08
	.zero		1


	//   ....[17]....
        /*03cc*/ 	.word	0x00000780
        /*03d0*/ 	.word	0x000000ff
        /*03d4*/ 	.word	0x000368a8
        /*03d8*/ 	.short	0x0100
        /*03da*/ 	.byte	0x08
	.zero		1


	//   ....[18]....
        /*03dc*/ 	.word	0x000008b0
        /*03e0*/ 	.word	0x000000ff
        /*03e4*/ 	.word	0x000368b0
        /*03e8*/ 	.short	0x0100
        /*03ea*/ 	.byte	0x08
	.zero		1


	//   ....[19]....
        /*03ec*/ 	.word	0x000008c0
        /*03f0*/ 	.word	0x000000ff
        /*03f4*/ 	.word	0x000368c0
        /*03f8*/ 	.short	0x0100
        /*03fa*/ 	.byte	0x08
	.zero		1


	//   ....[20]....
        /*03fc*/ 	.word	0x000008d0
        /*0400*/ 	.word	0x000000ff
        /*0404*/ 	.word	0x000368b8
        /*0408*/ 	.short	0x0100
        /*040a*/ 	.byte	0x08
	.zero		1


	//   ....[21]....
        /*040c*/ 	.word	0x000008e0
        /*0410*/ 	.word	0x000000ff
        /*0414*/ 	.word	0x000368c8
        /*0418*/ 	.short	0x0100
        /*041a*/ 	.byte	0x08
	.zero		1


	//   ....[22]....
        /*041c*/ 	.word	0x00001440
        /*0420*/ 	.word	0x000000ff
        /*0424*/ 	.word	0x00036800
        /*0428*/ 	.short	0x010a
        /*042a*/ 	.byte	0x04
	.zero		1


	//   ....[23]....
        /*042c*/ 	.word	0x000014e0
        /*0430*/ 	.word	0x000000ff
        /*0434*/ 	.word	0x00036830
        /*0438*/ 	.short	0x010a
        /*043a*/ 	.byte	0x04
	.zero		1


	//   ....[24]....
        /*043c*/ 	.word	0x00001570
        /*0440*/ 	.word	0x000000ff
        /*0444*/ 	.word	0x00036830
        /*0448*/ 	.short	0x010a
        /*044a*/ 	.byte	0x04
	.zero		1


	//   ....[25]....
        /*044c*/ 	.word	0x00005100
        /*0450*/ 	.word	0x00000007
        /*0454*/ 	.word	0x00000000
        /*0458*/ 	.short	0x0101
        /*045a*/ 	.byte	0x3f
	.zero		1


	//   ....[26]....
        /*045c*/ 	.word	0x00005d70
        /*0460*/ 	.word	0x000000ff
        /*0464*/ 	.word	0x00036830
        /*0468*/ 	.short	0x010a
        /*046a*/ 	.byte	0x04
	.zero		1


	//   ....[27]....
        /*046c*/ 	.word	0x00005dc0
        /*0470*/ 	.word	0x000000ff
        /*0474*/ 	.word	0x00036830
        /*0478*/ 	.short	0x010a
        /*047a*/ 	.byte	0x04
	.zero		1


	//   ....[28]....
        /*047c*/ 	.word	0x00008bd0
        /*0480*/ 	.word	0x000000ff
        /*0484*/ 	.word	0x00036850
        /*0488*/ 	.short	0x010a
        /*048a*/ 	.byte	0x05
	.zero		1


	//   ....[29]....
        /*048c*/ 	.word	0x00008c10
        /*0490*/ 	.word	0x000000ff
        /*0494*/ 	.word	0x00036850
        /*0498*/ 	.short	0x010a
        /*049a*/ 	.byte	0x05
	.zero		1


	//   ....[30]....
        /*049c*/ 	.word	0x00009b20
        /*04a0*/ 	.word	0x00000090
        /*04a4*/ 	.word	0x00000000
        /*04a8*/ 	.short	0x0101
        /*04aa*/ 	.byte	0x3f
	.zero		1


	//   ....[31]....
        /*04ac*/ 	.word	0x00009bd0
        /*04b0*/ 	.word	0x00000092
        /*04b4*/ 	.word	0x00000000
        /*04b8*/ 	.short	0x0101
        /*04ba*/ 	.byte	0x3f
	.zero		1


	//   ....[32]....
        /*04bc*/ 	.word	0x0000a790
        /*04c0*/ 	.word	0x00000009
        /*04c4*/ 	.word	0x00036850
        /*04c8*/ 	.short	0x010a
        /*04ca*/ 	.byte	0x3f
	.zero		1


	//   ....[33]....
        /*04cc*/ 	.word	0x0000a7d0
        /*04d0*/ 	.word	0x00000009
        /*04d4*/ 	.word	0x00036850
        /*04d8*/ 	.short	0x010a
        /*04da*/ 	.byte	0x3f
	.zero		1


	//   ....[34]....
        /*04dc*/ 	.word	0x0000ac50
        /*04e0*/ 	.word	0x0000000a
        /*04e4*/ 	.word	0x00000000
        /*04e8*/ 	.short	0x0101
        /*04ea*/ 	.byte	0x3f
	.zero		1


	//   ....[35]....
        /*04ec*/ 	.word	0x0000bb40
        /*04f0*/ 	.word	0x000000ff
        /*04f4*/ 	.word	0x00000000
        /*04f8*/ 	.short	0x0101
        /*04fa*/ 	.byte	0x04
	.zero		1


	//   ....[36]....
        /*04fc*/ 	.word	0x0000dec0
        /*0500*/ 	.word	0x000000ff
        /*0504*/ 	.word	0x00036840
        /*0508*/ 	.short	0x010a
        /*050a*/ 	.byte	0x26
	.zero		1


	//   ....[37]....
        /*050c*/ 	.word	0x0000eca0
        /*0510*/ 	.word	0x000000ff
        /*0514*/ 	.word	0x00036800
        /*0518*/ 	.short	0x0107
        /*051a*/ 	.byte	0x26
	.zero		1


	//   ....[38]....
        /*051c*/ 	.word	0x0000ed10
        /*0520*/ 	.word	0x000000ff
        /*0524*/ 	.word	0x00036800
        /*0528*/ 	.short	0x0101
        /*052a*/ 	.byte	0x26
	.zero		1


	//   ....[39]....
        /*052c*/ 	.word	0x0000ed20
        /*0530*/ 	.word	0x000000ff
        /*0534*/ 	.word	0x00036820
        /*0538*/ 	.short	0x010a
        /*053a*/ 	.byte	0x26
	.zero		1


	//   ....[40]....
        /*053c*/ 	.word	0x0000f130
        /*0540*/ 	.word	0x000000ff
        /*0544*/ 	.word	0x00036848
        /*0548*/ 	.short	0x010a
        /*054a*/ 	.byte	0x26
	.zero		1


	//   ....[41]....
        /*054c*/ 	.word	0x0000f4e0
        /*0550*/ 	.word	0x000000ff
        /*0554*/ 	.word	0x00036860
        /*0558*/ 	.short	0x010a
        /*055a*/ 	.byte	0x26
	.zero		1


	//   ....[42]....
        /*055c*/ 	.word	0x0000fab0
        /*0560*/ 	.word	0x000000ff
        /*0564*/ 	.word	0x00036840
        /*0568*/ 	.short	0x010a
        /*056a*/ 	.byte	0x26
	.zero		1


	//   ....[43]....
        /*056c*/ 	.word	0x0000fe70
        /*0570*/ 	.word	0x000000ff
        /*0574*/ 	.word	0x00036868
        /*0578*/ 	.short	0x010a
        /*057a*/ 	.byte	0x26
	.zero		1


	//   ....[44]....
        /*057c*/ 	.word	0x00010490
        /*0580*/ 	.word	0x000000ff
        /*0584*/ 	.word	0x00036848
        /*0588*/ 	.short	0x010a
        /*058a*/ 	.byte	0x26
	.zero		1


	//   ....[45]....
        /*058c*/ 	.word	0x00010830
        /*0590*/ 	.word	0x000000ff
        /*0594*/ 	.word	0x00036860
        /*0598*/ 	.short	0x010a
        /*059a*/ 	.byte	0x26
	.zero		1


	//   ....[46]....
        /*059c*/ 	.word	0x00010c90
        /*05a0*/ 	.word	0x00000003
        /*05a4*/ 	.word	0x00036860
        /*05a8*/ 	.short	0x010a
        /*05aa*/ 	.byte	0x3f
	.zero		1


	//   ....[47]....
        /*05ac*/ 	.word	0x000110f0
        /*05b0*/ 	.word	0x00000002
        /*05b4*/ 	.word	0x00036820
        /*05b8*/ 	.short	0x010a
        /*05ba*/ 	.byte	0x3f
	.zero		1


	//   ....[48]....
        /*05bc*/ 	.word	0x00011290
        /*05c0*/ 	.word	0x00000007
        /*05c4*/ 	.word	0x00000000
        /*05c8*/ 	.short	0x010a
        /*05ca*/ 	.byte	0x3f
	.zero		1


	//   ....[49]....
        /*05cc*/ 	.word	0x00011300
        /*05d0*/ 	.word	0x00000008
        /*05d4*/ 	.word	0x00000000
        /*05d8*/ 	.short	0x010a
        /*05da*/ 	.byte	0x3f
	.zero		1


	//   ....[50]....
        /*05dc*/ 	.word	0x00011360
        /*05e0*/ 	.word	0x00000007
        /*05e4*/ 	.word	0x00000000
        /*05e8*/ 	.short	0x010a
        /*05ea*/ 	.byte	0x3f
	.zero		1


	//   ....[51]....
        /*05ec*/ 	.word	0x00011390
        /*05f0*/ 	.word	0x00000006
        /*05f4*/ 	.word	0x00000000
        /*05f8*/ 	.short	0x010a
        /*05fa*/ 	.byte	0x3f
	.zero		1


	//   ....[52]....
        /*05fc*/ 	.word	0x00011410
        /*0600*/ 	.word	0x00000003
        /*0604*/ 	.word	0x00036800
        /*0608*/ 	.short	0x010a
        /*060a*/ 	.byte	0x3f
	.zero		1


	//   ....[53]....
        /*060c*/ 	.word	0x00011480
        /*0610*/ 	.word	0x00000003
        /*0614*/ 	.word	0x00036830
        /*0618*/ 	.short	0x010a
        /*061a*/ 	.byte	0x3f
	.zero		1


	//   ....[54]....
        /*061c*/ 	.word	0x000114f0
        /*0620*/ 	.word	0x00000003
        /*0624*/ 	.word	0x00036830
        /*0628*/ 	.short	0x010a
        /*062a*/ 	.byte	0x3f
	.zero		1


	//   ....[55]....
        /*062c*/ 	.word	0x00011550
        /*0630*/ 	.word	0x00000003
        /*0634*/ 	.word	0x00036850
        /*0638*/ 	.short	0x010a
        /*063a*/ 	.byte	0x3f
	.zero		1


	//   ....[56]....
        /*063c*/ 	.word	0x000115a0
        /*0640*/ 	.word	0x00000009
        /*0644*/ 	.word	0x00036850
        /*0648*/ 	.short	0x010a
        /*064a*/ 	.byte	0x3f
	.zero		1


	//   ....[57]....
        /*064c*/ 	.word	0x00011700
        /*0650*/ 	.word	0x00000003
        /*0654*/ 	.word	0x00036840
        /*0658*/ 	.short	0x010a
        /*065a*/ 	.byte	0x3f
	.zero		1


	//   ....[58]....
        /*065c*/ 	.word	0x00012260
        /*0660*/ 	.word	0x00000003
        /*0664*/ 	.word	0x00036820
        /*0668*/ 	.short	0x010a
        /*066a*/ 	.byte	0x3f
	.zero		1


	//   ....[59]....
        /*066c*/ 	.word	0x000122c0
        /*0670*/ 	.word	0x00000003
        /*0674*/ 	.word	0x00036848
        /*0678*/ 	.short	0x010a
        /*067a*/ 	.byte	0x3f
	.zero		1


	//   ....[60]....
        /*067c*/ 	.word	0x00012320
        /*0680*/ 	.word	0x00000003
        /*0684*/ 	.word	0x00036860
        /*0688*/ 	.short	0x010a
        /*068a*/ 	.byte	0x3f
	.zero		1


	//   ....[61]....
        /*068c*/ 	.word	0x00012380
        /*0690*/ 	.word	0x00000003
        /*0694*/ 	.word	0x00036840
        /*0698*/ 	.short	0x010a
        /*069a*/ 	.byte	0x3f
	.zero		1


	//   ....[62]....
        /*069c*/ 	.word	0x000123e0
        /*06a0*/ 	.word	0x00000003
        /*06a4*/ 	.word	0x00036868
        /*06a8*/ 	.short	0x010a
        /*06aa*/ 	.byte	0x3f
	.zero		1


	//   ....[63]....
        /*06ac*/ 	.word	0x00012440
        /*06b0*/ 	.word	0x00000003
        /*06b4*/ 	.word	0x00036848
        /*06b8*/ 	.short	0x010a
        /*06ba*/ 	.byte	0x3f
	.zero		1


	//   ....[64]....
        /*06bc*/ 	.word	0x000124a0
        /*06c0*/ 	.word	0x00000003
        /*06c4*/ 	.word	0x00036860
        /*06c8*/ 	.short	0x010a
        /*06ca*/ 	.byte	0x3f
	.zero		1


	//   ....[65]....
        /*06cc*/ 	.word	0x000124f0
        /*06d0*/ 	.word	0x00000003
        /*06d4*/ 	.word	0x00036860
        /*06d8*/ 	.short	0x010a
        /*06da*/ 	.byte	0x3f
	.zero		1


	//   ....[66]....
        /*06dc*/ 	.word	0x00012540
        /*06e0*/ 	.word	0x00000002
        /*06e4*/ 	.word	0x00036820
        /*06e8*/ 	.short	0x010a
        /*06ea*/ 	.byte	0x3f
	.zero		1


	//   ....[67]....
        /*06ec*/ 	.word	0x000126e0
        /*06f0*/ 	.word	0x00000007
        /*06f4*/ 	.word	0x00000000
        /*06f8*/ 	.short	0x010a
        /*06fa*/ 	.byte	0x3f
	.zero		1


	//   ....[68]....
        /*06fc*/ 	.word	0x00012730
        /*0700*/ 	.word	0x00000008
        /*0704*/ 	.word	0x00000000
        /*0708*/ 	.short	0x010a
        /*070a*/ 	.byte	0x3f
	.zero		1


	//   ....[69]....
        /*070c*/ 	.word	0x00012780
        /*0710*/ 	.word	0x00000007
        /*0714*/ 	.word	0x00000000
        /*0718*/ 	.short	0x010a
        /*071a*/ 	.byte	0x3f
	.zero		1


	//----- nvinfo : EIATTR_NUM_MBARRIERS
	.align		4
.L_93:
        /*071c*/ 	.byte	0x03, 0x38
        /*071e*/ 	.short	0x0016


	//----- nvinfo : EIATTR_EXIT_INSTR_OFFSETS
	.align		4
        /*0720*/ 	.byte	0x04, 0x1c
        /*0722*/ 	.short	(.L_95 - .L_94)


	//   ....[0]....
.L_94:
        /*0724*/ 	.word	0x000113e0


	//----- nvinfo : EIATTR_MAX_THREADS
	.align		4
.L_95:
        /*0728*/ 	.byte	0x04, 0x05
        /*072a*/ 	.short	(.L_97 - .L_96)
.L_96:
        /*072c*/ 	.word	0x00000180
        /*0730*/ 	.word	0x00000001
        /*0734*/ 	.word	0x00000001


	//----- nvinfo : EIATTR_CRS_STACK_SIZE
	.align		4
.L_97:
        /*0738*/ 	.byte	0x04, 0x1e
        /*073a*/ 	.short	(.L_99 - .L_98)
.L_98:
        /*073c*/ 	.word	0x00000000


	//----- nvinfo : EIATTR_CBANK_PARAM_SIZE
	.align		4
.L_99:
        /*0740*/ 	.byte	0x03, 0x19
        /*0742*/ 	.short	0x0a70


	//----- nvinfo : EIATTR_PARAM_CBANK
	.align		4
        /*0744*/ 	.byte	0x04, 0x0a
        /*0746*/ 	.short	(.L_101 - .L_100)
	.align		4
.L_100:
        /*0748*/ 	.word	index@(.nv.constant0._ZN7cutlass13device_kernelIN5flash11enable_sm90INS1_16FlashAttnFwdSm90INS1_25CollectiveMainloopFwdSm90ILi2EN4cute5tupleIJNS5_1CILi1EEES8_S8_EEENS6_IJNS7_ILi128EEENS7_ILi112EEENS7_ILi192EEEEEELi192ENS_10bfloat16_tEfNS_4arch4Sm90ELb0ELb0ELb0ELb0ELb0ELb0ELb0ELb1ELb1ELb1ELb1ELb0EEENS1_21CollectiveEpilogueFwdINS6_IJSA_SC_SB_EEES9_SE_SG_Li256ELb0ELb1ELb1ELb0EEENS1_19SingleTileSchedulerILb0ELb1ELb1ELi128EEEEEEEEEvNT_6ParamsE)
        /*074c*/ 	.short	0x0210
        /*074e*/ 	.short	0x0a70


	//----- nvinfo : EIATTR_SW_WAR
	.align		4
.L_101:
        /*0750*/ 	.byte	0x04, 0x36
        /*0752*/ 	.short	(.L_103 - .L_102)
.L_102:
        /*0754*/ 	.word	0x00000008
.L_103:


//--------------------- .nv.info._ZN7cutlass13device_kernelIN5flash11enable_sm90INS1_16FlashAttnFwdSm90INS1_25CollectiveMainloopFwdSm90ILi2EN4cute5tupleIJNS5_1CILi1EEES8_S8_EEENS6_IJNS7_ILi128EEENS7_ILi112EEENS7_ILi192EEEEEELi192ENS_10bfloat16_tEfNS_4arch4Sm90ELb0ELb0ELb0ELb1ELb0ELb0ELb0ELb1ELb1ELb1ELb1ELb0EEENS1_21CollectiveEpilogueFwdINS6_IJSA_SC_SB_EEES9_SE_SG_Li256ELb1ELb1ELb1ELb0EEENS1_36VarlenDynamicPersistentTileSchedulerILi128ELi112ELi256ELi128ELb1ELb1ELb1ELb0ELb1ELb1EEEEEEEEEvNT_6ParamsE --------------------------
	.section	.nv.info._ZN7cutlass13device_kernelIN5flash11enable_sm90INS1_16FlashAttnFwdSm90INS1_25CollectiveMainloopFwdSm90ILi2EN4cute5tupleIJNS5_1CILi1EEES8_S8_EEENS6_IJNS7_ILi128EEENS7_ILi112EEENS7_ILi192EEEEEELi192ENS_10bfloat16_tEfNS_4arch4Sm90ELb0ELb0ELb0ELb1ELb0ELb0ELb0ELb1ELb1ELb1ELb1ELb0EEENS1_21CollectiveEpilogueFwdINS6_IJSA_SC_SB_EEES9_SE_SG_Li256ELb1ELb1ELb1ELb0EEENS1_36VarlenDynamicPersistentTileSchedulerILi128ELi112ELi256ELi128ELb1ELb1ELb1ELb0ELb1ELb1EEEEEEEEEvNT_6ParamsE,"",@"SHT_CUDA_INFO"
	.sectionflags	@""
	.align	4


	//----- nvinfo : EIATTR_CUDA_API_VERSION
	.align		4
        /*0000*/ 	.byte	0x04, 0x37
        /*0002*/ 	.short	(.L_105 - .L_104)
.L_104:
        /*0004*/ 	.word	0x00000082


	//----- nvinfo : EIATTR_KPARAM_INFO
	.align		4
.L_105:
        /*0008*/ 	.byte	0x04, 0x17
        /*000a*/ 	.short	(.L_107 - .L_106)
.L_106:
        /*000c*/ 	.word	0x00000000
        /*0010*/ 	.short	0x0000
        /*0012*/ 	.short	0x0070
        /*0014*/ 	.byte	0x00, 0xf0, 0x01, 0x2a


	//----- nvinfo : EIATTR_SPARSE_MMA_MASK
	.align		4
.L_107:
        /*0018*/ 	.byte	0x03, 0x50
        /*001a*/ 	.short	0x0000


	//----- nvinfo : EIATTR_MAXREG_COUNT
	.align		4
        /*001c*/ 	.byte	0x03, 0x1b
        /*001e*/ 	.short	0x00a8


	//----- nvinfo : EIATTR_NUM_BARRIERS
	.align		4
        /*0020*/ 	.byte	0x02, 0x4c
        /*0022*/ 	.byte	0x09
	.zero		1


	//----- nvinfo : EIATTR_EXTERNS
	.align		4
        /*0024*/ 	.byte	0x04, 0x0f
        /*0026*/ 	.short	(.L_109 - .L_108)


	//   ....[0]....
	.align		4
.L_108:
        /*0028*/ 	.word	index@(__assertfail)


	//----- nvinfo : EIATTR_ANNOTATIONS
	.align		4
.L_109:
        /*002c*/ 	.byte	0x04, 0x55
        /*002e*/ 	.short	(.L_111 - .L_110)


	//   ....[0]....
.L_110:
        /*0030*/ 	.word	0x00000001
        /*0034*/ 	.byte	0x50, 0x09, 0x00, 0x00, 0x01, 0x00, 0x00, 0x00, 0x60, 0x0a, 0x00, 0x00, 0x01, 0x00, 0x00, 0x00
        /* <DEDUP_REMOVED lines=72> */
        /*04c4*/ 	.byte	0x90, 0x70, 0x01, 0x00


	//----- nvinfo : EIATTR_MERCURY_ISA_VERSION
	.align		4
.L_111:
        /*04c8*/ 	.byte	0x03, 0x5f
        /*04ca*/ 	.short	0x0101


	//----- nvinfo : EIATTR_UNUSED_LOAD_BYTE_OFFSET
	.align		4
        /*04cc*/ 	.byte	0x04, 0x44
        /*04ce*/ 	.short	(.L_113 - .L_112)


	//   ....[0]....
.L_112:
        /*04d0*/ 	.word	0x00000a10
        /*04d4*/ 	.word	0x0000fff0


	//   ....[1]....
        /*04d8*/ 	.word	0x0000b280
        /*04dc*/ 	.word	0x0000fff0


	//----- nvinfo : EIATTR_INT_WARP_WIDE_INSTR_OFFSETS
	.align		4
.L_113:
        /*04e0*/ 	.byte	0x04, 0x31
        /*04e2*/ 	.short	(.L_115 - .L_114)


	//   ....[0]....
.L_114:
        /*04e4*/ 	.word	0x00000130


	//   ....[1]....
        /*04e8*/ 	.word	0x00000170


	//   ....[2]....
        /*04ec*/ 	.word	0x000001e0


	//   ....[3]....
        /*04f0*/ 	.word	0x00008bd0


	//   ....[4]....
        /*04f4*/ 	.word	0x000107d0


	//   ....[5]....
        /*04f8*/ 	.word	0x00010870


	//   ....[6]....
        /*04fc*/ 	.word	0x00014660


	//   ....[7]....
        /*0500*/ 	.word	0x000146d0


	//----- nvinfo : EIATTR_COOP_GROUP_MASK_REGIDS
	.align		4
.L_115:
        /*0504*/ 	.byte	0x04, 0x29
        /*0506*/ 	.short	(.L_117 - .L_116)


	//   ....[0]....
.L_116:
        /*0508*/ 	.word	0xffffffff


	//   ....[1]....
        /*050c*/ 	.word	0xffffffff


	//   ....[2]....
        /*0510*/ 	.word	0xffffffff


	//   ....[3]....
        /*0514*/ 	.word	0xffffffff


	//   ....[4]....
        /*0518*/ 	.word	0xffffffff


	//   ....[5]....
        /*051c*/ 	.word	0xffffffff


	//   ....[6]....
        /*0520*/ 	.word	0xffffffff


	//   ....[7]....
        /*0524*/ 	.word	0xffffffff


	//   ....[8]....
        /*0528*/ 	.word	0xffffffff


	//   ....[9]....
        /*052c*/ 	.word	0xffffffff


	//   ....[10]....
        /*0530*/ 	.word	0xffffffff


	//   ....[11]....
        /*0534*/ 	.word	0xffffffff


	//   ....[12]....
        /*0538*/ 	.word	0xffffffff


	//   ....[13]....
        /*053c*/ 	.word	0xffffffff


	//   ....[14]....
        /*0540*/ 	.word	0xffffffff


	//   ....[15]....
        /*0544*/ 	.word	0xffffffff


	//   ....[16]....
        /*0548*/ 	.word	0xffffffff


	//   ....[17]....
        /*054c*/ 	.word	0xffffffff


	//   ....[18]....
        /*0550*/ 	.word	0xffffffff


	//   ....[19]....
        /*0554*/ 	.word	0xffffffff


	//   ....[20]....
        /*0558*/ 	.word	0xffffffff


	//   ....[21]....
        /*055c*/ 	.word	0xffffffff


	//   ....[22]....
        /*0560*/ 	.word	0xffffffff


	//   ....[23]....
        /*0564*/ 	.word	0xffffffff


	//   ....[24]....
        /*0568*/ 	.word	0xffffffff


	//   ....[25]....
        /*056c*/ 	.word	0xffffffff


	//   ....[26]....
        /*0570*/ 	.word	0xffffffff


	//   ....[27]....
        /*0574*/ 	.word	0xffffffff


	//   ....[28]....
        /*0578*/ 	.word	0xffffffff


	//   ....[29]....
        /*057c*/ 	.word	0xffffffff


	//   ....[30]....
        /*0580*/ 	.word	0xffffffff


	//   ....[31]....
        /*0584*/ 	.word	0xffffffff


	//   ....[32]....
        /*0588*/ 	.word	0xffffffff


	//   ....[33]....
        /*058c*/ 	.word	0xffffffff


	//   ....[34]....
        /*0590*/ 	.word	0xffffffff


	//   ....[35]....
        /*0594*/ 	.word	0xffffffff


	//   ....[36]....
        /*0598*/ 	.word	0xffffffff


	//   ....[37]....
        /*059c*/ 	.word	0xffffffff


	//   ....[38]....
        /*05a0*/ 	.word	0xffffffff


	//   ....[39]....
        /*05a4*/ 	.word	0xffffffff


	//   ....[40]....
        /*05a8*/ 	.word	0xffffffff


	//   ....[41]....
        /*05ac*/ 	.word	0xffffffff


	//   ....[42]....
        /*05b0*/ 	.word	0xffffffff


	//   ....[43]....
        /*05b4*/ 	.word	0xffffffff


	//   ....[44]....
        /*05b8*/ 	.word	0xffffffff


	//   ....[45]....
        /*05bc*/ 	.word	0xffffffff


	//   ....[46]....
        /*05c0*/ 	.word	0xffffffff


	//   ....[47]....
        /*05c4*/ 	.word	0xffffffff


	//   ....[48]....
        /*05c8*/ 	.word	0xffffffff


	//   ....[49]....
        /*05cc*/ 	.word	0xffffffff


	//   ....[50]....
        /*05d0*/ 	.word	0xffffffff


	//   ....[51]....
        /*05d4*/ 	.word	0xffffffff


	//   ....[52]....
        /*05d8*/ 	.word	0xffffffff


	//   ....[53]....
        /*05dc*/ 	.word	0xffffffff


	//   ....[54]....
        /*05e0*/ 	.word	0xffffffff


	//   ....[55]....
        /*05e4*/ 	.word	0xffffffff


	//   ....[56]....
        /*05e8*/ 	.word	0xffffffff


	//   ....[57]....
        /*05ec*/ 	.word	0xffffffff


	//   ....[58]....
        /*05f0*/ 	.word	0xffffffff


	//   ....[59]....
        /*05f4*/ 	.word	0xffffffff


	//   ....[60]....
        /*05f8*/ 	.word	0xffffffff


	//   ....[61]....
        /*05fc*/ 	.word	0xffffffff


	//   ....[62]....
        /*0600*/ 	.word	0xffffffff


	//   ....[63]....
        /*0604*/ 	.word	0xffffffff


	//   ....[64]....
        /*0608*/ 	.word	0xffffffff


	//   ....[65]....
        /*060c*/ 	.word	0xffffffff


	//   ....[66]....
        /*0610*/ 	.word	0xffffffff


	//   ....[67]....
        /*0614*/ 	.word	0xffffffff


	//   ....[68]....
        /*0618*/ 	.word	0xffffffff


	//   ....[69]....
        /*061c*/ 	.word	0xffffffff


	//   ....[70]....
        /*0620*/ 	.word	0xffffffff


	//   ....[71]....
        /*0624*/ 	.word	0xffffffff


	//   ....[72]....
        /*0628*/ 	.word	0xffffffff


	//   ....[73]....
        /*062c*/ 	.word	0xffffffff


	//   ....[74]....
        /*0630*/ 	.word	0xffffffff


	//   ....[75]....
        /*0634*/ 	.word	0xffffffff


	//   ....[76]....
        /*0638*/ 	.word	0xffffffff


	//   ....[77]....
        /*063c*/ 	.word	0xffffffff


	//   ....[78]....
        /*0640*/ 	.word	0xffffffff


	//   ....[79]....
        /*0644*/ 	.word	0xffffffff


	//   ....[80]....
        /*0648*/ 	.word	0xffffffff


	//   ....[81]....
        /*064c*/ 	.word	0xffffffff


	//   ....[82]....
        /*0650*/ 	.word	0xffffffff


	//   ....[83]....
        /*0654*/ 	.word	0xffffffff


	//   ....[84]....
        /*0658*/ 	.word	0xffffffff


	//   ....[85]....
        /*065c*/ 	.word	0xffffffff


	//   ....[86]....
        /*0660*/ 	.word	0xffffffff


	//   ....[87]....
        /*0664*/ 	.word	0xffffffff


	//   ....[88]....
        /*0668*/ 	.word	0xffffffff


	//   ....[89]....
        /*066c*/ 	.word	0xffffffff


	//   ....[90]....
        /*0670*/ 	.word	0xffffffff


	//   ....[91]....
        /*0674*/ 	.word	0xffffffff


	//   ....[92]....
        /*0678*/ 	.word	0xffffffff


	//   ....[93]....
        /*067c*/ 	.word	0xffffffff


	//   ....[94]....
        /*0680*/ 	.word	0xffffffff


	//   ....[95]....
        /*0684*/ 	.word	0xffffffff


	//   ....[96]....
        /*0688*/ 	.word	0xffffffff


	//   ....[97]....
        /*068c*/ 	.word	0x0500000f


	//   ....[98]....
        /*0690*/ 	.word	0x0500000f


	//   ....[99]....
        /*0694*/ 	.word	0x0500000f


	//   ....[100]....
        /*0698*/ 	.word	0x0500000f


	//   ....[101]....
        /*069c*/ 	.word	0x0500000f


	//   ....[102]....
        /*06a0*/ 	.word	0x0500000f


	//   ....[103]....
        /*06a4*/ 	.word	0x0500000f


	//   ....[104]....
        /*06a8*/ 	.word	0x0500000f


	//   ....[105]....
        /*06ac*/ 	.word	0x0500000f


	//   ....[106]....
        /*06b0*/ 	.word	0x0500000f


	//   ....[107]....
        /*06b4*/ 	.word	0x0500000f


	//   ....[108]....
        /*06b8*/ 	.word	0x0500000f


	//   ....[109]....
        /*06bc*/ 	.word	0x0500000f


	//   ....[110]....
        /*06c0*/ 	.word	0x0500000f


	//   ....[111]....
        /*06c4*/ 	.word	0x0500000f


	//   ....[112]....
        /*06c8*/ 	.word	0x0500000f


	//   ....[113]....
        /*06cc*/ 	.word	0x0500000f


	//   ....[114]....
        /*06d0*/ 	.word	0x0500000f


	//   ....[115]....
        /*06d4*/ 	.word	0x0500000f


	//   ....[116]....
        /*06d8*/ 	.word	0x0500000f


	//   ....[117]....
        /*06dc*/ 	.word	0x0500000f


	//   ....[118]....
        /*06e0*/ 	.word	0x0500000f


	//   ....[119]....
        /*06e4*/ 	.word	0x0500000f


	//   ....[120]....
        /*06e8*/ 	.word	0x0500000f


	//   ....[121]....
        /*06ec*/ 	.word	0x0500000f


	//   ....[122]....
        /*06f0*/ 	.word	0x0500000f


	//   ....[123]....
        /*06f4*/ 	.word	0x0500000f


	//   ....[124]....
        /*06f8*/ 	.word	0x0500000f


	//   ....[125]....
        /*06fc*/ 	.word	0x0500000f


	//   ....[126]....
        /*0700*/ 	.word	0x0500000f


	//   ....[127]....
        /*0704*/ 	.word	0x0500000f


	//   ....[128]....
        /*0708*/ 	.word	0x0500000f


	//   ....[129]....
        /*070c*/ 	.word	0x0500000f


	//   ....[130]....
        /*0710*/ 	.word	0x0500000f


	//   ....[131]....
        /*0714*/ 	.word	0x0500000f


	//   ....[132]....
        /*0718*/ 	.word	0x0500000f


	//----- nvinfo : EIATTR_COOP_GROUP_INSTR_OFFSETS
	.align		4
.L_117:
        /*071c*/ 	.byte	0x04, 0x28
        /*071e*/ 	.short	(.L_119 - .L_118)


	//   ....[0]....
.L_118:
        /*0720*/ 	.word	0x00000060


	//   ....[1]....
        /*0724*/ 	.word	0x00000140


	//   ....[2]....
        /*0728*/ 	.word	0x00000190


	//   ....[3]....
        /*072c*/ 	.word	0x000003c0


	//   ....[4]....
        /*0730*/ 	.word	0x00000520


	//   ....[5]....
        /*0734*/ 	.word	0x00000640


	//   ....[6]....
        /*0738*/ 	.word	0x000007a0


	//   ....[7]....
        /*073c*/ 	.word	0x00001c80


	//   ....[8]....
        /*0740*/ 	.word	0x00004c70


	//   ....[9]....
        /*0744*/ 	.word	0x00004ca0


	//   ....[10]....
        /*0748*/ 	.word	0x00005280


	//   ....[11]....
        /*074c*/ 	.word	0x00005390


	//   ....[12]....
        /*0750*/ 	.word	0x00008ea0


	//   ....[13]....
        /*0754*/ 	.word	0x00008ed0


	//   ....[14]....
        /*0758*/ 	.word	0x00009280


	//   ....[15]....
        /*075c*/ 	.word	0x00009540


	//   ....[16]....
        /*0760*/ 	.word	0x0000a6d0


	//   ....[17]....
        /*0764*/ 	.word	0x0000a710


	//   ....[18]....
        /*0768*/ 	.word	0x0000a800


	//   ....[19]....
        /*076c*/ 	.word	0x0000ab00


	//   ....[20]....
        /*0770*/ 	.word	0x0000c180


	//   ....[21]....
        /*0774*/ 	.word	0x0000c190


	//   ....[22]....
        /*0778*/ 	.word	0x0000c1a0


	//   ....[23]....
        /*077c*/ 	.word	0x0000c1d0


	//   ....[24]....
        /*0780*/ 	.word	0x0000cad0


	//   ....[25]....
        /*0784*/ 	.word	0x0000caf0


	//   ....[26]....
        /*0788*/ 	.word	0x0000cc50


	//   ....[27]....
        /*078c*/ 	.word	0x0000cc70


	//   ....[28]....
        /*0790*/ 	.word	0x0000cd80


	//   ....[29]....
        /*0794*/ 	.word	0x0000cda0


	//   ....[30]....
        /*0798*/ 	.word	0x0000cec0


	//   ....[31]....
        /*079c*/ 	.word	0x0000cee0


	//   ....[32]....
        /*07a0*/ 	.word	0x0000d460


	//   ....[33]....
        /*07a4*/ 	.word	0x0000d470


	//   ....[34]....
        /*07a8*/ 	.word	0x0000dac0


	//   ....[35]....
        /*07ac*/ 	.word	0x0000dad0


	//   ....[36]....
        /*07b0*/ 	.word	0x0000eb70


	//   ....[37]....
        /*07b4*/ 	.word	0x0000eba0


	//   ....[38]....
        /*07b8*/ 	.word	0x0000ecd0


	//   ....[39]....
        /*07bc*/ 	.word	0x0000ecf0


	//   ....[40]....
        /*07c0*/ 	.word	0x0000ee00


	//   ....[41]....
        /*07c4*/ 	.word	0x0000ee20


	//   ....[42]....
        /*07c8*/ 	.word	0x0000ef40


	//   ....[43]....
        /*07cc*/ 	.word	0x0000ef60


	//   ....[44]....
        /*07d0*/ 	.word	0x0000f110


	//   ....[45]....
        /*07d4*/ 	.word	0x0000f360


	//   ....[46]....
        /*07d8*/ 	.word	0x0000f390


	//   ....[47]....
        /*07dc*/ 	.word	0x0000f3c0


	//   ....[48]....
        /*07e0*/ 	.word	0x0000f3f0


	//   ....[49]....
        /*07e4*/ 	.word	0x0000f420


	//   ....[50]....
        /*07e8*/ 	.word	0x0000f450


	//   ....[51]....
        /*07ec*/ 	.word	0x0000f600


	//   ....[52]....
        /*07f0*/ 	.word	0x0000f630


	//   ....[53]....
        /*07f4*/ 	.word	0x0000f660


	//   ....[54]....
        /*07f8*/ 	.word	0x0000f690


	//   ....[55]....
        /*07fc*/ 	.word	0x0000f6c0


	//   ....[56]....
        /*0800*/ 	.word	0x0000f6f0


	//   ....[57]....
        /*0804*/ 	.word	0x0000f780


	//   ....[58]....
        /*0808*/ 	.word	0x0000f7b0


	//   ....[59]....
        /*080c*/ 	.word	0x0000f7c0


	//   ....[60]....
        /*0810*/ 	.word	0x0000f870


	//   ....[61]....
        /*0814*/ 	.word	0x00010dd0


	//   ....[62]....
        /*0818*/ 	.word	0x000119e0


	//   ....[63]....
        /*081c*/ 	.word	0x00011a00


	//   ....[64]....
        /*0820*/ 	.word	0x00011a40


	//   ....[65]....
        /*0824*/ 	.word	0x00011a70


	//   ....[66]....
        /*0828*/ 	.word	0x00011b90


	//   ....[67]....
        /*082c*/ 	.word	0x00011ba0


	//   ....[68]....
        /*0830*/ 	.word	0x00011c40


	//   ....[69]....
        /*0834*/ 	.word	0x00011c50


	//   ....[70]....
        /*0838*/ 	.word	0x00011cf0


	//   ....[71]....
        /*083c*/ 	.word	0x00011d00


	//   ....[72]....
        /*0840*/ 	.word	0x00011da0


	//   ....[73]....
        /*0844*/ 	.word	0x00011db0


	//   ....[74]....
        /*0848*/ 	.word	0x00011e30


	//   ....[75]....
        /*084c*/ 	.word	0x00011e60


	//   ....[76]....
        /*0850*/ 	.word	0x00011eb0


	//   ....[77]....
        /*0854*/ 	.word	0x00011ef0


	//   ....[78]....
        /*0858*/ 	.word	0x00014ea0


	//   ....[79]....
        /*085c*/ 	.word	0x00014ed0


	//   ....[80]....
        /*0860*/ 	.word	0x00014f30


	//   ....[81]....
        /*0864*/ 	.word	0x00014f60


	//   ....[82]....
        /*0868*/ 	.word	0x00014f90


	//   ....[83]....
        /*086c*/ 	.word	0x00014fc0


	//   ....[84]....
        /*0870*/ 	.word	0x00014ff0


	//   ....[85]....
        /*0874*/ 	.word	0x00015020


	//   ....[86]....
        /*0878*/ 	.word	0x000151f0


	//   ....[87]....
        /*087c*/ 	.word	0x00015220


	//   ....[88]....
        /*0880*/ 	.word	0x00015250


	//   ....[89]....
        /*0884*/ 	.word	0x00015280


	//   ....[90]....
        /*0888*/ 	.word	0x000152b0


	//   ....[91]....
        /*088c*/ 	.word	0x000152e0


	//   ....[92]....
        /*0890*/ 	.word	0x000153a0


	//   ....[93]....
        /*0894*/ 	.word	0x000153c0


	//   ....[94]....
        /*0898*/ 	.word	0x000153d0


	//   ....[95]....
        /*089c*/ 	.word	0x00015430


	//   ....[96]....
        /*08a0*/ 	.word	0x00015b50


	//   ....[97]....
        /*08a4*/ 	.word	0x00016040


	//   ....[98]....
        /*08a8*/ 	.word	0x000161c0


	//   ....[99]....
        /*08ac*/ 	.word	0x00016210


	//   ....[100]....
        /*08b0*/ 	.word	0x000163d0


	//   ....[101]....
        /*08b4*/ 	.word	0x00016420


	//   ....[102]....
        /*08b8*/ 	.word	0x00016560


	//   ....[103]....
        /*08bc*/ 	.word	0x000165d0


	//   ....[104]....
        /*08c0*/ 	.word	0x00016700


	//   ....[105]....
        /*08c4*/ 	.word	0x00016750


	//   ....[106]....
        /*08c8*/ 	.word	0x00016880


	//   ....[107]....
        /*08cc*/ 	.word	0x000168d0


	//   ....[108]....
        /*08d0*/ 	.word	0x00016a00


	//   ....[109]....
        /*08d4*/ 	.word	0x00016a50


	//   ....[110]....
        /*08d8*/ 	.word	0x00016b60


	//   ....[111]....
        /*08dc*/ 	.word	0x00016bd0


	//   ....[112]....
        /*08e0*/ 	.word	0x00016ce0


	//   ....[113]....
        /*08e4*/ 	.word	0x00016d30


	//   ....[114]....
        /*08e8*/ 	.word	0x00017060


	//   ....[115]....
        /*08ec*/ 	.word	0x00017100


	//   ....[116]....
        /*08f0*/ 	.word	0x000172a0


	//   ....[117]....
        /*08f4*/ 	.word	0x00017320


	//   ....[118]....
        /*08f8*/ 	.word	0x000173a0


	//   ....[119]....
        /*08fc*/ 	.word	0x00017420


	//   ....[120]....
        /*0900*/ 	.word	0x000174a0


	//   ....[121]....
        /*0904*/ 	.word	0x00017530


	//   ....[122]....
        /*0908*/ 	.word	0x000175d0


	//   ....[123]....
        /*090c*/ 	.word	0x00017680


	//   ....[124]....
        /*0910*/ 	.word	0x00017700


	//   ....[125]....
        /*0914*/ 	.word	0x00017780


	//   ....[126]....
        /*0918*/ 	.word	0x00017800


	//   ....[127]....
        /*091c*/ 	.word	0x00017890


	//   ....[128]....
        /*0920*/ 	.word	0x00017910


	//   ....[129]....
        /*0924*/ 	.word	0x000179b0


	//   ....[130]....
        /*0928*/ 	.word	0x00017a00


	//   ....[131]....
        /*092c*/ 	.word	0x00017a90


	//   ....[132]....
        /*0930*/ 	.word	0x00017bc0


	//----- nvinfo : EIATTR_REG_RECONFIG
	.align		4
.L_119:
        /*0934*/ 	.byte	0x01, 0x54
	.zero		2


	//----- nvinfo : EIATTR_SYSCALL_OFFSETS
	.align		4
        /*0938*/ 	.byte	0x04, 0x46
        /*093a*/ 	.short	(.L_121 - .L_120)


	//   ....[0]....
.L_120:
        /*093c*/ 	.word	0x00001e00


	//   ....[1]....
        /*0940*/ 	.word	0x000109e0


	//   ....[2]....
        /*0944*/ 	.word	0x00010b30


	//   ....[3]....
        /*0948*/ 	.word	0x00010c30


	//   ....[4]....
        /*094c*/ 	.word	0x000115c0


	//----- nvinfo : EIATTR_MBARRIER_INSTR_OFFSETS
	.align		4
.L_121:
        /*0950*/ 	.byte	0x04, 0x39
        /*0952*/ 	.short	(.L_123 - .L_122)


	//   ....[0]....
.L_122:
        /*0954*/ 	.word	0x00000270
        /*0958*/ 	.word	0x000000ff
        /*095c*/ 	.word	0x00036800
        /*0960*/ 	.short	0x0100
        /*0962*/ 	.byte	0x08
	.zero		1


	//   ....[1]....
        /*0964*/ 	.word	0x00000280
        /*0968*/ 	.word	0x000000ff
        /*096c*/ 	.word	0x00036820
        /*0970*/ 	.short	0x0100
        /*0972*/ 	.byte	0x08
	.zero		1


	//   ....[2]....
        /*0974*/ 	.word	0x00000370
        /*0978*/ 	.word	0x000000ff
        /*097c*/ 	.word	0x00036830
        /*0980*/ 	.short	0x0100
        /*0982*/ 	.byte	0x08
	.zero		1


	//   ....[3]....
        /*0984*/ 	.word	0x00000380
        /*0988*/ 	.word	0x000000ff
        /*098c*/ 	.word	0x00036840
        /*0990*/ 	.short	0x0100
        /*0992*/ 	.byte	0x08
	.zero		1


	//   ....[4]....
        /*0994*/ 	.word	0x00000390
        /*0998*/ 	.word	0x000000ff
        /*099c*/ 	.word	0x00036838
        /*09a0*/ 	.short	0x0100
        /*09a2*/ 	.byte	0x08
	.zero		1


	//   ....[5]....
        /*09a4*/ 	.word	0x000003a0
        /*09a8*/ 	.word	0x000000ff
        /*09ac*/ 	.word	0x00036848
        /*09b0*/ 	.short	0x0100
        /*09b2*/ 	.byte	0x08
	.zero		1


	//   ....[6]....
        /*09b4*/ 	.word	0x000004d0
        /*09b8*/ 	.word	0x000000ff
        /*09bc*/ 	.word	0x00036850
        /*09c0*/ 	.short	0x0100
        /*09c2*/ 	.byte	0x08
	.zero		1


	//   ....[7]....
        /*09c4*/ 	.word	0x000004e0
        /*09c8*/ 	.word	0x000000ff
        /*09cc*/ 	.word	0x00036860
        /*09d0*/ 	.short	0x0100
        /*09d2*/ 	.byte	0x08
	.zero		1


	//   ....[8]....
        /*09d4*/ 	.word	0x000004f0
        /*09d8*/ 	.word	0x000000ff
        /*09dc*/ 	.word	0x00036858
        /*09e0*/ 	.short	0x0100
        /*09e2*/ 	.byte	0x08
	.zero		1


	//   ....[9]....
        /*09e4*/ 	.word	0x00000500
        /*09e8*/ 	.word	0x000000ff
        /*09ec*/ 	.word	0x00036868
        /*09f0*/ 	.short	0x0100
        /*09f2*/ 	.byte	0x08
	.zero		1


	//   ....[10]....
        /*09f4*/ 	.word	0x000005f0
        /*09f8*/ 	.word	0x000000ff
        /*09fc*/ 	.word	0x00036870
        /*0a00*/ 	.short	0x0100
        /*0a02*/ 	.byte	0x06
	.zero		1


	//   ....[11]....
        /*0a04*/ 	.word	0x00000600
        /*0a08*/ 	.word	0x000000ff
        /*0a0c*/ 	.word	0x00036880
        /*0a10*/ 	.short	0x0100
        /*0a12*/ 	.byte	0x06
	.zero		1


	//   ....[12]....
        /*0a14*/ 	.word	0x00000610
        /*0a18*/ 	.word	0x000000ff
        /*0a1c*/ 	.word	0x00036878
        /*0a20*/ 	.short	0x0100
        /*0a22*/ 	.byte	0x06
	.zero		1


	//   ....[13]....
        /*0a24*/ 	.word	0x00000620
        /*0a28*/ 	.word	0x000000ff
        /*0a2c*/ 	.word	0x00036888
        /*0a30*/ 	.short	0x0100
        /*0a32*/ 	.byte	0x06
	.zero		1


	//   ....[14]....
        /*0a34*/ 	.word	0x00000750
        /*0a38*/ 	.word	0x000000ff
        /*0a3c*/ 	.word	0x00036890
        /*0a40*/ 	.short	0x0100
        /*0a42*/ 	.byte	0x08
	.zero		1


	//   ....[15]....
        /*0a44*/ 	.word	0x00000760
        /*0a48*/ 	.word	0x000000ff
        /*0a4c*/ 	.word	0x000368a0
        /*0a50*/ 	.short	0x0100
        /*0a52*/ 	.byte	0x08
	.zero		1


	//   ....[16]....
        /*0a54*/ 	.word	0x00000770
        /*0a58*/ 	.word	0x000000ff
        /*0a5c*/ 	.word	0x00036898
        /*0a60*/ 	.short	0x0100
        /*0a62*/ 	.byte	0x08
	.zero		1


	//   ....[17]....
        /*0a64*/ 	.word	0x00000780
        /*0a68*/ 	.word	0x000000ff
        /*0a6c*/ 	.word	0x000368a8
        /*0a70*/ 	.short	0x0100
        /*0a72*/ 	.byte	0x08
	.zero		1


	//   ....[18]....
        /*0a74*/ 	.word	0x000008b0
        /*0a78*/ 	.word	0x000000ff
        /*0a7c*/ 	.word	0x000368b0
        /*0a80*/ 	.short	0x0100
        /*0a82*/ 	.byte	0x08
	.zero		1


	//   ....[19]....
        /*0a84*/ 	.word	0x000008c0
        /*0a88*/ 	.word	0x000000ff
        /*0a8c*/ 	.word	0x000368c0
        /*0a90*/ 	.short	0x0100
        /*0a92*/ 	.byte	0x08
	.zero		1


	//   ....[20]....
        /*0a94*/ 	.word	0x000008d0
        /*0a98*/ 	.word	0x000000ff
        /*0a9c*/ 	.word	0x000368b8
        /*0aa0*/ 	.short	0x0100
        /*0aa2*/ 	.byte	0x08
	.zero		1


	//   ....[21]....
        /*0aa4*/ 	.word	0x000008e0
        /*0aa8*/ 	.word	0x000000ff
        /*0aac*/ 	.word	0x000368c8
        /*0ab0*/ 	.short	0x0100
        /*0ab2*/ 	.byte	0x08
	.zero		1


	//   ....[22]....
        /*0ab4*/ 	.word	0x00001eb0
        /*0ab8*/ 	.word	0x00000004
        /*0abc*/ 	.word	0x00036800
        /*0ac0*/ 	.short	0x010a
        /*0ac2*/ 	.byte	0x3f
	.zero		1


	//   ....[23]....
        /*0ac4*/ 	.word	0x00001f50
        /*0ac8*/ 	.word	0x00000000
        /*0acc*/ 	.word	0x00036830
        /*0ad0*/ 	.short	0x010a
        /*0ad2*/ 	.byte	0x3f
	.zero		1


	//   ....[24]....
        /*0ad4*/ 	.word	0x00001fc0
        /*0ad8*/ 	.word	0x00000000
        /*0adc*/ 	.word	0x00036830
        /*0ae0*/ 	.short	0x010a
        /*0ae2*/ 	.byte	0x3f
	.zero		1


	//   ....[25]....
        /*0ae4*/ 	.word	0x00004bc0
        /*0ae8*/ 	.word	0x00000000
        /*0aec*/ 	.word	0x00000000
        /*0af0*/ 	.short	0x0101
        /*0af2*/ 	.byte	0x3f
	.zero		1


	//   ....[26]....
        /*0af4*/ 	.word	0x00006360
        /*0af8*/ 	.word	0x000000ff
        /*0afc*/ 	.word	0x00036830
        /*0b00*/ 	.short	0x010a
        /*0b02*/ 	.byte	0x3c
	.zero		1


	//   ....[27]....
        /*0b04*/ 	.word	0x000063a0
        /*0b08*/ 	.word	0x000000ff
        /*0b0c*/ 	.word	0x00036830
        /*0b10*/ 	.short	0x010a
        /*0b12*/ 	.byte	0x3c
	.zero		1


	//   ....[28]....
        /*0b14*/ 	.word	0x00008b20
        /*0b18*/ 	.word	0x000000ff
        /*0b1c*/ 	.word	0x00036850
        /*0b20*/ 	.short	0x010a
        /*0b22*/ 	.byte	0x0a
	.zero		1


	//   ....[29]....
        /*0b24*/ 	.word	0x00008b60
        /*0b28*/ 	.word	0x000000ff
        /*0b2c*/ 	.word	0x00036850
        /*0b30*/ 	.short	0x010a
        /*0b32*/ 	.byte	0x0a
	.zero		1


	//   ....[30]....
        /*0b34*/ 	.word	0x00009f50
        /*0b38*/ 	.word	0x000000ff
        /*0b3c*/ 	.word	0x00000000
        /*0b40*/ 	.short	0x0101
        /*0b42*/ 	.byte	0x3c
	.zero		1


	//   ....[31]....
        /*0b44*/ 	.word	0x00009fc0
        /*0b48*/ 	.word	0x000000ff
        /*0b4c*/ 	.word	0x00000000
        /*0b50*/ 	.short	0x0101
        /*0b52*/ 	.byte	0x0a
	.zero		1


	//   ....[32]....
        /*0b54*/ 	.word	0x0000a630
        /*0b58*/ 	.word	0x0000000d
        /*0b5c*/ 	.word	0x00036850
        /*0b60*/ 	.short	0x010a
        /*0b62*/ 	.byte	0x3f
	.zero		1


	//   ....[33]....
        /*0b64*/ 	.word	0x0000a670
        /*0b68*/ 	.word	0x0000000d
        /*0b6c*/ 	.word	0x00036850
        /*0b70*/ 	.short	0x010a
        /*0b72*/ 	.byte	0x3f
	.zero		1


	//   ....[34]....
        /*0b74*/ 	.word	0x0000ac20
        /*0b78*/ 	.word	0x0000000b
        /*0b7c*/ 	.word	0x00000000
        /*0b80*/ 	.short	0x0101
        /*0b82*/ 	.byte	0x3f
	.zero		1


	//   ....[35]....
        /*0b84*/ 	.word	0x0000cab0
        /*0b88*/ 	.word	0x000000ff
        /*0b8c*/ 	.word	0x00000000
        /*0b90*/ 	.short	0x0101
        /*0b92*/ 	.byte	0x08
	.zero		1


	//   ....[36]....
        /*0b94*/ 	.word	0x0000d1e0
        /*0b98*/ 	.word	0x000000ff
        /*0b9c*/ 	.word	0x00000000
        /*0ba0*/ 	.short	0x0101
        /*0ba2*/ 	.byte	0x08
	.zero		1


	//   ....[37]....
        /*0ba4*/ 	.word	0x00011050
        /*0ba8*/ 	.word	0x00000000
        /*0bac*/ 	.word	0x00036840
        /*0bb0*/ 	.short	0x010a
        /*0bb2*/ 	.byte	0x3f
	.zero		1


	//   ....[38]....
        /*0bb4*/ 	.word	0x00012010
        /*0bb8*/ 	.word	0x00000012
        /*0bbc*/ 	.word	0x00036800
        /*0bc0*/ 	.short	0x0107
        /*0bc2*/ 	.byte	0x3f
	.zero		1


	//   ....[39]....
        /*0bc4*/ 	.word	0x00012120
        /*0bc8*/ 	.word	0x00000012
        /*0bcc*/ 	.word	0x00036800
        /*0bd0*/ 	.short	0x0101
        /*0bd2*/ 	.byte	0x3f
	.zero		1


	//   ....[40]....
        /*0bd4*/ 	.word	0x00012140
        /*0bd8*/ 	.word	0x00000012
        /*0bdc*/ 	.word	0x00036820
        /*0be0*/ 	.short	0x010a
        /*0be2*/ 	.byte	0x3f
	.zero		1


	//   ....[41]....
        /*0be4*/ 	.word	0x00012510
        /*0be8*/ 	.word	0x00000003
        /*0bec*/ 	.word	0x00036840
        /*0bf0*/ 	.short	0x010a
        /*0bf2*/ 	.byte	0x3f
	.zero		1


	//   ....[42]....
        /*0bf4*/ 	.word	0x000129b0
        /*0bf8*/ 	.word	0x00000003
        /*0bfc*/ 	.word	0x00000060
        /*0c00*/ 	.short	0x010a
        /*0c02*/ 	.byte	0x3f
	.zero		1


	//   ....[43]....
        /*0c04*/ 	.word	0x00013140
        /*0c08*/ 	.word	0x00000003
        /*0c0c*/ 	.word	0x00036840
        /*0c10*/ 	.short	0x010a
        /*0c12*/ 	.byte	0x3f
	.zero		1


	//   ....[44]....
        /*0c14*/ 	.word	0x000135e0
        /*0c18*/ 	.word	0x00000002
        /*0c1c*/ 	.word	0x00000060
        /*0c20*/ 	.short	0x010a
        /*0c22*/ 	.byte	0x3f
	.zero		1


	//   ....[45]....
        /*0c24*/ 	.word	0x00013cb0
        /*0c28*/ 	.word	0x00000002
        /*0c2c*/ 	.word	0x00036840
        /*0c30*/ 	.short	0x010a
        /*0c32*/ 	.byte	0x3f
	.zero		1


	//   ....[46]....
        /*0c34*/ 	.word	0x00014150
        /*0c38*/ 	.word	0x00000002
        /*0c3c*/ 	.word	0x00000060
        /*0c40*/ 	.short	0x010a
        /*0c42*/ 	.byte	0x3f
	.zero		1


	//   ....[47]....
        /*0c44*/ 	.word	0x000147d0
        /*0c48*/ 	.word	0x00000000
        /*0c4c*/ 	.word	0x00036860
        /*0c50*/ 	.short	0x010a
        /*0c52*/ 	.byte	0x3f
	.zero		1


	//   ....[48]....
        /*0c54*/ 	.word	0x00015ad0
        /*0c58*/ 	.word	0x00000000
        /*0c5c*/ 	.word	0x00036820
        /*0c60*/ 	.short	0x010a
        /*0c62*/ 	.byte	0x3f
	.zero		1


	//   ....[49]....
        /*0c64*/ 	.word	0x00015ce0
        /*0c68*/ 	.word	0x00000006
        /*0c6c*/ 	.word	0x00000000
        /*0c70*/ 	.short	0x010a
        /*0c72*/ 	.byte	0x3f
	.zero		1


	//   ....[50]....
        /*0c74*/ 	.word	0x00015d10
        /*0c78*/ 	.word	0x00000007
        /*0c7c*/ 	.word	0x00000000
        /*0c80*/ 	.short	0x010a
        /*0c82*/ 	.byte	0x3f
	.zero		1


	//   ....[51]....
        /*0c84*/ 	.word	0x00015d70
        /*0c88*/ 	.word	0x00000004
        /*0c8c*/ 	.word	0x00000000
        /*0c90*/ 	.short	0x010a
        /*0c92*/ 	.byte	0x3f
	.zero		1


	//   ....[52]....
        /*0c94*/ 	.word	0x00015da0
        /*0c98*/ 	.word	0x00000003
        /*0c9c*/ 	.word	0x00000000
        /*0ca0*/ 	.short	0x010a
        /*0ca2*/ 	.byte	0x3f
	.zero		1


	//   ....[53]....
        /*0ca4*/ 	.word	0x00015e00
        /*0ca8*/ 	.word	0x00000004
        /*0cac*/ 	.word	0x00036800
        /*0cb0*/ 	.short	0x010a
        /*0cb2*/ 	.byte	0x3f
	.zero		1


	//   ....[54]....
        /*0cb4*/ 	.word	0x00015e50
        /*0cb8*/ 	.word	0x00000000
        /*0cbc*/ 	.word	0x00036830
        /*0cc0*/ 	.short	0x010a
        /*0cc2*/ 	.byte	0x3f
	.zero		1


	//   ....[55]....
        /*0cc4*/ 	.word	0x00015eb0
        /*0cc8*/ 	.word	0x00000003
        /*0ccc*/ 	.word	0x00036830
        /*0cd0*/ 	.short	0x010a
        /*0cd2*/ 	.byte	0x3f
	.zero		1


	//   ....[56]....
        /*0cd4*/ 	.word	0x00015f10
        /*0cd8*/ 	.word	0x00000002
        /*0cdc*/ 	.word	0x00036850
        /*0ce0*/ 	.short	0x010a
        /*0ce2*/ 	.byte	0x3f
	.zero		1


	//   ....[57]....
        /*0ce4*/ 	.word	0x00015f60
        /*0ce8*/ 	.word	0x0000000d
        /*0cec*/ 	.word	0x00036850
        /*0cf0*/ 	.short	0x010a
        /*0cf2*/ 	.byte	0x3f
	.zero		1


	//   ....[58]....
        /*0cf4*/ 	.word	0x00016100
        /*0cf8*/ 	.word	0x00000000
        /*0cfc*/ 	.word	0x00036840
        /*0d00*/ 	.short	0x010a
        /*0d02*/ 	.byte	0x3f
	.zero		1


	//   ....[59]....
        /*0d04*/ 	.word	0x00016d70
        /*0d08*/ 	.word	0x00000012
        /*0d0c*/ 	.word	0x00036820
        /*0d10*/ 	.short	0x010a
        /*0d12*/ 	.byte	0x3f
	.zero		1


	//   ....[60]....
        /*0d14*/ 	.word	0x00016dc0
        /*0d18*/ 	.word	0x00000003
        /*0d1c*/ 	.word	0x00036840
        /*0d20*/ 	.short	0x010a
        /*0d22*/ 	.byte	0x3f
	.zero		1


	//   ....[61]....
        /*0d24*/ 	.word	0x00016e10
        /*0d28*/ 	.word	0x00000003
        /*0d2c*/ 	.word	0x00000060
        /*0d30*/ 	.short	0x010a
        /*0d32*/ 	.byte	0x3f
	.zero		1


	//   ....[62]....
        /*0d34*/ 	.word	0x00016e60
        /*0d38*/ 	.word	0x00000003
        /*0d3c*/ 	.word	0x00036840
        /*0d40*/ 	.short	0x010a
        /*0d42*/ 	.byte	0x3f
	.zero		1


	//   ....[63]....
        /*0d44*/ 	.word	0x00016eb0
        /*0d48*/ 	.word	0x00000002
        /*0d4c*/ 	.word	0x00000060
        /*0d50*/ 	.short	0x010a
        /*0d52*/ 	.byte	0x3f
	.zero		1


	//   ....[64]....
        /*0d54*/ 	.word	0x00016f00
        /*0d58*/ 	.word	0x00000002
        /*0d5c*/ 	.word	0x00036840
        /*0d60*/ 	.short	0x010a
        /*0d62*/ 	.byte	0x3f
	.zero		1


	//   ....[65]....
        /*0d64*/ 	.word	0x00016f50
        /*0d68*/ 	.word	0x00000002
        /*0d6c*/ 	.word	0x00000060
        /*0d70*/ 	.short	0x010a
        /*0d72*/ 	.byte	0x3f
	.zero		1


	//   ....[66]....
        /*0d74*/ 	.word	0x00016fa0
        /*0d78*/ 	.word	0x00000000
        /*0d7c*/ 	.word	0x00036860
        /*0d80*/ 	.short	0x010a
        /*0d82*/ 	.byte	0x3f
	.zero		1


	//   ....[67]....
        /*0d84*/ 	.word	0x00017ae0
        /*0d88*/ 	.word	0x00000000
        /*0d8c*/ 	.word	0x00036820
        /*0d90*/ 	.short	0x010a
        /*0d92*/ 	.byte	0x3f
	.zero		1


	//   ....[68]....
        /*0d94*/ 	.word	0x00017c80
        /*0d98*/ 	.word	0x00000006
        /*0d9c*/ 	.word	0x00000000
        /*0da0*/ 	.short	0x010a
        /*0da2*/ 	.byte	0x3f
	.zero		1


	//   ....[69]....
        /*0da4*/ 	.word	0x00017cd0
        /*0da8*/ 	.word	0x00000007
        /*0dac*/ 	.word	0x00000000
        /*0db0*/ 	.short	0x010a
        /*0db2*/ 	.byte	0x3f
	.zero		1


	//   ....[70]....
        /*0db4*/ 	.word	0x00017d20
        /*0db8*/ 	.word	0x00000004
        /*0dbc*/ 	.word	0x00000000
        /*0dc0*/ 	.short	0x010a
        /*0dc2*/ 	.byte	0x3f
	.zero		1


	//----- nvinfo : EIATTR_NUM_MBARRIERS
	.align		4
.L_123:
        /*0dc4*/ 	.byte	0x03, 0x38
        /*0dc6*/ 	.short	0x0016


	//----- nvinfo : EIATTR_EXIT_INSTR_OFFSETS
	.align		4
        /*0dc8*/ 	.byte	0x04, 0x1c
        /*0dca*/ 	.short	(.L_125 - .L_124)


	//   ....[0]....
.L_124:
        /*0dcc*/ 	.word	0x00000a50


	//   ....[1]....
        /*0dd0*/ 	.word	0x0000f0b0


	//   ....[2]....
        /*0dd4*/ 	.word	0x00015df0


	//----- nvinfo : EIATTR_MAX_THREADS
	.align		4
.L_125:
        /*0dd8*/ 	.byte	0x04, 0x05
        /*0dda*/ 	.short	(.L_127 - .L_126)
.L_126:
        /*0ddc*/ 	.word	0x00000180
        /*0de0*/ 	.word	0x00000001
        /*0de4*/ 	.word	0x00000001


	//----- nvinfo : EIATTR_CRS_STACK_SIZE
	.align		4
.L_127:
        /*0de8*/ 	.byte	0x04, 0x1e
        /*0dea*/ 	.short	(.L_129 - .L_128)
.L_128:
        /*0dec*/ 	.word	0x00000000


	//----- nvinfo : EIATTR_CBANK_PARAM_SIZE
	.align		4
.L_129:
        /*0df0*/ 	.byte	0x03, 0x19
        /*0df2*/ 	.short	0x0af0


	//----- nvinfo : EIATTR_PARAM_CBANK
	.align		4
        /*0df4*/ 	.byte	0x04, 0x0a
        /*0df6*/ 	.short	(.L_131 - .L_130)
	.align		4
.L_130:
        /*0df8*/ 	.word	index@(.nv.constant0._ZN7cutlass13device_kernelIN5flash11enable_sm90INS1_16FlashAttnFwdSm90INS1_25CollectiveMainloopFwdSm90ILi2EN4cute5tupleIJNS5_1CILi1EEES8_S8_EEENS6_IJNS7_ILi128EEENS7_ILi112EEENS7_ILi192EEEEEELi192ENS_10bfloat16_tEfNS_4arch4Sm90ELb0ELb0ELb0ELb1ELb0ELb0ELb0ELb1ELb1ELb1ELb1ELb0EEENS1_21CollectiveEpilogueFwdINS6_IJSA_SC_SB_EEES9_SE_SG_Li256ELb1ELb1ELb1ELb0EEENS1_36VarlenDynamicPersistentTileSchedulerILi128ELi112ELi256ELi128ELb1ELb1ELb1ELb0ELb1ELb1EEEEEEEEEvNT_6ParamsE)
        /*0dfc*/ 	.short	0x0210
        /*0dfe*/ 	.short	0x0af0


	//----- nvinfo : EIATTR_SW_WAR
	.align		4
.L_131:
        /*0e00*/ 	.byte	0x04, 0x36
        /*0e02*/ 	.short	(.L_133 - .L_132)
.L_132:
        /*0e04*/ 	.word	0x00000008
.L_133:


//--------------------- .nv.info._ZN7cutlass13device_kernelIN5flash11enable_sm90INS1_16FlashAttnFwdSm90INS1_25CollectiveMainloopFwdSm90ILi2EN4cute5tupleIJNS5_1CILi1EEES8_S8_EEENS6_IJNS7_ILi128EEENS7_ILi112EEENS7_ILi192EEEEEELi192ENS_10bfloat16_tEfNS_4arch4Sm90ELb0ELb0ELb0ELb1ELb0ELb1ELb0ELb1ELb1ELb1ELb1ELb0EEENS1_21CollectiveEpilogueFwdINS6_IJSA_SC_SB_EEES9_SE_SG_Li256ELb1ELb1ELb1ELb0EEENS1_36VarlenDynamicPersistentTileSchedulerILi128ELi112ELi256ELi128ELb1ELb1ELb1ELb0ELb1ELb1EEEEEEEEEvNT_6ParamsE --------------------------
	.section	.nv.info._ZN7cutlass13device_kernelIN5flash11enable_sm90INS1_16FlashAttnFwdSm90INS1_25CollectiveMainloopFwdSm90ILi2EN4cute5tupleIJNS5_1CILi1EEES8_S8_EEENS6_IJNS7_ILi128EEENS7_ILi112EEENS7_ILi192EEEEEELi192ENS_10bfloat16_tEfNS_4arch4Sm90ELb0ELb0ELb0ELb1ELb0ELb1ELb0ELb1ELb1ELb1ELb1ELb0EEENS1_21CollectiveEpilogueFwdINS6_IJSA_SC_SB_EEES9_SE_SG_Li256ELb1ELb1ELb1ELb0EEENS1_36VarlenDynamicPersistentTileSchedulerILi128ELi112ELi256ELi128ELb1ELb1ELb1ELb0ELb1ELb1EEEEEEEEEvNT_6ParamsE,"",@"SHT_CUDA_INFO"
	.sectionflags	@""
	.align	4


	//----- nvinfo : EIATTR_CUDA_API_VERSION
	.align		4
        /*0000*/ 	.byte	0x04, 0x37
        /*0002*/ 	.short	(.L_135 - .L_134)
.L_134:
        /*0004*/ 	.word	0x00000082


	//----- nvinfo : EIATTR_KPARAM_INFO
	.align		4
.L_135:
        /*0008*/ 	.byte	0x04, 0x17
        /*000a*/ 	.short	(.L_137 - .L_136)
.L_136:
        /*000c*/ 	.word	0x00000000
        /*0010*/ 	.short	0x0000
        /*0012*/ 	.short	0x0070
        /*0014*/ 	.byte	0x00, 0xf0, 0x01, 0x2a


	//----- nvinfo : EIATTR_SPARSE_MMA_MASK
	.align		4
.L_137:
        /*0018*/ 	.byte	0x03, 0x50
        /*001a*/ 	.short	0x0000


	//----- nvinfo : EIATTR_MAXREG_COUNT
	.align		4
        /*001c*/ 	.byte	0x03, 0x1b
        /*001e*/ 	.short	0x00a8


	//----- nvinfo : EIATTR_NUM_BARRIERS
	.align		4
        /*0020*/ 	.byte	0x02, 0x4c
        /*0022*/ 	.byte	0x10
	.zero		1


	//----- nvinfo : EIATTR_EXTERNS
	.align		4
        /*0024*/ 	.byte	0x04, 0x0f
        /*0026*/ 	.short	(.L_139 - .L_138)


	//   ....[0]....
	.align		4
.L_138:
        /*0028*/ 	.word	index@(__assertfail)


	//----- nvinfo : EIATTR_ANNOTATIONS
	.align		4
.L_139:
        /*002c*/ 	.byte	0x04, 0x55
        /*002e*/ 	.short	(.L_141 - .L_140)


	//   ....[0]....
.L_140:
        /* <DEDUP_REMOVED lines=106> */


	//----- nvinfo : EIATTR_MERCURY_ISA_VERSION
	.align		4
.L_141:
        /*06b8*/ 	.byte	0x03, 0x5f
        /*06ba*/ 	.short	0x0101


	//----- nvinfo : EIATTR_UNUSED_LOAD_BYTE_OFFSET
	.align		4
        /*06bc*/ 	.byte	0x04, 0x44
        /*06be*/ 	.short	(.L_143 - .L_142)


	//   ....[0]....
.L_142:
        /*06c0*/ 	.word	0x00000a80
        /*06c4*/ 	.word	0x0000fff0


	//   ....[1]....
        /*06c8*/ 	.word	0x0001c870
        /*06cc*/ 	.word	0x0000fff0


	//----- nvinfo : EIATTR_INT_WARP_WIDE_INSTR_OFFSETS
	.align		4
.L_143:
        /*06d0*/ 	.byte	0x04, 0x31
        /*06d2*/ 	.short	(.L_145 - .L_144)


	//   ....[0]....
.L_144:
        /*06d4*/ 	.word	0x00000180


	//   ....[1]....
        /*06d8*/ 	.word	0x000001c0


	//   ....[2]....
        /*06dc*/ 	.word	0x00000280


	//   ....[3]....
        /*06e0*/ 	.word	0x000234a0


	//   ....[4]....
        /*06e4*/ 	.word	0x00023530


	//   ....[5]....
        /*06e8*/ 	.word	0x000272c0


	//   ....[6]....
        /*06ec*/ 	.word	0x00027320


	//----- nvinfo : EIATTR_COOP_GROUP_MASK_REGIDS
	.align		4
.L_145:
        /*06f0*/ 	.byte	0x04, 0x29
        /*06f2*/ 	.short	(.L_147 - .L_146)


	//   ....[0]....
.L_146:
        /*06f4*/ 	.word	0xffffffff


	//   ....[1]....
        /*06f8*/ 	.word	0xffffffff


	//   ....[2]....
        /*06fc*/ 	.word	0xffffffff


	//   ....[3]....
        /*0700*/ 	.word	0xffffffff


	//   ....[4]....
        /*0704*/ 	.word	0xffffffff


	//   ....[5]....
        /*0708*/ 	.word	0xffffffff


	//   ....[6]....
        /*070c*/ 	.word	0xffffffff


	//   ....[7]....
        /*0710*/ 	.word	0xffffffff


	//   ....[8]....
        /*0714*/ 	.word	0xffffffff


	//   ....[9]....
        /*0718*/ 	.word	0xffffffff


	//   ....[10]....
        /*071c*/ 	.word	0xffffffff


	//   ....[11]....
        /*0720*/ 	.word	0xffffffff


	//   ....[12]....
        /*0724*/ 	.word	0xffffffff


	//   ....[13]....
        /*0728*/ 	.word	0xffffffff


	//   ....[14]....
        /*072c*/ 	.word	0xffffffff


	//   ....[15]....
        /*0730*/ 	.word	0xffffffff


	//   ....[16]....
        /*0734*/ 	.word	0xffffffff


	//   ....[17]....
        /*0738*/ 	.word	0xffffffff


	//   ....[18]....
        /*073c*/ 	.word	0xffffffff


	//   ....[19]....
        /*0740*/ 	.word	0xffffffff


	//   ....[20]....
        /*0744*/ 	.word	0xffffffff


	//   ....[21]....
        /*0748*/ 	.word	0xffffffff


	//   ....[22]....
        /*074c*/ 	.word	0xffffffff


	//   ....[23]....
        /*0750*/ 	.word	0xffffffff


	//   ....[24]....
        /*0754*/ 	.word	0xffffffff


	//   ....[25]....
        /*0758*/ 	.word	0xffffffff


	//   ....[26]....
        /*075c*/ 	.word	0xffffffff


	//   ....[27]....
        /*0760*/ 	.word	0xffffffff


	//   ....[28]....
        /*0764*/ 	.word	0xffffffff


	//   ....[29]....
        /*0768*/ 	.word	0xffffffff


	//   ....[30]....
        /*076c*/ 	.word	0xffffffff


	//   ....[31]....
        /*0770*/ 	.word	0xffffffff


	//   ....[32]....
        /*0774*/ 	.word	0xffffffff


	//   ....[33]....
        /*0778*/ 	.word	0xffffffff


	//   ....[34]....
        /*077c*/ 	.word	0xffffffff


	//   ....[35]....
        /*0780*/ 	.word	0xffffffff


	//   ....[36]....
        /*0784*/ 	.word	0xffffffff


	//   ....[37]....
        /*0788*/ 	.word	0xffffffff


	//   ....[38]....
        /*078c*/ 	.word	0xffffffff


	//   ....[39]....
        /*0790*/ 	.word	0xffffffff


	//   ....[40]....
        /*0794*/ 	.word	0xffffffff


	//   ....[41]....
        /*0798*/ 	.word	0xffffffff


	//   ....[42]....
        /*079c*/ 	.word	0xffffffff


	//   ....[43]....
        /*07a0*/ 	.word	0xffffffff


	//   ....[44]....
        /*07a4*/ 	.word	0xffffffff


	//   ....[45]....
        /*07a8*/ 	.word	0xffffffff


	//   ....[46]....
        /*07ac*/ 	.word	0xffffffff


	//   ....[47]....
        /*07b0*/ 	.word	0xffffffff


	//   ....[48]....
        /*07b4*/ 	.word	0xffffffff


	//   ....[49]....
        /*07b8*/ 	.word	0xffffffff


	//   ....[50]....
        /*07bc*/ 	.word	0xffffffff


	//   ....[51]....
        /*07c0*/ 	.word	0xffffffff


	//   ....[52]....
        /*07c4*/ 	.word	0xffffffff


	//   ....[53]....
        /*07c8*/ 	.word	0xffffffff


	//   ....[54]....
        /*07cc*/ 	.word	0xffffffff


	//   ....[55]....
        /*07d0*/ 	.word	0xffffffff


	//   ....[56]....
        /*07d4*/ 	.word	0xffffffff


	//   ....[57]....
        /*07d8*/ 	.word	0xffffffff


	//   ....[58]....
        /*07dc*/ 	.word	0xffffffff


	//   ....[59]....
        /*07e0*/ 	.word	0xffffffff


	//   ....[60]....
        /*07e4*/ 	.word	0xffffffff


	//   ....[61]....
        /*07e8*/ 	.word	0xffffffff


	//   ....[62]....
        /*07ec*/ 	.word	0xffffffff


	//   ....[63]....
        /*07f0*/ 	.word	0xffffffff


	//   ....[64]....
        /*07f4*/ 	.word	0xffffffff


	//   ....[65]....
        /*07f8*/ 	.word	0xffffffff


	//   ....[66]....
        /*07fc*/ 	.word	0xffffffff


	//   ....[67]....
        /*0800*/ 	.word	0xffffffff


	//   ....[68]....
        /*0804*/ 	.word	0xffffffff


	//   ....[69]....
        /*0808*/ 	.word	0xffffffff


	//   ....[70]....
        /*080c*/ 	.word	0xffffffff


	//   ....[71]....
        /*0810*/ 	.word	0xffffffff


	//   ....[72]....
        /*0814*/ 	.word	0xffffffff


	//   ....[73]....
        /*0818*/ 	.word	0xffffffff


	//   ....[74]....
        /*081c*/ 	.word	0xffffffff


	//   ....[75]....
        /*0820*/ 	.word	0xffffffff


	//   ....[76]....
        /*0824*/ 	.word	0xffffffff


	//   ....[77]....
        /*0828*/ 	.word	0xffffffff


	//   ....[78]....
        /*082c*/ 	.word	0xffffffff


	//   ....[79]....
        /*0830*/ 	.word	0xffffffff


	//   ....[80]....
        /*0834*/ 	.word	0xffffffff


	//   ....[81]....
        /*0838*/ 	.word	0xffffffff


	//   ....[82]....
        /*083c*/ 	.word	0xffffffff


	//   ....[83]....
        /*0840*/ 	.word	0xffffffff


	//   ....[84]....
        /*0844*/ 	.word	0xffffffff


	//   ....[85]....
        /*0848*/ 	.word	0xffffffff


	//   ....[86]....
        /*084c*/ 	.word	0xffffffff


	//   ....[87]....
        /*0850*/ 	.word	0xffffffff


	//   ....[88]....
        /*0854*/ 	.word	0xffffffff


	//   ....[89]....
        /*0858*/ 	.word	0xffffffff


	//   ....[90]....
        /*085c*/ 	.word	0xffffffff


	//   ....[91]....
        /*0860*/ 	.word	0xffffffff


	//   ....[92]....
        /*0864*/ 	.word	0xffffffff


	//   ....[93]....
        /*0868*/ 	.word	0xffffffff


	//   ....[94]....
        /*086c*/ 	.word	0xffffffff


	//   ....[95]....
        /*0870*/ 	.word	0xffffffff


	//   ....[96]....
        /*0874*/ 	.word	0xffffffff


	//   ....[97]....
        /*0878*/ 	.word	0xffffffff


	//   ....[98]....
        /*087c*/ 	.word	0xffffffff


	//   ....[99]....
        /*0880*/ 	.word	0xffffffff


	//   ....[100]....
        /*0884*/ 	.word	0xffffffff


	//   ....[101]....
        /*0888*/ 	.word	0xffffffff


	//   ....[102]....
        /*088c*/ 	.word	0xffffffff


	//   ....[103]....
        /*0890*/ 	.word	0xffffffff


	//   ....[104]....
        /*0894*/ 	.word	0xffffffff


	//   ....[105]....
        /*0898*/ 	.word	0xffffffff


	//   ....[106]....
        /*089c*/ 	.word	0x0500000f


	//   ....[107]....
        /*08a0*/ 	.word	0x0500000f


	//   ....[108]....
        /*08a4*/ 	.word	0x0500000f


	//   ....[109]....
        /*08a8*/ 	.word	0x0500000f


	//   ....[110]....
        /*08ac*/ 	.word	0x0500000f


	//   ....[111]....
        /*08b0*/ 	.word	0x0500000f


	//   ....[112]....
        /*08b4*/ 	.word	0x0500000f


	//   ....[113]....
        /*08b8*/ 	.word	0x0500000f


	//   ....[114]....
        /*08bc*/ 	.word	0x0500000f


	//   ....[115]....
        /*08c0*/ 	.word	0x0500000f


	//   ....[116]....
        /*08c4*/ 	.word	0x0500000f


	//   ....[117]....
        /*08c8*/ 	.word	0x0500000f


	//   ....[118]....
        /*08cc*/ 	.word	0x0500000f


	//   ....[119]....
        /*08d0*/ 	.word	0x0500000f


	//   ....[120]....
        /*08d4*/ 	.word	0x0500000f


	//   ....[121]....
        /*08d8*/ 	.word	0x0500000f


	//   ....[122]....
        /*08dc*/ 	.word	0x0500000f


	//   ....[123]....
        /*08e0*/ 	.word	0x0500000f


	//   ....[124]....
        /*08e4*/ 	.word	0x0500000f


	//   ....[125]....
        /*08e8*/ 	.word	0x0500000f


	//   ....[126]....
        /*08ec*/ 	.word	0x0500000f


	//   ....[127]....
        /*08f0*/ 	.word	0x0500000f


	//   ....[128]....
        /*08f4*/ 	.word	0x0500000f


	//   ....[129]....
        /*08f8*/ 	.word	0x0500000f


	//   ....[130]....
        /*08fc*/ 	.word	0x0500000f


	//   ....[131]....
        /*0900*/ 	.word	0x0500000f


	//   ....[132]....
        /*0904*/ 	.word	0x0500000f


	//   ....[133]....
        /*0908*/ 	.word	0x0500000f


	//   ....[134]....
        /*090c*/ 	.word	0x0500000f


	//   ....[135]....
        /*0910*/ 	.word	0x0500000f


	//   ....[136]....
        /*0914*/ 	.word	0x0500000f


	//   ....[137]....
        /*0918*/ 	.word	0x0500000f


	//   ....[138]....
        /*091c*/ 	.word	0x0500000f


	//   ....[139]....
        /*0920*/ 	.word	0x0500000f


	//   ....[140]....
        /*0924*/ 	.word	0x0500000f


	//   ....[141]....
        /*0928*/ 	.word	0x0500000f


	//   ....[142]....
        /*092c*/ 	.word	0x0500000f


	//   ....[143]....
        /*0930*/ 	.word	0x0500000f


	//   ....[144]....
        /*0934*/ 	.word	0x0500000f


	//   ....[145]....
        /*0938*/ 	.word	0x0500000f


	//   ....[146]....
        /*093c*/ 	.word	0x0500000f


	//   ....[147]....
        /*0940*/ 	.word	0x0500000f


	//   ....[148]....
        /*0944*/ 	.word	0x0500000f


	//   ....[149]....
        /*0948*/ 	.word	0x0500000f


	//   ....[150]....
        /*094c*/ 	.word	0x0500000f


	//----- nvinfo : EIATTR_COOP_GROUP_INSTR_OFFSETS
	.align		4
.L_147:
        /*0950*/ 	.byte	0x04, 0x28
        /*0952*/ 	.short	(.L_149 - .L_148)


	//   ....[0]....
.L_148:
        /*0954*/ 	.word	0x00000060


	//   ....[1]....
        /*0958*/ 	.word	0x00000190


	//   ....[2]....
        /*095c*/ 	.word	0x00000290


	//   ....[3]....
        /*0960*/ 	.word	0x00000400


	//   ....[4]....
        /*0964*/ 	.word	0x00000560


	//   ....[5]....
        /*0968*/ 	.word	0x00000680


	//   ....[6]....
        /*096c*/ 	.word	0x000007e0


	//   ....[7]....
        /*0970*/ 	.word	0x0000b300


	//   ....[8]....
        /*0974*/ 	.word	0x0000b840


	//   ....[9]....
        /*0978*/ 	.word	0x0000b850


	//   ....[10]....
        /*097c*/ 	.word	0x0000b860


	//   ....[11]....
        /*0980*/ 	.word	0x0000b870


	//   ....[12]....
        /*0984*/ 	.word	0x0000e400


	//   ....[13]....
        /*0988*/ 	.word	0x0000e410


	//   ....[14]....
        /*098c*/ 	.word	0x0000e420


	//   ....[15]....
        /*0990*/ 	.word	0x0000e430


	//   ....[16]....
        /*0994*/ 	.word	0x000151f0


	//   ....[17]....
        /*0998*/ 	.word	0x00015260


	//   ....[18]....
        /*099c*/ 	.word	0x00015730


	//   ....[19]....
        /*09a0*/ 	.word	0x000157e0


	//   ....[20]....
        /*09a4*/ 	.word	0x0001a3d0


	//   ....[21]....
        /*09a8*/ 	.word	0x0001a3f0


	//   ....[22]....
        /*09ac*/ 	.word	0x0001abc0


	//   ....[23]....
        /*09b0*/ 	.word	0x0001abe0


	//   ....[24]....
        /*09b4*/ 	.word	0x0001c020


	//   ....[25]....
        /*09b8*/ 	.word	0x0001c030


	//   ....[26]....
        /*09bc*/ 	.word	0x0001c060


	//   ....[27]....
        /*09c0*/ 	.word	0x0001c070


	//   ....[28]....
        /*09c4*/ 	.word	0x0001d5f0


	//   ....[29]....
        /*09c8*/ 	.word	0x0001d600


	//   ....[30]....
        /*09cc*/ 	.word	0x0001d610


	//   ....[31]....
        /*09d0*/ 	.word	0x0001d620


	//   ....[32]....
        /*09d4*/ 	.word	0x0001def0


	//   ....[33]....
        /*09d8*/ 	.word	0x0001df20


	//   ....[34]....
        /*09dc*/ 	.word	0x0001e070


	//   ....[35]....
        /*09e0*/ 	.word	0x0001e090


	//   ....[36]....
        /*09e4*/ 	.word	0x0001e190


	//   ....[37]....
        /*09e8*/ 	.word	0x0001e1b0


	//   ....[38]....
        /*09ec*/ 	.word	0x0001e2c0


	//   ....[39]....
        /*09f0*/ 	.word	0x0001e2e0


	//   ....[40]....
        /*09f4*/ 	.word	0x0001e7a0


	//   ....[41]....
        /*09f8*/ 	.word	0x0001e7e0


	//   ....[42]....
        /*09fc*/ 	.word	0x0001f060


	//   ....[43]....
        /*0a00*/ 	.word	0x0001f070


	//   ....[44]....
        /*0a04*/ 	.word	0x0001ffd0


	//   ....[45]....
        /*0a08*/ 	.word	0x00020000


	//   ....[46]....
        /*0a0c*/ 	.word	0x00020120


	//   ....[47]....
        /*0a10*/ 	.word	0x00020140


	//   ....[48]....
        /*0a14*/ 	.word	0x00020240


	//   ....[49]....
        /*0a18*/ 	.word	0x00020260


	//   ....[50]....
        /*0a1c*/ 	.word	0x00020370


	//   ....[51]....
        /*0a20*/ 	.word	0x00020390


	//   ....[52]....
        /*0a24*/ 	.word	0x00020520


	//   ....[53]....
        /*0a28*/ 	.word	0x00020750


	//   ....[54]....
        /*0a2c*/ 	.word	0x00020780


	//   ....[55]....
        /*0a30*/ 	.word	0x000207b0


	//   ....[56]....
        /*0a34*/ 	.word	0x000207e0


	//   ....[57]....
        /*0a38*/ 	.word	0x00020810


	//   ....[58]....
        /*0a3c*/ 	.word	0x00020840


	//   ....[59]....
        /*0a40*/ 	.word	0x000209e0


	//   ....[60]....
        /*0a44*/ 	.word	0x00020a10


	//   ....[61]....
        /*0a48*/ 	.word	0x00020a40


	//   ....[62]....
        /*0a4c*/ 	.word	0x00020a70


	//   ....[63]....
        /*0a50*/ 	.word	0x00020aa0


	//   ....[64]....
        /*0a54*/ 	.word	0x00020ad0


	//   ....[65]....
        /*0a58*/ 	.word	0x00020b60


	//   ....[66]....
        /*0a5c*/ 	.word	0x00020b90


	//   ....[67]....
        /*0a60*/ 	.word	0x00020ba0


	//   ....[68]....
        /*0a64*/ 	.word	0x00020c50


	//   ....[69]....
        /*0a68*/ 	.word	0x00021cf0


	//   ....[70]....
        /*0a6c*/ 	.word	0x00023a80


	//   ....[71]....
        /*0a70*/ 	.word	0x00024690


	//   ....[72]....
        /*0a74*/ 	.word	0x000246a0


	//   ....[73]....
        /*0a78*/ 	.word	0x000246e0


	//   ....[74]....
        /*0a7c*/ 	.word	0x00024710


	//   ....[75]....
        /*0a80*/ 	.word	0x000247e0


	//   ....[76]....
        /*0a84*/ 	.word	0x00024840


	//   ....[77]....
        /*0a88*/ 	.word	0x000248e0


	//   ....[78]....
        /*0a8c*/ 	.word	0x000248f0


	//   ....[79]....
        /*0a90*/ 	.word	0x00024990


	//   ....[80]....
        /*0a94*/ 	.word	0x000249a0


	//   ....[81]....
        /*0a98*/ 	.word	0x00024a40


	//   ....[82]....
        /*0a9c*/ 	.word	0x00024a50


	//   ....[83]....
        /*0aa0*/ 	.word	0x00024ad0


	//   ....[84]....
        /*0aa4*/ 	.word	0x00024b00


	//   ....[85]....
        /*0aa8*/ 	.word	0x00024b50


	//   ....[86]....
        /*0aac*/ 	.word	0x00024b90


	//   ....[87]....
        /*0ab0*/ 	.word	0x00027af0


	//   ....[88]....
        /*0ab4*/ 	.word	0x00027b20


	//   ....[89]....
        /*0ab8*/ 	.word	0x00027b80


	//   ....[90]....
        /*0abc*/ 	.word	0x00027bb0


	//   ....[91]....
        /*0ac0*/ 	.word	0x00027be0


	//   ....[92]....
        /*0ac4*/ 	.word	0x00027c10


	//   ....[93]....
        /*0ac8*/ 	.word	0x00027c40


	//   ....[94]....
        /*0acc*/ 	.word	0x00027c70


	//   ....[95]....
        /*0ad0*/ 	.word	0x00027e30


	//   ....[96]....
        /*0ad4*/ 	.word	0x00027e60


	//   ....[97]....
        /*0ad8*/ 	.word	0x00027e90


	//   ....[98]....
        /*0adc*/ 	.word	0x00027ec0


	//   ....[99]....
        /*0ae0*/ 	.word	0x00027ef0


	//   ....[100]....
        /*0ae4*/ 	.word	0x00027f20


	//   ....[101]....
        /*0ae8*/ 	.word	0x00027fe0


	//   ....[102]....
        /*0aec*/ 	.word	0x00028000


	//   ....[103]....
        /*0af0*/ 	.word	0x00028010


	//   ....[104]....
        /*0af4*/ 	.word	0x00028070


	//   ....[105]....
        /*0af8*/ 	.word	0x00028790


	//   ....[106]....
        /*0afc*/ 	.word	0x00028bb0


	//   ....[107]....
        /*0b00*/ 	.word	0x00028c40


	//   ....[108]....
        /*0b04*/ 	.word	0x00028c90


	//   ....[109]....
        /*0b08*/ 	.word	0x00028ce0


	//   ....[110]....
        /*0b0c*/ 	.word	0x00028dc0


	//   ....[111]....
        /*0b10*/ 	.word	0x00028e50


	//   ....[112]....
        /*0b14*/ 	.word	0x00028eb0


	//   ....[113]....
        /*0b18*/ 	.word	0x00028f10


	//   ....[114]....
        /*0b1c*/ 	.word	0x00029160


	//   ....[115]....
        /*0b20*/ 	.word	0x00029440


	//   ....[116]....
        /*0b24*/ 	.word	0x000295b0


	//   ....[117]....
        /*0b28*/ 	.word	0x00029600


	//   ....[118]....
        /*0b2c*/ 	.word	0x00029660


	//   ....[119]....
        /*0b30*/ 	.word	0x00029730


	//   ....[120]....
        /*0b34*/ 	.word	0x00029870


	//   ....[121]....
        /*0b38*/ 	.word	0x00029960


	//   ....[122]....
        /*0b3c*/ 	.word	0x00029a40


	//   ....[123]....
        /*0b40*/ 	.word	0x00029b50


	//   ....[124]....
        /*0b44*/ 	.word	0x00029bb0


	//   ....[125]....
        /*0b48*/ 	.word	0x00029cc0


	//   ....[126]....
        /*0b4c*/ 	.word	0x00029d20


	//   ....[127]....
        /*0b50*/ 	.word	0x00029e30


	//   ....[128]....
        /*0b54*/ 	.word	0x00029e90


	//   ....[129]....
        /*0b58*/ 	.word	0x00029f80


	//   ....[130]....
        /*0b5c*/ 	.word	0x0002a000


	//   ....[131]....
        /*0b60*/ 	.word	0x0002a0e0


	//   ....[132]....
        /*0b64*/ 	.word	0x0002a450


	//   ....[133]....
        /*0b68*/ 	.word	0x0002a4f0


	//   ....[134]....
        /*0b6c*/ 	.word	0x0002a690


	//   ....[135]....
        /*0b70*/ 	.word	0x0002a710


	//   ....[136]....
        /*0b74*/ 	.word	0x0002a790


	//   ....[137]....
        /*0b78*/ 	.word	0x0002a810


	//   ....[138]....
        /*0b7c*/ 	.word	0x0002a890


	//   ....[139]....
        /*0b80*/ 	.word	0x0002a920


	//   ....[140]....
        /*0b84*/ 	.word	0x0002a9c0


	//   ....[141]....
        /*0b88*/ 	.word	0x0002aa70


	//   ....[142]....
        /*0b8c*/ 	.word	0x0002aaf0


	//   ....[143]....
        /*0b90*/ 	.word	0x0002ab70


	//   ....[144]....
        /*0b94*/ 	.word	0x0002abf0


	//   ....[145]....
        /*0b98*/ 	.word	0x0002ac80


	//   ....[146]....
        /*0b9c*/ 	.word	0x0002ad00


	//   ....[147]....
        /*0ba0*/ 	.word	0x0002ada0


	//   ....[148]....
        /*0ba4*/ 	.word	0x0002adf0


	//   ....[149]....
        /*0ba8*/ 	.word	0x0002ae80


	//   ....[150]....
        /*0bac*/ 	.word	0x0002afb0


	//----- nvinfo : EIATTR_REG_RECONFIG
	.align		4
.L_149:
        /*0bb0*/ 	.byte	0x01, 0x54
	.zero		2


	//----- nvinfo : EIATTR_SYSCALL_OFFSETS
	.align		4
        /*0bb4*/ 	.byte	0x04, 0x46
        /*0bb6*/ 	.short	(.L_151 - .L_150)


	//   ....[0]....
.L_150:
        /*0bb8*/ 	.word	0x00001c70


	//   ....[1]....
        /*0bbc*/ 	.word	0x00001dc0


	//   ....[2]....
        /*0bc0*/ 	.word	0x0000b470


	//   ....[3]....
        /*0bc4*/ 	.word	0x0000b7c0


	//   ....[4]....
        /*0bc8*/ 	.word	0x000236a0


	//   ....[5]....
        /*0bcc*/ 	.word	0x000237f0


	//   ....[6]....
        /*0bd0*/ 	.word	0x000238e0


	//   ....[7]....
        /*0bd4*/ 	.word	0x00024260


	//----- nvinfo : EIATTR_MBARRIER_INSTR_OFFSETS
	.align		4
.L_151:
        /*0bd8*/ 	.byte	0x04, 0x39
        /*0bda*/ 	.short	(.L_153 - .L_152)


	//   ....[0]....
.L_152:
        /*0bdc*/ 	.word	0x000002b0
        /*0be0*/ 	.word	0x000000ff
        /*0be4*/ 	.word	0x00036800
        /*0be8*/ 	.short	0x0100
        /*0bea*/ 	.byte	0x08
	.zero		1


	//   ....[1]....
        /*0bec*/ 	.word	0x000002c0
        /*0bf0*/ 	.word	0x000000ff
        /*0bf4*/ 	.word	0x00036820
        /*0bf8*/ 	.short	0x0100
        /*0bfa*/ 	.byte	0x08
	.zero		1


	//   ....[2]....
        /*0bfc*/ 	.word	0x000003b0
        /*0c00*/ 	.word	0x000000ff
        /*0c04*/ 	.word	0x00036830
        /*0c08*/ 	.short	0x0100
        /*0c0a*/ 	.byte	0x08
	.zero		1


	//   ....[3]....
        /*0c0c*/ 	.word	0x000003c0
        /*0c10*/ 	.word	0x000000ff
        /*0c14*/ 	.word	0x00036840
        /*0c18*/ 	.short	0x0100
        /*0c1a*/ 	.byte	0x08
	.zero		1


	//   ....[4]....
        /*0c1c*/ 	.word	0x000003d0
        /*0c20*/ 	.word	0x000000ff
        /*0c24*/ 	.word	0x00036838
        /*0c28*/ 	.short	0x0100
        /*0c2a*/ 	.byte	0x08
	.zero		1


	//   ....[5]....
        /*0c2c*/ 	.word	0x000003e0
        /*0c30*/ 	.word	0x000000ff
        /*0c34*/ 	.word	0x00036848
        /*0c38*/ 	.short	0x0100
        /*0c3a*/ 	.byte	0x08
	.zero		1


	//   ....[6]....
        /*0c3c*/ 	.word	0x00000510
        /*0c40*/ 	.word	0x000000ff
        /*0c44*/ 	.word	0x00036850
        /*0c48*/ 	.short	0x0100
        /*0c4a*/ 	.byte	0x08
	.zero		1


	//   ....[7]....
        /*0c4c*/ 	.word	0x00000520
        /*0c50*/ 	.word	0x000000ff
        /*0c54*/ 	.word	0x00036860
        /*0c58*/ 	.short	0x0100
        /*0c5a*/ 	.byte	0x08
	.zero		1


	//   ....[8]....
        /*0c5c*/ 	.word	0x00000530
        /*0c60*/ 	.word	0x000000ff
        /*0c64*/ 	.word	0x00036858
        /*0c68*/ 	.short	0x0100
        /*0c6a*/ 	.byte	0x08
	.zero		1


	//   ....[9]....
        /*0c6c*/ 	.word	0x00000540
        /*0c70*/ 	.word	0x000000ff
        /*0c74*/ 	.word	0x00036868
        /*0c78*/ 	.short	0x0100
        /*0c7a*/ 	.byte	0x08
	.zero		1


	//   ....[10]....
        /*0c7c*/ 	.word	0x00000630
        /*0c80*/ 	.word	0x000000ff
        /*0c84*/ 	.word	0x00036870
        /*0c88*/ 	.short	0x0100
        /*0c8a*/ 	.byte	0x06
	.zero		1


	//   ....[11]....
        /*0c8c*/ 	.word	0x00000640
        /*0c90*/ 	.word	0x000000ff
        /*0c94*/ 	.word	0x00036880
        /*0c98*/ 	.short	0x0100
        /*0c9a*/ 	.byte	0x06
	.zero		1


	//   ....[12]....
        /*0c9c*/ 	.word	0x00000650
        /*0ca0*/ 	.word	0x000000ff
        /*0ca4*/ 	.word	0x00036878
        /*0ca8*/ 	.short	0x0100
        /*0caa*/ 	.byte	0x06
	.zero		1


	//   ....[13]....
        /*0cac*/ 	.word	0x00000660
        /*0cb0*/ 	.word	0x000000ff
        /*0cb4*/ 	.word	0x00036888
        /*0cb8*/ 	.short	0x0100
        /*0cba*/ 	.byte	0x06
	.zero		1


	//   ....[14]....
        /*0cbc*/ 	.word	0x00000790
        /*0cc0*/ 	.word	0x000000ff
        /*0cc4*/ 	.word	0x00036890
        /*0cc8*/ 	.short	0x0100
        /*0cca*/ 	.byte	0x08
	.zero		1


	//   ....[15]....
        /*0ccc*/ 	.word	0x000007a0
        /*0cd0*/ 	.word	0x000000ff
        /*0cd4*/ 	.word	0x000368a0
        /*0cd8*/ 	.short	0x0100
        /*0cda*/ 	.byte	0x08
	.zero		1


	//   ....[16]....
        /*0cdc*/ 	.word	0x000007b0
        /*0ce0*/ 	.word	0x000000ff
        /*0ce4*/ 	.word	0x00036898
        /*0ce8*/ 	.short	0x0100
        /*0cea*/ 	.byte	0x08
	.zero		1


	//   ....[17]....
        /*0cec*/ 	.word	0x000007c0
        /*0cf0*/ 	.word	0x000000ff
        /*0cf4*/ 	.word	0x000368a8
        /*0cf8*/ 	.short	0x0100
        /*0cfa*/ 	.byte	0x08
	.zero		1


	//   ....[18]....
        /*0cfc*/ 	.word	0x000008f0
        /*0d00*/ 	.word	0x000000ff
        /*0d04*/ 	.word	0x000368b0
        /*0d08*/ 	.short	0x0100
        /*0d0a*/ 	.byte	0x08
	.zero		1


	//   ....[19]....
        /*0d0c*/ 	.word	0x00000900
        /*0d10*/ 	.word	0x000000ff
        /*0d14*/ 	.word	0x000368c0
        /*0d18*/ 	.short	0x0100
        /*0d1a*/ 	.byte	0x08
	.zero		1


	//   ....[20]....
        /*0d1c*/ 	.word	0x00000910
        /*0d20*/ 	.word	0x000000ff
        /*0d24*/ 	.word	0x000368b8
        /*0d28*/ 	.short	0x0100
        /*0d2a*/ 	.byte	0x08
	.zero		1


	//   ....[21]....
        /*0d2c*/ 	.word	0x00000920
        /*0d30*/ 	.word	0x000000ff
        /*0d34*/ 	.word	0x000368c8
        /*0d38*/ 	.short	0x0100
        /*0d3a*/ 	.byte	0x08
	.zero		1


	//   ....[22]....
        /*0d3c*/ 	.word	0x00003950
        /*0d40*/ 	.word	0x00000061
        /*0d44*/ 	.word	0x00036890
        /*0d48*/ 	.short	0x010a
        /*0d4a*/ 	.byte	0x3f
	.zero		1


	//   ....[23]....
        /*0d4c*/ 	.word	0x00006ed0
        /*0d50*/ 	.word	0x00000061
        /*0d54*/ 	.word	0x00036890
        /*0d58*/ 	.short	0x010a
        /*0d5a*/ 	.byte	0x3f
	.zero		1


	//   ....[24]....
        /*0d5c*/ 	.word	0x0000a1c0
        /*0d60*/ 	.word	0x00000061
        /*0d64*/ 	.word	0x00036890
        /*0d68*/ 	.short	0x010a
        /*0d6a*/ 	.byte	0x3f
	.zero		1


	//   ....[25]....
        /*0d6c*/ 	.word	0x0000a590
        /*0d70*/ 	.word	0x00000028
        /*0d74*/ 	.word	0x00000000
        /*0d78*/ 	.short	0x0101
        /*0d7a*/ 	.byte	0x3f
	.zero		1


	//   ....[26]....
        /*0d7c*/ 	.word	0x0000a5d0
        /*0d80*/ 	.word	0x00000061
        /*0d84*/ 	.word	0x000368b0
        /*0d88*/ 	.short	0x010a
        /*0d8a*/ 	.byte	0x3f
	.zero		1


	//   ....[27]....
        /*0d8c*/ 	.word	0x0000ac50
        /*0d90*/ 	.word	0x00000061
        /*0d94*/ 	.word	0x00000000
        /*0d98*/ 	.short	0x0101
        /*0d9a*/ 	.byte	0x3f
	.zero		1


	//   ....[28]....
        /*0d9c*/ 	.word	0x0000b4f0
        /*0da0*/ 	.word	0x00000010
        /*0da4*/ 	.word	0x00036800
        /*0da8*/ 	.short	0x010a
        /*0daa*/ 	.byte	0x3f
	.zero		1


	//   ....[29]....
        /*0dac*/ 	.word	0x0000b540
        /*0db0*/ 	.word	0x00000010
        /*0db4*/ 	.word	0x00036800
        /*0db8*/ 	.short	0x010a
        /*0dba*/ 	.byte	0x3f
	.zero		1


	//   ....[30]....
        /*0dbc*/ 	.word	0x0000bfa0
        /*0dc0*/ 	.word	0x00000010
        /*0dc4*/ 	.word	0x00036800
        /*0dc8*/ 	.short	0x010a
        /*0dca*/ 	.byte	0x3f
	.zero		1


	//   ....[31]....
        /*0dcc*/ 	.word	0x0000e950
        /*0dd0*/ 	.word	0x00000010
        /*0dd4*/ 	.word	0x00036800
        /*0dd8*/ 	.short	0x010a
        /*0dda*/ 	.byte	0x3f
	.zero		1


	//   ....[32]....
        /*0ddc*/ 	.word	0x00011400
        /*0de0*/ 	.word	0x0000000a
        /*0de4*/ 	.word	0x00036830
        /*0de8*/ 	.short	0x010a
        /*0dea*/ 	.byte	0x3f
	.zero		1


	//   ....[33]....
        /*0dec*/ 	.word	0x00011480
        /*0df0*/ 	.word	0x0000000a
        /*0df4*/ 	.word	0x00036830
        /*0df8*/ 	.short	0x010a
        /*0dfa*/ 	.byte	0x3f
	.zero		1


	//   ....[34]....
        /*0dfc*/ 	.word	0x00015d00
        /*0e00*/ 	.word	0x00000003
        /*0e04*/ 	.word	0x00000000
        /*0e08*/ 	.short	0x0101
        /*0e0a*/ 	.byte	0x3f
	.zero		1


	//   ....[35]....
        /*0e0c*/ 	.word	0x00016910
        /*0e10*/ 	.word	0x0000000b
        /*0e14*/ 	.word	0x00036830
        /*0e18*/ 	.short	0x010a
        /*0e1a*/ 	.byte	0x3f
	.zero		1


	//   ....[36]....
        /*0e1c*/ 	.word	0x00016990
        /*0e20*/ 	.word	0x0000000b
        /*0e24*/ 	.word	0x00036830
        /*0e28*/ 	.short	0x010a
        /*0e2a*/ 	.byte	0x3f
	.zero		1


	//   ....[37]....
        /*0e2c*/ 	.word	0x0001a030
        /*0e30*/ 	.word	0x00000009
        /*0e34*/ 	.word	0x00036850
        /*0e38*/ 	.short	0x010a
        /*0e3a*/ 	.byte	0x3f
	.zero		1


	//   ....[38]....
        /*0e3c*/ 	.word	0x0001a080
        /*0e40*/ 	.word	0x00000009
        /*0e44*/ 	.word	0x00036850
        /*0e48*/ 	.short	0x010a
        /*0e4a*/ 	.byte	0x3f
	.zero		1


	//   ....[39]....
        /*0e4c*/ 	.word	0x0001b3d0
        /*0e50*/ 	.word	0x0000000d
        /*0e54*/ 	.word	0x00000000
        /*0e58*/ 	.short	0x0101
        /*0e5a*/ 	.byte	0x3f
	.zero		1


	//   ....[40]....
        /*0e5c*/ 	.word	0x0001b430
        /*0e60*/ 	.word	0x00000009
        /*0e64*/ 	.word	0x00000000
        /*0e68*/ 	.short	0x0101
        /*0e6a*/ 	.byte	0x3f
	.zero		1


	//   ....[41]....
        /*0e6c*/ 	.word	0x0001bc10
        /*0e70*/ 	.word	0x00000006
        /*0e74*/ 	.word	0x00036850
        /*0e78*/ 	.short	0x010a
        /*0e7a*/ 	.byte	0x3f
	.zero		1


	//   ....[42]....
        /*0e7c*/ 	.word	0x0001bcb0
        /*0e80*/ 	.word	0x00000006
        /*0e84*/ 	.word	0x00036850
        /*0e88*/ 	.short	0x010a
        /*0e8a*/ 	.byte	0x3f
	.zero		1


	//   ....[43]....
        /*0e8c*/ 	.word	0x0001c200
        /*0e90*/ 	.word	0x0000000c
        /*0e94*/ 	.word	0x00000000
        /*0e98*/ 	.short	0x0101
        /*0e9a*/ 	.byte	0x3f
	.zero		1


	//   ....[44]....
        /*0e9c*/ 	.word	0x0001df10
        /*0ea0*/ 	.word	0x00000000
        /*0ea4*/ 	.word	0x00000000
        /*0ea8*/ 	.short	0x0101
        /*0eaa*/ 	.byte	0x3f
	.zero		1


	//   ....[45]....
        /*0eac*/ 	.word	0x0001e7c0
        /*0eb0*/ 	.word	0x00000004
        /*0eb4*/ 	.word	0x00000000
        /*0eb8*/ 	.short	0x0101
        /*0eba*/ 	.byte	0x3f
	.zero		1


	//   ....[46]....
        /*0ebc*/ 	.word	0x00021dd0
        /*0ec0*/ 	.word	0x00000012
        /*0ec4*/ 	.word	0x00036820
        /*0ec8*/ 	.short	0x010a
        /*0eca*/ 	.byte	0x3f
	.zero		1


	//   ....[47]....
        /*0ecc*/ 	.word	0x00021ea0
        /*0ed0*/ 	.word	0x00000005
        /*0ed4*/ 	.word	0x000368a0
        /*0ed8*/ 	.short	0x010a
        /*0eda*/ 	.byte	0x3f
	.zero		1


	//   ....[48]....
        /*0edc*/ 	.word	0x000222e0
        /*0ee0*/ 	.word	0x00000005
        /*0ee4*/ 	.word	0x000368c0
        /*0ee8*/ 	.short	0x010a
        /*0eea*/ 	.byte	0x3f
	.zero		1


	//   ....[49]....
        /*0eec*/ 	.word	0x00022870
        /*0ef0*/ 	.word	0x00000007
        /*0ef4*/ 	.word	0x000368a0
        /*0ef8*/ 	.short	0x010a
        /*0efa*/ 	.byte	0x3f
	.zero		1


	//   ....[50]....
        /*0efc*/ 	.word	0x00022ca0
        /*0f00*/ 	.word	0x00000007
        /*0f04*/ 	.word	0x000368c0
        /*0f08*/ 	.short	0x010a
        /*0f0a*/ 	.byte	0x3f
	.zero		1


	//   ....[51]....
        /*0f0c*/ 	.word	0x00023cf0
        /*0f10*/ 	.word	0x00000000
        /*0f14*/ 	.word	0x00036840
        /*0f18*/ 	.short	0x010a
        /*0f1a*/ 	.byte	0x3f
	.zero		1


	//   ....[52]....
        /*0f1c*/ 	.word	0x00024ca0
        /*0f20*/ 	.word	0x00000012
        /*0f24*/ 	.word	0x00036800
        /*0f28*/ 	.short	0x0107
        /*0f2a*/ 	.byte	0x3f
	.zero		1


	//   ....[53]....
        /*0f2c*/ 	.word	0x00024db0
        /*0f30*/ 	.word	0x00000012
        /*0f34*/ 	.word	0x00036800
        /*0f38*/ 	.short	0x0101
        /*0f3a*/ 	.byte	0x3f
	.zero		1


	//   ....[54]....
        /*0f3c*/ 	.word	0x00024dd0
        /*0f40*/ 	.word	0x00000012
        /*0f44*/ 	.word	0x00036820
        /*0f48*/ 	.short	0x010a
        /*0f4a*/ 	.byte	0x3f
	.zero		1


	//   ....[55]....
        /*0f4c*/ 	.word	0x00025190
        /*0f50*/ 	.word	0x00000003
        /*0f54*/ 	.word	0x00036840
        /*0f58*/ 	.short	0x010a
        /*0f5a*/ 	.byte	0x3f
	.zero		1


	//   ....[56]....
        /*0f5c*/ 	.word	0x00025630
        /*0f60*/ 	.word	0x00000003
        /*0f64*/ 	.word	0x00000060
        /*0f68*/ 	.short	0x010a
        /*0f6a*/ 	.byte	0x3f
	.zero		1


	//   ....[57]....
        /*0f6c*/ 	.word	0x00025db0
        /*0f70*/ 	.word	0x00000003
        /*0f74*/ 	.word	0x00036840
        /*0f78*/ 	.short	0x010a
        /*0f7a*/ 	.byte	0x3f
	.zero		1


	//   ....[58]....
        /*0f7c*/ 	.word	0x00026250
        /*0f80*/ 	.word	0x00000002
        /*0f84*/ 	.word	0x00000060
        /*0f88*/ 	.short	0x010a
        /*0f8a*/ 	.byte	0x3f
	.zero		1


	//   ....[59]....
        /*0f8c*/ 	.word	0x00026910
        /*0f90*/ 	.word	0x00000002
        /*0f94*/ 	.word	0x00036840
        /*0f98*/ 	.short	0x010a
        /*0f9a*/ 	.byte	0x3f
	.zero		1


	//   ....[60]....
        /*0f9c*/ 	.word	0x00026db0
        /*0fa0*/ 	.word	0x00000002
        /*0fa4*/ 	.word	0x00000060
        /*0fa8*/ 	.short	0x010a
        /*0faa*/ 	.byte	0x3f
	.zero		1


	//   ....[61]....
        /*0fac*/ 	.word	0x00027420
        /*0fb0*/ 	.word	0x00000000
        /*0fb4*/ 	.word	0x00036860
        /*0fb8*/ 	.short	0x010a
        /*0fba*/ 	.byte	0x3f
	.zero		1


	//   ....[62]....
        /*0fbc*/ 	.word	0x00028710
        /*0fc0*/ 	.word	0x00000000
        /*0fc4*/ 	.word	0x00036820
        /*0fc8*/ 	.short	0x010a
        /*0fca*/ 	.byte	0x3f
	.zero		1


	//   ....[63]....
        /*0fcc*/ 	.word	0x000288f0
        /*0fd0*/ 	.word	0x00000006
        /*0fd4*/ 	.word	0x00000000
        /*0fd8*/ 	.short	0x010a
        /*0fda*/ 	.byte	0x3f
	.zero		1


	//   ....[64]....
        /*0fdc*/ 	.word	0x00028920
        /*0fe0*/ 	.word	0x00000007
        /*0fe4*/ 	.word	0x00000000
        /*0fe8*/ 	.short	0x010a
        /*0fea*/ 	.byte	0x3f
	.zero		1


	//   ....[65]....
        /*0fec*/ 	.word	0x00028980
        /*0ff0*/ 	.word	0x00000004
        /*0ff4*/ 	.word	0x00000000
        /*0ff8*/ 	.short	0x010a
        /*0ffa*/ 	.byte	0x3f
	.zero		1


	//   ....[66]....
        /*0ffc*/ 	.word	0x000289b0
        /*1000*/ 	.word	0x00000003
        /*1004*/ 	.word	0x00000000
        /*1008*/ 	.short	0x010a
        /*100a*/ 	.byte	0x3f
	.zero		1


	//   ....[67]....
        /*100c*/ 	.word	0x00028a10
        /*1010*/ 	.word	0x00000061
        /*1014*/ 	.word	0x00036890
        /*1018*/ 	.short	0x010a
        /*101a*/ 	.byte	0x3f
	.zero		1


	//   ....[68]....
        /*101c*/ 	.word	0x00028a60
        /*1020*/ 	.word	0x00000061
        /*1024*/ 	.word	0x00036890
        /*1028*/ 	.short	0x010a
        /*102a*/ 	.byte	0x3f
	.zero		1


	//   ....[69]....
        /*102c*/ 	.word	0x00028ab0
        /*1030*/ 	.word	0x00000061
        /*1034*/ 	.word	0x00036890
        /*1038*/ 	.short	0x010a
        /*103a*/ 	.byte	0x3f
	.zero		1


	//   ....[70]....
        /*103c*/ 	.word	0x00028b00
        /*1040*/ 	.word	0x00000061
        /*1044*/ 	.word	0x000368b0
        /*1048*/ 	.short	0x010a
        /*104a*/ 	.byte	0x3f
	.zero		1


	//   ....[71]....
        /*104c*/ 	.word	0x00028d10
        /*1050*/ 	.word	0x00000010
        /*1054*/ 	.word	0x00036800
        /*1058*/ 	.short	0x010a
        /*105a*/ 	.byte	0x3f
	.zero		1


	//   ....[72]....
        /*105c*/ 	.word	0x00028f40
        /*1060*/ 	.word	0x00000010
        /*1064*/ 	.word	0x00036800
        /*1068*/ 	.short	0x010a
        /*106a*/ 	.byte	0x3f
	.zero		1


	//   ....[73]....
        /*106c*/ 	.word	0x00028f90
        /*1070*/ 	.word	0x0000000a
        /*1074*/ 	.word	0x00036830
        /*1078*/ 	.short	0x010a
        /*107a*/ 	.byte	0x3f
	.zero		1


	//   ....[74]....
        /*107c*/ 	.word	0x00028fe0
        /*1080*/ 	.word	0x0000000b
        /*1084*/ 	.word	0x00036830
        /*1088*/ 	.short	0x010a
        /*108a*/ 	.byte	0x3f
	.zero		1


	//   ....[75]....
        /*108c*/ 	.word	0x00029030
        /*1090*/ 	.word	0x00000009
        /*1094*/ 	.word	0x00036850
        /*1098*/ 	.short	0x010a
        /*109a*/ 	.byte	0x3f
	.zero		1


	//   ....[76]....
        /*109c*/ 	.word	0x00029080
        /*10a0*/ 	.word	0x00000006
        /*10a4*/ 	.word	0x00036850
        /*10a8*/ 	.short	0x010a
        /*10aa*/ 	.byte	0x3f
	.zero		1


	//   ....[77]....
        /*10ac*/ 	.word	0x00029220
        /*10b0*/ 	.word	0x00000012
        /*10b4*/ 	.word	0x00036820
        /*10b8*/ 	.short	0x010a
        /*10ba*/ 	.byte	0x3f
	.zero		1


	//   ....[78]....
        /*10bc*/ 	.word	0x00029270
        /*10c0*/ 	.word	0x00000005
        /*10c4*/ 	.word	0x000368a0
        /*10c8*/ 	.short	0x010a
        /*10ca*/ 	.byte	0x3f
	.zero		1


	//   ....[79]....
        /*10cc*/ 	.word	0x000292c0
        /*10d0*/ 	.word	0x00000005
        /*10d4*/ 	.word	0x000368c0
        /*10d8*/ 	.short	0x010a
        /*10da*/ 	.byte	0x3f
	.zero		1


	//   ....[80]....
        /*10dc*/ 	.word	0x00029310
        /*10e0*/ 	.word	0x00000007
        /*10e4*/ 	.word	0x000368a0
        /*10e8*/ 	.short	0x010a
        /*10ea*/ 	.byte	0x3f
	.zero		1


	//   ....[81]....
        /*10ec*/ 	.word	0x00029360
        /*10f0*/ 	.word	0x00000007
        /*10f4*/ 	.word	0x000368c0
        /*10f8*/ 	.short	0x010a
        /*10fa*/ 	.byte	0x3f
	.zero		1


	//   ....[82]....
        /*10fc*/ 	.word	0x00029500
        /*1100*/ 	.word	0x00000000
        /*1104*/ 	.word	0x00036840
        /*1108*/ 	.short	0x010a
        /*110a*/ 	.byte	0x3f
	.zero		1


	//   ....[83]....
        /*110c*/ 	.word	0x0002a160
        /*1110*/ 	.word	0x00000012
        /*1114*/ 	.word	0x00036820
        /*1118*/ 	.short	0x010a
        /*111a*/ 	.byte	0x3f
	.zero		1


	//   ....[84]....
        /*111c*/ 	.word	0x0002a1b0
        /*1120*/ 	.word	0x00000003
        /*1124*/ 	.word	0x00036840
        /*1128*/ 	.short	0x010a
        /*112a*/ 	.byte	0x3f
	.zero		1


	//   ....[85]....
        /*112c*/ 	.word	0x0002a200
        /*1130*/ 	.word	0x00000003
        /*1134*/ 	.word	0x00000060
        /*1138*/ 	.short	0x010a
        /*113a*/ 	.byte	0x3f
	.zero		1


	//   ....[86]....
        /*113c*/ 	.word	0x0002a250
        /*1140*/ 	.word	0x00000003
        /*1144*/ 	.word	0x00036840
        /*1148*/ 	.short	0x010a
        /*114a*/ 	.byte	0x3f
	.zero		1


	//   ....[87]....
        /*114c*/ 	.word	0x0002a2a0
        /*1150*/ 	.word	0x00000002
        /*1154*/ 	.word	0x00000060
        /*1158*/ 	.short	0x010a
        /*115a*/ 	.byte	0x3f
	.zero		1


	//   ....[88]....
        /*115c*/ 	.word	0x0002a2f0
        /*1160*/ 	.word	0x00000002
        /*1164*/ 	.word	0x00036840
        /*1168*/ 	.short	0x010a
        /*116a*/ 	.byte	0x3f
	.zero		1


	//   ....[89]....
        /*116c*/ 	.word	0x0002a340
        /*1170*/ 	.word	0x00000002
        /*1174*/ 	.word	0x00000060
        /*1178*/ 	.short	0x010a
        /*117a*/ 	.byte	0x3f
	.zero		1


	//   ....[90]....
        /*117c*/ 	.word	0x0002a390
        /*1180*/ 	.word	0x00000000
        /*1184*/ 	.word	0x00036860
        /*1188*/ 	.short	0x010a
        /*118a*/ 	.byte	0x3f
	.zero		1


	//   ....[91]....
        /*118c*/ 	.word	0x0002aed0
        /*1190*/ 	.word	0x00000000
        /*1194*/ 	.word	0x00036820
        /*1198*/ 	.short	0x010a
        /*119a*/ 	.byte	0x3f
	.zero		1


	//   ....[92]....
        /*119c*/ 	.word	0x0002b070
        /*11a0*/ 	.word	0x00000006
        /*11a4*/ 	.word	0x00000000
        /*11a8*/ 	.short	0x010a
        /*11aa*/ 	.byte	0x3f
	.zero		1


	//   ....[93]....
        /*11ac*/ 	.word	0x0002b0c0
        /*11b0*/ 	.word	0x00000007
        /*11b4*/ 	.word	0x00000000
        /*11b8*/ 	.short	0x010a
        /*11ba*/ 	.byte	0x3f
	.zero		1


	//   ....[94]....
        /*11bc*/ 	.word	0x0002b110
        /*11c0*/ 	.word	0x00000004
        /*11c4*/ 	.word	0x00000000
        /*11c8*/ 	.short	0x010a
        /*11ca*/ 	.byte	0x3f
	.zero		1


	//----- nvinfo : EIATTR_NUM_MBARRIERS
	.align		4
.L_153:
        /*11cc*/ 	.byte	0x03, 0x38
        /*11ce*/ 	.short	0x0016


	//----- nvinfo : EIATTR_EXIT_INSTR_OFFSETS
	.align		4
        /*11d0*/ 	.byte	0x04, 0x1c
        /*11d2*/ 	.short	(.L_155 - .L_154)


	//   ....[0]....
.L_154:
        /*11d4*/ 	.word	0x00028a00


	//----- nvinfo : EIATTR_MAX_THREADS
	.align		4
.L_155:
        /*11d8*/ 	.byte	0x04, 0x05
        /*11da*/ 	.short	(.L_157 - .L_156)
.L_156:
        /*11dc*/ 	.word	0x00000180
        /*11e0*/ 	.word	0x00000001
        /*11e4*/ 	.word	0x00000001


	//----- nvinfo : EIATTR_CRS_STACK_SIZE
	.align		4
.L_157:
        /*11e8*/ 	.byte	0x04, 0x1e
        /*11ea*/ 	.short	(.L_159 - .L_158)
.L_158:
        /*11ec*/ 	.word	0x00000000


	//----- nvinfo : EIATTR_CBANK_PARAM_SIZE
	.align		4
.L_159:
        /*11f0*/ 	.byte	0x03, 0x19
        /*11f2*/ 	.short	0x0af0


	//----- nvinfo : EIATTR_PARAM_CBANK
	.align		4
        /*11f4*/ 	.byte	0x04, 0x0a
        /*11f6*/ 	.short	(.L_161 - .L_160)
	.align		4
.L_160:
        /*11f8*/ 	.word	index@(.nv.constant0._ZN7cutlass13device_kernelIN5flash11enable_sm90INS1_16FlashAttnFwdSm90INS1_25CollectiveMainloopFwdSm90ILi2EN4cute5tupleIJNS5_1CILi1EEES8_S8_EEENS6_IJNS7_ILi128EEENS7_ILi112EEENS7_ILi192EEEEEELi192ENS_10bfloat16_tEfNS_4arch4Sm90ELb0ELb0ELb0ELb1ELb0ELb1ELb0ELb1ELb1ELb1ELb1ELb0EEENS1_21CollectiveEpilogueFwdINS6_IJSA_SC_SB_EEES9_SE_SG_Li256ELb1ELb1ELb1ELb0EEENS1_36VarlenDynamicPersistentTileSchedulerILi128ELi112ELi256ELi128ELb1ELb1ELb1ELb0ELb1ELb1EEEEEEEEEvNT_6ParamsE)
        /*11fc*/ 	.short	0x0210
        /*11fe*/ 	.short	0x0af0


	//----- nvinfo : EIATTR_SW_WAR
	.align		4
.L_161:
        /*1200*/ 	.byte	0x04, 0x36
        /*1202*/ 	.short	(.L_163 - .L_162)
.L_162:
        /*1204*/ 	.word	0x00000008
.L_163:


//--------------------- .nv.info._ZN7cutlass13device_kernelIN5flash11enable_sm90INS1_16FlashAttnFwdSm90INS1_25CollectiveMainloopFwdSm90ILi2EN4cute5tupleIJNS5_1CILi1EEES8_S8_EEENS6_IJNS7_ILi128EEENS7_ILi96EEENS7_ILi192EEEEEELi192ENS_10bfloat16_tEfNS_4arch4Sm90ELb0ELb1ELb0ELb0ELb0ELb0ELb0ELb1ELb1ELb1ELb1ELb0EEENS1_21CollectiveEpilogueFwdINS6_IJSA_SC_SB_EEES9_SE_SG_Li256ELb0ELb1ELb1ELb0EEENS1_19SingleTileSchedulerILb0ELb1ELb1ELi128EEEEEEEEEvNT_6ParamsE --------------------------
	.section	.nv.info._ZN7cutlass13device_kernelIN5flash11enable_sm90INS1_16FlashAttnFwdSm90INS1_25CollectiveMainloopFwdSm90ILi2EN4cute5tupleIJNS5_1CILi1EEES8_S8_EEENS6_IJNS7_ILi128EEENS7_ILi96EEENS7_ILi192EEEEEELi192ENS_10bfloat16_tEfNS_4arch4Sm90ELb0ELb1ELb0ELb0ELb0ELb0ELb0ELb1ELb1ELb1ELb1ELb0EEENS1_21CollectiveEpilogueFwdINS6_IJSA_SC_SB_EEES9_SE_SG_Li256ELb0ELb1ELb1ELb0EEENS1_19SingleTileSchedulerILb0ELb1ELb1ELi128EEEEEEEEEvNT_6ParamsE,"",@"SHT_CUDA_INFO"
	.sectionflags	@""
	.align	4


	//----- nvinfo : EIATTR_CUDA_API_VERSION
	.align		4
        /*0000*/ 	.byte	0x04, 0x37
        /*0002*/ 	.short	(.L_165 - .L_164)
.L_164:
        /*0004*/ 	.word	0x00000082


	//----- nvinfo : EIATTR_KPARAM_INFO
	.align		4
.L_165:
        /*0008*/ 	.byte	0x04, 0x17
        /*000a*/ 	.short	(.L_167 - .L_166)
.L_166:
        /*000c*/ 	.word	0x00000000
        /*0010*/ 	.short	0x0000
        /*0012*/ 	.short	0x0070
        /*0014*/ 	.byte	0x00, 0xf0, 0x01, 0x28


	//----- nvinfo : EIATTR_SPARSE_MMA_MASK
	.align		4
.L_167:
        /*0018*/ 	.byte	0x03, 0x50
        /*001a*/ 	.short	0x0000


	//----- nvinfo : EIATTR_MAXREG_COUNT
	.align		4
        /*001c*/ 	.byte	0x03, 0x1b
        /*001e*/ 	.short	0x00a8


	//----- nvinfo : EIATTR_NUM_BARRIERS
	.align		4
        /*0020*/ 	.byte	0x02, 0x4c
        /*0022*/ 	.byte	0x09
	.zero		1


	//----- nvinfo : EIATTR_EXTERNS
	.align		4
        /*0024*/ 	.byte	0x04, 0x0f
        /*0026*/ 	.short	(.L_169 - .L_168)


	//   ....[0]....
	.align		4
.L_168:
        /*0028*/ 	.word	index@(__assertfail)


	//----- nvinfo : EIATTR_ANNOTATIONS
	.align		4
.L_169:
        /*002c*/ 	.byte	0x04, 0x55
        /*002e*/ 	.short	(.L_171 - .L_170)


	//   ....[0]....
.L_170:
        /*0030*/ 	.word	0x00000001
        /*0034*/ 	.byte	0x60, 0x09, 0x00, 0x00, 0x01, 0x00, 0x00, 0x00, 0xb0, 0x18, 0x00, 0x00, 0x01, 0x00, 0x00, 0x00
        /*0044*/ 	.byte	0x70, 0x02, 0x01, 0x00, 0x01, 0x00, 0x00, 0x00, 0x60, 0x07, 0x01, 0x00, 0x01, 0x00, 0x00, 0x00
        /*0054*/ 	.byte	0xc0, 0x17, 0x01, 0x00, 0x01, 0x00, 0x00, 0x00, 0x60, 0x1a, 0x01, 0x00, 0x01, 0x00, 0x00, 0x00
        /*0064*/ 	.byte	0xe0, 0x23, 0x01, 0x00, 0x01, 0x00, 0x00, 0x00, 0xb0, 0x2d, 0x01, 0x00, 0x01, 0x00, 0x00, 0x00
        /*0074*/ 	.byte	0x90, 0x3c, 0x01, 0x00


	//----- nvinfo : EIATTR_MERCURY_ISA_VERSION
	.align		4
.L_171:
        /*0078*/ 	.byte	0x03, 0x5f
        /*007a*/ 	.short	0x0101


	//----- nvinfo : EIATTR_INT_WARP_WIDE_INSTR_OFFSETS
	.align		4
        /*007c*/ 	.byte	0x04, 0x31
        /*007e*/ 	.short	(.L_173 - .L_172)


	//   ....[0]....
.L_172:
        /*0080*/ 	.word	0x00000130


	//   ....[1]....
        /*0084*/ 	.word	0x00000170


	//   ....[2]....
        /*0088*/ 	.word	0x000001e0


	//----- nvinfo : EIATTR_COOP_GROUP_MASK_REGIDS
	.align		4
.L_173:
        /*008c*/ 	.byte	0x04, 0x29
        /*008e*/ 	.short	(.L_175 - .L_174)


	//   ....[0]....
.L_174:
        /*0090*/ 	.word	0xffffffff


	//   ....[1]....
        /*0094*/ 	.word	0xffffffff


	//   ....[2]....
        /*0098*/ 	.word	0xffffffff


	//   ....[3]....
        /*009c*/ 	.word	0xffffffff


	//   ....[4]....
        /*00a0*/ 	.word	0xffffffff


	//   ....[5]....
        /*00a4*/ 	.word	0xffffffff


	//   ....[6]....
        /*00a8*/ 	.word	0xffffffff


	//   ....[7]....
        /*00ac*/ 	.word	0xffffffff


	//   ....[8]....
        /*00b0*/ 	.word	0xffffffff


	//   ....[9]....
        /*00b4*/ 	.word	0xffffffff


	//   ....[10]....
        /*00b8*/ 	.word	0xffffffff


	//   ....[11]....
        /*00bc*/ 	.word	0xffffffff


	//   ....[12]....
        /*00c0*/ 	.word	0xffffffff


	//   ....[13]....
        /*00c4*/ 	.word	0xffffffff


	//   ....[14]....
        /*00c8*/ 	.word	0xffffffff


	//   ....[15]....
        /*00cc*/ 	.word	0xffffffff


	//   ....[16]....
        /*00d0*/ 	.word	0xffffffff


	//   ....[17]....
        /*00d4*/ 	.word	0xffffffff


	//   ....[18]....
        /*00d8*/ 	.word	0xffffffff


	//   ....[19]....
        /*00dc*/ 	.word	0xffffffff


	//   ....[20]....
        /*00e0*/ 	.word	0xffffffff


	//   ....[21]....
        /*00e4*/ 	.word	0xffffffff


	//   ....[22]....
        /*00e8*/ 	.word	0xffffffff


	//   ....[23]....
        /*00ec*/ 	.word	0xffffffff


	//   ....[24]....
        /*00f0*/ 	.word	0xffffffff


	//   ....[25]....
        /*00f4*/ 	.word	0xffffffff


	//   ....[26]....
        /*00f8*/ 	.word	0xffffffff


	//   ....[27]....
        /*00fc*/ 	.word	0xffffffff


	//   ....[28]....
        /*0100*/ 	.word	0xffffffff


	//   ....[29]....
        /*0104*/ 	.word	0xffffffff


	//   ....[30]....
        /*0108*/ 	.word	0xffffffff


	//   ....[31]....
        /*010c*/ 	.word	0xffffffff


	//   ....[32]....
        /*0110*/ 	.word	0xffffffff


	//   ....[33]....
        /*0114*/ 	.word	0xffffffff


	//   ....[34]....
        /*0118*/ 	.word	0xffffffff


	//   ....[35]....
        /*011c*/ 	.word	0xffffffff


	//   ....[36]....
        /*0120*/ 	.word	0xffffffff


	//   ....[37]....
        /*0124*/ 	.word	0xffffffff


	//   ....[38]....
        /*0128*/ 	.word	0xffffffff


	//   ....[39]....
        /*012c*/ 	.word	0xffffffff


	//   ....[40]....
        /*0130*/ 	.word	0xffffffff


	//   ....[41]....
        /*0134*/ 	.word	0xffffffff


	//   ....[42]....
        /*0138*/ 	.word	0xffffffff


	//   ....[43]....
        /*013c*/ 	.word	0xffffffff


	//   ....[44]....
        /*0140*/ 	.word	0xffffffff


	//   ....[45]....
        /*0144*/ 	.word	0xffffffff


	//   ....[46]....
        /*0148*/ 	.word	0xffffffff


	//   ....[47]....
        /*014c*/ 	.word	0xffffffff


	//   ....[48]....
        /*0150*/ 	.word	0xffffffff


	//   ....[49]....
        /*0154*/ 	.word	0xffffffff


	//   ....[50]....
        /*0158*/ 	.word	0xffffffff


	//   ....[51]....
        /*015c*/ 	.word	0xffffffff


	//   ....[52]....
        /*0160*/ 	.word	0xffffffff


	//   ....[53]....
        /*0164*/ 	.word	0xffffffff


	//   ....[54]....
        /*0168*/ 	.word	0xffffffff


	//   ....[55]....
        /*016c*/ 	.word	0xffffffff


	//   ....[56]....
        /*0170*/ 	.word	0xffffffff


	//   ....[57]....
        /*0174*/ 	.word	0xffffffff


	//   ....[58]....
        /*0178*/ 	.word	0xffffffff


	//   ....[59]....
        /*017c*/ 	.word	0xffffffff


	//   ....[60]....
        /*0180*/ 	.word	0xffffffff


	//   ....[61]....
        /*0184*/ 	.word	0x0500000f


	//   ....[62]....
        /*0188*/ 	.word	0x0500000f


	//   ....[63]....
        /*018c*/ 	.word	0x0500000f


	//   ....[64]....
        /*0190*/ 	.word	0x0500000f


	//   ....[65]....
        /*0194*/ 	.word	0x0500000f


	//   ....[66]....
        /*0198*/ 	.word	0x0500000f


	//   ....[67]....
        /*019c*/ 	.word	0x0500000f


	//   ....[68]....
        /*01a0*/ 	.word	0x0500000f


	//   ....[69]....
        /*01a4*/ 	.word	0x0500000f


	//   ....[70]....
        /*01a8*/ 	.word	0x0500000f


	//   ....[71]....
        /*01ac*/ 	.word	0x0500000f


	//   ....[72]....
        /*01b0*/ 	.word	0x0500000f


	//   ....[73]....
        /*01b4*/ 	.word	0x0500000f


	//   ....[74]....
        /*01b8*/ 	.word	0x0500000f


	//   ....[75]....
        /*01bc*/ 	.word	0x0500000f


	//   ....[76]....
        /*01c0*/ 	.word	0x0500000f


	//   ....[77]....
        /*01c4*/ 	.word	0x0500000f


	//   ....[78]....
        /*01c8*/ 	.word	0x0500000f


	//----- nvinfo : EIATTR_COOP_GROUP_INSTR_OFFSETS
	.align		4
.L_175:
        /*01cc*/ 	.byte	0x04, 0x28
        /*01ce*/ 	.short	(.L_177 - .L_176)


	//   ....[0]....
.L_176:
        /*01d0*/ 	.word	0x00000060


	//   ....[1]....
        /*01d4*/ 	.word	0x00000140


	//   ....[2]....
        /*01d8*/ 	.word	0x00000190


	//   ....[3]....
        /*01dc*/ 	.word	0x000003c0


	//   ....[4]....
        /*01e0*/ 	.word	0x00000520


	//   ....[5]....
        /*01e4*/ 	.word	0x00000640


	//   ....[6]....
        /*01e8*/ 	.word	0x000007a0


	//   ....[7]....
        /*01ec*/ 	.word	0x000016b0


	//   ....[8]....
        /*01f0*/ 	.word	0x00002320


	//   ....[9]....
        /*01f4*/ 	.word	0x00002c60


	//   ....[10]....
        /*01f8*/ 	.word	0x000032d0


	//   ....[11]....
        /*01fc*/ 	.word	0x00003400


	//   ....[12]....
        /*0200*/ 	.word	0x000039d0


	//   ....[13]....
        /*0204*/ 	.word	0x00003a60


	//   ....[14]....
        /*0208*/ 	.word	0x000056d0


	//   ....[15]....
        /*020c*/ 	.word	0x00005900


	//   ....[16]....
        /*0210*/ 	.word	0x00006690


	//   ....[17]....
        /*0214*/ 	.word	0x000067a0


	//   ....[18]....
        /*0218*/ 	.word	0x00006d70


	//   ....[19]....
        /*021c*/ 	.word	0x00006de0


	//   ....[20]....
        /*0220*/ 	.word	0x00008910


	//   ....[21]....
        /*0224*/ 	.word	0x00008930


	//   ....[22]....
        /*0228*/ 	.word	0x00008f20


	//   ....[23]....
        /*022c*/ 	.word	0x00008fa0


	//   ....[24]....
        /*0230*/ 	.word	0x0000a730


	//   ....[25]....
        /*0234*/ 	.word	0x0000a960


	//   ....[26]....
        /*0238*/ 	.word	0x0000b700


	//   ....[27]....
        /*023c*/ 	.word	0x0000b820


	//   ....[28]....
        /*0240*/ 	.word	0x0000be70


	//   ....[29]....
        /*0244*/ 	.word	0x0000bee0


	//   ....[30]....
        /*0248*/ 	.word	0x0000ceb0


	//   ....[31]....
        /*024c*/ 	.word	0x0000cee0


	//   ....[32]....
        /*0250*/ 	.word	0x0000cfd0


	//   ....[33]....
        /*0254*/ 	.word	0x0000cfe0


	//   ....[34]....
        /*0258*/ 	.word	0x0000e070


	//   ....[35]....
        /*025c*/ 	.word	0x0000e0b0


	//   ....[36]....
        /*0260*/ 	.word	0x0000e0f0


	//   ....[37]....
        /*0264*/ 	.word	0x0000e130


	//   ....[38]....
        /*0268*/ 	.word	0x0000e170


	//   ....[39]....
        /*026c*/ 	.word	0x0000e190


	//   ....[40]....
        /*0270*/ 	.word	0x0000eb10


	//   ....[41]....
        /*0274*/ 	.word	0x0000eb20


	//   ....[42]....
        /*0278*/ 	.word	0x0000f890


	//   ....[43]....
        /*027c*/ 	.word	0x00010780


	//   ....[44]....
        /*0280*/ 	.word	0x00011140


	//   ....[45]....
        /*0284*/ 	.word	0x00011180


	//   ....[46]....
        /*0288*/ 	.word	0x000111b0


	//   ....[47]....
        /*028c*/ 	.word	0x00011200


	//   ....[48]....
        /*0290*/ 	.word	0x00011290


	//   ....[49]....
        /*0294*/ 	.word	0x000112b0


	//   ....[50]....
        /*0298*/ 	.word	0x00011340


	//   ....[51]....
        /*029c*/ 	.word	0x00011370


	//   ....[52]....
        /*02a0*/ 	.word	0x000113f0


	//   ....[53]....
        /*02a4*/ 	.word	0x00011420


	//   ....[54]....
        /*02a8*/ 	.word	0x000114a0


	//   ....[55]....
        /*02ac*/ 	.word	0x000114d0


	//   ....[56]....
        /*02b0*/ 	.word	0x00011550


	//   ....[57]....
        /*02b4*/ 	.word	0x00011580


	//   ....[58]....
        /*02b8*/ 	.word	0x000115f0


	//   ....[59]....
        /*02bc*/ 	.word	0x00011620


	//   ....[60]....
        /*02c0*/ 	.word	0x00013c20


	//   ....[61]....
        /*02c4*/ 	.word	0x00014260


	//   ....[62]....
        /*02c8*/ 	.word	0x000143d0


	//   ....[63]....
        /*02cc*/ 	.word	0x00014430


	//   ....[64]....
        /*02d0*/ 	.word	0x00014570


	//   ....[65]....
        /*02d4*/ 	.word	0x000145e0


	//   ....[66]....
        /*02d8*/ 	.word	0x000146e0


	//   ....[67]....
        /*02dc*/ 	.word	0x00014750


	//   ....[68]....
        /*02e0*/ 	.word	0x00014850


	//   ....[69]....
        /*02e4*/ 	.word	0x000148c0


	//   ....[70]....
        /*02e8*/ 	.word	0x000149c0


	//   ....[71]....
        /*02ec*/ 	.word	0x00014a30


	//   ....[72]....
        /*02f0*/ 	.word	0x00014b30


	//   ....[73]....
        /*02f4*/ 	.word	0x00014ba0


	//   ....[74]....
        /*02f8*/ 	.word	0x00014ca0


	//   ....[75]....
        /*02fc*/ 	.word	0x00014d00


	//   ....[76]....
        /*0300*/ 	.word	0x00014df0


	//   ....[77]....
        /*0304*/ 	.word	0x00014e40


	//   ....[78]....
        /*0308*/ 	.word	0x00015240


	//----- nvinfo : EIATTR_REG_RECONFIG
	.align		4
.L_177:
        /*030c*/ 	.byte	0x01, 0x54
	.zero		2


	//----- nvinfo : EIATTR_SYSCALL_OFFSETS
	.align		4
        /*0310*/ 	.byte	0x04, 0x46
        /*0312*/ 	.short	(.L_179 - .L_178)


	//   ....[0]....
.L_178:
        /*0314*/ 	.word	0x00001870


	//   ....[1]....
        /*0318*/ 	.word	0x000103f0


	//   ....[2]....
        /*031c*/ 	.word	0x00010530


	//   ....[3]....
        /*0320*/ 	.word	0x00010620


	//   ....[4]....
        /*0324*/ 	.word	0x00010d90


	//----- nvinfo : EIATTR_MBARRIER_INSTR_OFFSETS
	.align		4
.L_179:
        /*0328*/ 	.byte	0x04, 0x39
        /*032a*/ 	.short	(.L_181 - .L_180)


	//   ....[0]....
.L_180:
        /*032c*/ 	.word	0x00000270
        /*0330*/ 	.word	0x000000ff
        /*0334*/ 	.word	0x00030800
        /*0338*/ 	.short	0x0100
        /*033a*/ 	.byte	0x08
	.zero		1


	//   ....[1]....
        /*033c*/ 	.word	0x00000280
        /*0340*/ 	.word	0x000000ff
        /*0344*/ 	.word	0x00030820
        /*0348*/ 	.short	0x0100
        /*034a*/ 	.byte	0x08
	.zero		1


	//   ....[2]....
        /*034c*/ 	.word	0x00000370
        /*0350*/ 	.word	0x000000ff
        /*0354*/ 	.word	0x00030830
        /*0358*/ 	.short	0x0100
        /*035a*/ 	.byte	0x08
	.zero		1


	//   ....[3]....
        /*035c*/ 	.word	0x00000380
        /*0360*/ 	.word	0x000000ff
        /*0364*/ 	.word	0x00030840
        /*0368*/ 	.short	0x0100
        /*036a*/ 	.byte	0x08
	.zero		1


	//   ....[4]....
        /*036c*/ 	.word	0x00000390
        /*0370*/ 	.word	0x000000ff
        /*0374*/ 	.word	0x00030838
        /*0378*/ 	.short	0x0100
        /*037a*/ 	.byte	0x08
	.zero		1


	//   ....[5]....
        /*037c*/ 	.word	0x000003a0
        /*0380*/ 	.word	0x000000ff
        /*0384*/ 	.word	0x00030848
        /*0388*/ 	.short	0x0100
        /*038a*/ 	.byte	0x08
	.zero		1


	//   ....[6]....
        /*038c*/ 	.word	0x000004d0
        /*0390*/ 	.word	0x000000ff
        /*0394*/ 	.word	0x00030850
        /*0398*/ 	.short	0x0100
        /*039a*/ 	.byte	0x08
	.zero		1


	//   ....[7]....
        /*039c*/ 	.word	0x000004e0
        /*03a0*/ 	.word	0x000000ff
        /*03a4*/ 	.word	0x00030860
        /*03a8*/ 	.short	0x0100
        /*03aa*/ 	.byte	0x08
	.zero		1


	//   ....[8]....
        /*03ac*/ 	.word	0x000004f0
        /*03b0*/ 	.word	0x000000ff
        /*03b4*/ 	.word	0x00030858
        /*03b8*/ 	.short	0x0100
        /*03ba*/ 	.byte	0x08
	.zero		1


	//   ....[9]....
        /*03bc*/ 	.word	0x00000500
        /*03c0*/ 	.word	0x000000ff
        /*03c4*/ 	.word	0x00030868
        /*03c8*/ 	.short	0x0100
        /*03ca*/ 	.byte	0x08
	.zero		1


	//   ....[10]....
        /*03cc*/ 	.word	0x000005f0
        /*03d0*/ 	.word	0x000000ff
        /*03d4*/ 	.word	0x00030870
        /*03d8*/ 	.short	0x0100
        /*03da*/ 	.byte	0x06
	.zero		1


	//   ....[11]....
        /*03dc*/ 	.word	0x00000600
        /*03e0*/ 	.word	0x000000ff
        /*03e4*/ 	.word	0x00030880
        /*03e8*/ 	.short	0x0100
        /*03ea*/ 	.byte	0x06
	.zero		1


	//   ....[12]....
        /*03ec*/ 	.word	0x00000610
        /*03f0*/ 	.word	0x000000ff
        /*03f4*/ 	.word	0x00030878
        /*03f8*/ 	.short	0x0100
        /*03fa*/ 	.byte	0x06
	.zero		1


	//   ....[13]....
        /*03fc*/ 	.word	0x00000620
        /*0400*/ 	.word	0x000000ff
        /*0404*/ 	.word	0x00030888
        /*0408*/ 	.short	0x0100
        /*040a*/ 	.byte	0x06
	.zero		1


	//   ....[14]....
        /*040c*/ 	.word	0x00000750
        /*0410*/ 	.word	0x000000ff
        /*0414*/ 	.word	0x00030890
        /*0418*/ 	.short	0x0100
        /*041a*/ 	.byte	0x08
	.zero		1


	//   ....[15]....
        /*041c*/ 	.word	0x00000760
        /*0420*/ 	.word	0x000000ff
        /*0424*/ 	.word	0x000308a0
        /*0428*/ 	.short	0x0100
        /*042a*/ 	.byte	0x08
	.zero		1


	//   ....[16]....
        /*042c*/ 	.word	0x00000770
        /*0430*/ 	.word	0x000000ff
        /*0434*/ 	.word	0x00030898
        /*0438*/ 	.short	0x0100
        /*043a*/ 	.byte	0x08
	.zero		1


	//   ....[17]....
        /*043c*/ 	.word	0x00000780
        /*0440*/ 	.word	0x000000ff
        /*0444*/ 	.word	0x000308a8
        /*0448*/ 	.short	0x0100
        /*044a*/ 	.byte	0x08
	.zero		1


	//   ....[18]....
        /*044c*/ 	.word	0x000008b0
        /*0450*/ 	.word	0x000000ff
        /*0454*/ 	.word	0x000308b0
        /*0458*/ 	.short	0x0100
        /*045a*/ 	.byte	0x08
	.zero		1


	//   ....[19]....
        /*045c*/ 	.word	0x000008c0
        /*0460*/ 	.word	0x000000ff
        /*0464*/ 	.word	0x000308c0
        /*0468*/ 	.short	0x0100
        /*046a*/ 	.byte	0x08
	.zero		1


	//   ....[20]....
        /*046c*/ 	.word	0x000008d0
        /*0470*/ 	.word	0x000000ff
        /*0474*/ 	.word	0x000308b8
        /*0478*/ 	.short	0x0100
        /*047a*/ 	.byte	0x08
	.zero		1


	//   ....[21]....
        /*047c*/ 	.word	0x000008e0
        /*0480*/ 	.word	0x000000ff
        /*0484*/ 	.word	0x000308c8
        /*0488*/ 	.short	0x0100
        /*048a*/ 	.byte	0x08
	.zero		1


	//   ....[22]....
        /*048c*/ 	.word	0x00001890
        /*0490*/ 	.word	0x000000ff
        /*0494*/ 	.word	0x00030800
        /*0498*/ 	.short	0x010a
        /*049a*/ 	.byte	0x39
	.zero		1


	//   ....[23]....
        /*049c*/ 	.word	0x00001920
        /*04a0*/ 	.word	0x000000ff
        /*04a4*/ 	.word	0x00030830
        /*04a8*/ 	.short	0x010a
        /*04aa*/ 	.byte	0x39
	.zero		1


	//   ....[24]....
        /*04ac*/ 	.word	0x000019b0
        /*04b0*/ 	.word	0x000000ff
        /*04b4*/ 	.word	0x00030830
        /*04b8*/ 	.short	0x010a
        /*04ba*/ 	.byte	0x39
	.zero		1


	//   ....[25]....
        /*04bc*/ 	.word	0x00002380
        /*04c0*/ 	.word	0x00000000
        /*04c4*/ 	.word	0x00000000
        /*04c8*/ 	.short	0x0101
        /*04ca*/ 	.byte	0x3f
	.zero		1


	//   ....[26]....
        /*04cc*/ 	.word	0x000048a0
        /*04d0*/ 	.word	0x000000ff
        /*04d4*/ 	.word	0x00030830
        /*04d8*/ 	.short	0x010a
        /*04da*/ 	.byte	0x3d
	.zero		1


	//   ....[27]....
        /*04dc*/ 	.word	0x000048e0
        /*04e0*/ 	.word	0x000000ff
        /*04e4*/ 	.word	0x00030830
        /*04e8*/ 	.short	0x010a
        /*04ea*/ 	.byte	0x3d
	.zero		1


	//   ....[28]....
        /*04ec*/ 	.word	0x00005340
        /*04f0*/ 	.word	0x000000ff
        /*04f4*/ 	.word	0x00030850
        /*04f8*/ 	.short	0x010a
        /*04fa*/ 	.byte	0x0b
	.zero		1


	//   ....[29]....
        /*04fc*/ 	.word	0x00005380
        /*0500*/ 	.word	0x000000ff
        /*0504*/ 	.word	0x00030850
        /*0508*/ 	.short	0x010a
        /*050a*/ 	.byte	0x0b
	.zero		1


	//   ....[30]....
        /*050c*/ 	.word	0x00005700
        /*0510*/ 	.word	0x00000000
        /*0514*/ 	.word	0x00000000
        /*0518*/ 	.short	0x0101
        /*051a*/ 	.byte	0x3f
	.zero		1


	//   ....[31]....
        /*051c*/ 	.word	0x00007200
        /*0520*/ 	.word	0x0000007f
        /*0524*/ 	.word	0x00000000
        /*0528*/ 	.short	0x0101
        /*052a*/ 	.byte	0x3f
	.zero		1


	//   ....[32]....
        /*052c*/ 	.word	0x00007b10
        /*0530*/ 	.word	0x000000ff
        /*0534*/ 	.word	0x00030830
        /*0538*/ 	.short	0x010a
        /*053a*/ 	.byte	0x38
	.zero		1


	//   ....[33]....
        /*053c*/ 	.word	0x00007b50
        /*0540*/ 	.word	0x000000ff
        /*0544*/ 	.word	0x00030830
        /*0548*/ 	.short	0x010a
        /*054a*/ 	.byte	0x38
	.zero		1


	//   ....[34]....
        /*054c*/ 	.word	0x000085b0
        /*0550*/ 	.word	0x000000ff
        /*0554*/ 	.word	0x00030850
        /*0558*/ 	.short	0x010a
        /*055a*/ 	.byte	0x0b
	.zero		1


	//   ....[35]....
        /*055c*/ 	.word	0x000085f0
        /*0560*/ 	.word	0x000000ff
        /*0564*/ 	.word	0x00030850
        /*0568*/ 	.short	0x010a
        /*056a*/ 	.byte	0x0b
	.zero		1


	//   ....[36]....
        /*056c*/ 	.word	0x00009420
        /*0570*/ 	.word	0x00000078
        /*0574*/ 	.word	0x00000000
        /*0578*/ 	.short	0x0101
        /*057a*/ 	.byte	0x3f
	.zero		1


	//   ....[37]....
        /*057c*/ 	.word	0x000094c0
        /*0580*/ 	.word	0x00000078
        /*0584*/ 	.word	0x00000000
        /*0588*/ 	.short	0x0101
        /*058a*/ 	.byte	0x3f
	.zero		1


	//   ....[38]....
        /*058c*/ 	.word	0x00009920
        /*0590*/ 	.word	0x000000ff
        /*0594*/ 	.word	0x00030830
        /*0598*/ 	.short	0x010a
        /*059a*/ 	.byte	0x38
	.zero		1


	//   ....[39]....
        /*059c*/ 	.word	0x00009960
        /*05a0*/ 	.word	0x000000ff
        /*05a4*/ 	.word	0x00030830
        /*05a8*/ 	.short	0x010a
        /*05aa*/ 	.byte	0x38
	.zero		1


	//   ....[40]....
        /*05ac*/ 	.word	0x0000a3c0
        /*05b0*/ 	.word	0x000000ff
        /*05b4*/ 	.word	0x00030850
        /*05b8*/ 	.short	0x010a
        /*05ba*/ 	.byte	0x0b
	.zero		1


	//   ....[41]....
        /*05bc*/ 	.word	0x0000a400
        /*05c0*/ 	.word	0x000000ff
        /*05c4*/ 	.word	0x00030850
        /*05c8*/ 	.short	0x010a
        /*05ca*/ 	.byte	0x0b
	.zero		1


	//   ....[42]....
        /*05cc*/ 	.word	0x0000a760
        /*05d0*/ 	.word	0x00000000
        /*05d4*/ 	.word	0x00000000
        /*05d8*/ 	.short	0x0101
        /*05da*/ 	.byte	0x3f
	.zero		1


	//   ....[43]....
        /*05dc*/ 	.word	0x0000c270
        /*05e0*/ 	.word	0x0000007f
        /*05e4*/ 	.word	0x00000000
        /*05e8*/ 	.short	0x0101
        /*05ea*/ 	.byte	0x3f
	.zero		1


	//   ....[44]....
        /*05ec*/ 	.word	0x0000ce20
        /*05f0*/ 	.word	0x000000ff
        /*05f4*/ 	.word	0x00030850
        /*05f8*/ 	.short	0x010a
        /*05fa*/ 	.byte	0x07
	.zero		1


	//   ....[45]....
        /*05fc*/ 	.word	0x0000ce60
        /*0600*/ 	.word	0x000000ff
        /*0604*/ 	.word	0x00030850
        /*0608*/ 	.short	0x010a
        /*060a*/ 	.byte	0x07
	.zero		1


	//   ....[46]....
        /*060c*/ 	.word	0x0000d2c0
        /*0610*/ 	.word	0x0000000c
        /*0614*/ 	.word	0x00000000
        /*0618*/ 	.short	0x0101
        /*061a*/ 	.byte	0x3f
	.zero		1


	//   ....[47]....
        /*061c*/ 	.word	0x0000e1a0
        /*0620*/ 	.word	0x000000ff
        /*0624*/ 	.word	0x00000000
        /*0628*/ 	.short	0x0101
        /*062a*/ 	.byte	0x04
	.zero		1


	//   ....[48]....
        /*062c*/ 	.word	0x000109a0
        /*0630*/ 	.word	0x000000ff
        /*0634*/ 	.word	0x00030840
        /*0638*/ 	.short	0x010a
        /*063a*/ 	.byte	0x26
	.zero		1


	//   ....[49]....
        /*063c*/ 	.word	0x00011760
        /*0640*/ 	.word	0x000000ff
        /*0644*/ 	.word	0x00030800
        /*0648*/ 	.short	0x0107
        /*064a*/ 	.byte	0x26
	.zero		1


	//   ....[50]....
        /*064c*/ 	.word	0x000117d0
        /*0650*/ 	.word	0x000000ff
        /*0654*/ 	.word	0x00030800
        /*0658*/ 	.short	0x0101
        /*065a*/ 	.byte	0x26
	.zero		1


	//   ....[51]....
        /*065c*/ 	.word	0x000117e0
        /*0660*/ 	.word	0x000000ff
        /*0664*/ 	.word	0x00030820
        /*0668*/ 	.short	0x010a
        /*066a*/ 	.byte	0x26
	.zero		1


	//   ....[52]....
        /*066c*/ 	.word	0x00011bf0
        /*0670*/ 	.word	0x000000ff
        /*0674*/ 	.word	0x00030848
        /*0678*/ 	.short	0x010a
        /*067a*/ 	.byte	0x26
	.zero		1


	//   ....[53]....
        /*067c*/ 	.word	0x00011fa0
        /*0680*/ 	.word	0x000000ff
        /*0684*/ 	.word	0x00030860
        /*0688*/ 	.short	0x010a
        /*068a*/ 	.byte	0x26
	.zero		1


	//   ....[54]....
        /*068c*/ 	.word	0x00012570
        /*0690*/ 	.word	0x000000ff
        /*0694*/ 	.word	0x00030840
        /*0698*/ 	.short	0x010a
        /*069a*/ 	.byte	0x26
	.zero		1


	//   ....[55]....
        /*069c*/ 	.word	0x00012930
        /*06a0*/ 	.word	0x000000ff
        /*06a4*/ 	.word	0x00030868
        /*06a8*/ 	.short	0x010a
        /*06aa*/ 	.byte	0x26
	.zero		1


	//   ....[56]....
        /*06ac*/ 	.word	0x00012f50
        /*06b0*/ 	.word	0x000000ff
        /*06b4*/ 	.word	0x00030848
        /*06b8*/ 	.short	0x010a
        /*06ba*/ 	.byte	0x26
	.zero		1


	//   ....[57]....
        /*06bc*/ 	.word	0x000132f0
        /*06c0*/ 	.word	0x000000ff
        /*06c4*/ 	.word	0x00030860
        /*06c8*/ 	.short	0x010a
        /*06ca*/ 	.byte	0x26
	.zero		1


	//   ....[58]....
        /*06cc*/ 	.word	0x00013750
        /*06d0*/ 	.word	0x00000003
        /*06d4*/ 	.word	0x00030860
        /*06d8*/ 	.short	0x010a
        /*06da*/ 	.byte	0x3f
	.zero		1


	//   ....[59]....
        /*06dc*/ 	.word	0x00013bb0
        /*06e0*/ 	.word	0x00000002
        /*06e4*/ 	.word	0x00030820
        /*06e8*/ 	.short	0x010a
        /*06ea*/ 	.byte	0x3f
	.zero		1


	//   ....[60]....
        /*06ec*/ 	.word	0x00013d50
        /*06f0*/ 	.word	0x00000007
        /*06f4*/ 	.word	0x00000000
        /*06f8*/ 	.short	0x010a
        /*06fa*/ 	.byte	0x3f
	.zero		1


	//   ....[61]....
        /*06fc*/ 	.word	0x00013dc0
        /*0700*/ 	.word	0x00000008
        /*0704*/ 	.word	0x00000000
        /*0708*/ 	.short	0x010a
        /*070a*/ 	.byte	0x3f
	.zero		1


	//   ....[62]....
        /*070c*/ 	.word	0x00013e20
        /*0710*/ 	.word	0x00000007
        /*0714*/ 	.word	0x00000000
        /*0718*/ 	.short	0x010a
        /*071a*/ 	.byte	0x3f
	.zero		1


	//   ....[63]....
        /*071c*/ 	.word	0x00013e50
        /*0720*/ 	.word	0x00000006
        /*0724*/ 	.word	0x00000000
        /*0728*/ 	.short	0x010a
        /*072a*/ 	.byte	0x3f
	.zero		1


	//   ....[64]....
        /*072c*/ 	.word	0x00013ec0
        /*0730*/ 	.word	0x00000003
        /*0734*/ 	.word	0x00030800
        /*0738*/ 	.short	0x010a
        /*073a*/ 	.byte	0x3f
	.zero		1


	//   ....[65]....
        /*073c*/ 	.word	0x00013f20
        /*0740*/ 	.word	0x00000003
        /*0744*/ 	.word	0x00030830
        /*0748*/ 	.short	0x010a
        /*074a*/ 	.byte	0x3f
	.zero		1


	//   ....[66]....
        /*074c*/ 	.word	0x00013f80
        /*0750*/ 	.word	0x0000000f
        /*0754*/ 	.word	0x00030830
        /*0758*/ 	.short	0x010a
        /*075a*/ 	.byte	0x3f
	.zero		1


	//   ....[67]....
        /*075c*/ 	.word	0x00013fe0
        /*0760*/ 	.word	0x00000003
        /*0764*/ 	.word	0x00030850
        /*0768*/ 	.short	0x010a
        /*076a*/ 	.byte	0x3f
	.zero		1


	//   ....[68]....
        /*076c*/ 	.word	0x00014040
        /*0770*/ 	.word	0x00000005
        /*0774*/ 	.word	0x00030830
        /*0778*/ 	.short	0x010a
        /*077a*/ 	.byte	0x3f
	.zero		1


	//   ....[69]....
        /*077c*/ 	.word	0x000140a0
        /*0780*/ 	.word	0x00000003
        /*0784*/ 	.word	0x00030850
        /*0788*/ 	.short	0x010a
        /*078a*/ 	.byte	0x3f
	.zero		1


	//   ....[70]....
        /*078c*/ 	.word	0x00014100
        /*0790*/ 	.word	0x00000005
        /*0794*/ 	.word	0x00030830
        /*0798*/ 	.short	0x010a
        /*079a*/ 	.byte	0x3f
	.zero		1


	//   ....[71]....
        /*079c*/ 	.word	0x00014160
        /*07a0*/ 	.word	0x00000003
        /*07a4*/ 	.word	0x00030850
        /*07a8*/ 	.short	0x010a
        /*07aa*/ 	.byte	0x3f
	.zero		1


	//   ....[72]....
        /*07ac*/ 	.word	0x000141c0
        /*07b0*/ 	.word	0x00000003
        /*07b4*/ 	.word	0x00030850
        /*07b8*/ 	.short	0x010a
        /*07ba*/ 	.byte	0x3f
	.zero		1


	//   ....[73]....
        /*07bc*/ 	.word	0x00014320
        /*07c0*/ 	.word	0x00000003
        /*07c4*/ 	.word	0x00030840
        /*07c8*/ 	.short	0x010a
        /*07ca*/ 	.byte	0x3f
	.zero		1


	//   ....[74]....
        /*07cc*/ 	.word	0x00014e80
        /*07d0*/ 	.word	0x00000003
        /*07d4*/ 	.word	0x00030820
        /*07d8*/ 	.short	0x010a
        /*07da*/ 	.byte	0x3f
	.zero		1


	//   ....[75]....
        /*07dc*/ 	.word	0x00014ee0
        /*07e0*/ 	.word	0x00000003
        /*07e4*/ 	.word	0x00030848
        /*07e8*/ 	.short	0x010a
        /*07ea*/ 	.byte	0x3f
	.zero		1


	//   ....[76]....
        /*07ec*/ 	.word	0x00014f40
        /*07f0*/ 	.word	0x00000003
        /*07f4*/ 	.word	0x00030860
        /*07f8*/ 	.short	0x010a
        /*07fa*/ 	.byte	0x3f
	.zero		1


	//   ....[77]....
        /*07fc*/ 	.word	0x00014fa0
        /*0800*/ 	.word	0x00000003
        /*0804*/ 	.word	0x00030840
        /*0808*/ 	.short	0x010a
        /*080a*/ 	.byte	0x3f
	.zero		1


	//   ....[78]....
        /*080c*/ 	.word	0x00015000
        /*0810*/ 	.word	0x00000003
        /*0814*/ 	.word	0x00030868
        /*0818*/ 	.short	0x010a
        /*081a*/ 	.byte	0x3f
	.zero		1


	//   ....[79]....
        /*081c*/ 	.word	0x00015060
        /*0820*/ 	.word	0x00000003
        /*0824*/ 	.word	0x00030848
        /*0828*/ 	.short	0x010a
        /*082a*/ 	.byte	0x3f
	.zero		1


	//   ....[80]....
        /*082c*/ 	.word	0x000150c0
        /*0830*/ 	.word	0x00000003
        /*0834*/ 	.word	0x00030860
        /*0838*/ 	.short	0x010a
        /*083a*/ 	.byte	0x3f
	.zero		1


	//   ....[81]....
        /*083c*/ 	.word	0x00015110
        /*0840*/ 	.word	0x00000003
        /*0844*/ 	.word	0x00030860
        /*0848*/ 	.short	0x010a
        /*084a*/ 	.byte	0x3f
	.zero		1


	//   ....[82]....
        /*084c*/ 	.word	0x00015160
        /*0850*/ 	.word	0x00000002
        /*0854*/ 	.word	0x00030820
        /*0858*/ 	.short	0x010a
        /*085a*/ 	.byte	0x3f
	.zero		1


	//   ....[83]....
        /*085c*/ 	.word	0x00015300
        /*0860*/ 	.word	0x00000007
        /*0864*/ 	.word	0x00000000
        /*0868*/ 	.short	0x010a
        /*086a*/ 	.byte	0x3f
	.zero		1


	//   ....[84]....
        /*086c*/ 	.word	0x00015350
        /*0870*/ 	.word	0x00000008
        /*0874*/ 	.word	0x00000000
        /*0878*/ 	.short	0x010a
        /*087a*/ 	.byte	0x3f
	.zero		1


	//   ....[85]....
        /*087c*/ 	.word	0x000153a0
        /*0880*/ 	.word	0x00000007
        /*0884*/ 	.word	0x00000000
        /*0888*/ 	.short	0x010a
        /*088a*/ 	.byte	0x3f
	.zero		1


	//----- nvinfo : EIATTR_NUM_MBARRIERS
	.align		4
.L_181:
        /*088c*/ 	.byte	0x03, 0x38
        /*088e*/ 	.short	0x0016


	//----- nvinfo : EIATTR_EXIT_INSTR_OFFSETS
	.align		4
        /*0890*/ 	.byte	0x04, 0x1c
        /*0892*/ 	.short	(.L_183 - .L_182)


	//   ....[0]....
.L_182:
        /*0894*/ 	.word	0x00013ea0


	//----- nvinfo : EIATTR_MAX_THREADS
	.align		4
.L_183:
        /*0898*/ 	.byte	0x04, 0x05
        /*089a*/ 	.short	(.L_185 - .L_184)
.L_184:
        /*089c*/ 	.word	0x00000180
        /*08a0*/ 	.word	0x00000001
        /*08a4*/ 	.word	0x00000001


	//----- nvinfo : EIATTR_CRS_STACK_SIZE
	.align		4
.L_185:
        /*08a8*/ 	.byte	0x04, 0x1e
        /*08aa*/ 	.short	(.L_187 - .L_186)
.L_186:
        /*08ac*/ 	.word	0x00000000


	//----- nvinfo : EIATTR_CBANK_PARAM_SIZE
	.align		4
.L_187:
        /*08b0*/ 	.byte	0x03, 0x19
        /*08b2*/ 	.short	0x0a70


	//----- nvinfo : EIATTR_PARAM_CBANK
	.align		4
        /*08b4*/ 	.byte	0x04, 0x0a
        /*08b6*/ 	.short	(.L_189 - .L_188)
	.align		4
.L_188:
        /*08b8*/ 	.word	index@(.nv.constant0._ZN7cutlass13device_kernelIN5flash11enable_sm90INS1_16FlashAttnFwdSm90INS1_25CollectiveMainloopFwdSm90ILi2EN4cute5tupleIJNS5_1CILi1EEES8_S8_EEENS6_IJNS7_ILi128EEENS7_ILi96EEENS7_ILi192EEEEEELi192ENS_10bfloat16_tEfNS_4arch4Sm90ELb0ELb1ELb0ELb0ELb0ELb0ELb0ELb1ELb1ELb1ELb1ELb0EEENS1_21CollectiveEpilogueFwdINS6_IJSA_SC_SB_EEES9_SE_SG_Li256ELb0ELb1ELb1ELb0EEENS1_19SingleTileSchedulerILb0ELb1ELb1ELi128EEEEEEEEEvNT_6ParamsE)
        /*08bc*/ 	.short	0x0210
        /*08be*/ 	.short	0x0a70


	//----- nvinfo : EIATTR_SW_WAR
	.align		4
.L_189:
        /*08c0*/ 	.byte	0x04, 0x36
        /*08c2*/ 	.short	(.L_191 - .L_190)
.L_190:
        /*08c4*/ 	.word	0x00000008
.L_191:


//--------------------- .nv.info._ZN7cutlass13device_kernelIN5flash11enable_sm90INS1_16FlashAttnFwdSm90INS1_25CollectiveMainloopFwdSm90ILi2EN4cute5tupleIJNS5_1CILi1EEES8_S8_EEENS6_IJNS7_ILi128EEENS7_ILi96EEENS7_ILi192EEEEEELi192ENS_10bfloat16_tEfNS_4arch4Sm90ELb0ELb1ELb0ELb1ELb0ELb0ELb0ELb1ELb1ELb1ELb1ELb0EEENS1_21CollectiveEpilogueFwdINS6_IJSA_SC_SB_EEES9_SE_SG_Li256ELb1ELb1ELb1ELb0EEENS1_36VarlenDynamicPersistentTileSchedulerILi128ELi96ELi256ELi128ELb1ELb1ELb1ELb1ELb0ELb1EEEEEEEEEvNT_6ParamsE --------------------------
	.section	.nv.info._ZN7cutlass13device_kernelIN5flash11enable_sm90INS1_16FlashAttnFwdSm90INS1_25CollectiveMainloopFwdSm90ILi2EN4cute5tupleIJNS5_1CILi1EEES8_S8_EEENS6_IJNS7_ILi128EEENS7_ILi96EEENS7_ILi192EEEEEELi192ENS_10bfloat16_tEfNS_4arch4Sm90ELb0ELb1ELb0ELb1ELb0ELb0ELb0ELb1ELb1ELb1ELb1ELb0EEENS1_21CollectiveEpilogueFwdINS6_IJSA_SC_SB_EEES9_SE_SG_Li256ELb1ELb1ELb1ELb0EEENS1_36VarlenDynamicPersistentTileSchedulerILi128ELi96ELi256ELi128ELb1ELb1ELb1ELb1ELb0ELb1EEEEEEEEEvNT_6ParamsE,"",@"SHT_CUDA_INFO"
	.sectionflags	@""
	.align	4


	//----- nvinfo : EIATTR_CUDA_API_VERSION
	.align		4
        /*0000*/ 	.byte	0x04, 0x37
        /*0002*/ 	.short	(.L_193 - .L_192)
.L_192:
        /*0004*/ 	.word	0x00000082


	//----- nvinfo : EIATTR_KPARAM_INFO
	.align		4
.L_193:
        /*0008*/ 	.byte	0x04, 0x17
        /*000a*/ 	.short	(.L_195 - .L_194)
.L_194:
        /*000c*/ 	.word	0x00000000
        /*0010*/ 	.short	0x0000
        /*0012*/ 	.short	0x0070
        /*0014*/ 	.byte	0x00, 0xf0, 0x01, 0x2a


	//----- nvinfo : EIATTR_SPARSE_MMA_MASK
	.align		4
.L_195:
        /*0018*/ 	.byte	0x03, 0x50
        /*001a*/ 	.short	0x0000


	//----- nvinfo : EIATTR_MAXREG_COUNT
	.align		4
        /*001c*/ 	.byte	0x03, 0x1b
        /*001e*/ 	.short	0x00a8


	//----- nvinfo : EIATTR_NUM_BARRIERS
	.align		4
        /*0020*/ 	.byte	0x02, 0x4c
        /*0022*/ 	.byte	0x09
	.zero		1


	//----- nvinfo : EIATTR_EXTERNS
	.align		4
        /*0024*/ 	.byte	0x04, 0x0f
        /*0026*/ 	.short	(.L_197 - .L_196)


	//   ....[0]....
	.align		4
.L_196:
        /*0028*/ 	.word	index@(__assertfail)


	//----- nvinfo : EIATTR_ANNOTATIONS
	.align		4
.L_197:
        /*002c*/ 	.byte	0x04, 0x55
        /*002e*/ 	.short	(.L_199 - .L_198)


	//   ....[0]....
.L_198:
        /* <DEDUP_REMOVED lines=78> */
        /*0504*/ 	.byte	0xc0, 0xb7, 0x01, 0x00, 0x01, 0x00, 0x00, 0x00, 0xd0, 0xb8, 0x01, 0x00


	//----- nvinfo : EIATTR_MERCURY_ISA_VERSION
	.align		4
.L_199:
        /*0510*/ 	.byte	0x03, 0x5f
        /*0512*/ 	.short	0x0101


	//----- nvinfo : EIATTR_UNUSED_LOAD_BYTE_OFFSET
	.align		4
        /*0514*/ 	.byte	0x04, 0x44
        /*0516*/ 	.short	(.L_201 - .L_200)


	//   ....[0]....
.L_200:
        /*0518*/ 	.word	0x00000a10
        /*051c*/ 	.word	0x0000fff0


	//   ....[1]....
        /*0520*/ 	.word	0x0000e400
        /*0524*/ 	.word	0x0000fff0


	//----- nvinfo : EIATTR_INT_WARP_WIDE_INSTR_OFFSETS
	.align		4
.L_201:
        /*0528*/ 	.byte	0x04, 0x31
        /*052a*/ 	.short	(.L_203 - .L_202)


	//   ....[0]....
.L_202:
        /*052c*/ 	.word	0x00000130


	//   ....[1]....
        /*0530*/ 	.word	0x00000170


	//   ....[2]....
        /*0534*/ 	.word	0x000001e0


	//   ....[3]....
        /*0538*/ 	.word	0x00013fc0


	//   ....[4]....
        /*053c*/ 	.word	0x00014060


	//   ....[5]....
        /*0540*/ 	.word	0x00017ed0


	//   ....[6]....
        /*0544*/ 	.word	0x00017f40


	//----- nvinfo : EIATTR_COOP_GROUP_MASK_REGIDS
	.align		4
.L_203:
        /*0548*/ 	.byte	0x04, 0x29
        /*054a*/ 	.short	(.L_205 - .L_204)


	//   ....[0]....
.L_204:
        /*054c*/ 	.word	0xffffffff


	//   ....[1]....
        /*0550*/ 	.word	0xffffffff


	//   ....[2]....
        /*0554*/ 	.word	0xffffffff


	//   ....[3]....
        /*0558*/ 	.word	0xffffffff


	//   ....[4]....
        /*055c*/ 	.word	0xffffffff


	//   ....[5]....
        /*0560*/ 	.word	0xffffffff


	//   ....[6]....
        /*0564*/ 	.word	0xffffffff


	//   ....[7]....
        /*0568*/ 	.word	0xffffffff


	//   ....[8]....
        /*056c*/ 	.word	0xffffffff


	//   ....[9]....
        /*0570*/ 	.word	0xffffffff


	//   ....[10]....
        /*0574*/ 	.word	0xffffffff


	//   ....[11]....
        /*0578*/ 	.word	0xffffffff


	//   ....[12]....
        /*057c*/ 	.word	0xffffffff


	//   ....[13]....
        /*0580*/ 	.word	0xffffffff


	//   ....[14]....
        /*0584*/ 	.word	0xffffffff


	//   ....[15]....
        /*0588*/ 	.word	0xffffffff


	//   ....[16]....
        /*058c*/ 	.word	0xffffffff


	//   ....[17]....
        /*0590*/ 	.word	0xffffffff


	//   ....[18]....
        /*0594*/ 	.word	0xffffffff


	//   ....[19]....
        /*0598*/ 	.word	0xffffffff


	//   ....[20]....
        /*059c*/ 	.word	0xffffffff


	//   ....[21]....
        /*05a0*/ 	.word	0xffffffff


	//   ....[22]....
        /*05a4*/ 	.word	0xffffffff


	//   ....[23]....
        /*05a8*/ 	.word	0xffffffff


	//   ....[24]....
        /*05ac*/ 	.word	0xffffffff


	//   ....[25]....
        /*05b0*/ 	.word	0xffffffff


	//   ....[26]....
        /*05b4*/ 	.word	0xffffffff


	//   ....[27]....
        /*05b8*/ 	.word	0xffffffff


	//   ....[28]....
        /*05bc*/ 	.word	0xffffffff


	//   ....[29]....
        /*05c0*/ 	.word	0xffffffff


	//   ....[30]....
        /*05c4*/ 	.word	0xffffffff


	//   ....[31]....
        /*05c8*/ 	.word	0xffffffff


	//   ....[32]....
        /*05cc*/ 	.word	0xffffffff


	//   ....[33]....
        /*05d0*/ 	.word	0xffffffff


	//   ....[34]....
        /*05d4*/ 	.word	0xffffffff


	//   ....[35]....
        /*05d8*/ 	.word	0xffffffff


	//   ....[36]....
        /*05dc*/ 	.word	0xffffffff


	//   ....[37]....
        /*05e0*/ 	.word	0xffffffff


	//   ....[38]....
        /*05e4*/ 	.word	0xffffffff


	//   ....[39]....
        /*05e8*/ 	.word	0xffffffff


	//   ....[40]....
        /*05ec*/ 	.word	0xffffffff


	//   ....[41]....
        /*05f0*/ 	.word	0xffffffff


	//   ....[42]....
        /*05f4*/ 	.word	0xffffffff


	//   ....[43]....
        /*05f8*/ 	.word	0xffffffff


	//   ....[44]....
        /*05fc*/ 	.word	0xffffffff


	//   ....[45]....
        /*0600*/ 	.word	0xffffffff


	//   ....[46]....
        /*0604*/ 	.word	0xffffffff


	//   ....[47]....
        /*0608*/ 	.word	0xffffffff


	//   ....[48]....
        /*060c*/ 	.word	0xffffffff


	//   ....[49]....
        /*0610*/ 	.word	0xffffffff


	//   ....[50]....
        /*0614*/ 	.word	0xffffffff


	//   ....[51]....
        /*0618*/ 	.word	0xffffffff


	//   ....[52]....
        /*061c*/ 	.word	0xffffffff


	//   ....[53]....
        /*0620*/ 	.word	0xffffffff


	//   ....[54]....
        /*0624*/ 	.word	0xffffffff


	//   ....[55]....
        /*0628*/ 	.word	0xffffffff


	//   ....[56]....
        /*062c*/ 	.word	0xffffffff


	//   ....[57]....
        /*0630*/ 	.word	0xffffffff


	//   ....[58]....
        /*0634*/ 	.word	0xffffffff


	//   ....[59]....
        /*0638*/ 	.word	0xffffffff


	//   ....[60]....
        /*063c*/ 	.word	0xffffffff


	//   ....[61]....
        /*0640*/ 	.word	0xffffffff


	//   ....[62]....
        /*0644*/ 	.word	0xffffffff


	//   ....[63]....
        /*0648*/ 	.word	0xffffffff


	//   ....[64]....
        /*064c*/ 	.word	0xffffffff


	//   ....[65]....
        /*0650*/ 	.word	0xffffffff


	//   ....[66]....
        /*0654*/ 	.word	0xffffffff


	//   ....[67]....
        /*0658*/ 	.word	0xffffffff


	//   ....[68]....
        /*065c*/ 	.word	0xffffffff


	//   ....[69]....
        /*0660*/ 	.word	0xffffffff


	//   ....[70]....
        /*0664*/ 	.word	0xffffffff


	//   ....[71]....
        /*0668*/ 	.word	0xffffffff


	//   ....[72]....
        /*066c*/ 	.word	0xffffffff


	//   ....[73]....
        /*0670*/ 	.word	0xffffffff


	//   ....[74]....
        /*0674*/ 	.word	0xffffffff


	//   ....[75]....
        /*0678*/ 	.word	0xffffffff


	//   ....[76]....
        /*067c*/ 	.word	0xffffffff


	//   ....[77]....
        /*0680*/ 	.word	0xffffffff


	//   ....[78]....
        /*0684*/ 	.word	0xffffffff


	//   ....[79]....
        /*0688*/ 	.word	0xffffffff


	//   ....[80]....
        /*068c*/ 	.word	0xffffffff


	//   ....[81]....
        /*0690*/ 	.word	0xffffffff


	//   ....[82]....
        /*0694*/ 	.word	0xffffffff


	//   ....[83]....
        /*0698*/ 	.word	0xffffffff


	//   ....[84]....
        /*069c*/ 	.word	0xffffffff


	//   ....[85]....
        /*06a0*/ 	.word	0xffffffff


	//   ....[86]....
        /*06a4*/ 	.word	0xffffffff


	//   ....[87]....
        /*06a8*/ 	.word	0xffffffff


	//   ....[88]....
        /*06ac*/ 	.word	0xffffffff


	//   ....[89]....
        /*06b0*/ 	.word	0xffffffff


	//   ....[90]....
        /*06b4*/ 	.word	0xffffffff


	//   ....[91]....
        /*06b8*/ 	.word	0xffffffff


	//   ....[92]....
        /*06bc*/ 	.word	0xffffffff


	//   ....[93]....
        /*06c0*/ 	.word	0xffffffff


	//   ....[94]....
        /*06c4*/ 	.word	0xffffffff


	//   ....[95]....
        /*06c8*/ 	.word	0xffffffff


	//   ....[96]....
        /*06cc*/ 	.word	0xffffffff


	//   ....[97]....
        /*06d0*/ 	.word	0xffffffff


	//   ....[98]....
        /*06d4*/ 	.word	0xffffffff


	//   ....[99]....
        /*06d8*/ 	.word	0xffffffff


	//   ....[100]....
        /*06dc*/ 	.word	0xffffffff


	//   ....[101]....
        /*06e0*/ 	.word	0xffffffff


	//   ....[102]....
        /*06e4*/ 	.word	0xffffffff


	//   ....[103]....
        /*06e8*/ 	.word	0xffffffff


	//   ....[104]....
        /*06ec*/ 	.word	0xffffffff


	//   ....[105]....
        /*06f0*/ 	.word	0xffffffff


	//   ....[106]....
        /*06f4*/ 	.word	0xffffffff


	//   ....[107]....
        /*06f8*/ 	.word	0xffffffff


	//   ....[108]....
        /*06fc*/ 	.word	0xffffffff


	//   ....[109]....
        /*0700*/ 	.word	0xffffffff


	//   ....[110]....
        /*0704*/ 	.word	0xffffffff


	//   ....[111]....
        /*0708*/ 	.word	0x0500000f


	//   ....[112]....
        /*070c*/ 	.word	0x0500000f


	//   ....[113]....
        /*0710*/ 	.word	0x0500000f


	//   ....[114]....
        /*0714*/ 	.word	0x0500000f


	//   ....[115]....
        /*0718*/ 	.word	0x0500000f


	//   ....[116]....
        /*071c*/ 	.word	0x0500000f


	//   ....[117]....
        /*0720*/ 	.word	0x0500000f


	//   ....[118]....
        /*0724*/ 	.word	0x0500000f


	//   ....[119]....
        /*0728*/ 	.word	0x0500000f


	//   ....[120]....
        /*072c*/ 	.word	0x0500000f


	//   ....[121]....
        /*0730*/ 	.word	0x0500000f


	//   ....[122]....
        /*0734*/ 	.word	0x0500000f


	//   ....[123]....
        /*0738*/ 	.word	0x0500000f


	//   ....[124]....
        /*073c*/ 	.word	0x0500000f


	//   ....[125]....
        /*0740*/ 	.word	0x0500000f


	//   ....[126]....
        /*0744*/ 	.word	0x0500000f


	//   ....[127]....
        /*0748*/ 	.word	0x0500000f


	//   ....[128]....
        /*074c*/ 	.word	0x0500000f


	//   ....[129]....
        /*0750*/ 	.word	0x0500000f


	//   ....[130]....
        /*0754*/ 	.word	0x0500000f


	//   ....[131]....
        /*0758*/ 	.word	0x0500000f


	//   ....[132]....
        /*075c*/ 	.word	0x0500000f


	//   ....[133]....
        /*0760*/ 	.word	0x0500000f


	//   ....[134]....
        /*0764*/ 	.word	0x0500000f


	//   ....[135]....
        /*0768*/ 	.word	0x0500000f


	//   ....[136]....
        /*076c*/ 	.word	0x0500000f


	//   ....[137]....
        /*0770*/ 	.word	0x0500000f


	//   ....[138]....
        /*0774*/ 	.word	0x0500000f


	//   ....[139]....
        /*0778*/ 	.word	0x0500000f


	//   ....[140]....
        /*077c*/ 	.word	0x0500000f


	//   ....[141]....
        /*0780*/ 	.word	0x0500000f


	//   ....[142]....
        /*0784*/ 	.word	0x0500000f


	//   ....[143]....
        /*0788*/ 	.word	0x0500000f


	//   ....[144]....
        /*078c*/ 	.word	0x0500000f


	//   ....[145]....
        /*0790*/ 	.word	0x0500000f


	//   ....[146]....
        /*0794*/ 	.word	0x0500000f


	//----- nvinfo : EIATTR_COOP_GROUP_INSTR_OFFSETS
	.align		4
.L_205:
        /*0798*/ 	.byte	0x04, 0x28
        /*079a*/ 	.short	(.L_207 - .L_206)


	//   ....[0]....
.L_206:
        /*079c*/ 	.word	0x00000060


	//   ....[1]....
        /*07a0*/ 	.word	0x00000140


	//   ....[2]....
        /*07a4*/ 	.word	0x00000190


	//   ....[3]....
        /*07a8*/ 	.word	0x000003c0


	//   ....[4]....
        /*07ac*/ 	.word	0x00000520


	//   ....[5]....
        /*07b0*/ 	.word	0x00000640


	//   ....[6]....
        /*07b4*/ 	.word	0x000007a0


	//   ....[7]....
        /*07b8*/ 	.word	0x00002170


	//   ....[8]....
        /*07bc*/ 	.word	0x00002940


	//   ....[9]....
        /*07c0*/ 	.word	0x00002de0


	//   ....[10]....
        /*07c4*/ 	.word	0x00003b70


	//   ....[11]....
        /*07c8*/ 	.word	0x00003c80


	//   ....[12]....
        /*07cc*/ 	.word	0x00004360


	//   ....[13]....
        /*07d0*/ 	.word	0x00004410


	//   ....[14]....
        /*07d4*/ 	.word	0x00005f10


	//   ....[15]....
        /*07d8*/ 	.word	0x00006970


	//   ....[16]....
        /*07dc*/ 	.word	0x00006ff0


	//   ....[17]....
        /*07e0*/ 	.word	0x00007110


	//   ....[18]....
        /*07e4*/ 	.word	0x00007720


	//   ....[19]....
        /*07e8*/ 	.word	0x00007780


	//   ....[20]....
        /*07ec*/ 	.word	0x00009200


	//   ....[21]....
        /*07f0*/ 	.word	0x00009230


	//   ....[22]....
        /*07f4*/ 	.word	0x000095b0


	//   ....[23]....
        /*07f8*/ 	.word	0x00009610


	//   ....[24]....
        /*07fc*/ 	.word	0x0000b080


	//   ....[25]....
        /*0800*/ 	.word	0x0000baf0


	//   ....[26]....
        /*0804*/ 	.word	0x0000c190


	//   ....[27]....
        /*0808*/ 	.word	0x0000c2b0


	//   ....[28]....
        /*080c*/ 	.word	0x0000c880


	//   ....[29]....
        /*0810*/ 	.word	0x0000c8f0


	//   ....[30]....
        /*0814*/ 	.word	0x0000d930


	//   ....[31]....
        /*0818*/ 	.word	0x0000d970


	//   ....[32]....
        /*081c*/ 	.word	0x0000daa0


	//   ....[33]....
        /*0820*/ 	.word	0x0000dac0


	//   ....[34]....
        /*0824*/ 	.word	0x0000f2d0


	//   ....[35]....
        /*0828*/ 	.word	0x0000f2e0


	//   ....[36]....
        /*082c*/ 	.word	0x0000f2f0


	//   ....[37]....
        /*0830*/ 	.word	0x0000f300


	//   ....[38]....
        /*0834*/ 	.word	0x0000fbc0


	//   ....[39]....
        /*0838*/ 	.word	0x0000fbf0


	//   ....[40]....
        /*083c*/ 	.word	0x0000fd30


	//   ....[41]....
        /*0840*/ 	.word	0x0000fd50


	//   ....[42]....
        /*0844*/ 	.word	0x0000fe60


	//   ....[43]....
        /*0848*/ 	.word	0x0000fe80


	//   ....[44]....
        /*084c*/ 	.word	0x0000ffa0


	//   ....[45]....
        /*0850*/ 	.word	0x0000ffc0


	//   ....[46]....
        /*0854*/ 	.word	0x00010490


	//   ....[47]....
        /*0858*/ 	.word	0x000104a0


	//   ....[48]....
        /*085c*/ 	.word	0x00010af0


	//   ....[49]....
        /*0860*/ 	.word	0x00010b00


	//   ....[50]....
        /*0864*/ 	.word	0x00011bc0


	//   ....[51]....
        /*0868*/ 	.word	0x00011bf0


	//   ....[52]....
        /*086c*/ 	.word	0x00011d10


	//   ....[53]....
        /*0870*/ 	.word	0x00011d30


	//   ....[54]....
        /*0874*/ 	.word	0x00011e40


	//   ....[55]....
        /*0878*/ 	.word	0x00011e60


	//   ....[56]....
        /*087c*/ 	.word	0x00011f80


	//   ....[57]....
        /*0880*/ 	.word	0x00011fa0


	//   ....[58]....
        /*0884*/ 	.word	0x00012150


	//   ....[59]....
        /*0888*/ 	.word	0x00012370


	//   ....[60]....
        /*088c*/ 	.word	0x000123a0


	//   ....[61]....
        /*0890*/ 	.word	0x000123d0


	//   ....[62]....
        /*0894*/ 	.word	0x00012400


	//   ....[63]....
        /*0898*/ 	.word	0x00012430


	//   ....[64]....
        /*089c*/ 	.word	0x00012460


	//   ....[65]....
        /*08a0*/ 	.word	0x00012610


	//   ....[66]....
        /*08a4*/ 	.word	0x00012640


	//   ....[67]....
        /*08a8*/ 	.word	0x00012670


	//   ....[68]....
        /*08ac*/ 	.word	0x000126a0


	//   ....[69]....
        /*08b0*/ 	.word	0x000126d0


	//   ....[70]....
        /*08b4*/ 	.word	0x00012700


	//   ....[71]....
        /*08b8*/ 	.word	0x000127a0


	//   ....[72]....
        /*08bc*/ 	.word	0x000127d0


	//   ....[73]....
        /*08c0*/ 	.word	0x000127e0


	//   ....[74]....
        /*08c4*/ 	.word	0x00012810


	//   ....[75]....
        /*08c8*/ 	.word	0x000145b0


	//   ....[76]....
        /*08cc*/ 	.word	0x000151d0


	//   ....[77]....
        /*08d0*/ 	.word	0x000151f0


	//   ....[78]....
        /*08d4*/ 	.word	0x00015200


	//   ....[79]....
        /*08d8*/ 	.word	0x00015230


	//   ....[80]....
        /*08dc*/ 	.word	0x00015350


	//   ....[81]....
        /*08e0*/ 	.word	0x00015360


	//   ....[82]....
        /*08e4*/ 	.word	0x00015400


	//   ....[83]....
        /*08e8*/ 	.word	0x00015410


	//   ....[84]....
        /*08ec*/ 	.word	0x000154b0


	//   ....[85]....
        /*08f0*/ 	.word	0x000154c0


	//   ....[86]....
        /*08f4*/ 	.word	0x00015560


	//   ....[87]....
        /*08f8*/ 	.word	0x00015570


	//   ....[88]....
        /*08fc*/ 	.word	0x000155f0


	//   ....[89]....
        /*0900*/ 	.word	0x00015620


	//   ....[90]....
        /*0904*/ 	.word	0x00015670


	//   ....[91]....
        /*0908*/ 	.word	0x000156b0


	//   ....[92]....
        /*090c*/ 	.word	0x00018730


	//   ....[93]....
        /*0910*/ 	.word	0x000187b0


	//   ....[94]....
        /*0914*/ 	.word	0x000187e0


	//   ....[95]....
        /*0918*/ 	.word	0x000187f0


	//   ....[96]....
        /*091c*/ 	.word	0x00018820


	//   ....[97]....
        /*0920*/ 	.word	0x00018850


	//   ....[98]....
        /*0924*/ 	.word	0x00018880


	//   ....[99]....
        /*0928*/ 	.word	0x000188b0


	//   ....[100]....
        /*092c*/ 	.word	0x00018a80


	//   ....[101]....
        /*0930*/ 	.word	0x00018ab0


	//   ....[102]....
        /*0934*/ 	.word	0x00018ae0


	//   ....[103]....
        /*0938*/ 	.word	0x00018b10


	//   ....[104]....
        /*093c*/ 	.word	0x00018b40


	//   ....[105]....
        /*0940*/ 	.word	0x00018b70


	//   ....[106]....
        /*0944*/ 	.word	0x00018c40


	//   ....[107]....
        /*0948*/ 	.word	0x00018c60


	//   ....[108]....
        /*094c*/ 	.word	0x00018c70


	//   ....[109]....
        /*0950*/ 	.word	0x00018cf0


	//   ....[110]....
        /*0954*/ 	.word	0x00019840


	//   ....[111]....
        /*0958*/ 	.word	0x00019ef0


	//   ....[112]....
        /*095c*/ 	.word	0x0001a0d0


	//   ....[113]....
        /*0960*/ 	.word	0x0001a120


	//   ....[114]....
        /*0964*/ 	.word	0x0001a250


	//   ....[115]....
        /*0968*/ 	.word	0x0001a2a0


	//   ....[116]....
        /*096c*/ 	.word	0x0001a3e0


	//   ....[117]....
        /*0970*/ 	.word	0x0001a450


	//   ....[118]....
        /*0974*/ 	.word	0x0001a580


	//   ....[119]....
        /*0978*/ 	.word	0x0001a5d0


	//   ....[120]....
        /*097c*/ 	.word	0x0001a700


	//   ....[121]....
        /*0980*/ 	.word	0x0001a750


	//   ....[122]....
        /*0984*/ 	.word	0x0001a880


	//   ....[123]....
        /*0988*/ 	.word	0x0001a8d0


	//   ....[124]....
        /*098c*/ 	.word	0x0001a9e0


	//   ....[125]....
        /*0990*/ 	.word	0x0001aa50


	//   ....[126]....
        /*0994*/ 	.word	0x0001ab60


	//   ....[127]....
        /*0998*/ 	.word	0x0001abb0


	//   ....[128]....
        /*099c*/ 	.word	0x0001aee0


	//   ....[129]....
        /*09a0*/ 	.word	0x0001af80


	//   ....[130]....
        /*09a4*/ 	.word	0x0001b120


	//   ....[131]....
        /*09a8*/ 	.word	0x0001b1a0


	//   ....[132]....
        /*09ac*/ 	.word	0x0001b220


	//   ....[133]....
        /*09b0*/ 	.word	0x0001b2a0


	//   ....[134]....
        /*09b4*/ 	.word	0x0001b320


	//   ....[135]....
        /*09b8*/ 	.word	0x0001b3b0


	//   ....[136]....
        /*09bc*/ 	.word	0x0001b450


	//   ....[137]....
        /*09c0*/ 	.word	0x0001b500


	//   ....[138]....
        /*09c4*/ 	.word	0x0001b580


	//   ....[139]....
        /*09c8*/ 	.word	0x0001b600


	//   ....[140]....
        /*09cc*/ 	.word	0x0001b680


	//   ....[141]....
        /*09d0*/ 	.word	0x0001b710


	//   ....[142]....
        /*09d4*/ 	.word	0x0001b790


	//   ....[143]....
        /*09d8*/ 	.word	0x0001b840


	//   ....[144]....
        /*09dc*/ 	.word	0x0001b890


	//   ....[145]....
        /*09e0*/ 	.word	0x0001b950


	//   ....[146]....
        /*09e4*/ 	.word	0x0001ba80


	//----- nvinfo : EIATTR_REG_RECONFIG
	.align		4
.L_207:
        /*09e8*/ 	.byte	0x01, 0x54
	.zero		2


	//----- nvinfo : EIATTR_SYSCALL_OFFSETS
	.align		4
        /*09ec*/ 	.byte	0x04, 0x46
        /*09ee*/ 	.short	(.L_209 - .L_208)


	//   ....[0]....
.L_208:
        /*09f0*/ 	.word	0x000022f0


	//   ....[1]....
        /*09f4*/ 	.word	0x000141d0


	//   ....[2]....
        /*09f8*/ 	.word	0x00014320


	//   ....[3]....
        /*09fc*/ 	.word	0x00014410


	//   ....[4]....
        /*0a00*/ 	.word	0x00014cf0


	//----- nvinfo : EIATTR_MBARRIER_INSTR_OFFSETS
	.align		4
.L_209:
        /*0a04*/ 	.byte	0x04, 0x39
        /*0a06*/ 	.short	(.L_211 - .L_210)


	//   ....[0]....
.L_210:
        /*0a08*/ 	.word	0x00000270
        /*0a0c*/ 	.word	0x000000ff
        /*0a10*/ 	.word	0x00030800
        /*0a14*/ 	.short	0x0100
        /*0a16*/ 	.byte	0x08
	.zero		1


	//   ....[1]....
        /*0a18*/ 	.word	0x00000280
        /*0a1c*/ 	.word	0x000000ff
        /*0a20*/ 	.word	0x00030820
        /*0a24*/ 	.short	0x0100
        /*0a26*/ 	.byte	0x08
	.zero		1


	//   ....[2]....
        /*0a28*/ 	.word	0x00000370
        /*0a2c*/ 	.word	0x000000ff
        /*0a30*/ 	.word	0x00030830
        /*0a34*/ 	.short	0x0100
        /*0a36*/ 	.byte	0x08
	.zero		1


	//   ....[3]....
        /*0a38*/ 	.word	0x00000380
        /*0a3c*/ 	.word	0x000000ff
        /*0a40*/ 	.word	0x00030840
        /*0a44*/ 	.short	0x0100
        /*0a46*/ 	.byte	0x08
	.zero		1


	//   ....[4]....
        /*0a48*/ 	.word	0x00000390
        /*0a4c*/ 	.word	0x000000ff
        /*0a50*/ 	.word	0x00030838
        /*0a54*/ 	.short	0x0100
        /*0a56*/ 	.byte	0x08
	.zero		1


	//   ....[5]....
        /*0a58*/ 	.word	0x000003a0
        /*0a5c*/ 	.word	0x000000ff
        /*0a60*/ 	.word	0x00030848
        /*0a64*/ 	.short	0x0100
        /*0a66*/ 	.byte	0x08
	.zero		1


	//   ....[6]....
        /*0a68*/ 	.word	0x000004d0
        /*0a6c*/ 	.word	0x000000ff
        /*0a70*/ 	.word	0x00030850
        /*0a74*/ 	.short	0x0100
        /*0a76*/ 	.byte	0x08
	.zero		1


	//   ....[7]....
        /*0a78*/ 	.word	0x000004e0
        /*0a7c*/ 	.word	0x000000ff
        /*0a80*/ 	.word	0x00030860
        /*0a84*/ 	.short	0x0100
        /*0a86*/ 	.byte	0x08
	.zero		1


	//   ....[8]....
        /*0a88*/ 	.word	0x000004f0
        /*0a8c*/ 	.word	0x000000ff
        /*0a90*/ 	.word	0x00030858
        /*0a94*/ 	.short	0x0100
        /*0a96*/ 	.byte	0x08
	.zero		1


	//   ....[9]....
        /*0a98*/ 	.word	0x00000500
        /*0a9c*/ 	.word	0x000000ff
        /*0aa0*/ 	.word	0x00030868
        /*0aa4*/ 	.short	0x0100
        /*0aa6*/ 	.byte	0x08
	.zero		1


	//   ....[10]....
        /*0aa8*/ 	.word	0x000005f0
        /*0aac*/ 	.word	0x000000ff
        /*0ab0*/ 	.word	0x00030870
        /*0ab4*/ 	.short	0x0100
        /*0ab6*/ 	.byte	0x06
	.zero		1


	//   ....[11]....
        /*0ab8*/ 	.word	0x00000600
        /*0abc*/ 	.word	0x000000ff
        /*0ac0*/ 	.word	0x00030880
        /*0ac4*/ 	.short	0x0100
        /*0ac6*/ 	.byte	0x06
	.zero		1


	//   ....[12]....
        /*0ac8*/ 	.word	0x00000610
        /*0acc*/ 	.word	0x000000ff
        /*0ad0*/ 	.word	0x00030878
        /*0ad4*/ 	.short	0x0100
        /*0ad6*/ 	.byte	0x06
	.zero		1


	//   ....[13]....
        /*0ad8*/ 	.word	0x00000620
        /*0adc*/ 	.word	0x000000ff
        /*0ae0*/ 	.word	0x00030888
        /*0ae4*/ 	.short	0x0100
        /*0ae6*/ 	.byte	0x06
	.zero		1


	//   ....[14]....
        /*0ae8*/ 	.word	0x00000750
        /*0aec*/ 	.word	0x000000ff
        /*0af0*/ 	.word	0x00030890
        /*0af4*/ 	.short	0x0100
        /*0af6*/ 	.byte	0x08
	.zero		1


	//   ....[15]....
        /*0af8*/ 	.word	0x00000760
        /*0afc*/ 	.word	0x000000ff
        /*0b00*/ 	.word	0x000308a0
        /*0b04*/ 	.short	0x0100
        /*0b06*/ 	.byte	0x08
	.zero		1


	//   ....[16]....
        /*0b08*/ 	.word	0x00000770
        /*0b0c*/ 	.word	0x000000ff
        /*0b10*/ 	.word	0x00030898
        /*0b14*/ 	.short	0x0100
        /*0b16*/ 	.byte	0x08
	.zero		1


	//   ....[17]....
        /*0b18*/ 	.word	0x00000780
        /*0b1c*/ 	.word	0x000000ff
        /*0b20*/ 	.word	0x000308a8
        /*0b24*/ 	.short	0x0100
        /*0b26*/ 	.byte	0x08
	.zero		1


	//   ....[18]....
        /*0b28*/ 	.word	0x000008b0
        /*0b2c*/ 	.word	0x000000ff
        /*0b30*/ 	.word	0x000308b0
        /*0b34*/ 	.short	0x0100
        /*0b36*/ 	.byte	0x08
	.zero		1


	//   ....[19]....
        /*0b38*/ 	.word	0x000008c0
        /*0b3c*/ 	.word	0x000000ff
        /*0b40*/ 	.word	0x000308c0
        /*0b44*/ 	.short	0x0100
        /*0b46*/ 	.byte	0x08
	.zero		1


	//   ....[20]....
        /*0b48*/ 	.word	0x000008d0
        /*0b4c*/ 	.word	0x000000ff
        /*0b50*/ 	.word	0x000308b8
        /*0b54*/ 	.short	0x0100
        /*0b56*/ 	.byte	0x08
	.zero		1


	//   ....[21]....
        /*0b58*/ 	.word	0x000008e0
        /*0b5c*/ 	.word	0x000000ff
        /*0b60*/ 	.word	0x000308c8
        /*0b64*/ 	.short	0x0100
        /*0b66*/ 	.byte	0x08
	.zero		1


	//   ....[22]....
        /*0b68*/ 	.word	0x00002370
        /*0b6c*/ 	.word	0x000000ff
        /*0b70*/ 	.word	0x00030800
        /*0b74*/ 	.short	0x010a
        /*0b76*/ 	.byte	0x25
	.zero		1


	//   ....[23]....
        /*0b78*/ 	.word	0x00002420
        /*0b7c*/ 	.word	0x00000003
        /*0b80*/ 	.word	0x00030830
        /*0b84*/ 	.short	0x010a
        /*0b86*/ 	.byte	0x3f
	.zero		1


	//   ....[24]....
        /*0b88*/ 	.word	0x00002490
        /*0b8c*/ 	.word	0x00000003
        /*0b90*/ 	.word	0x00030830
        /*0b94*/ 	.short	0x010a
        /*0b96*/ 	.byte	0x3f
	.zero		1


	//   ....[25]....
        /*0b98*/ 	.word	0x00002c30
        /*0b9c*/ 	.word	0x00000000
        /*0ba0*/ 	.word	0x00000000
        /*0ba4*/ 	.short	0x0101
        /*0ba6*/ 	.byte	0x3f
	.zero		1


	//   ....[26]....
        /*0ba8*/ 	.word	0x000050e0
        /*0bac*/ 	.word	0x000000ff
        /*0bb0*/ 	.word	0x00030830
        /*0bb4*/ 	.short	0x010a
        /*0bb6*/ 	.byte	0x06
	.zero		1


	//   ....[27]....
        /*0bb8*/ 	.word	0x00005140
        /*0bbc*/ 	.word	0x000000ff
        /*0bc0*/ 	.word	0x00030830
        /*0bc4*/ 	.short	0x010a
        /*0bc6*/ 	.byte	0x06
	.zero		1


	//   ....[28]....
        /*0bc8*/ 	.word	0x00005ba0
        /*0bcc*/ 	.word	0x000000ff
        /*0bd0*/ 	.word	0x00030850
        /*0bd4*/ 	.short	0x010a
        /*0bd6*/ 	.byte	0x05
	.zero		1


	//   ....[29]....
        /*0bd8*/ 	.word	0x00005be0
        /*0bdc*/ 	.word	0x000000ff
        /*0be0*/ 	.word	0x00030850
        /*0be4*/ 	.short	0x010a
        /*0be6*/ 	.byte	0x05
	.zero		1


	//   ....[30]....
        /*0be8*/ 	.word	0x00005f30
        /*0bec*/ 	.word	0x00000000
        /*0bf0*/ 	.word	0x00000000
        /*0bf4*/ 	.short	0x0101
        /*0bf6*/ 	.byte	0x3f
	.zero		1


	//   ....[31]....
        /*0bf8*/ 	.word	0x00007600
        /*0bfc*/ 	.word	0x00000085
        /*0c00*/ 	.word	0x00000000
        /*0c04*/ 	.short	0x0101
        /*0c06*/ 	.byte	0x3f
	.zero		1


	//   ....[32]....
        /*0c08*/ 	.word	0x00008470
        /*0c0c*/ 	.word	0x000000ff
        /*0c10*/ 	.word	0x00030830
        /*0c14*/ 	.short	0x010a
        /*0c16*/ 	.byte	0x05
	.zero		1


	//   ....[33]....
        /*0c18*/ 	.word	0x000084d0
        /*0c1c*/ 	.word	0x000000ff
        /*0c20*/ 	.word	0x00030830
        /*0c24*/ 	.short	0x010a
        /*0c26*/ 	.byte	0x05
	.zero		1


	//   ....[34]....
        /*0c28*/ 	.word	0x00008f30
        /*0c2c*/ 	.word	0x000000ff
        /*0c30*/ 	.word	0x00030850
        /*0c34*/ 	.short	0x010a
        /*0c36*/ 	.byte	0x05
	.zero		1


	//   ....[35]....
        /*0c38*/ 	.word	0x00008f70
        /*0c3c*/ 	.word	0x000000ff
        /*0c40*/ 	.word	0x00030850
        /*0c44*/ 	.short	0x010a
        /*0c46*/ 	.byte	0x05
	.zero		1


	//   ....[36]....
        /*0c48*/ 	.word	0x00009c50
        /*0c4c*/ 	.word	0x0000007b
        /*0c50*/ 	.word	0x00000000
        /*0c54*/ 	.short	0x0101
        /*0c56*/ 	.byte	0x3f
	.zero		1


	//   ....[37]....
        /*0c58*/ 	.word	0x00009cd0
        /*0c5c*/ 	.word	0x00000006
        /*0c60*/ 	.word	0x00000000
        /*0c64*/ 	.short	0x0101
        /*0c66*/ 	.byte	0x3f
	.zero		1


	//   ....[38]....
        /*0c68*/ 	.word	0x0000a280
        /*0c6c*/ 	.word	0x000000ff
        /*0c70*/ 	.word	0x00030830
        /*0c74*/ 	.short	0x010a
        /*0c76*/ 	.byte	0x05
	.zero		1


	//   ....[39]....
        /*0c78*/ 	.word	0x0000a2e0
        /*0c7c*/ 	.word	0x000000ff
        /*0c80*/ 	.word	0x00030830
        /*0c84*/ 	.short	0x010a
        /*0c86*/ 	.byte	0x05
	.zero		1


	//   ....[40]....
        /*0c88*/ 	.word	0x0000ad40
        /*0c8c*/ 	.word	0x000000ff
        /*0c90*/ 	.word	0x00030850
        /*0c94*/ 	.short	0x010a
        /*0c96*/ 	.byte	0x05
	.zero		1


	//   ....[41]....
        /*0c98*/ 	.word	0x0000ad80
        /*0c9c*/ 	.word	0x000000ff
        /*0ca0*/ 	.word	0x00030850
        /*0ca4*/ 	.short	0x010a
        /*0ca6*/ 	.byte	0x05
	.zero		1


	//   ....[42]....
        /*0ca8*/ 	.word	0x0000b0d0
        /*0cac*/ 	.word	0x00000000
        /*0cb0*/ 	.word	0x00000000
        /*0cb4*/ 	.short	0x0101
        /*0cb6*/ 	.byte	0x3f
	.zero		1


	//   ....[43]....
        /*0cb8*/ 	.word	0x0000c7a0
        /*0cbc*/ 	.word	0x00000085
        /*0cc0*/ 	.word	0x00000000
        /*0cc4*/ 	.short	0x0101
        /*0cc6*/ 	.byte	0x3f
	.zero		1


	//   ....[44]....
        /*0cc8*/ 	.word	0x0000d8a0
        /*0ccc*/ 	.word	0x000000ff
        /*0cd0*/ 	.word	0x00030850
        /*0cd4*/ 	.short	0x010a
        /*0cd6*/ 	.byte	0x05
	.zero		1


	//   ....[45]....
        /*0cd8*/ 	.word	0x0000d8e0
        /*0cdc*/ 	.word	0x000000ff
        /*0ce0*/ 	.word	0x00030850
        /*0ce4*/ 	.short	0x010a
        /*0ce6*/ 	.byte	0x05
	.zero		1


	//   ....[46]....
        /*0ce8*/ 	.word	0x0000dda0
        /*0cec*/ 	.word	0x0000000a
        /*0cf0*/ 	.word	0x00000000
        /*0cf4*/ 	.short	0x0101
        /*0cf6*/ 	.byte	0x3f
	.zero		1


	//   ....[47]....
        /*0cf8*/ 	.word	0x0000fbd0
        /*0cfc*/ 	.word	0x000000ff
        /*0d00*/ 	.word	0x00000000
        /*0d04*/ 	.short	0x0101
        /*0d06*/ 	.byte	0x08
	.zero		1


	//   ....[48]....
        /*0d08*/ 	.word	0x000102c0
        /*0d0c*/ 	.word	0x000000ff
        /*0d10*/ 	.word	0x00000000
        /*0d14*/ 	.short	0x0101
        /*0d16*/ 	.byte	0x08
	.zero		1


	//   ....[49]....
        /*0d18*/ 	.word	0x00014820
        /*0d1c*/ 	.word	0x00000000
        /*0d20*/ 	.word	0x00030840
        /*0d24*/ 	.short	0x010a
        /*0d26*/ 	.byte	0x3f
	.zero		1


	//   ....[50]....
        /*0d28*/ 	.word	0x000157d0
        /*0d2c*/ 	.word	0x00000013
        /*0d30*/ 	.word	0x00030800
        /*0d34*/ 	.short	0x0107
        /*0d36*/ 	.byte	0x3f
	.zero		1


	//   ....[51]....
        /*0d38*/ 	.word	0x000158e0
        /*0d3c*/ 	.word	0x00000013
        /*0d40*/ 	.word	0x00030800
        /*0d44*/ 	.short	0x0101
        /*0d46*/ 	.byte	0x3f
	.zero		1


	//   ....[52]....
        /*0d48*/ 	.word	0x00015900
        /*0d4c*/ 	.word	0x00000013
        /*0d50*/ 	.word	0x00030820
        /*0d54*/ 	.short	0x010a
        /*0d56*/ 	.byte	0x3f
	.zero		1


	//   ....[53]....
        /*0d58*/ 	.word	0x00015d30
        /*0d5c*/ 	.word	0x00000003
        /*0d60*/ 	.word	0x00030840
        /*0d64*/ 	.short	0x010a
        /*0d66*/ 	.byte	0x3f
	.zero		1


	//   ....[54]....
        /*0d68*/ 	.word	0x000161e0
        /*0d6c*/ 	.word	0x00000003
        /*0d70*/ 	.word	0x00000060
        /*0d74*/ 	.short	0x010a
        /*0d76*/ 	.byte	0x3f
	.zero		1


	//   ....[55]....
        /*0d78*/ 	.word	0x00016980
        /*0d7c*/ 	.word	0x00000003
        /*0d80*/ 	.word	0x00030840
        /*0d84*/ 	.short	0x010a
        /*0d86*/ 	.byte	0x3f
	.zero		1


	//   ....[56]....
        /*0d88*/ 	.word	0x00016e30
        /*0d8c*/ 	.word	0x00000002
        /*0d90*/ 	.word	0x00000060
        /*0d94*/ 	.short	0x010a
        /*0d96*/ 	.byte	0x3f
	.zero		1


	//   ....[57]....
        /*0d98*/ 	.word	0x00017510
        /*0d9c*/ 	.word	0x00000002
        /*0da0*/ 	.word	0x00030840
        /*0da4*/ 	.short	0x010a
        /*0da6*/ 	.byte	0x3f
	.zero		1


	//   ....[58]....
        /*0da8*/ 	.word	0x000179c0
        /*0dac*/ 	.word	0x00000002
        /*0db0*/ 	.word	0x00000060
        /*0db4*/ 	.short	0x010a
        /*0db6*/ 	.byte	0x3f
	.zero		1


	//   ....[59]....
        /*0db8*/ 	.word	0x00018040
        /*0dbc*/ 	.word	0x00000000
        /*0dc0*/ 	.word	0x00030860
        /*0dc4*/ 	.short	0x010a
        /*0dc6*/ 	.byte	0x3f
	.zero		1


	//   ....[60]....
        /*0dc8*/ 	.word	0x000197c0
        /*0dcc*/ 	.word	0x00000000
        /*0dd0*/ 	.word	0x00030820
        /*0dd4*/ 	.short	0x010a
        /*0dd6*/ 	.byte	0x3f
	.zero		1


	//   ....[61]....
        /*0dd8*/ 	.word	0x000199a0
        /*0ddc*/ 	.word	0x00000006
        /*0de0*/ 	.word	0x00000000
        /*0de4*/ 	.short	0x010a
        /*0de6*/ 	.byte	0x3f
	.zero		1


	//   ....[62]....
        /*0de8*/ 	.word	0x00019a10
        /*0dec*/ 	.word	0x00000007
        /*0df0*/ 	.word	0x00000000
        /*0df4*/ 	.short	0x010a
        /*0df6*/ 	.byte	0x3f
	.zero		1


	//   ....[63]....
        /*0df8*/ 	.word	0x00019a80
        /*0dfc*/ 	.word	0x00000004
        /*0e00*/ 	.word	0x00000000
        /*0e04*/ 	.short	0x010a
        /*0e06*/ 	.byte	0x3f
	.zero		1


	//   ....[64]....
        /*0e08*/ 	.word	0x00019ab0
        /*0e0c*/ 	.word	0x00000003
        /*0e10*/ 	.word	0x00000000
        /*0e14*/ 	.short	0x010a
        /*0e16*/ 	.byte	0x3f
	.zero		1


	//   ....[65]....
        /*0e18*/ 	.word	0x00019b20
        /*0e1c*/ 	.word	0x00000003
        /*0e20*/ 	.word	0x00030800
        /*0e24*/ 	.short	0x010a
        /*0e26*/ 	.byte	0x3f
	.zero		1


	//   ....[66]....
        /*0e28*/ 	.word	0x00019b70
        /*0e2c*/ 	.word	0x00000003
        /*0e30*/ 	.word	0x00030830
        /*0e34*/ 	.short	0x010a
        /*0e36*/ 	.byte	0x3f
	.zero		1


	//   ....[67]....
        /*0e38*/ 	.word	0x00019bd0
        /*0e3c*/ 	.word	0x0000000c
        /*0e40*/ 	.word	0x00030830
        /*0e44*/ 	.short	0x010a
        /*0e46*/ 	.byte	0x3f
	.zero		1


	//   ....[68]....
        /*0e48*/ 	.word	0x00019c30
        /*0e4c*/ 	.word	0x00000009
        /*0e50*/ 	.word	0x00030850
        /*0e54*/ 	.short	0x010a
        /*0e56*/ 	.byte	0x3f
	.zero		1


	//   ....[69]....
        /*0e58*/ 	.word	0x00019c90
        /*0e5c*/ 	.word	0x00000003
        /*0e60*/ 	.word	0x00030830
        /*0e64*/ 	.short	0x010a
        /*0e66*/ 	.byte	0x3f
	.zero		1


	//   ....[70]....
        /*0e68*/ 	.word	0x00019cf0
        /*0e6c*/ 	.word	0x00000002
        /*0e70*/ 	.word	0x00030850
        /*0e74*/ 	.short	0x010a
        /*0e76*/ 	.byte	0x3f
	.zero		1


	//   ....[71]....
        /*0e78*/ 	.word	0x00019d50
        /*0e7c*/ 	.word	0x00000003
        /*0e80*/ 	.word	0x00030830
        /*0e84*/ 	.short	0x010a
        /*0e86*/ 	.byte	0x3f
	.zero		1


	//   ....[72]....
        /*0e88*/ 	.word	0x00019db0
        /*0e8c*/ 	.word	0x00000002
        /*0e90*/ 	.word	0x00030850
        /*0e94*/ 	.short	0x010a
        /*0e96*/ 	.byte	0x3f
	.zero		1


	//   ....[73]....
        /*0e98*/ 	.word	0x00019e10
        /*0e9c*/ 	.word	0x00000005
        /*0ea0*/ 	.word	0x00030850
        /*0ea4*/ 	.short	0x010a
        /*0ea6*/ 	.byte	0x3f
	.zero		1


	//   ....[74]....
        /*0ea8*/ 	.word	0x00019fb0
        /*0eac*/ 	.word	0x00000000
        /*0eb0*/ 	.word	0x00030840
        /*0eb4*/ 	.short	0x010a
        /*0eb6*/ 	.byte	0x3f
	.zero		1


	//   ....[75]....
        /*0eb8*/ 	.word	0x0001abf0
        /*0ebc*/ 	.word	0x00000013
        /*0ec0*/ 	.word	0x00030820
        /*0ec4*/ 	.short	0x010a
        /*0ec6*/ 	.byte	0x3f
	.zero		1


	//   ....[76]....
        /*0ec8*/ 	.word	0x0001ac40
        /*0ecc*/ 	.word	0x00000003
        /*0ed0*/ 	.word	0x00030840
        /*0ed4*/ 	.short	0x010a
        /*0ed6*/ 	.byte	0x3f
	.zero		1


	//   ....[77]....
        /*0ed8*/ 	.word	0x0001ac90
        /*0edc*/ 	.word	0x00000003
        /*0ee0*/ 	.word	0x00000060
        /*0ee4*/ 	.short	0x010a
        /*0ee6*/ 	.byte	0x3f
	.zero		1


	//   ....[78]....
        /*0ee8*/ 	.word	0x0001ace0
        /*0eec*/ 	.word	0x00000003
        /*0ef0*/ 	.word	0x00030840
        /*0ef4*/ 	.short	0x010a
        /*0ef6*/ 	.byte	0x3f
	.zero		1


	//   ....[79]....
        /*0ef8*/ 	.word	0x0001ad30
        /*0efc*/ 	.word	0x00000002
        /*0f00*/ 	.word	0x00000060
        /*0f04*/ 	.short	0x010a
        /*0f06*/ 	.byte	0x3f
	.zero		1


	//   ....[80]....
        /*0f08*/ 	.word	0x0001ad80
        /*0f0c*/ 	.word	0x00000002
        /*0f10*/ 	.word	0x00030840
        /*0f14*/ 	.short	0x010a
        /*0f16*/ 	.byte	0x3f
	.zero		1


	//   ....[81]....
        /*0f18*/ 	.word	0x0001add0
        /*0f1c*/ 	.word	0x00000002
        /*0f20*/ 	.word	0x00000060
        /*0f24*/ 	.short	0x010a
        /*0f26*/ 	.byte	0x3f
	.zero		1


	//   ....[82]....
        /*0f28*/ 	.word	0x0001ae20
        /*0f2c*/ 	.word	0x00000000
        /*0f30*/ 	.word	0x00030860
        /*0f34*/ 	.short	0x010a
        /*0f36*/ 	.byte	0x3f
	.zero		1


	//   ....[83]....
        /*0f38*/ 	.word	0x0001b9a0
        /*0f3c*/ 	.word	0x00000000
        /*0f40*/ 	.word	0x00030820
        /*0f44*/ 	.short	0x010a
        /*0f46*/ 	.byte	0x3f
	.zero		1


	//   ....[84]....
        /*0f48*/ 	.word	0x0001bb40
        /*0f4c*/ 	.word	0x00000006
        /*0f50*/ 	.word	0x00000000
        /*0f54*/ 	.short	0x010a
        /*0f56*/ 	.byte	0x3f
	.zero		1


	//   ....[85]....
        /*0f58*/ 	.word	0x0001bb90
        /*0f5c*/ 	.word	0x00000007
        /*0f60*/ 	.word	0x00000000
        /*0f64*/ 	.short	0x010a
        /*0f66*/ 	.byte	0x3f
	.zero		1


	//   ....[86]....
        /*0f68*/ 	.word	0x0001bbe0
        /*0f6c*/ 	.word	0x00000004
        /*0f70*/ 	.word	0x00000000
        /*0f74*/ 	.short	0x010a
        /*0f76*/ 	.byte	0x3f
	.zero		1


	//----- nvinfo : EIATTR_NUM_MBARRIERS
	.align		4
.L_211:
        /*0f78*/ 	.byte	0x03, 0x38
        /*0f7a*/ 	.short	0x0016


	//----- nvinfo : EIATTR_EXIT_INSTR_OFFSETS
	.align		4
        /*0f7c*/ 	.byte	0x04, 0x1c
        /*0f7e*/ 	.short	(.L_213 - .L_212)


	//   ....[0]....
.L_212:
        /*0f80*/ 	.word	0x00000a50


	//   ....[1]....
        /*0f84*/ 	.word	0x000120f0


	//   ....[2]....
        /*0f88*/ 	.word	0x00019b00


	//----- nvinfo : EIATTR_MAX_THREADS
	.align		4
.L_213:
        /*0f8c*/ 	.byte	0x04, 0x05
        /*0f8e*/ 	.short	(.L_215 - .L_214)
.L_214:
        /*0f90*/ 	.word	0x00000180
        /*0f94*/ 	.word	0x00000001
        /*0f98*/ 	.word	0x00000001


	//----- nvinfo : EIATTR_CRS_STACK_SIZE
	.align		4
.L_215:
        /*0f9c*/ 	.byte	0x04, 0x1e
        /*0f9e*/ 	.short	(.L_217 - .L_216)
.L_216:
        /*0fa0*/ 	.word	0x00000000


	//----- nvinfo : EIATTR_CBANK_PARAM_SIZE
	.align		4
.L_217:
        /*0fa4*/ 	.byte	0x03, 0x19
        /*0fa6*/ 	.short	0x0af0


	//----- nvinfo : EIATTR_PARAM_CBANK
	.align		4
        /*0fa8*/ 	.byte	0x04, 0x0a
        /*0faa*/ 	.short	(.L_219 - .L_218)
	.align		4
.L_218:
        /*0fac*/ 	.word	index@(.nv.constant0._ZN7cutlass13device_kernelIN5flash11enable_sm90INS1_16FlashAttnFwdSm90INS1_25CollectiveMainloopFwdSm90ILi2EN4cute5tupleIJNS5_1CILi1EEES8_S8_EEENS6_IJNS7_ILi128EEENS7_ILi96EEENS7_ILi192EEEEEELi192ENS_10bfloat16_tEfNS_4arch4Sm90ELb0ELb1ELb0ELb1ELb0ELb0ELb0ELb1ELb1ELb1ELb1ELb0EEENS1_21CollectiveEpilogueFwdINS6_IJSA_SC_SB_EEES9_SE_SG_Li256ELb1ELb1ELb1ELb0EEENS1_36VarlenDynamicPersistentTileSchedulerILi128ELi96ELi256ELi128ELb1ELb1ELb1ELb1ELb0ELb1EEEEEEEEEvNT_6ParamsE)
        /*0fb0*/ 	.short	0x0210
        /*0fb2*/ 	.short	0x0af0


	//----- nvinfo : EIATTR_SW_WAR
	.align		4
.L_219:
        /*0fb4*/ 	.byte	0x04, 0x36
        /*0fb6*/ 	.short	(.L_221 - .L_220)
.L_220:
        /*0fb8*/ 	.word	0x00000008
.L_221:


//--------------------- .nv.info._ZN7cutlass13device_kernelIN5flash11enable_sm90INS1_16FlashAttnFwdSm90INS1_25CollectiveMainloopFwdSm90ILi2EN4cute5tupleIJNS5_1CILi1EEES8_S8_EEENS6_IJNS7_ILi128EEENS7_ILi96EEENS7_ILi192EEEEEELi192ENS_10bfloat16_tEfNS_4arch4Sm90ELb0ELb1ELb0ELb1ELb0ELb1ELb0ELb1ELb1ELb1ELb1ELb0EEENS1_21CollectiveEpilogueFwdINS6_IJSA_SC_SB_EEES9_SE_SG_Li256ELb1ELb1ELb1ELb0EEENS1_36VarlenDynamicPersistentTileSchedulerILi128ELi96ELi256ELi128ELb1ELb1ELb1ELb1ELb0ELb1EEEEEEEEEvNT_6ParamsE --------------------------
	.section	.nv.info._ZN7cutlass13device_kernelIN5flash11enable_sm90INS1_16FlashAttnFwdSm90INS1_25CollectiveMainloopFwdSm90ILi2EN4cute5tupleIJNS5_1CILi1EEES8_S8_EEENS6_IJNS7_ILi128EEENS7_ILi96EEENS7_ILi192EEEEEELi192ENS_10bfloat16_tEfNS_4arch4Sm90ELb0ELb1ELb0ELb1ELb0ELb1ELb0ELb1ELb1ELb1ELb1ELb0EEENS1_21CollectiveEpilogueFwdINS6_IJSA_SC_SB_EEES9_SE_SG_Li256ELb1ELb1ELb1ELb0EEENS1_36VarlenDynamicPersistentTileSchedulerILi128ELi96ELi256ELi128ELb1ELb1ELb1ELb1ELb0ELb1EEEEEEEEEvNT_6ParamsE,"",@"SHT_CUDA_INFO"
	.sectionflags	@""
	.align	4


	//----- nvinfo : EIATTR_CUDA_API_VERSION
	.align		4
        /*0000*/ 	.byte	0x04, 0x37
        /*0002*/ 	.short	(.L_223 - .L_222)
.L_222:
        /*0004*/ 	.word	0x00000082


	//----- nvinfo : EIATTR_KPARAM_INFO
	.align		4
.L_223:
        /*0008*/ 	.byte	0x04, 0x17
        /*000a*/ 	.short	(.L_225 - .L_224)
.L_224:
        /*000c*/ 	.word	0x00000000
        /*0010*/ 	.short	0x0000
        /*0012*/ 	.short	0x0070
        /*0014*/ 	.byte	0x00, 0xf0, 0x01, 0x2a


	//----- nvinfo : EIATTR_SPARSE_MMA_MASK
	.align		4
.L_225:
        /*0018*/ 	.byte	0x03, 0x50
        /*001a*/ 	.short	0x0000


	//----- nvinfo : EIATTR_MAXREG_COUNT
	.align		4
        /*001c*/ 	.byte	0x03, 0x1b
        /*001e*/ 	.short	0x00a8


	//----- nvinfo : EIATTR_NUM_BARRIERS
	.align		4
        /*0020*/ 	.byte	0x02, 0x4c
        /*0022*/ 	.byte	0x10
	.zero		1


	//----- nvinfo : EIATTR_EXTERNS
	.align		4
        /*0024*/ 	.byte	0x04, 0x0f
        /*0026*/ 	.short	(.L_227 - .L_226)


	//   ....[0]....
	.align		4
.L_226:
        /*0028*/ 	.word	index@(__assertfail)


	//----- nvinfo : EIATTR_ANNOTATIONS
	.align		4
.L_227:
        /*002c*/ 	.byte	0x04, 0x55
        /*002e*/ 	.short	(.L_229 - .L_228)


	//   ....[0]....
.L_228:
        /* <DEDUP_REMOVED lines=115> */


	//----- nvinfo : EIATTR_MERCURY_ISA_VERSION
	.align		4
.L_229:
        /*0750*/ 	.byte	0x03, 0x5f
        /*0752*/ 	.short	0x0101


	//----- nvinfo : EIATTR_UNUSED_LOAD_BYTE_OFFSET
	.align		4
        /*0754*/ 	.byte	0x04, 0x44
        /*0756*/ 	.short	(.L_231 - .L_230)


	//   ....[0]....
.L_230:
        /*0758*/ 	.word	0x00000a80
        /*075c*/ 	.word	0x0000fff0


	//   ....[1]....
        /*0760*/ 	.word	0x00020040
        /*0764*/ 	.word	0x0000fff0


	//----- nvinfo : EIATTR_INT_WARP_WIDE_INSTR_OFFSETS
	.align		4
.L_231:
        /*0768*/ 	.byte	0x04, 0x31
        /*076a*/ 	.short	(.L_233 - .L_232)


	//   ....[0]....
.L_232:
        /*076c*/ 	.word	0x00000180


	//   ....[1]....
        /*0770*/ 	.word	0x000001c0


	//   ....[2]....
        /*0774*/ 	.word	0x00000280


	//   ....[3]....
        /*0778*/ 	.word	0x00027740


	//   ....[4]....
        /*077c*/ 	.word	0x000277d0


	//   ....[5]....
        /*0780*/ 	.word	0x0002b5d0


	//   ....[6]....
        /*0784*/ 	.word	0x0002b630


	//----- nvinfo : EIATTR_COOP_GROUP_MASK_REGIDS
	.align		4
.L_233:
        /*0788*/ 	.byte	0x04, 0x29
        /*078a*/ 	.short	(.L_235 - .L_234)


	//   ....[0]....
.L_234:
        /*078c*/ 	.word	0xffffffff


	//   ....[1]....
        /*0790*/ 	.word	0xffffffff


	//   ....[2]....
        /*0794*/ 	.word	0xffffffff


	//   ....[3]....
        /*0798*/ 	.word	0xffffffff


	//   ....[4]....
        /*079c*/ 	.word	0xffffffff


	//   ....[5]....
        /*07a0*/ 	.word	0xffffffff


	//   ....[6]....
        /*07a4*/ 	.word	0xffffffff


	//   ....[7]....
        /*07a8*/ 	.word	0xffffffff


	//   ....[8]....
        /*07ac*/ 	.word	0xffffffff


	//   ....[9]....
        /*07b0*/ 	.word	0xffffffff


	//   ....[10]....
        /*07b4*/ 	.word	0xffffffff


	//   ....[11]....
        /*07b8*/ 	.word	0xffffffff


	//   ....[12]....
        /*07bc*/ 	.word	0xffffffff


	//   ....[13]....
        /*07c0*/ 	.word	0xffffffff


	//   ....[14]....
        /*07c4*/ 	.word	0xffffffff


	//   ....[15]....
        /*07c8*/ 	.word	0xffffffff


	//   ....[16]....
        /*07cc*/ 	.word	0xffffffff


	//   ....[17]....
        /*07d0*/ 	.word	0xffffffff


	//   ....[18]....
        /*07d4*/ 	.word	0xffffffff


	//   ....[19]....
        /*07d8*/ 	.word	0xffffffff


	//   ....[20]....
        /*07dc*/ 	.word	0xffffffff


	//   ....[21]....
        /*07e0*/ 	.word	0xffffffff


	//   ....[22]....
        /*07e4*/ 	.word	0xffffffff


	//   ....[23]....
        /*07e8*/ 	.word	0xffffffff


	//   ....[24]....
        /*07ec*/ 	.word	0xffffffff


	//   ....[25]....
        /*07f0*/ 	.word	0xffffffff


	//   ....[26]....
        /*07f4*/ 	.word	0xffffffff


	//   ....[27]....
        /*07f8*/ 	.word	0xffffffff


	//   ....[28]....
        /*07fc*/ 	.word	0xffffffff


	//   ....[29]....
        /*0800*/ 	.word	0xffffffff


	//   ....[30]....
        /*0804*/ 	.word	0xffffffff


	//   ....[31]....
        /*0808*/ 	.word	0xffffffff


	//   ....[32]....
        /*080c*/ 	.word	0xffffffff


	//   ....[33]....
        /*0810*/ 	.word	0xffffffff


	//   ....[34]....
        /*0814*/ 	.word	0xffffffff


	//   ....[35]....
        /*0818*/ 	.word	0xffffffff


	//   ....[36]....
        /*081c*/ 	.word	0xffffffff


	//   ....[37]....
        /*0820*/ 	.word	0xffffffff


	//   ....[38]....
        /*0824*/ 	.word	0xffffffff


	//   ....[39]....
        /*0828*/ 	.word	0xffffffff


	//   ....[40]....
        /*082c*/ 	.word	0xffffffff


	//   ....[41]....
        /*0830*/ 	.word	0xffffffff


	//   ....[42]....
        /*0834*/ 	.word	0xffffffff


	//   ....[43]....
        /*0838*/ 	.word	0xffffffff


	//   ....[44]....
        /*083c*/ 	.word	0xffffffff


	//   ....[45]....
        /*0840*/ 	.word	0xffffffff


	//   ....[46]....
        /*0844*/ 	.word	0xffffffff


	//   ....[47]....
        /*0848*/ 	.word	0xffffffff


	//   ....[48]....
        /*084c*/ 	.word	0xffffffff


	//   ....[49]....
        /*0850*/ 	.word	0xffffffff


	//   ....[50]....
        /*0854*/ 	.word	0xffffffff


	//   ....[51]....
        /*0858*/ 	.word	0xffffffff


	//   ....[52]....
        /*085c*/ 	.word	0xffffffff


	//   ....[53]....
        /*0860*/ 	.word	0xffffffff


	//   ....[54]....
        /*0864*/ 	.word	0xffffffff


	//   ....[55]....
        /*0868*/ 	.word	0xffffffff


	//   ....[56]....
        /*086c*/ 	.word	0xffffffff


	//   ....[57]....
        /*0870*/ 	.word	0xffffffff


	//   ....[58]....
        /*0874*/ 	.word	0xffffffff


	//   ....[59]....
        /*0878*/ 	.word	0xffffffff


	//   ....[60]....
        /*087c*/ 	.word	0xffffffff


	//   ....[61]....
        /*0880*/ 	.word	0xffffffff


	//   ....[62]....
        /*0884*/ 	.word	0xffffffff


	//   ....[63]....
        /*0888*/ 	.word	0xffffffff


	//   ....[64]....
        /*088c*/ 	.word	0xffffffff


	//   ....[65]....
        /*0890*/ 	.word	0xffffffff


	//   ....[66]....
        /*0894*/ 	.word	0xffffffff


	//   ....[67]....
        /*0898*/ 	.word	0xffffffff


	//   ....[68]....
        /*089c*/ 	.word	0xffffffff


	//   ....[69]....
        /*08a0*/ 	.word	0xffffffff


	//   ....[70]....
        /*08a4*/ 	.word	0xffffffff


	//   ....[71]....
        /*08a8*/ 	.word	0xffffffff


	//   ....[72]....
        /*08ac*/ 	.word	0xffffffff


	//   ....[73]....
        /*08b0*/ 	.word	0xffffffff


	//   ....[74]....
        /*08b4*/ 	.word	0xffffffff


	//   ....[75]....
        /*08b8*/ 	.word	0xffffffff


	//   ....[76]....
        /*08bc*/ 	.word	0xffffffff


	//   ....[77]....
        /*08c0*/ 	.word	0xffffffff


	//   ....[78]....
        /*08c4*/ 	.word	0xffffffff


	//   ....[79]....
        /*08c8*/ 	.word	0xffffffff


	//   ....[80]....
        /*08cc*/ 	.word	0xffffffff


	//   ....[81]....
        /*08d0*/ 	.word	0xffffffff


	//   ....[82]....
        /*08d4*/ 	.word	0xffffffff


	//   ....[83]....
        /*08d8*/ 	.word	0xffffffff


	//   ....[84]....
        /*08dc*/ 	.word	0xffffffff


	//   ....[85]....
        /*08e0*/ 	.word	0xffffffff


	//   ....[86]....
        /*08e4*/ 	.word	0xffffffff


	//   ....[87]....
        /*08e8*/ 	.word	0xffffffff


	//   ....[88]....
        /*08ec*/ 	.word	0xffffffff


	//   ....[89]....
        /*08f0*/ 	.word	0xffffffff


	//   ....[90]....
        /*08f4*/ 	.word	0xffffffff


	//   ....[91]....
        /*08f8*/ 	.word	0xffffffff


	//   ....[92]....
        /*08fc*/ 	.word	0xffffffff


	//   ....[93]....
        /*0900*/ 	.word	0xffffffff


	//   ....[94]....
        /*0904*/ 	.word	0xffffffff


	//   ....[95]....
        /*0908*/ 	.word	0xffffffff


	//   ....[96]....
        /*090c*/ 	.word	0xffffffff


	//   ....[97]....
        /*0910*/ 	.word	0xffffffff


	//   ....[98]....
        /*0914*/ 	.word	0xffffffff


	//   ....[99]....
        /*0918*/ 	.word	0xffffffff


	//   ....[100]....
        /*091c*/ 	.word	0xffffffff


	//   ....[101]....
        /*0920*/ 	.word	0xffffffff


	//   ....[102]....
        /*0924*/ 	.word	0xffffffff


	//   ....[103]....
        /*0928*/ 	.word	0xffffffff


	//   ....[104]....
        /*092c*/ 	.word	0xffffffff


	//   ....[105]....
        /*0930*/ 	.word	0xffffffff


	//   ....[106]....
        /*0934*/ 	.word	0xffffffff


	//   ....[107]....
        /*0938*/ 	.word	0xffffffff


	//   ....[108]....
        /*093c*/ 	.word	0xffffffff


	//   ....[109]....
        /*0940*/ 	.word	0xffffffff


	//   ....[110]....
        /*0944*/ 	.word	0xffffffff


	//   ....[111]....
        /*0948*/ 	.word	0xffffffff


	//   ....[112]....
        /*094c*/ 	.word	0xffffffff


	//   ....[113]....
        /*0950*/ 	.word	0xffffffff


	//   ....[114]....
        /*0954*/ 	.word	0xffffffff


	//   ....[115]....
        /*0958*/ 	.word	0xffffffff


	//   ....[116]....
        /*095c*/ 	.word	0xffffffff


	//   ....[117]....
        /*0960*/ 	.word	0xffffffff


	//   ....[118]....
        /*0964*/ 	.word	0xffffffff


	//   ....[119]....
        /*0968*/ 	.word	0xffffffff


	//   ....[120]....
        /*096c*/ 	.word	0xffffffff


	//   ....[121]....
        /*0970*/ 	.word	0xffffffff


	//   ....[122]....
        /*0974*/ 	.word	0xffffffff


	//   ....[123]....
        /*0978*/ 	.word	0xffffffff


	//   ....[124]....
        /*097c*/ 	.word	0xffffffff


	//   ....[125]....
        /*0980*/ 	.word	0xffffffff


	//   ....[126]....
        /*0984*/ 	.word	0xffffffff


	//   ....[127]....
        /*0988*/ 	.word	0xffffffff


	//   ....[128]....
        /*098c*/ 	.word	0x0500000f


	//   ....[129]....
        /*0990*/ 	.word	0x0500000f


	//   ....[130]....
        /*0994*/ 	.word	0x0500000f


	//   ....[131]....
        /*0998*/ 	.word	0x0500000f


	//   ....[132]....
        /*099c*/ 	.word	0x0500000f


	//   ....[133]....
        /*09a0*/ 	.word	0x0500000f


	//   ....[134]....
        /*09a4*/ 	.word	0x0500000f


	//   ....[135]....
        /*09a8*/ 	.word	0x0500000f


	//   ....[136]....
        /*09ac*/ 	.word	0x0500000f


	//   ....[137]....
        /*09b0*/ 	.word	0x0500000f


	//   ....[138]....
        /*09b4*/ 	.word	0x0500000f


	//   ....[139]....
        /*09b8*/ 	.word	0x0500000f


	//   ....[140]....
        /*09bc*/ 	.word	0x0500000f


	//   ....[141]....
        /*09c0*/ 	.word	0x0500000f


	//   ....[142]....
        /*09c4*/ 	.word	0x0500000f


	//   ....[143]....
        /*09c8*/ 	.word	0x0500000f


	//   ....[144]....
        /*09cc*/ 	.word	0x0500000f


	//   ....[145]....
        /*09d0*/ 	.word	0x0500000f


	//   ....[146]....
        /*09d4*/ 	.word	0x0500000f


	//   ....[147]....
        /*09d8*/ 	.word	0x0500000f


	//   ....[148]....
        /*09dc*/ 	.word	0x0500000f


	//   ....[149]....
        /*09e0*/ 	.word	0x0500000f


	//   ....[150]....
        /*09e4*/ 	.word	0x0500000f


	//   ....[151]....
        /*09e8*/ 	.word	0x0500000f


	//   ....[152]....
        /*09ec*/ 	.word	0x0500000f


	//   ....[153]....
        /*09f0*/ 	.word	0x0500000f


	//   ....[154]....
        /*09f4*/ 	.word	0x0500000f


	//   ....[155]....
        /*09f8*/ 	.word	0x0500000f


	//   ....[156]....
        /*09fc*/ 	.word	0x0500000f


	//   ....[157]....
        /*0a00*/ 	.word	0x0500000f


	//   ....[158]....
        /*0a04*/ 	.word	0x0500000f


	//   ....[159]....
        /*0a08*/ 	.word	0x0500000f


	//   ....[160]....
        /*0a0c*/ 	.word	0x0500000f


	//   ....[161]....
        /*0a10*/ 	.word	0x0500000f


	//   ....[162]....
        /*0a14*/ 	.word	0x0500000f


	//   ....[163]....
        /*0a18*/ 	.word	0x0500000f


	//   ....[164]....
        /*0a1c*/ 	.word	0x0500000f


	//   ....[165]....
        /*0a20*/ 	.word	0x0500000f


	//   ....[166]....
        /*0a24*/ 	.word	0x0500000f


	//   ....[167]....
        /*0a28*/ 	.word	0x0500000f


	//   ....[168]....
        /*0a2c*/ 	.word	0x0500000f


	//   ....[169]....
        /*0a30*/ 	.word	0x0500000f


	//   ....[170]....
        /*0a34*/ 	.word	0x0500000f


	//   ....[171]....
        /*0a38*/ 	.word	0x0500000f


	//   ....[172]....
        /*0a3c*/ 	.word	0x0500000f


	//   ....[173]....
        /*0a40*/ 	.word	0x0500000f


	//   ....[174]....
        /*0a44*/ 	.word	0x0500000f


	//   ....[175]....
        /*0a48*/ 	.word	0x0500000f


	//   ....[176]....
        /*0a4c*/ 	.word	0x0500000f


	//   ....[177]....
        /*0a50*/ 	.word	0x0500000f


	//   ....[178]....
        /*0a54*/ 	.word	0x0500000f


	//   ....[179]....
        /*0a58*/ 	.word	0x0500000f


	//   ....[180]....
        /*0a5c*/ 	.word	0x0500000f


	//----- nvinfo : EIATTR_COOP_GROUP_INSTR_OFFSETS
	.align		4
.L_235:
        /*0a60*/ 	.byte	0x04, 0x28
        /*0a62*/ 	.short	(.L_237 - .L_236)


	//   ....[0]....
.L_236:
        /*0a64*/ 	.word	0x00000060


	//   ....[1]....
        /*0a68*/ 	.word	0x00000190


	//   ....[2]....
        /*0a6c*/ 	.word	0x00000290


	//   ....[3]....
        /*0a70*/ 	.word	0x00000400


	//   ....[4]....
        /*0a74*/ 	.word	0x00000560


	//   ....[5]....
        /*0a78*/ 	.word	0x00000680


	//   ....[6]....
        /*0a7c*/ 	.word	0x000007e0


	//   ....[7]....
        /*0a80*/ 	.word	0x0000b8c0


	//   ....[8]....
        /*0a84*/ 	.word	0x0000bfe0


	//   ....[9]....
        /*0a88*/ 	.word	0x0000bff0


	//   ....[10]....
        /*0a8c*/ 	.word	0x0000c000


	//   ....[11]....
        /*0a90*/ 	.word	0x0000c010


	//   ....[12]....
        /*0a94*/ 	.word	0x0000c860


	//   ....[13]....
        /*0a98*/ 	.word	0x0000c870


	//   ....[14]....
        /*0a9c*/ 	.word	0x0000c880


	//   ....[15]....
        /*0aa0*/ 	.word	0x0000c890


	//   ....[16]....
        /*0aa4*/ 	.word	0x0000fa20


	//   ....[17]....
        /*0aa8*/ 	.word	0x0000fa30


	//   ....[18]....
        /*0aac*/ 	.word	0x0000fa40


	//   ....[19]....
        /*0ab0*/ 	.word	0x0000fa50


	//   ....[20]....
        /*0ab4*/ 	.word	0x000100b0


	//   ....[21]....
        /*0ab8*/ 	.word	0x000100c0


	//   ....[22]....
        /*0abc*/ 	.word	0x000100d0


	//   ....[23]....
        /*0ac0*/ 	.word	0x000100e0


	//   ....[24]....
        /*0ac4*/ 	.word	0x00013c60


	//   ....[25]....
        /*0ac8*/ 	.word	0x00013f50


	//   ....[26]....
        /*0acc*/ 	.word	0x00014c70


	//   ....[27]....
        /*0ad0*/ 	.word	0x00014d80


	//   ....[28]....
        /*0ad4*/ 	.word	0x000152d0


	//   ....[29]....
        /*0ad8*/ 	.word	0x00015390


	//   ....[30]....
        /*0adc*/ 	.word	0x000173e0


	//   ....[31]....
        /*0ae0*/ 	.word	0x00017600


	//   ....[32]....
        /*0ae4*/ 	.word	0x000184a0


	//   ....[33]....
        /*0ae8*/ 	.word	0x000185c0


	//   ....[34]....
        /*0aec*/ 	.word	0x00018bc0


	//   ....[35]....
        /*0af0*/ 	.word	0x00018c40


	//   ....[36]....
        /*0af4*/ 	.word	0x0001aa30


	//   ....[37]....
        /*0af8*/ 	.word	0x0001aa50


	//   ....[38]....
        /*0afc*/ 	.word	0x0001b030


	//   ....[39]....
        /*0b00*/ 	.word	0x0001b050


	//   ....[40]....
        /*0b04*/ 	.word	0x0001cc90


	//   ....[41]....
        /*0b08*/ 	.word	0x0001ce90


	//   ....[42]....
        /*0b0c*/ 	.word	0x0001dd10


	//   ....[43]....
        /*0b10*/ 	.word	0x0001de30


	//   ....[44]....
        /*0b14*/ 	.word	0x0001e3e0


	//   ....[45]....
        /*0b18*/ 	.word	0x0001e440


	//   ....[46]....
        /*0b1c*/ 	.word	0x0001f560


	//   ....[47]....
        /*0b20*/ 	.word	0x0001f7d0


	//   ....[48]....
        /*0b24*/ 	.word	0x0001f840


	//   ....[49]....
        /*0b28*/ 	.word	0x0001f850


	//   ....[50]....
        /*0b2c*/ 	.word	0x00020da0


	//   ....[51]....
        /*0b30*/ 	.word	0x00020db0


	//   ....[52]....
        /*0b34*/ 	.word	0x00020dc0


	//   ....[53]....
        /*0b38*/ 	.word	0x00020dd0


	//   ....[54]....
        /*0b3c*/ 	.word	0x000216c0


	//   ....[55]....
        /*0b40*/ 	.word	0x000216f0


	//   ....[56]....
        /*0b44*/ 	.word	0x00021830


	//   ....[57]....
        /*0b48*/ 	.word	0x00021850


	//   ....[58]....
        /*0b4c*/ 	.word	0x00021950


	//   ....[59]....
        /*0b50*/ 	.word	0x00021970


	//   ....[60]....
        /*0b54*/ 	.word	0x00021a80


	//   ....[61]....
        /*0b58*/ 	.word	0x00021aa0


	//   ....[62]....
        /*0b5c*/ 	.word	0x00021fb0


	//   ....[63]....
        /*0b60*/ 	.word	0x00021ff0


	//   ....[64]....
        /*0b64*/ 	.word	0x000226f0


	//   ....[65]....
        /*0b68*/ 	.word	0x00022700


	//   ....[66]....
        /*0b6c*/ 	.word	0x00023670


	//   ....[67]....
        /*0b70*/ 	.word	0x000236a0


	//   ....[68]....
        /*0b74*/ 	.word	0x000237c0


	//   ....[69]....
        /*0b78*/ 	.word	0x000237e0


	//   ....[70]....
        /*0b7c*/ 	.word	0x000238e0


	//   ....[71]....
        /*0b80*/ 	.word	0x00023900


	//   ....[72]....
        /*0b84*/ 	.word	0x00023a10


	//   ....[73]....
        /*0b88*/ 	.word	0x00023a30


	//   ....[74]....
        /*0b8c*/ 	.word	0x00023bc0


	//   ....[75]....
        /*0b90*/ 	.word	0x00023dd0


	//   ....[76]....
        /*0b94*/ 	.word	0x00023e00


	//   ....[77]....
        /*0b98*/ 	.word	0x00023e30


	//   ....[78]....
        /*0b9c*/ 	.word	0x00023e60


	//   ....[79]....
        /*0ba0*/ 	.word	0x00023e90


	//   ....[80]....
        /*0ba4*/ 	.word	0x00023ec0


	//   ....[81]....
        /*0ba8*/ 	.word	0x00024060


	//   ....[82]....
        /*0bac*/ 	.word	0x00024090


	//   ....[83]....
        /*0bb0*/ 	.word	0x000240c0


	//   ....[84]....
        /*0bb4*/ 	.word	0x000240f0


	//   ....[85]....
        /*0bb8*/ 	.word	0x00024120


	//   ....[86]....
        /*0bbc*/ 	.word	0x00024150


	//   ....[87]....
        /*0bc0*/ 	.word	0x000241f0


	//   ....[88]....
        /*0bc4*/ 	.word	0x00024220


	//   ....[89]....
        /*0bc8*/ 	.word	0x00024230


	//   ....[90]....
        /*0bcc*/ 	.word	0x00024260


	//   ....[91]....
        /*0bd0*/ 	.word	0x00025b30


	//   ....[92]....
        /*0bd4*/ 	.word	0x00027d10


	//   ....[93]....
        /*0bd8*/ 	.word	0x00028910


	//   ....[94]....
        /*0bdc*/ 	.word	0x00028930


	//   ....[95]....
        /*0be0*/ 	.word	0x00028940


	//   ....[96]....
        /*0be4*/ 	.word	0x00028970


	//   ....[97]....
        /*0be8*/ 	.word	0x00028a90


	//   ....[98]....
        /*0bec*/ 	.word	0x00028aa0


	//   ....[99]....
        /*0bf0*/ 	.word	0x00028b40


	//   ....[100]....
        /*0bf4*/ 	.word	0x00028b50


	//   ....[101]....
        /*0bf8*/ 	.word	0x00028bf0


	//   ....[102]....
        /*0bfc*/ 	.word	0x00028c00


	//   ....[103]....
        /*0c00*/ 	.word	0x00028ca0


	//   ....[104]....
        /*0c04*/ 	.word	0x00028cb0


	//   ....[105]....
        /*0c08*/ 	.word	0x00028d30


	//   ....[106]....
        /*0c0c*/ 	.word	0x00028d60


	//   ....[107]....
        /*0c10*/ 	.word	0x00028db0


	//   ....[108]....
        /*0c14*/ 	.word	0x00028df0


	//   ....[109]....
        /*0c18*/ 	.word	0x0002be20


	//   ....[110]....
        /*0c1c*/ 	.word	0x0002be50


	//   ....[111]....
        /*0c20*/ 	.word	0x0002beb0


	//   ....[112]....
        /*0c24*/ 	.word	0x0002bee0


	//   ....[113]....
        /*0c28*/ 	.word	0x0002bf10


	//   ....[114]....
        /*0c2c*/ 	.word	0x0002bf40


	//   ....[115]....
        /*0c30*/ 	.word	0x0002bf70


	//   ....[116]....
        /*0c34*/ 	.word	0x0002bfa0


	//   ....[117]....
        /*0c38*/ 	.word	0x0002c160


	//   ....[118]....
        /*0c3c*/ 	.word	0x0002c190


	//   ....[119]....
        /*0c40*/ 	.word	0x0002c1c0


	//   ....[120]....
        /*0c44*/ 	.word	0x0002c1f0


	//   ....[121]....
        /*0c48*/ 	.word	0x0002c220


	//   ....[122]....
        /*0c4c*/ 	.word	0x0002c250


	//   ....[123]....
        /*0c50*/ 	.word	0x0002c320


	//   ....[124]....
        /*0c54*/ 	.word	0x0002c340


	//   ....[125]....
        /*0c58*/ 	.word	0x0002c350


	//   ....[126]....
        /*0c5c*/ 	.word	0x0002c3d0


	//   ....[127]....
        /*0c60*/ 	.word	0x0002cf10


	//   ....[128]....
        /*0c64*/ 	.word	0x0002d350


	//   ....[129]....
        /*0c68*/ 	.word	0x0002d3e0


	//   ....[130]....
        /*0c6c*/ 	.word	0x0002d430


	//   ....[131]....
        /*0c70*/ 	.word	0x0002d480


	//   ....[132]....
        /*0c74*/ 	.word	0x0002d510


	//   ....[133]....
        /*0c78*/ 	.word	0x0002d5a0


	//   ....[134]....
        /*0c7c*/ 	.word	0x0002d5f0


	//   ....[135]....
        /*0c80*/ 	.word	0x0002d640


	//   ....[136]....
        /*0c84*/ 	.word	0x0002d730


	//   ....[137]....
        /*0c88*/ 	.word	0x0002d7c0


	//   ....[138]....
        /*0c8c*/ 	.word	0x0002d810


	//   ....[139]....
        /*0c90*/ 	.word	0x0002d870


	//   ....[140]....
        /*0c94*/ 	.word	0x0002d910


	//   ....[141]....
        /*0c98*/ 	.word	0x0002d9a0


	//   ....[142]....
        /*0c9c*/ 	.word	0x0002d9f0


	//   ....[143]....
        /*0ca0*/ 	.word	0x0002da40


	//   ....[144]....
        /*0ca4*/ 	.word	0x0002dde0


	//   ....[145]....
        /*0ca8*/ 	.word	0x0002e0c0


	//   ....[146]....
        /*0cac*/ 	.word	0x0002e2a0


	//   ....[147]....
        /*0cb0*/ 	.word	0x0002e2f0


	//   ....[148]....
        /*0cb4*/ 	.word	0x0002e350


	//   ....[149]....
        /*0cb8*/ 	.word	0x0002e3f0


	//   ....[150]....
        /*0cbc*/ 	.word	0x0002e4c0


	//   ....[151]....
        /*0cc0*/ 	.word	0x0002e5c0


	//   ....[152]....
        /*0cc4*/ 	.word	0x0002e690


	//   ....[153]....
        /*0cc8*/ 	.word	0x0002e7a0


	//   ....[154]....
        /*0ccc*/ 	.word	0x0002e800


	//   ....[155]....
        /*0cd0*/ 	.word	0x0002e910


	//   ....[156]....
        /*0cd4*/ 	.word	0x0002e970


	//   ....[157]....
        /*0cd8*/ 	.word	0x0002ea80


	//   ....[158]....
        /*0cdc*/ 	.word	0x0002eae0


	//   ....[159]....
        /*0ce0*/ 	.word	0x0002ebd0


	//   ....[160]....
        /*0ce4*/ 	.word	0x0002ec50


	//   ....[161]....
        /*0ce8*/ 	.word	0x0002ed30


	//   ....[162]....
        /*0cec*/ 	.word	0x0002f0a0


	//   ....[163]....
        /*0cf0*/ 	.word	0x0002f140


	//   ....[164]....
        /*0cf4*/ 	.word	0x0002f2e0


	//   ....[165]....
        /*0cf8*/ 	.word	0x0002f360


	//   ....[166]....
        /*0cfc*/ 	.word	0x0002f3e0


	//   ....[167]....
        /*0d00*/ 	.word	0x0002f460


	//   ....[168]....
        /*0d04*/ 	.word	0x0002f4e0


	//   ....[169]....
        /*0d08*/ 	.word	0x0002f570


	//   ....[170]....
        /*0d0c*/ 	.word	0x0002f610


	//   ....[171]....
        /*0d10*/ 	.word	0x0002f6c0


	//   ....[172]....
        /*0d14*/ 	.word	0x0002f740


	//   ....[173]....
        /*0d18*/ 	.word	0x0002f7c0


	//   ....[174]....
        /*0d1c*/ 	.word	0x0002f840


	//   ....[175]....
        /*0d20*/ 	.word	0x0002f8d0


	//   ....[176]....
        /*0d24*/ 	.word	0x0002f950


	//   ....[177]....
        /*0d28*/ 	.word	0x0002fa00


	//   ....[178]....
        /*0d2c*/ 	.word	0x0002fa50


	//   ....[179]....
        /*0d30*/ 	.word	0x0002fb10


	//   ....[180]....
        /*0d34*/ 	.word	0x0002fc40


	//----- nvinfo : EIATTR_REG_RECONFIG
	.align		4
.L_237:
        /*0d38*/ 	.byte	0x01, 0x54
	.zero		2


	//----- nvinfo : EIATTR_SYSCALL_OFFSETS
	.align		4
        /*0d3c*/ 	.byte	0x04, 0x46
        /*0d3e*/ 	.short	(.L_239 - .L_238)


	//   ....[0]....
.L_238:
        /*0d40*/ 	.word	0x00002000


	//   ....[1]....
        /*0d44*/ 	.word	0x00002150


	//   ....[2]....
        /*0d48*/ 	.word	0x0000ba30


	//   ....[3]....
        /*0d4c*/ 	.word	0x0000bd20


	//   ....[4]....
        /*0d50*/ 	.word	0x00027940


	//   ....[5]....
        /*0d54*/ 	.word	0x00027a90


	//   ....[6]....
        /*0d58*/ 	.word	0x00027b80


	//   ....[7]....
        /*0d5c*/ 	.word	0x00028440


	//----- nvinfo : EIATTR_MBARRIER_INSTR_OFFSETS
	.align		4
.L_239:
        /*0d60*/ 	.byte	0x04, 0x39
        /*0d62*/ 	.short	(.L_241 - .L_240)


	//   ....[0]....
.L_240:
        /*0d64*/ 	.word	0x000002b0
        /*0d68*/ 	.word	0x000000ff
        /*0d6c*/ 	.word	0x00030800
        /*0d70*/ 	.short	0x0100
        /*0d72*/ 	.byte	0x08
	.zero		1


	//   ....[1]....
        /*0d74*/ 	.word	0x000002c0
        /*0d78*/ 	.word	0x000000ff
        /*0d7c*/ 	.word	0x00030820
        /*0d80*/ 	.short	0x0100
        /*0d82*/ 	.byte	0x08
	.zero		1


	//   ....[2]....
        /*0d84*/ 	.word	0x000003b0
        /*0d88*/ 	.word	0x000000ff
        /*0d8c*/ 	.word	0x00030830
        /*0d90*/ 	.short	0x0100
        /*0d92*/ 	.byte	0x08
	.zero		1


	//   ....[3]....
        /*0d94*/ 	.word	0x000003c0
        /*0d98*/ 	.word	0x000000ff
        /*0d9c*/ 	.word	0x00030840
        /*0da0*/ 	.short	0x0100
        /*0da2*/ 	.byte	0x08
	.zero		1


	//   ....[4]....
        /*0da4*/ 	.word	0x000003d0
        /*0da8*/ 	.word	0x000000ff
        /*0dac*/ 	.word	0x00030838
        /*0db0*/ 	.short	0x0100
        /*0db2*/ 	.byte	0x08
	.zero		1


	//   ....[5]....
        /*0db4*/ 	.word	0x000003e0
        /*0db8*/ 	.word	0x000000ff
        /*0dbc*/ 	.word	0x00030848
        /*0dc0*/ 	.short	0x0100
        /*0dc2*/ 	.byte	0x08
	.zero		1


	//   ....[6]....
        /*0dc4*/ 	.word	0x00000510
        /*0dc8*/ 	.word	0x000000ff
        /*0dcc*/ 	.word	0x00030850
        /*0dd0*/ 	.short	0x0100
        /*0dd2*/ 	.byte	0x08
	.zero		1


	//   ....[7]....
        /*0dd4*/ 	.word	0x00000520
        /*0dd8*/ 	.word	0x000000ff
        /*0ddc*/ 	.word	0x00030860
        /*0de0*/ 	.short	0x0100
        /*0de2*/ 	.byte	0x08
	.zero		1


	//   ....[8]....
        /*0de4*/ 	.word	0x00000530
        /*0de8*/ 	.word	0x000000ff
        /*0dec*/ 	.word	0x00030858
        /*0df0*/ 	.short	0x0100
        /*0df2*/ 	.byte	0x08
	.zero		1


	//   ....[9]....
        /*0df4*/ 	.word	0x00000540
        /*0df8*/ 	.word	0x000000ff
        /*0dfc*/ 	.word	0x00030868
        /*0e00*/ 	.short	0x0100
        /*0e02*/ 	.byte	0x08
	.zero		1


	//   ....[10]....
        /*0e04*/ 	.word	0x00000630
        /*0e08*/ 	.word	0x000000ff
        /*0e0c*/ 	.word	0x00030870
        /*0e10*/ 	.short	0x0100
        /*0e12*/ 	.byte	0x06
	.zero		1


	//   ....[11]....
        /*0e14*/ 	.word	0x00000640
        /*0e18*/ 	.word	0x000000ff
        /*0e1c*/ 	.word	0x00030880
        /*0e20*/ 	.short	0x0100
        /*0e22*/ 	.byte	0x06
	.zero		1


	//   ....[12]....
        /*0e24*/ 	.word	0x00000650
        /*0e28*/ 	.word	0x000000ff
        /*0e2c*/ 	.word	0x00030878
        /*0e30*/ 	.short	0x0100
        /*0e32*/ 	.byte	0x06
	.zero		1


	//   ....[13]....
        /*0e34*/ 	.word	0x00000660
        /*0e38*/ 	.word	0x000000ff
        /*0e3c*/ 	.word	0x00030888
        /*0e40*/ 	.short	0x0100
        /*0e42*/ 	.byte	0x06
	.zero		1


	//   ....[14]....
        /*0e44*/ 	.word	0x00000790
        /*0e48*/ 	.word	0x000000ff
        /*0e4c*/ 	.word	0x00030890
        /*0e50*/ 	.short	0x0100
        /*0e52*/ 	.byte	0x08
	.zero		1


	//   ....[15]....
        /*0e54*/ 	.word	0x000007a0
        /*0e58*/ 	.word	0x000000ff
        /*0e5c*/ 	.word	0x000308a0
        /*0e60*/ 	.short	0x0100
        /*0e62*/ 	.byte	0x08
	.zero		1


	//   ....[16]....
        /*0e64*/ 	.word	0x000007b0
        /*0e68*/ 	.word	0x000000ff
        /*0e6c*/ 	.word	0x00030898
        /*0e70*/ 	.short	0x0100
        /*0e72*/ 	.byte	0x08
	.zero		1


	//   ....[17]....
        /*0e74*/ 	.word	0x000007c0
        /*0e78*/ 	.word	0x000000ff
        /*0e7c*/ 	.word	0x000308a8
        /*0e80*/ 	.short	0x0100
        /*0e82*/ 	.byte	0x08
	.zero		1


	//   ....[18]....
        /*0e84*/ 	.word	0x000008f0
        /*0e88*/ 	.word	0x000000ff
        /*0e8c*/ 	.word	0x000308b0
        /*0e90*/ 	.short	0x0100
        /*0e92*/ 	.byte	0x08
	.zero		1


	//   ....[19]....
        /*0e94*/ 	.word	0x00000900
        /*0e98*/ 	.word	0x000000ff
        /*0e9c*/ 	.word	0x000308c0
        /*0ea0*/ 	.short	0x0100
        /*0ea2*/ 	.byte	0x08
	.zero		1


	//   ....[20]....
        /*0ea4*/ 	.word	0x00000910
        /*0ea8*/ 	.word	0x000000ff
        /*0eac*/ 	.word	0x000308b8
        /*0eb0*/ 	.short	0x0100
        /*0eb2*/ 	.byte	0x08
	.zero		1


	//   ....[21]....
        /*0eb4*/ 	.word	0x00000920
        /*0eb8*/ 	.word	0x000000ff
        /*0ebc*/ 	.word	0x000308c8
        /*0ec0*/ 	.short	0x0100
        /*0ec2*/ 	.byte	0x08
	.zero		1


	//   ....[22]....
        /*0ec4*/ 	.word	0x00003c60
        /*0ec8*/ 	.word	0x00000056
        /*0ecc*/ 	.word	0x00030890
        /*0ed0*/ 	.short	0x010a
        /*0ed2*/ 	.byte	0x3f
	.zero		1


	//   ....[23]....
        /*0ed4*/ 	.word	0x00007220
        /*0ed8*/ 	.word	0x00000056
        /*0edc*/ 	.word	0x00030890
        /*0ee0*/ 	.short	0x010a
        /*0ee2*/ 	.byte	0x3f
	.zero		1


	//   ....[24]....
        /*0ee4*/ 	.word	0x0000a4a0
        /*0ee8*/ 	.word	0x00000056
        /*0eec*/ 	.word	0x00030890
        /*0ef0*/ 	.short	0x010a
        /*0ef2*/ 	.byte	0x3f
	.zero		1


	//   ....[25]....
        /*0ef4*/ 	.word	0x0000a870
        /*0ef8*/ 	.word	0x0000001c
        /*0efc*/ 	.word	0x00000000
        /*0f00*/ 	.short	0x0101
        /*0f02*/ 	.byte	0x3f
	.zero		1


	//   ....[26]....
        /*0f04*/ 	.word	0x0000a8b0
        /*0f08*/ 	.word	0x00000056
        /*0f0c*/ 	.word	0x000308b0
        /*0f10*/ 	.short	0x010a
        /*0f12*/ 	.byte	0x3f
	.zero		1


	//   ....[27]....
        /*0f14*/ 	.word	0x0000ade0
        /*0f18*/ 	.word	0x00000056
        /*0f1c*/ 	.word	0x00000000
        /*0f20*/ 	.short	0x0101
        /*0f22*/ 	.byte	0x3f
	.zero		1


	//   ....[28]....
        /*0f24*/ 	.word	0x0000bab0
        /*0f28*/ 	.word	0x00000010
        /*0f2c*/ 	.word	0x00030800
        /*0f30*/ 	.short	0x010a
        /*0f32*/ 	.byte	0x3f
	.zero		1


	//   ....[29]....
        /*0f34*/ 	.word	0x0000bb00
        /*0f38*/ 	.word	0x00000010
        /*0f3c*/ 	.word	0x00030800
        /*0f40*/ 	.short	0x010a
        /*0f42*/ 	.byte	0x3f
	.zero		1


	//   ....[30]....
        /*0f44*/ 	.word	0x0000cf40
        /*0f48*/ 	.word	0x00000010
        /*0f4c*/ 	.word	0x00030800
        /*0f50*/ 	.short	0x010a
        /*0f52*/ 	.byte	0x3f
	.zero		1


	//   ....[31]....
        /*0f54*/ 	.word	0x000104f0
        /*0f58*/ 	.word	0x00000010
        /*0f5c*/ 	.word	0x00030800
        /*0f60*/ 	.short	0x010a
        /*0f62*/ 	.byte	0x3f
	.zero		1


	//   ....[32]....
        /*0f64*/ 	.word	0x00013280
        /*0f68*/ 	.word	0x00000005
        /*0f6c*/ 	.word	0x00030830
        /*0f70*/ 	.short	0x010a
        /*0f72*/ 	.byte	0x3f
	.zero		1


	//   ....[33]....
        /*0f74*/ 	.word	0x000132f0
        /*0f78*/ 	.word	0x00000005
        /*0f7c*/ 	.word	0x00030830
        /*0f80*/ 	.short	0x010a
        /*0f82*/ 	.byte	0x3f
	.zero		1


	//   ....[34]....
        /*0f84*/ 	.word	0x00013dc0
        /*0f88*/ 	.word	0x00000000
        /*0f8c*/ 	.word	0x00000000
        /*0f90*/ 	.short	0x0101
        /*0f92*/ 	.byte	0x3f
	.zero		1


	//   ....[35]....
        /*0f94*/ 	.word	0x00016240
        /*0f98*/ 	.word	0x00000000
        /*0f9c*/ 	.word	0x00030830
        /*0fa0*/ 	.short	0x010a
        /*0fa2*/ 	.byte	0x3f
	.zero		1


	//   ....[36]....
        /*0fa4*/ 	.word	0x000162c0
        /*0fa8*/ 	.word	0x00000000
        /*0fac*/ 	.word	0x00030830
        /*0fb0*/ 	.short	0x010a
        /*0fb2*/ 	.byte	0x3f
	.zero		1


	//   ....[37]....
        /*0fb4*/ 	.word	0x00016fb0
        /*0fb8*/ 	.word	0x00000002
        /*0fbc*/ 	.word	0x00030850
        /*0fc0*/ 	.short	0x010a
        /*0fc2*/ 	.byte	0x3f
	.zero		1


	//   ....[38]....
        /*0fc4*/ 	.word	0x00017000
        /*0fc8*/ 	.word	0x00000002
        /*0fcc*/ 	.word	0x00030850
        /*0fd0*/ 	.short	0x010a
        /*0fd2*/ 	.byte	0x3f
	.zero		1


	//   ....[39]....
        /*0fd4*/ 	.word	0x00017400
        /*0fd8*/ 	.word	0x00000000
        /*0fdc*/ 	.word	0x00000000
        /*0fe0*/ 	.short	0x0101
        /*0fe2*/ 	.byte	0x3f
	.zero		1


	//   ....[40]....
        /*0fe4*/ 	.word	0x00018640
        /*0fe8*/ 	.word	0x00000002
        /*0fec*/ 	.word	0x00000000
        /*0ff0*/ 	.short	0x0101
        /*0ff2*/ 	.byte	0x3f
	.zero		1


	//   ....[41]....
        /*0ff4*/ 	.word	0x00019960
        /*0ff8*/ 	.word	0x00000003
        /*0ffc*/ 	.word	0x00030830
        /*1000*/ 	.short	0x010a
        /*1002*/ 	.byte	0x3f
	.zero		1


	//   ....[42]....
        /*1004*/ 	.word	0x000199e0
        /*1008*/ 	.word	0x00000003
        /*100c*/ 	.word	0x00030830
        /*1010*/ 	.short	0x010a
        /*1012*/ 	.byte	0x3f
	.zero		1


	//   ....[43]....
        /*1014*/ 	.word	0x0001a6d0
        /*1018*/ 	.word	0x0000000f
        /*101c*/ 	.word	0x00030850
        /*1020*/ 	.short	0x010a
        /*1022*/ 	.byte	0x3f
	.zero		1


	//   ....[44]....
        /*1024*/ 	.word	0x0001a720
        /*1028*/ 	.word	0x0000000f
        /*102c*/ 	.word	0x00030850
        /*1030*/ 	.short	0x010a
        /*1032*/ 	.byte	0x3f
	.zero		1


	//   ....[45]....
        /*1034*/ 	.word	0x0001b6c0
        /*1038*/ 	.word	0x00000086
        /*103c*/ 	.word	0x00000000
        /*1040*/ 	.short	0x0101
        /*1042*/ 	.byte	0x3f
	.zero		1


	//   ....[46]....
        /*1044*/ 	.word	0x0001b710
        /*1048*/ 	.word	0x0000000f
        /*104c*/ 	.word	0x00000000
        /*1050*/ 	.short	0x0101
        /*1052*/ 	.byte	0x3f
	.zero		1


	//   ....[47]....
        /*1054*/ 	.word	0x0001bae0
        /*1058*/ 	.word	0x00000004
        /*105c*/ 	.word	0x00030830
        /*1060*/ 	.short	0x010a
        /*1062*/ 	.byte	0x3f
	.zero		1


	//   ....[48]....
        /*1064*/ 	.word	0x0001bb60
        /*1068*/ 	.word	0x00000004
        /*106c*/ 	.word	0x00030830
        /*1070*/ 	.short	0x010a
        /*1072*/ 	.byte	0x3f
	.zero		1


	//   ....[49]....
        /*1074*/ 	.word	0x0001c830
        /*1078*/ 	.word	0x0000000e
        /*107c*/ 	.word	0x00030850
        /*1080*/ 	.short	0x010a
        /*1082*/ 	.byte	0x3f
	.zero		1


	//   ....[50]....
        /*1084*/ 	.word	0x0001c880
        /*1088*/ 	.word	0x0000000e
        /*108c*/ 	.word	0x00030850
        /*1090*/ 	.short	0x010a
        /*1092*/ 	.byte	0x3f
	.zero		1


	//   ....[51]....
        /*1094*/ 	.word	0x0001cd00
        /*1098*/ 	.word	0x00000000
        /*109c*/ 	.word	0x00000000
        /*10a0*/ 	.short	0x0101
        /*10a2*/ 	.byte	0x3f
	.zero		1


	//   ....[52]....
        /*10a4*/ 	.word	0x0001e6a0
        /*10a8*/ 	.word	0x00000002
        /*10ac*/ 	.word	0x00000000
        /*10b0*/ 	.short	0x0101
        /*10b2*/ 	.byte	0x3f
	.zero		1


	//   ....[53]....
        /*10b4*/ 	.word	0x0001f460
        /*10b8*/ 	.word	0x00000002
        /*10bc*/ 	.word	0x00030850
        /*10c0*/ 	.short	0x010a
        /*10c2*/ 	.byte	0x3f
	.zero		1


	//   ....[54]....
        /*10c4*/ 	.word	0x0001f500
        /*10c8*/ 	.word	0x00000002
        /*10cc*/ 	.word	0x00030850
        /*10d0*/ 	.short	0x010a
        /*10d2*/ 	.byte	0x3f
	.zero		1


	//   ....[55]....
        /*10d4*/ 	.word	0x0001f9d0
        /*10d8*/ 	.word	0x00000008
        /*10dc*/ 	.word	0x00000000
        /*10e0*/ 	.short	0x0101
        /*10e2*/ 	.byte	0x3f
	.zero		1


	//   ....[56]....
        /*10e4*/ 	.word	0x000216e0
        /*10e8*/ 	.word	0x00000000
        /*10ec*/ 	.word	0x00000000
        /*10f0*/ 	.short	0x0101
        /*10f2*/ 	.byte	0x3f
	.zero		1


	//   ....[57]....
        /*10f4*/ 	.word	0x00021e80
        /*10f8*/ 	.word	0x00000002
        /*10fc*/ 	.word	0x00000000
        /*1100*/ 	.short	0x0101
        /*1102*/ 	.byte	0x3f
	.zero		1


	//   ....[58]....
        /*1104*/ 	.word	0x00025c10
        /*1108*/ 	.word	0x00000013
        /*110c*/ 	.word	0x00030820
        /*1110*/ 	.short	0x010a
        /*1112*/ 	.byte	0x3f
	.zero		1


	//   ....[59]....
        /*1114*/ 	.word	0x00025ce0
        /*1118*/ 	.word	0x00000007
        /*111c*/ 	.word	0x000308a0
        /*1120*/ 	.short	0x010a
        /*1122*/ 	.byte	0x3f
	.zero		1


	//   ....[60]....
        /*1124*/ 	.word	0x00026120
        /*1128*/ 	.word	0x00000007
        /*112c*/ 	.word	0x000308c0
        /*1130*/ 	.short	0x010a
        /*1132*/ 	.byte	0x3f
	.zero		1


	//   ....[61]....
        /*1134*/ 	.word	0x000266b0
        /*1138*/ 	.word	0x00000008
        /*113c*/ 	.word	0x000308a0
        /*1140*/ 	.short	0x010a
        /*1142*/ 	.byte	0x3f
	.zero		1


	//   ....[62]....
        /*1144*/ 	.word	0x00026ae0
        /*1148*/ 	.word	0x00000008
        /*114c*/ 	.word	0x000308c0
        /*1150*/ 	.short	0x010a
        /*1152*/ 	.byte	0x3f
	.zero		1


	//   ....[63]....
        /*1154*/ 	.word	0x00027f70
        /*1158*/ 	.word	0x00000000
        /*115c*/ 	.word	0x00030840
        /*1160*/ 	.short	0x010a
        /*1162*/ 	.byte	0x3f
	.zero		1


	//   ....[64]....
        /*1164*/ 	.word	0x00028f00
        /*1168*/ 	.word	0x00000013
        /*116c*/ 	.word	0x00030800
        /*1170*/ 	.short	0x0107
        /*1172*/ 	.byte	0x3f
	.zero		1


	//   ....[65]....
        /*1174*/ 	.word	0x00029010
        /*1178*/ 	.word	0x00000013
        /*117c*/ 	.word	0x00030800
        /*1180*/ 	.short	0x0101
        /*1182*/ 	.byte	0x3f
	.zero		1


	//   ....[66]....
        /*1184*/ 	.word	0x00029030
        /*1188*/ 	.word	0x00000013
        /*118c*/ 	.word	0x00030820
        /*1190*/ 	.short	0x010a
        /*1192*/ 	.byte	0x3f
	.zero		1


	//   ....[67]....
        /*1194*/ 	.word	0x00029450
        /*1198*/ 	.word	0x00000003
        /*119c*/ 	.word	0x00030840
        /*11a0*/ 	.short	0x010a
        /*11a2*/ 	.byte	0x3f
	.zero		1


	//   ....[68]....
        /*11a4*/ 	.word	0x00029900
        /*11a8*/ 	.word	0x00000003
        /*11ac*/ 	.word	0x00000060
        /*11b0*/ 	.short	0x010a
        /*11b2*/ 	.byte	0x3f
	.zero		1


	//   ....[69]....
        /*11b4*/ 	.word	0x0002a090
        /*11b8*/ 	.word	0x00000003
        /*11bc*/ 	.word	0x00030840
        /*11c0*/ 	.short	0x010a
        /*11c2*/ 	.byte	0x3f
	.zero		1


	//   ....[70]....
        /*11c4*/ 	.word	0x0002a540
        /*11c8*/ 	.word	0x00000002
        /*11cc*/ 	.word	0x00000060
        /*11d0*/ 	.short	0x010a
        /*11d2*/ 	.byte	0x3f
	.zero		1


	//   ....[71]....
        /*11d4*/ 	.word	0x0002ac10
        /*11d8*/ 	.word	0x00000002
        /*11dc*/ 	.word	0x00030840
        /*11e0*/ 	.short	0x010a
        /*11e2*/ 	.byte	0x3f
	.zero		1


	//   ....[72]....
        /*11e4*/ 	.word	0x0002b0c0
        /*11e8*/ 	.word	0x00000002
        /*11ec*/ 	.word	0x00000060
        /*11f0*/ 	.short	0x010a
        /*11f2*/ 	.byte	0x3f
	.zero		1


	//   ....[73]....
        /*11f4*/ 	.word	0x0002b730
        /*11f8*/ 	.word	0x00000000
        /*11fc*/ 	.word	0x00030860
        /*1200*/ 	.short	0x010a
        /*1202*/ 	.byte	0x3f
	.zero		1


	//   ....[74]....
        /*1204*/ 	.word	0x0002ce90
        /*1208*/ 	.word	0x00000000
        /*120c*/ 	.word	0x00030820
        /*1210*/ 	.short	0x010a
        /*1212*/ 	.byte	0x3f
	.zero		1


	//   ....[75]....
        /*1214*/ 	.word	0x0002d040
        /*1218*/ 	.word	0x00000006
        /*121c*/ 	.word	0x00000000
        /*1220*/ 	.short	0x010a
        /*1222*/ 	.byte	0x3f
	.zero		1


	//   ....[76]....
        /*1224*/ 	.word	0x0002d0b0
        /*1228*/ 	.word	0x00000007
        /*122c*/ 	.word	0x00000000
        /*1230*/ 	.short	0x010a
        /*1232*/ 	.byte	0x3f
	.zero		1


	//   ....[77]....
        /*1234*/ 	.word	0x0002d120
        /*1238*/ 	.word	0x00000004
        /*123c*/ 	.word	0x00000000
        /*1240*/ 	.short	0x010a
        /*1242*/ 	.byte	0x3f
	.zero		1


	//   ....[78]....
        /*1244*/ 	.word	0x0002d150
        /*1248*/ 	.word	0x00000003
        /*124c*/ 	.word	0x00000000
        /*1250*/ 	.short	0x010a
        /*1252*/ 	.byte	0x3f
	.zero		1


	//   ....[79]....
        /*1254*/ 	.word	0x0002d1b0
        /*1258*/ 	.word	0x00000056
        /*125c*/ 	.word	0x00030890
        /*1260*/ 	.short	0x010a
        /*1262*/ 	.byte	0x3f
	.zero		1


	//   ....[80]....
        /*1264*/ 	.word	0x0002d200
        /*1268*/ 	.word	0x00000056
        /*126c*/ 	.word	0x00030890
        /*1270*/ 	.short	0x010a
        /*1272*/ 	.byte	0x3f
	.zero		1


	//   ....[81]....
        /*1274*/ 	.word	0x0002d250
        /*1278*/ 	.word	0x00000056
        /*127c*/ 	.word	0x00030890
        /*1280*/ 	.short	0x010a
        /*1282*/ 	.byte	0x3f
	.zero		1


	//   ....[82]....
        /*1284*/ 	.word	0x0002d2a0
        /*1288*/ 	.word	0x00000056
        /*128c*/ 	.word	0x000308b0
        /*1290*/ 	.short	0x010a
        /*1292*/ 	.byte	0x3f
	.zero		1


	//   ....[83]....
        /*1294*/ 	.word	0x0002d680
        /*1298*/ 	.word	0x00000010
        /*129c*/ 	.word	0x00030800
        /*12a0*/ 	.short	0x010a
        /*12a2*/ 	.byte	0x3f
	.zero		1


	//   ....[84]....
        /*12a4*/ 	.word	0x0002da80
        /*12a8*/ 	.word	0x00000010
        /*12ac*/ 	.word	0x00030800
        /*12b0*/ 	.short	0x010a
        /*12b2*/ 	.byte	0x3f
	.zero		1


	//   ....[85]....
        /*12b4*/ 	.word	0x0002dad0
        /*12b8*/ 	.word	0x00000005
        /*12bc*/ 	.word	0x00030830
        /*12c0*/ 	.short	0x010a
        /*12c2*/ 	.byte	0x3f
	.zero		1


	//   ....[86]....
        /*12c4*/ 	.word	0x0002db20
        /*12c8*/ 	.word	0x00000000
        /*12cc*/ 	.word	0x00030830
        /*12d0*/ 	.short	0x010a
        /*12d2*/ 	.byte	0x3f
	.zero		1


	//   ....[87]....
        /*12d4*/ 	.word	0x0002db70
        /*12d8*/ 	.word	0x00000002
        /*12dc*/ 	.word	0x00030850
        /*12e0*/ 	.short	0x010a
        /*12e2*/ 	.byte	0x3f
	.zero		1


	//   ....[88]....
        /*12e4*/ 	.word	0x0002dbc0
        /*12e8*/ 	.word	0x00000003
        /*12ec*/ 	.word	0x00030830
        /*12f0*/ 	.short	0x010a
        /*12f2*/ 	.byte	0x3f
	.zero		1


	//   ....[89]....
        /*12f4*/ 	.word	0x0002dc10
        /*12f8*/ 	.word	0x0000000f
        /*12fc*/ 	.word	0x00030850
        /*1300*/ 	.short	0x010a
        /*1302*/ 	.byte	0x3f
	.zero		1


	//   ....[90]....
        /*1304*/ 	.word	0x0002dc60
        /*1308*/ 	.word	0x00000004
        /*130c*/ 	.word	0x00030830
        /*1310*/ 	.short	0x010a
        /*1312*/ 	.byte	0x3f
	.zero		1


	//   ....[91]....
        /*1314*/ 	.word	0x0002dcb0
        /*1318*/ 	.word	0x0000000e
        /*131c*/ 	.word	0x00030850
        /*1320*/ 	.short	0x010a
        /*1322*/ 	.byte	0x3f
	.zero		1


	//   ....[92]....
        /*1324*/ 	.word	0x0002dd00
        /*1328*/ 	.word	0x00000002
        /*132c*/ 	.word	0x00030850
        /*1330*/ 	.short	0x010a
        /*1332*/ 	.byte	0x3f
	.zero		1


	//   ....[93]....
        /*1334*/ 	.word	0x0002dea0
        /*1338*/ 	.word	0x00000013
        /*133c*/ 	.word	0x00030820
        /*1340*/ 	.short	0x010a
        /*1342*/ 	.byte	0x3f
	.zero		1


	//   ....[94]....
        /*1344*/ 	.word	0x0002def0
        /*1348*/ 	.word	0x00000007
        /*134c*/ 	.word	0x000308a0
        /*1350*/ 	.short	0x010a
        /*1352*/ 	.byte	0x3f
	.zero		1


	//   ....[95]....
        /*1354*/ 	.word	0x0002df40
        /*1358*/ 	.word	0x00000007
        /*135c*/ 	.word	0x000308c0
        /*1360*/ 	.short	0x010a
        /*1362*/ 	.byte	0x3f
	.zero		1


	//   ....[96]....
        /*1364*/ 	.word	0x0002df90
        /*1368*/ 	.word	0x00000008
        /*136c*/ 	.word	0x000308a0
        /*1370*/ 	.short	0x010a
        /*1372*/ 	.byte	0x3f
	.zero		1


	//   ....[97]....
        /*1374*/ 	.word	0x0002dfe0
        /*1378*/ 	.word	0x00000008
        /*137c*/ 	.word	0x000308c0
        /*1380*/ 	.short	0x010a
        /*1382*/ 	.byte	0x3f
	.zero		1


	//   ....[98]....
        /*1384*/ 	.word	0x0002e180
        /*1388*/ 	.word	0x00000000
        /*138c*/ 	.word	0x00030840
        /*1390*/ 	.short	0x010a
        /*1392*/ 	.byte	0x3f
	.zero		1


	//   ....[99]....
        /*1394*/ 	.word	0x0002edb0
        /*1398*/ 	.word	0x00000013
        /*139c*/ 	.word	0x00030820
        /*13a0*/ 	.short	0x010a
        /*13a2*/ 	.byte	0x3f
	.zero		1


	//   ....[100]....
        /*13a4*/ 	.word	0x0002ee00
        /*13a8*/ 	.word	0x00000003
        /*13ac*/ 	.word	0x00030840
        /*13b0*/ 	.short	0x010a
        /*13b2*/ 	.byte	0x3f
	.zero		1


	//   ....[101]....
        /*13b4*/ 	.word	0x0002ee50
        /*13b8*/ 	.word	0x00000003
        /*13bc*/ 	.word	0x00000060
        /*13c0*/ 	.short	0x010a
        /*13c2*/ 	.byte	0x3f
	.zero		1


	//   ....[102]....
        /*13c4*/ 	.word	0x0002eea0
        /*13c8*/ 	.word	0x00000003
        /*13cc*/ 	.word	0x00030840
        /*13d0*/ 	.short	0x010a
        /*13d2*/ 	.byte	0x3f
	.zero		1


	//   ....[103]....
        /*13d4*/ 	.word	0x0002eef0
        /*13d8*/ 	.word	0x00000002
        /*13dc*/ 	.word	0x00000060
        /*13e0*/ 	.short	0x010a
        /*13e2*/ 	.byte	0x3f
	.zero		1


	//   ....[104]....
        /*13e4*/ 	.word	0x0002ef40
        /*13e8*/ 	.word	0x00000002
        /*13ec*/ 	.word	0x00030840
        /*13f0*/ 	.short	0x010a
        /*13f2*/ 	.byte	0x3f
	.zero		1


	//   ....[105]....
        /*13f4*/ 	.word	0x0002ef90
        /*13f8*/ 	.word	0x00000002
        /*13fc*/ 	.word	0x00000060
        /*1400*/ 	.short	0x010a
        /*1402*/ 	.byte	0x3f
	.zero		1


	//   ....[106]....
        /*1404*/ 	.word	0x0002efe0
        /*1408*/ 	.word	0x00000000
        /*140c*/ 	.word	0x00030860
        /*1410*/ 	.short	0x010a
        /*1412*/ 	.byte	0x3f
	.zero		1


	//   ....[107]....
        /*1414*/ 	.word	0x0002fb60
        /*1418*/ 	.word	0x00000000
        /*141c*/ 	.word	0x00030820
        /*1420*/ 	.short	0x010a
        /*1422*/ 	.byte	0x3f
	.zero		1


	//   ....[108]....
        /*1424*/ 	.word	0x0002fd00
        /*1428*/ 	.word	0x00000006
        /*142c*/ 	.word	0x00000000
        /*1430*/ 	.short	0x010a
        /*1432*/ 	.byte	0x3f
	.zero		1


	//   ....[109]....
        /*1434*/ 	.word	0x0002fd50
        /*1438*/ 	.word	0x00000007
        /*143c*/ 	.word	0x00000000
        /*1440*/ 	.short	0x010a
        /*1442*/ 	.byte	0x3f
	.zero		1


	//   ....[110]....
        /*1444*/ 	.word	0x0002fda0
        /*1448*/ 	.word	0x00000004
        /*144c*/ 	.word	0x00000000
        /*1450*/ 	.short	0x010a
        /*1452*/ 	.byte	0x3f
	.zero		1


	//----- nvinfo : EIATTR_NUM_MBARRIERS
	.align		4
.L_241:
        /*1454*/ 	.byte	0x03, 0x38
        /*1456*/ 	.short	0x0016


	//----- nvinfo : EIATTR_EXIT_INSTR_OFFSETS
	.align		4
        /*1458*/ 	.byte	0x04, 0x1c
        /*145a*/ 	.short	(.L_243 - .L_242)


	//   ....[0]....
.L_242:
        /*145c*/ 	.word	0x0002d1a0


	//----- nvinfo : EIATTR_MAX_THREADS
	.align		4
.L_243:
        /*1460*/ 	.byte	0x04, 0x05
        /*1462*/ 	.short	(.L_245 - .L_244)
.L_244:
        /*1464*/ 	.word	0x00000180
        /*1468*/ 	.word	0x00000001
        /*146c*/ 	.word	0x00000001


	//----- nvinfo : EIATTR_CRS_STACK_SIZE
	.align		4
.L_245:
        /*1470*/ 	.byte	0x04, 0x1e
        /*1472*/ 	.short	(.L_247 - .L_246)
.L_246:
        /*1474*/ 	.word	0x00000000


	//----- nvinfo : EIATTR_CBANK_PARAM_SIZE
	.align		4
.L_247:
        /*1478*/ 	.byte	0x03, 0x19
        /*147a*/ 	.short	0x0af0


	//----- nvinfo : EIATTR_PARAM_CBANK
	.align		4
        /*147c*/ 	.byte	0x04, 0x0a
        /*147e*/ 	.short	(.L_249 - .L_248)
	.align		4
.L_248:
        /*1480*/ 	.word	index@(.nv.constant0._ZN7cutlass13device_kernelIN5flash11enable_sm90INS1_16FlashAttnFwdSm90INS1_25CollectiveMainloopFwdSm90ILi2EN4cute5tupleIJNS5_1CILi1EEES8_S8_EEENS6_IJNS7_ILi128EEENS7_ILi96EEENS7_ILi192EEEEEELi192ENS_10bfloat16_tEfNS_4arch4Sm90ELb0ELb1ELb0ELb1ELb0ELb1ELb0ELb1ELb1ELb1ELb1ELb0EEENS1_21CollectiveEpilogueFwdINS6_IJSA_SC_SB_EEES9_SE_SG_Li256ELb1ELb1ELb1ELb0EEENS1_36VarlenDynamicPersistentTileSchedulerILi128ELi96ELi256ELi128ELb1ELb1ELb1ELb1ELb0ELb1EEEEEEEEEvNT_6ParamsE)
        /*1484*/ 	.short	0x0210
        /*1486*/ 	.short	0x0af0


	//----- nvinfo : EIATTR_SW_WAR
	.align		4
.L_249:
        /*1488*/ 	.byte	0x04, 0x36
        /*148a*/ 	.short	(.L_251 - .L_250)
.L_250:
        /*148c*/ 	.word	0x00000008
.L_251:


//--------------------- .nv.info._ZN7cutlass13device_kernelIN5flash11enable_sm90INS1_16FlashAttnFwdSm90INS1_25CollectiveMainloopFwdSm90ILi2EN4cute5tupleIJNS5_1CILi1EEES8_S8_EEENS6_IJNS7_ILi128EEENS7_ILi112EEENS7_ILi192EEEEEELi192ENS_10bfloat16_tEfNS_4arch4Sm90ELb1ELb0ELb0ELb0ELb0ELb0ELb0ELb1ELb1ELb1ELb1ELb0EEENS1_21CollectiveEpilogueFwdINS6_IJSA_SC_SB_EEES9_SE_SG_Li256ELb0ELb1ELb1ELb0EEENS1_19SingleTileSchedulerILb0ELb1ELb1ELi128EEEEEEEEEvNT_6ParamsE --------------------------
	.section	.nv.info._ZN7cutlass13device_kernelIN5flash11enable_sm90INS1_16FlashAttnFwdSm90INS1_25CollectiveMainloopFwdSm90ILi2EN4cute5tupleIJNS5_1CILi1EEES8_S8_EEENS6_IJNS7_ILi128EEENS7_ILi112EEENS7_ILi192EEEEEELi192ENS_10bfloat16_tEfNS_4arch4Sm90ELb1ELb0ELb0ELb0ELb0ELb0ELb0ELb1ELb1ELb1ELb1ELb0EEENS1_21CollectiveEpilogueFwdINS6_IJSA_SC_SB_EEES9_SE_SG_Li256ELb0ELb1ELb1ELb0EEENS1_19SingleTileSchedulerILb0ELb1ELb1ELi128EEEEEEEEEvNT_6ParamsE,"",@"SHT_CUDA_INFO"
	.sectionflags	@""
	.align	4


	//----- nvinfo : EIATTR_CUDA_API_VERSION
	.align		4
        /*0000*/ 	.byte	0x04, 0x37
        /*0002*/ 	.short	(.L_253 - .L_252)
.L_252:
        /*0004*/ 	.word	0x00000082


	//----- nvinfo : EIATTR_KPARAM_INFO
	.align		4
.L_253:
        /*0008*/ 	.byte	0x04, 0x17
        /*000a*/ 	.short	(.L_255 - .L_254)
.L_254:
        /*000c*/ 	.word	0x00000000
        /*0010*/ 	.short	0x0000
        /*0012*/ 	.short	0x0070
        /*0014*/ 	.byte	0x00, 0xf0, 0x01, 0x28


	//----- nvinfo : EIATTR_SPARSE_MMA_MASK
	.align		4
.L_255:
        /*0018*/ 	.byte	0x03, 0x50
        /*001a*/ 	.short	0x0000


	//----- nvinfo : EIATTR_MAXREG_COUNT
	.align		4
        /*001c*/ 	.byte	0x03, 0x1b
        /*001e*/ 	.short	0x00a8


	//----- nvinfo : EIATTR_NUM_BARRIERS
	.align		4
        /*0020*/ 	.byte	0x02, 0x4c
        /*0022*/ 	.byte	0x09
	.zero		1


	//----- nvinfo : EIATTR_EXTERNS
	.align		4
        /*0024*/ 	.byte	0x04, 0x0f
        /*0026*/ 	.short	(.L_257 - .L_256)


	//   ....[0]....
	.align		4
.L_256:
        /*0028*/ 	.word	index@(__assertfail)


	//----- nvinfo : EIATTR_ANNOTATIONS
	.align		4
.L_257:
        /*002c*/ 	.byte	0x04, 0x55
        /*002e*/ 	.short	(.L_259 - .L_258)


	//   ....[0]....
.L_258:
        /* <DEDUP_REMOVED lines=9> */


	//----- nvinfo : EIATTR_MERCURY_ISA_VERSION
	.align		4
.L_259:
        /*00a8*/ 	.byte	0x03, 0x5f
        /*00aa*/ 	.short	0x0101


	//----- nvinfo : EIATTR_INT_WARP_WIDE_INSTR_OFFSETS
	.align		4
        /*00ac*/ 	.byte	0x04, 0x31
        /*00ae*/ 	.short	(.L_261 - .L_260)


	//   ....[0]....
.L_260:
        /*00b0*/ 	.word	0x00000130


	//   ....[1]....
        /*00b4*/ 	.word	0x00000170


	//   ....[2]....
        /*00b8*/ 	.word	0x000001e0


	//----- nvinfo : EIATTR_COOP_GROUP_MASK_REGIDS
	.align		4
.L_261:
        /*00bc*/ 	.byte	0x04, 0x29
        /*00be*/ 	.short	(.L_263 - .L_262)


	//   ....[0]....
.L_262:
        /*00c0*/ 	.word	0xffffffff


	//   ....[1]....
        /*00c4*/ 	.word	0xffffffff


	//   ....[2]....
        /*00c8*/ 	.word	0xffffffff


	//   ....[3]....
        /*00cc*/ 	.word	0xffffffff


	//   ....[4]....
        /*00d0*/ 	.word	0xffffffff


	//   ....[5]....
        /*00d4*/ 	.word	0xffffffff


	//   ....[6]....
        /*00d8*/ 	.word	0xffffffff


	//   ....[7]....
        /*00dc*/ 	.word	0xffffffff


	//   ....[8]....
        /*00e0*/ 	.word	0xffffffff


	//   ....[9]....
        /*00e4*/ 	.word	0xffffffff


	//   ....[10]....
        /*00e8*/ 	.word	0xffffffff


	//   ....[11]....
        /*00ec*/ 	.word	0xffffffff


	//   ....[12]....
        /*00f0*/ 	.word	0xffffffff


	//   ....[13]....
        /*00f4*/ 	.word	0xffffffff


	//   ....[14]....
        /*00f8*/ 	.word	0xffffffff


	//   ....[15]....
        /*00fc*/ 	.word	0xffffffff


	//   ....[16]....
        /*0100*/ 	.word	0xffffffff


	//   ....[17]....
        /*0104*/ 	.word	0xffffffff


	//   ....[18]....
        /*0108*/ 	.word	0xffffffff


	//   ....[19]....
        /*010c*/ 	.word	0xffffffff


	//   ....[20]....
        /*0110*/ 	.word	0xffffffff


	//   ....[21]....
        /*0114*/ 	.word	0xffffffff


	//   ....[22]....
        /*0118*/ 	.word	0xffffffff


	//   ....[23]....
        /*011c*/ 	.word	0xffffffff


	//   ....[24]....
        /*0120*/ 	.word	0xffffffff


	//   ....[25]....
        /*0124*/ 	.word	0xffffffff


	//   ....[26]....
        /*0128*/ 	.word	0xffffffff


	//   ....[27]....
        /*012c*/ 	.word	0xffffffff


	//   ....[28]....
        /*0130*/ 	.word	0xffffffff


	//   ....[29]....
        /*0134*/ 	.word	0xffffffff


	//   ....[30]....
        /*0138*/ 	.word	0xffffffff


	//   ....[31]....
        /*013c*/ 	.word	0xffffffff


	//   ....[32]....
        /*0140*/ 	.word	0xffffffff


	//   ....[33]....
        /*0144*/ 	.word	0xffffffff


	//   ....[34]....
        /*0148*/ 	.word	0xffffffff


	//   ....[35]....
        /*014c*/ 	.word	0xffffffff


	//   ....[36]....
        /*0150*/ 	.word	0xffffffff


	//   ....[37]....
        /*0154*/ 	.word	0xffffffff


	//   ....[38]....
        /*0158*/ 	.word	0xffffffff


	//   ....[39]....
        /*015c*/ 	.word	0xffffffff


	//   ....[40]....
        /*0160*/ 	.word	0xffffffff


	//   ....[41]....
        /*0164*/ 	.word	0xffffffff


	//   ....[42]....
        /*0168*/ 	.word	0xffffffff


	//   ....[43]....
        /*016c*/ 	.word	0xffffffff


	//   ....[44]....
        /*0170*/ 	.word	0xffffffff


	//   ....[45]....
        /*0174*/ 	.word	0xffffffff


	//   ....[46]....
        /*0178*/ 	.word	0xffffffff


	//   ....[47]....
        /*017c*/ 	.word	0xffffffff


	//   ....[48]....
        /*0180*/ 	.word	0xffffffff


	//   ....[49]....
        /*0184*/ 	.word	0xffffffff


	//   ....[50]....
        /*0188*/ 	.word	0xffffffff


	//   ....[51]....
        /*018c*/ 	.word	0xffffffff


	//   ....[52]....
        /*0190*/ 	.word	0xffffffff


	//   ....[53]....
        /*0194*/ 	.word	0xffffffff


	//   ....[54]....
        /*0198*/ 	.word	0xffffffff


	//   ....[55]....
        /*019c*/ 	.word	0x0500000f


	//   ....[56]....
        /*01a0*/ 	.word	0x0500000f


	//   ....[57]....
        /*01a4*/ 	.word	0x0500000f


	//   ....[58]....
        /*01a8*/ 	.word	0x0500000f


	//   ....[59]....
        /*01ac*/ 	.word	0x0500000f


	//   ....[60]....
        /*01b0*/ 	.word	0x0500000f


	//   ....[61]....
        /*01b4*/ 	.word	0x0500000f


	//   ....[62]....
        /*01b8*/ 	.word	0x0500000f


	//   ....[63]....
        /*01bc*/ 	.word	0x0500000f


	//   ....[64]....
        /*01c0*/ 	.word	0x0500000f


	//   ....[65]....
        /*01c4*/ 	.word	0x0500000f


	//   ....[66]....
        /*01c8*/ 	.word	0x0500000f


	//   ....[67]....
        /*01cc*/ 	.word	0x0500000f


	//   ....[68]....
        /*01d0*/ 	.word	0x0500000f


	//   ....[69]....
        /*01d4*/ 	.word	0x0500000f


	//   ....[70]....
        /*01d8*/ 	.word	0x0500000f


	//   ....[71]....
        /*01dc*/ 	.word	0x0500000f


	//   ....[72]....
        /*01e0*/ 	.word	0x0500000f


	//----- nvinfo : EIATTR_COOP_GROUP_INSTR_OFFSETS
	.align		4
.L_263:
        /*01e4*/ 	.byte	0x04, 0x28
        /*01e6*/ 	.short	(.L_265 - .L_264)


	//   ....[0]....
.L_264:
        /*01e8*/ 	.word	0x00000060


	//   ....[1]....
        /*01ec*/ 	.word	0x00000140


	//   ....[2]....
        /*01f0*/ 	.word	0x00000190


	//   ....[3]....
        /*01f4*/ 	.word	0x000003c0


	//   ....[4]....
        /*01f8*/ 	.word	0x00000520


	//   ....[5]....
        /*01fc*/ 	.word	0x00000640


	//   ....[6]....
        /*0200*/ 	.word	0x000007a0


	//   ....[7]....
        /*0204*/ 	.word	0x00001390


	//   ....[8]....
        /*0208*/ 	.word	0x00003880


	//   ....[9]....
        /*020c*/ 	.word	0x000038c0


	//   ....[10]....
        /*0210*/ 	.word	0x00004130


	//   ....[11]....
        /*0214*/ 	.word	0x00004270


	//   ....[12]....
        /*0218*/ 	.word	0x00004a20


	//   ....[13]....
        /*021c*/ 	.word	0x00004ab0


	//   ....[14]....
        /*0220*/ 	.word	0x000081e0


	//   ....[15]....
        /*0224*/ 	.word	0x00008210


	//   ....[16]....
        /*0228*/ 	.word	0x00008aa0


	//   ....[17]....
        /*022c*/ 	.word	0x00008ae0


	//   ....[18]....
        /*0230*/ 	.word	0x000091a0


	//   ....[19]....
        /*0234*/ 	.word	0x000091f0


	//   ....[20]....
        /*0238*/ 	.word	0x0000c8e0


	//   ....[21]....
        /*023c*/ 	.word	0x0000c910


	//   ....[22]....
        /*0240*/ 	.word	0x0000cd30


	//   ....[23]....
        /*0244*/ 	.word	0x0000cda0


	//   ....[24]....
        /*0248*/ 	.word	0x0000e1f0


	//   ....[25]....
        /*024c*/ 	.word	0x0000e210


	//   ....[26]....
        /*0250*/ 	.word	0x0000e2c0


	//   ....[27]....
        /*0254*/ 	.word	0x0000e320


	//   ....[28]....
        /*0258*/ 	.word	0x0000f410


	//   ....[29]....
        /*025c*/ 	.word	0x0000f450


	//   ....[30]....
        /*0260*/ 	.word	0x0000f490


	//   ....[31]....
        /*0264*/ 	.word	0x0000f4d0


	//   ....[32]....
        /*0268*/ 	.word	0x0000f510


	//   ....[33]....
        /*026c*/ 	.word	0x0000f530


	//   ....[34]....
        /*0270*/ 	.word	0x0000feb0


	//   ....[35]....
        /*0274*/ 	.word	0x0000fec0


	//   ....[36]....
        /*0278*/ 	.word	0x00010c30


	//   ....[37]....
        /*027c*/ 	.word	0x000117c0


	//   ....[38]....
        /*0280*/ 	.word	0x00012190


	//   ....[39]....
        /*0284*/ 	.word	0x000121d0


	//   ....[40]....
        /*0288*/ 	.word	0x00012200


	//   ....[41]....
        /*028c*/ 	.word	0x00012250


	//   ....[42]....
        /*0290*/ 	.word	0x000122d0


	//   ....[43]....
        /*0294*/ 	.word	0x00012300


	//   ....[44]....
        /*0298*/ 	.word	0x00012380


	//   ....[45]....
        /*029c*/ 	.word	0x000123b0


	//   ....[46]....
        /*02a0*/ 	.word	0x00012430


	//   ....[47]....
        /*02a4*/ 	.word	0x00012470


	//   ....[48]....
        /*02a8*/ 	.word	0x000124e0


	//   ....[49]....
        /*02ac*/ 	.word	0x00012510


	//   ....[50]....
        /*02b0*/ 	.word	0x00012590


	//   ....[51]....
        /*02b4*/ 	.word	0x000125d0


	//   ....[52]....
        /*02b8*/ 	.word	0x00012640


	//   ....[53]....
        /*02bc*/ 	.word	0x00012670


	//   ....[54]....
        /*02c0*/ 	.word	0x00014cb0


	//   ....[55]....
        /*02c4*/ 	.word	0x00015250


	//   ....[56]....
        /*02c8*/ 	.word	0x000153d0


	//   ....[57]....
        /*02cc*/ 	.word	0x00015420


	//   ....[58]....
        /*02d0*/ 	.word	0x00015560


	//   ....[59]....
        /*02d4*/ 	.word	0x000155d0


	//   ....[60]....
        /*02d8*/ 	.word	0x000156d0


	//   ....[61]....
        /*02dc*/ 	.word	0x00015740


	//   ....[62]....
        /*02e0*/ 	.word	0x00015840


	//   ....[63]....
        /*02e4*/ 	.word	0x000158b0


	//   ....[64]....
        /*02e8*/ 	.word	0x000159b0


	//   ....[65]....
        /*02ec*/ 	.word	0x00015a20


	//   ....[66]....
        /*02f0*/ 	.word	0x00015b20


	//   ....[67]....
        /*02f4*/ 	.word	0x00015b90


	//   ....[68]....
        /*02f8*/ 	.word	0x00015c90


	//   ....[69]....
        /*02fc*/ 	.word	0x00015cf0


	//   ....[70]....
        /*0300*/ 	.word	0x00015de0


	//   ....[71]....
        /*0304*/ 	.word	0x00015e30


	//   ....[72]....
        /*0308*/ 	.word	0x00016230


	//----- nvinfo : EIATTR_REG_RECONFIG
	.align		4
.L_265:
        /*030c*/ 	.byte	0x01, 0x54
	.zero		2


	//----- nvinfo : EIATTR_SYSCALL_OFFSETS
	.align		4
        /*0310*/ 	.byte	0x04, 0x46
        /*0312*/ 	.short	(.L_267 - .L_266)


	//   ....[0]....
.L_266:
        /*0314*/ 	.word	0x00001560


	//   ....[1]....
        /*0318*/ 	.word	0x00011440


	//   ....[2]....
        /*031c*/ 	.word	0x00011580


	//   ....[3]....
        /*0320*/ 	.word	0x00011670


	//   ....[4]....
        /*0324*/ 	.word	0x00011dd0


	//----- nvinfo : EIATTR_MBARRIER_INSTR_OFFSETS
	.align		4
.L_267:
        /*0328*/ 	.byte	0x04, 0x39
        /*032a*/ 	.short	(.L_269 - .L_268)


	//   ....[0]....
.L_268:
        /*032c*/ 	.word	0x00000270
        /*0330*/ 	.word	0x000000ff
        /*0334*/ 	.word	0x00036800
        /*0338*/ 	.short	0x0100
        /*033a*/ 	.byte	0x08
	.zero		1


	//   ....[1]....
        /*033c*/ 	.word	0x00000280
        /*0340*/ 	.word	0x000000ff
        /*0344*/ 	.word	0x00036820
        /*0348*/ 	.short	0x0100
        /*034a*/ 	.byte	0x08
	.zero		1


	//   ....[2]....
        /*034c*/ 	.word	0x00000370
        /*0350*/ 	.word	0x000000ff
        /*0354*/ 	.word	0x00036830
        /*0358*/ 	.short	0x0100
        /*035a*/ 	.byte	0x08
	.zero		1


	//   ....[3]....
        /*035c*/ 	.word	0x00000380
        /*0360*/ 	.word	0x000000ff
        /*0364*/ 	.word	0x00036840
        /*0368*/ 	.short	0x0100
        /*036a*/ 	.byte	0x08
	.zero		1


	//   ....[4]....
        /*036c*/ 	.word	0x00000390
        /*0370*/ 	.word	0x000000ff
        /*0374*/ 	.word	0x00036838
        /*0378*/ 	.short	0x0100
        /*037a*/ 	.byte	0x08
	.zero		1


	//   ....[5]....
        /*037c*/ 	.word	0x000003a0
        /*0380*/ 	.word	0x000000ff
        /*0384*/ 	.word	0x00036848
        /*0388*/ 	.short	0x0100
        /*038a*/ 	.byte	0x08
	.zero		1


	//   ....[6]....
        /*038c*/ 	.word	0x000004d0
        /*0390*/ 	.word	0x000000ff
        /*0394*/ 	.word	0x00036850
        /*0398*/ 	.short	0x0100
        /*039a*/ 	.byte	0x08
	.zero		1


	//   ....[7]....
        /*039c*/ 	.word	0x000004e0
        /*03a0*/ 	.word	0x000000ff
        /*03a4*/ 	.word	0x00036860
        /*03a8*/ 	.short	0x0100
        /*03aa*/ 	.byte	0x08
	.zero		1


	//   ....[8]....
        /*03ac*/ 	.word	0x000004f0
        /*03b0*/ 	.word	0x000000ff
        /*03b4*/ 	.word	0x00036858
        /*03b8*/ 	.short	0x0100
        /*03ba*/ 	.byte	0x08
	.zero		1


	//   ....[9]....
        /*03bc*/ 	.word	0x00000500
        /*03c0*/ 	.word	0x000000ff
        /*03c4*/ 	.word	0x00036868
        /*03c8*/ 	.short	0x0100
        /*03ca*/ 	.byte	0x08
	.zero		1


	//   ....[10]....
        /*03cc*/ 	.word	0x000005f0
        /*03d0*/ 	.word	0x000000ff
        /*03d4*/ 	.word	0x00036870
        /*03d8*/ 	.short	0x0100
        /*03da*/ 	.byte	0x06
	.zero		1


	//   ....[11]....
        /*03dc*/ 	.word	0x00000600
        /*03e0*/ 	.word	0x000000ff
        /*03e4*/ 	.word	0x00036880
        /*03e8*/ 	.short	0x0100
        /*03ea*/ 	.byte	0x06
	.zero		1


	//   ....[12]....
        /*03ec*/ 	.word	0x00000610
        /*03f0*/ 	.word	0x000000ff
        /*03f4*/ 	.word	0x00036878
        /*03f8*/ 	.short	0x0100
        /*03fa*/ 	.byte	0x06
	.zero		1


	//   ....[13]....
        /*03fc*/ 	.word	0x00000620
        /*0400*/ 	.word	0x000000ff
        /*0404*/ 	.word	0x00036888
        /*0408*/ 	.short	0x0100
        /*040a*/ 	.byte	0x06
	.zero		1


	//   ....[14]....
        /*040c*/ 	.word	0x00000750
        /*0410*/ 	.word	0x000000ff
        /*0414*/ 	.word	0x00036890
        /*0418*/ 	.short	0x0100
        /*041a*/ 	.byte	0x08
	.zero		1


	//   ....[15]....
        /*041c*/ 	.word	0x00000760
        /*0420*/ 	.word	0x000000ff
        /*0424*/ 	.word	0x000368a0
        /*0428*/ 	.short	0x0100
        /*042a*/ 	.byte	0x08
	.zero		1


	//   ....[16]....
        /*042c*/ 	.word	0x00000770
        /*0430*/ 	.word	0x000000ff
        /*0434*/ 	.word	0x00036898
        /*0438*/ 	.short	0x0100
        /*043a*/ 	.byte	0x08
	.zero		1


	//   ....[17]....
        /*043c*/ 	.word	0x00000780
        /*0440*/ 	.word	0x000000ff
        /*0444*/ 	.word	0x000368a8
        /*0448*/ 	.short	0x0100
        /*044a*/ 	.byte	0x08
	.zero		1


	//   ....[18]....
        /*044c*/ 	.word	0x000008b0
        /*0450*/ 	.word	0x000000ff
        /*0454*/ 	.word	0x000368b0
        /*0458*/ 	.short	0x0100
        /*045a*/ 	.byte	0x08
	.zero		1


	//   ....[19]....
        /*045c*/ 	.word	0x000008c0
        /*0460*/ 	.word	0x000000ff
        /*0464*/ 	.word	0x000368c0
        /*0468*/ 	.short	0x0100
        /*046a*/ 	.byte	0x08
	.zero		1


	//   ....[20]....
        /*046c*/ 	.word	0x000008d0
        /*0470*/ 	.word	0x000000ff
        /*0474*/ 	.word	0x000368b8
        /*0478*/ 	.short	0x0100
        /*047a*/ 	.byte	0x08
	.zero		1


	//   ....[21]....
        /*047c*/ 	.word	0x000008e0
        /*0480*/ 	.word	0x000000ff
        /*0484*/ 	.word	0x000368c8
        /*0488*/ 	.short	0x0100
        /*048a*/ 	.byte	0x08
	.zero		1


	//   ....[22]....
        /*048c*/ 	.word	0x00001590
        /*0490*/ 	.word	0x000000ff
        /*0494*/ 	.word	0x00036800
        /*0498*/ 	.short	0x010a
        /*049a*/ 	.byte	0x04
	.zero		1


	//   ....[23]....
        /*049c*/ 	.word	0x00001630
        /*04a0*/ 	.word	0x000000ff
        /*04a4*/ 	.word	0x00036830
        /*04a8*/ 	.short	0x010a
        /*04aa*/ 	.byte	0x04
	.zero		1


	//   ....[24]....
        /*04ac*/ 	.word	0x000016d0
        /*04b0*/ 	.word	0x000000ff
        /*04b4*/ 	.word	0x00036830
        /*04b8*/ 	.short	0x010a
        /*04ba*/ 	.byte	0x04
	.zero		1


	//   ....[25]....
        /*04bc*/ 	.word	0x00005030
        /*04c0*/ 	.word	0x00000003
        /*04c4*/ 	.word	0x00000000
        /*04c8*/ 	.short	0x0101
        /*04ca*/ 	.byte	0x3f
	.zero		1


	//   ....[26]....
        /*04cc*/ 	.word	0x00005890
        /*04d0*/ 	.word	0x000000ff
        /*04d4*/ 	.word	0x00036830
        /*04d8*/ 	.short	0x010a
        /*04da*/ 	.byte	0x3b
	.zero		1


	//   ....[27]....
        /*04dc*/ 	.word	0x000058d0
        /*04e0*/ 	.word	0x000000ff
        /*04e4*/ 	.word	0x00036830
        /*04e8*/ 	.short	0x010a
        /*04ea*/ 	.byte	0x3b
	.zero		1


	//   ....[28]....
        /*04ec*/ 	.word	0x00007f60
        /*04f0*/ 	.word	0x000000ff
        /*04f4*/ 	.word	0x00036850
        /*04f8*/ 	.short	0x010a
        /*04fa*/ 	.byte	0x0b
	.zero		1


	//   ....[29]....
        /*04fc*/ 	.word	0x00007fa0
        /*0500*/ 	.word	0x000000ff
        /*0504*/ 	.word	0x00036850
        /*0508*/ 	.short	0x010a
        /*050a*/ 	.byte	0x0b
	.zero		1


	//   ....[30]....
        /*050c*/ 	.word	0x00009890
        /*0510*/ 	.word	0x0000000e
        /*0514*/ 	.word	0x00000000
        /*0518*/ 	.short	0x0101
        /*051a*/ 	.byte	0x3f
	.zero		1


	//   ....[31]....
        /*051c*/ 	.word	0x000098e0
        /*0520*/ 	.word	0x00000092
        /*0524*/ 	.word	0x00000000
        /*0528*/ 	.short	0x0101
        /*052a*/ 	.byte	0x3f
	.zero		1


	//   ....[32]....
        /*052c*/ 	.word	0x00009e40
        /*0530*/ 	.word	0x000000ff
        /*0534*/ 	.word	0x00036830
        /*0538*/ 	.short	0x010a
        /*053a*/ 	.byte	0x3d
	.zero		1


	//   ....[33]....
        /*053c*/ 	.word	0x00009e80
        /*0540*/ 	.word	0x000000ff
        /*0544*/ 	.word	0x00036830
        /*0548*/ 	.short	0x010a
        /*054a*/ 	.byte	0x3d
	.zero		1


	//   ....[34]....
        /*054c*/ 	.word	0x0000c5a0
        /*0550*/ 	.word	0x000000ff
        /*0554*/ 	.word	0x00036850
        /*0558*/ 	.short	0x010a
        /*055a*/ 	.byte	0x0b
	.zero		1


	//   ....[35]....
        /*055c*/ 	.word	0x0000c5e0
        /*0560*/ 	.word	0x000000ff
        /*0564*/ 	.word	0x00036850
        /*0568*/ 	.short	0x010a
        /*056a*/ 	.byte	0x0b
	.zero		1


	//   ....[36]....
        /*056c*/ 	.word	0x0000d730
        /*0570*/ 	.word	0x00000092
        /*0574*/ 	.word	0x00000000
        /*0578*/ 	.short	0x0101
        /*057a*/ 	.byte	0x3f
	.zero		1


	//   ....[37]....
        /*057c*/ 	.word	0x0000d770
        /*0580*/ 	.word	0x00000094
        /*0584*/ 	.word	0x00000000
        /*0588*/ 	.short	0x0101
        /*058a*/ 	.byte	0x3f
	.zero		1


	//   ....[38]....
        /*058c*/ 	.word	0x0000e160
        /*0590*/ 	.word	0x000000ff
        /*0594*/ 	.word	0x00036850
        /*0598*/ 	.short	0x010a
        /*059a*/ 	.byte	0x05
	.zero		1


	//   ....[39]....
        /*059c*/ 	.word	0x0000e1a0
        /*05a0*/ 	.word	0x000000ff
        /*05a4*/ 	.word	0x00036850
        /*05a8*/ 	.short	0x010a
        /*05aa*/ 	.byte	0x05
	.zero		1


	//   ....[40]....
        /*05ac*/ 	.word	0x0000e660
        /*05b0*/ 	.word	0x0000000b
        /*05b4*/ 	.word	0x00000000
        /*05b8*/ 	.short	0x0101
        /*05ba*/ 	.byte	0x3f
	.zero		1


	//   ....[41]....
        /*05bc*/ 	.word	0x0000f540
        /*05c0*/ 	.word	0x000000ff
        /*05c4*/ 	.word	0x00000000
        /*05c8*/ 	.short	0x0101
        /*05ca*/ 	.byte	0x04
	.zero		1


	//   ....[42]....
        /*05cc*/ 	.word	0x000119e0
        /*05d0*/ 	.word	0x000000ff
        /*05d4*/ 	.word	0x00036840
        /*05d8*/ 	.short	0x010a
        /*05da*/ 	.byte	0x26
	.zero		1


	//   ....[43]....
        /*05dc*/ 	.word	0x000127b0
        /*05e0*/ 	.word	0x000000ff
        /*05e4*/ 	.word	0x00036800
        /*05e8*/ 	.short	0x0107
        /*05ea*/ 	.byte	0x26
	.zero		1


	//   ....[44]....
        /*05ec*/ 	.word	0x00012820
        /*05f0*/ 	.word	0x000000ff
        /*05f4*/ 	.word	0x00036800
        /*05f8*/ 	.short	0x0101
        /*05fa*/ 	.byte	0x26
	.zero		1


	//   ....[45]....
        /*05fc*/ 	.word	0x00012830
        /*0600*/ 	.word	0x000000ff
        /*0604*/ 	.word	0x00036820
        /*0608*/ 	.short	0x010a
        /*060a*/ 	.byte	0x26
	.zero		1


	//   ....[46]....
        /*060c*/ 	.word	0x00012c50
        /*0610*/ 	.word	0x000000ff
        /*0614*/ 	.word	0x00036848
        /*0618*/ 	.short	0x010a
        /*061a*/ 	.byte	0x26
	.zero		1


	//   ....[47]....
        /*061c*/ 	.word	0x00013000
        /*0620*/ 	.word	0x000000ff
        /*0624*/ 	.word	0x00036860
        /*0628*/ 	.short	0x010a
        /*062a*/ 	.byte	0x26
	.zero		1


	//   ....[48]....
        /*062c*/ 	.word	0x000135e0
        /*0630*/ 	.word	0x000000ff
        /*0634*/ 	.word	0x00036840
        /*0638*/ 	.short	0x010a
        /*063a*/ 	.byte	0x26
	.zero		1


	//   ....[49]....
        /*063c*/ 	.word	0x000139a0
        /*0640*/ 	.word	0x000000ff
        /*0644*/ 	.word	0x00036868
        /*0648*/ 	.short	0x010a
        /*064a*/ 	.byte	0x26
	.zero		1


	//   ....[50]....
        /*064c*/ 	.word	0x00013fd0
        /*0650*/ 	.word	0x000000ff
        /*0654*/ 	.word	0x00036848
        /*0658*/ 	.short	0x010a
        /*065a*/ 	.byte	0x26
	.zero		1


	//   ....[51]....
        /*065c*/ 	.word	0x00014370
        /*0660*/ 	.word	0x000000ff
        /*0664*/ 	.word	0x00036860
        /*0668*/ 	.short	0x010a
        /*066a*/ 	.byte	0x26
	.zero		1


	//   ....[52]....
        /*066c*/ 	.word	0x000147e0
        /*0670*/ 	.word	0x00000003
        /*0674*/ 	.word	0x00036860
        /*0678*/ 	.short	0x010a
        /*067a*/ 	.byte	0x3f
	.zero		1


	//   ....[53]....
        /*067c*/ 	.word	0x00014c40
        /*0680*/ 	.word	0x00000002
        /*0684*/ 	.word	0x00036820
        /*0688*/ 	.short	0x010a
        /*068a*/ 	.byte	0x3f
	.zero		1


	//   ....[54]....
        /*068c*/ 	.word	0x00014de0
        /*0690*/ 	.word	0x00000006
        /*0694*/ 	.word	0x00000000
        /*0698*/ 	.short	0x010a
        /*069a*/ 	.byte	0x3f
	.zero		1


	//   ....[55]....
        /*069c*/ 	.word	0x00014e50
        /*06a0*/ 	.word	0x00000003
        /*06a4*/ 	.word	0x00000000
        /*06a8*/ 	.short	0x010a
        /*06aa*/ 	.byte	0x3f
	.zero		1


	//   ....[56]....
        /*06ac*/ 	.word	0x00014eb0
        /*06b0*/ 	.word	0x00000000
        /*06b4*/ 	.word	0x00000000
        /*06b8*/ 	.short	0x010a
        /*06ba*/ 	.byte	0x3f
	.zero		1


	//   ....[57]....
        /*06bc*/ 	.word	0x00014ee0
        /*06c0*/ 	.word	0x00000003
        /*06c4*/ 	.word	0x00000000
        /*06c8*/ 	.short	0x010a
        /*06ca*/ 	.byte	0x3f
	.zero		1


	//   ....[58]....
        /*06cc*/ 	.word	0x00014f60
        /*06d0*/ 	.word	0x00000003
        /*06d4*/ 	.word	0x00036800
        /*06d8*/ 	.short	0x010a
        /*06da*/ 	.byte	0x3f
	.zero		1


	//   ....[59]....
        /*06dc*/ 	.word	0x00014fd0
        /*06e0*/ 	.word	0x00000003
        /*06e4*/ 	.word	0x00036830
        /*06e8*/ 	.short	0x010a
        /*06ea*/ 	.byte	0x3f
	.zero		1


	//   ....[60]....
        /*06ec*/ 	.word	0x00015030
        /*06f0*/ 	.word	0x00000007
        /*06f4*/ 	.word	0x00036830
        /*06f8*/ 	.short	0x010a
        /*06fa*/ 	.byte	0x3f
	.zero		1


	//   ....[61]....
        /*06fc*/ 	.word	0x00015090
        /*0700*/ 	.word	0x00000003
        /*0704*/ 	.word	0x00036850
        /*0708*/ 	.short	0x010a
        /*070a*/ 	.byte	0x3f
	.zero		1


	//   ....[62]....
        /*070c*/ 	.word	0x000150f0
        /*0710*/ 	.word	0x00000007
        /*0714*/ 	.word	0x00036830
        /*0718*/ 	.short	0x010a
        /*071a*/ 	.byte	0x3f
	.zero		1


	//   ....[63]....
        /*071c*/ 	.word	0x00015150
        /*0720*/ 	.word	0x00000003
        /*0724*/ 	.word	0x00036850
        /*0728*/ 	.short	0x010a
        /*072a*/ 	.byte	0x3f
	.zero		1


	//   ....[64]....
        /*072c*/ 	.word	0x000151b0
        /*0730*/ 	.word	0x00000003
        /*0734*/ 	.word	0x00036850
        /*0738*/ 	.short	0x010a
        /*073a*/ 	.byte	0x3f
	.zero		1


	//   ....[65]....
        /*073c*/ 	.word	0x00015310
        /*0740*/ 	.word	0x00000003
        /*0744*/ 	.word	0x00036840
        /*0748*/ 	.short	0x010a
        /*074a*/ 	.byte	0x3f
	.zero		1


	//   ....[66]....
        /*074c*/ 	.word	0x00015e70
        /*0750*/ 	.word	0x00000003
        /*0754*/ 	.word	0x00036820
        /*0758*/ 	.short	0x010a
        /*075a*/ 	.byte	0x3f
	.zero		1


	//   ....[67]....
        /*075c*/ 	.word	0x00015ed0
        /*0760*/ 	.word	0x00000003
        /*0764*/ 	.word	0x00036848
        /*0768*/ 	.short	0x010a
        /*076a*/ 	.byte	0x3f
	.zero		1


	//   ....[68]....
        /*076c*/ 	.word	0x00015f30
        /*0770*/ 	.word	0x00000003
        /*0774*/ 	.word	0x00036860
        /*0778*/ 	.short	0x010a
        /*077a*/ 	.byte	0x3f
	.zero		1


	//   ....[69]....
        /*077c*/ 	.word	0x00015f90
        /*0780*/ 	.word	0x00000003
        /*0784*/ 	.word	0x00036840
        /*0788*/ 	.short	0x010a
        /*078a*/ 	.byte	0x3f
	.zero		1


	//   ....[70]....
        /*078c*/ 	.word	0x00015ff0
        /*0790*/ 	.word	0x00000003
        /*0794*/ 	.word	0x00036868
        /*0798*/ 	.short	0x010a
        /*079a*/ 	.byte	0x3f
	.zero		1


	//   ....[71]....
        /*079c*/ 	.word	0x00016050
        /*07a0*/ 	.word	0x00000003
        /*07a4*/ 	.word	0x00036848
        /*07a8*/ 	.short	0x010a
        /*07aa*/ 	.byte	0x3f
	.zero		1


	//   ....[72]....
        /*07ac*/ 	.word	0x000160b0
        /*07b0*/ 	.word	0x00000003
        /*07b4*/ 	.word	0x00036860
        /*07b8*/ 	.short	0x010a
        /*07ba*/ 	.byte	0x3f
	.zero		1


	//   ....[73]....
        /*07bc*/ 	.word	0x00016100
        /*07c0*/ 	.word	0x00000003
        /*07c4*/ 	.word	0x00036860
        /*07c8*/ 	.short	0x010a
        /*07ca*/ 	.byte	0x3f
	.zero		1


	//   ....[74]....
        /*07cc*/ 	.word	0x00016150
        /*07d0*/ 	.word	0x00000002
        /*07d4*/ 	.word	0x00036820
        /*07d8*/ 	.short	0x010a
        /*07da*/ 	.byte	0x3f
	.zero		1


	//   ....[75]....
        /*07dc*/ 	.word	0x000162f0
        /*07e0*/ 	.word	0x00000006
        /*07e4*/ 	.word	0x00000000
        /*07e8*/ 	.short	0x010a
        /*07ea*/ 	.byte	0x3f
	.zero		1


	//   ....[76]....
        /*07ec*/ 	.word	0x00016340
        /*07f0*/ 	.word	0x00000003
        /*07f4*/ 	.word	0x00000000
        /*07f8*/ 	.short	0x010a
        /*07fa*/ 	.byte	0x3f
	.zero		1


	//   ....[77]....
        /*07fc*/ 	.word	0x00016390
        /*0800*/ 	.word	0x00000000
        /*0804*/ 	.word	0x00000000
        /*0808*/ 	.short	0x010a
        /*080a*/ 	.byte	0x3f
	.zero		1


	//----- nvinfo : EIATTR_NUM_MBARRIERS
	.align		4
.L_269:
        /*080c*/ 	.byte	0x03, 0x38
        /*080e*/ 	.short	0x0016


	//----- nvinfo : EIATTR_EXIT_INSTR_OFFSETS
	.align		4
        /*0810*/ 	.byte	0x04, 0x1c
        /*0812*/ 	.short	(.L_271 - .L_270)


	//   ....[0]....
.L_270:
        /*0814*/ 	.word	0x00014f30


	//----- nvinfo : EIATTR_MAX_THREADS
	.align		4
.L_271:
        /*0818*/ 	.byte	0x04, 0x05
        /*081a*/ 	.short	(.L_273 - .L_272)
.L_272:
        /*081c*/ 	.word	0x00000180
        /*0820*/ 	.word	0x00000001
        /*0824*/ 	.word	0x00000001


	//----- nvinfo : EIATTR_CRS_STACK_SIZE
	.align		4
.L_273:
        /*0828*/ 	.byte	0x04, 0x1e
        /*082a*/ 	.short	(.L_275 - .L_274)
.L_274:
        /*082c*/ 	.word	0x00000000


	//----- nvinfo : EIATTR_CBANK_PARAM_SIZE
	.align		4
.L_275:
        /*0830*/ 	.byte	0x03, 0x19
        /*0832*/ 	.short	0x0a70


	//----- nvinfo : EIATTR_PARAM_CBANK
	.align		4
        /*0834*/ 	.byte	0x04, 0x0a
        /*0836*/ 	.short	(.L_277 - .L_276)
	.align		4
.L_276:
        /*0838*/ 	.word	index@(.nv.constant0._ZN7cutlass13device_kernelIN5flash11enable_sm90INS1_16FlashAttnFwdSm90INS1_25CollectiveMainloopFwdSm90ILi2EN4cute5tupleIJNS5_1CILi1EEES8_S8_EEENS6_IJNS7_ILi128EEENS7_ILi112EEENS7_ILi192EEEEEELi192ENS_10bfloat16_tEfNS_4arch4Sm90ELb1ELb0ELb0ELb0ELb0ELb0ELb0ELb1ELb1ELb1ELb1ELb0EEENS1_21CollectiveEpilogueFwdINS6_IJSA_SC_SB_EEES9_SE_SG_Li256ELb0ELb1ELb1ELb0EEENS1_19SingleTileSchedulerILb0ELb1ELb1ELi128EEEEEEEEEvNT_6ParamsE)
        /*083c*/ 	.short	0x0210
        /*083e*/ 	.short	0x0a70


	//----- nvinfo : EIATTR_SW_WAR
	.align		4
.L_277:
        /*0840*/ 	.byte	0x04, 0x36
        /*0842*/ 	.short	(.L_279 - .L_278)
.L_278:
        /*0844*/ 	.word	0x00000008
.L_279:


//--------------------- .nv.info._ZN7cutlass13device_kernelIN5flash11enable_sm90INS1_16FlashAttnFwdSm90INS1_25CollectiveMainloopFwdSm90ILi2EN4cute5tupleIJNS5_1CILi1EEES8_S8_EEENS6_IJNS7_ILi128EEENS7_ILi112EEENS7_ILi192EEEEEELi192ENS_10bfloat16_tEfNS_4arch4Sm90ELb1ELb0ELb0ELb1ELb0ELb0ELb0ELb1ELb1ELb1ELb1ELb0EEENS1_21CollectiveEpilogueFwdINS6_IJSA_SC_SB_EEES9_SE_SG_Li256ELb1ELb1ELb1ELb0EEENS1_36VarlenDynamicPersistentTileSchedulerILi128ELi112ELi256ELi128ELb1ELb1ELb1ELb1ELb1ELb1EEEEEEEEEvNT_6ParamsE --------------------------
	.section	.nv.info._ZN7cutlass13device_kernelIN5flash11enable_sm90INS1_16FlashAttnFwdSm90INS1_25CollectiveMainloopFwdSm90ILi2EN4cute5tupleIJNS5_1CILi1EEES8_S8_EEENS6_IJNS7_ILi128EEENS7_ILi112EEENS7_ILi192EEEEEELi192ENS_10bfloat16_tEfNS_4arch4Sm90ELb1ELb0ELb0ELb1ELb0ELb0ELb0ELb1ELb1ELb1ELb1ELb0EEENS1_21CollectiveEpilogueFwdINS6_IJSA_SC_SB_EEES9_SE_SG_Li256ELb1ELb1ELb1ELb0EEENS1_36VarlenDynamicPersistentTileSchedulerILi128ELi112ELi256ELi128ELb1ELb1ELb1ELb1ELb1ELb1EEEEEEEEEvNT_6ParamsE,"",@"SHT_CUDA_INFO"
	.sectionflags	@""
	.align	4


	//----- nvinfo : EIATTR_CUDA_API_VERSION
	.align		4
        /*0000*/ 	.byte	0x04, 0x37
        /*0002*/ 	.short	(.L_281 - .L_280)
.L_280:
        /*0004*/ 	.word	0x00000082


	//----- nvinfo : EIATTR_KPARAM_INFO
	.align		4
.L_281:
        /*0008*/ 	.byte	0x04, 0x17
        /*000a*/ 	.short	(.L_283 - .L_282)
.L_282:
        /*000c*/ 	.word	0x00000000
        /*0010*/ 	.short	0x0000
        /*0012*/ 	.short	0x0070
        /*0014*/ 	.byte	0x00, 0xf0, 0x01, 0x2a


	//----- nvinfo : EIATTR_SPARSE_MMA_MASK
	.align		4
.L_283:
        /*0018*/ 	.byte	0x03, 0x50
        /*001a*/ 	.short	0x0000


	//----- nvinfo : EIATTR_MAXREG_COUNT
	.align		4
        /*001c*/ 	.byte	0x03, 0x1b
        /*001e*/ 	.short	0x00a8


	//----- nvinfo : EIATTR_NUM_BARRIERS
	.align		4
        /*0020*/ 	.byte	0x02, 0x4c
        /*0022*/ 	.byte	0x09
	.zero		1


	//----- nvinfo : EIATTR_EXTERNS
	.align		4
        /*0024*/ 	.byte	0x04, 0x0f
        /*0026*/ 	.short	(.L_285 - .L_284)


	//   ....[0]....
	.align		4
.L_284:
        /*0028*/ 	.word	index@(__assertfail)


	//----- nvinfo : EIATTR_ANNOTATIONS
	.align		4
.L_285:
        /*002c*/ 	.byte	0x04, 0x55
        /*002e*/ 	.short	(.L_287 - .L_286)


	//   ....[0]....
.L_286:
        /* <DEDUP_REMOVED lines=76> */


	//----- nvinfo : EIATTR_MERCURY_ISA_VERSION
	.align		4
.L_287:
        /*04d8*/ 	.byte	0x03, 0x5f
        /*04da*/ 	.short	0x0101


	//----- nvinfo : EIATTR_UNUSED_LOAD_BYTE_OFFSET
	.align		4
        /*04dc*/ 	.byte	0x04, 0x44
        /*04de*/ 	.short	(.L_289 - .L_288)


	//   ....[0]....
.L_288:
        /*04e0*/ 	.word	0x00000a10
        /*04e4*/ 	.word	0x0000fff0


	//   ....[1]....
        /*04e8*/ 	.word	0x0000f4f0
        /*04ec*/ 	.word	0x0000fff0


	//----- nvinfo : EIATTR_INT_WARP_WIDE_INSTR_OFFSETS
	.align		4
.L_289:
        /*04f0*/ 	.byte	0x04, 0x31
        /*04f2*/ 	.short	(.L_291 - .L_290)


	//   ....[0]....
.L_290:
        /*04f4*/ 	.word	0x00000130


	//   ....[1]....
        /*04f8*/ 	.word	0x00000170


	//   ....[2]....
        /*04fc*/ 	.word	0x000001e0


	//   ....[3]....
        /*0500*/ 	.word	0x00014f40


	//   ....[4]....
        /*0504*/ 	.word	0x00014fe0


	//   ....[5]....
        /*0508*/ 	.word	0x00018dd0


	//   ....[6]....
        /*050c*/ 	.word	0x00018e40


	//----- nvinfo : EIATTR_COOP_GROUP_MASK_REGIDS
	.align		4
.L_291:
        /*0510*/ 	.byte	0x04, 0x29
        /*0512*/ 	.short	(.L_293 - .L_292)


	//   ....[0]....
.L_292:
        /*0514*/ 	.word	0xffffffff


	//   ....[1]....
        /*0518*/ 	.word	0xffffffff


	//   ....[2]....
        /*051c*/ 	.word	0xffffffff


	//   ....[3]....
        /*0520*/ 	.word	0xffffffff


	//   ....[4]....
        /*0524*/ 	.word	0xffffffff


	//   ....[5]....
        /*0528*/ 	.word	0xffffffff


	//   ....[6]....
        /*052c*/ 	.word	0xffffffff


	//   ....[7]....
        /*0530*/ 	.word	0xffffffff


	//   ....[8]....
        /*0534*/ 	.word	0xffffffff


	//   ....[9]....
        /*0538*/ 	.word	0xffffffff


	//   ....[10]....
        /*053c*/ 	.word	0xffffffff


	//   ....[11]....
        /*0540*/ 	.word	0xffffffff


	//   ....[12]....
        /*0544*/ 	.word	0xffffffff


	//   ....[13]....
        /*0548*/ 	.word	0xffffffff


	//   ....[14]....
        /*054c*/ 	.word	0xffffffff


	//   ....[15]....
        /*0550*/ 	.word	0xffffffff


	//   ....[16]....
        /*0554*/ 	.word	0xffffffff


	//   ....[17]....
        /*0558*/ 	.word	0xffffffff


	//   ....[18]....
        /*055c*/ 	.word	0xffffffff


	//   ....[19]....
        /*0560*/ 	.word	0xffffffff


	//   ....[20]....
        /*0564*/ 	.word	0xffffffff


	//   ....[21]....
        /*0568*/ 	.word	0xffffffff


	//   ....[22]....
        /*056c*/ 	.word	0xffffffff


	//   ....[23]....
        /*0570*/ 	.word	0xffffffff


	//   ....[24]....
        /*0574*/ 	.word	0xffffffff


	//   ....[25]....
        /*0578*/ 	.word	0xffffffff


	//   ....[26]....
        /*057c*/ 	.word	0xffffffff


	//   ....[27]....
        /*0580*/ 	.word	0xffffffff


	//   ....[28]....
        /*0584*/ 	.word	0xffffffff


	//   ....[29]....
        /*0588*/ 	.word	0xffffffff


	//   ....[30]....
        /*058c*/ 	.word	0xffffffff


	//   ....[31]....
        /*0590*/ 	.word	0xffffffff


	//   ....[32]....
        /*0594*/ 	.word	0xffffffff


	//   ....[33]....
        /*0598*/ 	.word	0xffffffff


	//   ....[34]....
        /*059c*/ 	.word	0xffffffff


	//   ....[35]....
        /*05a0*/ 	.word	0xffffffff


	//   ....[36]....
        /*05a4*/ 	.word	0xffffffff


	//   ....[37]....
        /*05a8*/ 	.word	0xffffffff


	//   ....[38]....
        /*05ac*/ 	.word	0xffffffff


	//   ....[39]....
        /*05b0*/ 	.word	0xffffffff


	//   ....[40]....
        /*05b4*/ 	.word	0xffffffff


	//   ....[41]....
        /*05b8*/ 	.word	0xffffffff


	//   ....[42]....
        /*05bc*/ 	.word	0xffffffff


	//   ....[43]....
        /*05c0*/ 	.word	0xffffffff


	//   ....[44]....
        /*05c4*/ 	.word	0xffffffff


	//   ....[45]....
        /*05c8*/ 	.word	0xffffffff


	//   ....[46]....
        /*05cc*/ 	.word	0xffffffff


	//   ....[47]....
        /*05d0*/ 	.word	0xffffffff


	//   ....[48]....
        /*05d4*/ 	.word	0xffffffff


	//   ....[49]....
        /*05d8*/ 	.word	0xffffffff


	//   ....[50]....
        /*05dc*/ 	.word	0xffffffff


	//   ....[51]....
        /*05e0*/ 	.word	0xffffffff


	//   ....[52]....
        /*05e4*/ 	.word	0xffffffff


	//   ....[53]....
        /*05e8*/ 	.word	0xffffffff


	//   ....[54]....
        /*05ec*/ 	.word	0xffffffff


	//   ....[55]....
        /*05f0*/ 	.word	0xffffffff


	//   ....[56]....
        /*05f4*/ 	.word	0xffffffff


	//   ....[57]....
        /*05f8*/ 	.word	0xffffffff


	//   ....[58]....
        /*05fc*/ 	.word	0xffffffff


	//   ....[59]....
        /*0600*/ 	.word	0xffffffff


	//   ....[60]....
        /*0604*/ 	.word	0xffffffff


	//   ....[61]....
        /*0608*/ 	.word	0xffffffff


	//   ....[62]....
        /*060c*/ 	.word	0xffffffff


	//   ....[63]....
        /*0610*/ 	.word	0xffffffff


	//   ....[64]....
        /*0614*/ 	.word	0xffffffff


	//   ....[65]....
        /*0618*/ 	.word	0xffffffff


	//   ....[66]....
        /*061c*/ 	.word	0xffffffff


	//   ....[67]....
        /*0620*/ 	.word	0xffffffff


	//   ....[68]....
        /*0624*/ 	.word	0xffffffff


	//   ....[69]....
        /*0628*/ 	.word	0xffffffff


	//   ....[70]....
        /*062c*/ 	.word	0xffffffff


	//   ....[71]....
        /*0630*/ 	.word	0xffffffff


	//   ....[72]....
        /*0634*/ 	.word	0xffffffff


	//   ....[73]....
        /*0638*/ 	.word	0xffffffff


	//   ....[74]....
        /*063c*/ 	.word	0xffffffff


	//   ....[75]....
        /*0640*/ 	.word	0xffffffff


	//   ....[76]....
        /*0644*/ 	.word	0xffffffff


	//   ....[77]....
        /*0648*/ 	.word	0xffffffff


	//   ....[78]....
        /*064c*/ 	.word	0xffffffff


	//   ....[79]....
        /*0650*/ 	.word	0xffffffff


	//   ....[80]....
        /*0654*/ 	.word	0xffffffff


	//   ....[81]....
        /*0658*/ 	.word	0xffffffff


	//   ....[82]....
        /*065c*/ 	.word	0xffffffff


	//   ....[83]....
        /*0660*/ 	.word	0xffffffff


	//   ....[84]....
        /*0664*/ 	.word	0xffffffff


	//   ....[85]....
        /*0668*/ 	.word	0xffffffff


	//   ....[86]....
        /*066c*/ 	.word	0xffffffff


	//   ....[87]....
        /*0670*/ 	.word	0xffffffff


	//   ....[88]....
        /*0674*/ 	.word	0xffffffff


	//   ....[89]....
        /*0678*/ 	.word	0xffffffff


	//   ....[90]....
        /*067c*/ 	.word	0xffffffff


	//   ....[91]....
        /*0680*/ 	.word	0xffffffff


	//   ....[92]....
        /*0684*/ 	.word	0xffffffff


	//   ....[93]....
        /*0688*/ 	.word	0xffffffff


	//   ....[94]....
        /*068c*/ 	.word	0xffffffff


	//   ....[95]....
        /*0690*/ 	.word	0xffffffff


	//   ....[96]....
        /*0694*/ 	.word	0xffffffff


	//   ....[97]....
        /*0698*/ 	.word	0xffffffff


	//   ....[98]....
        /*069c*/ 	.word	0xffffffff


	//   ....[99]....
        /*06a0*/ 	.word	0xffffffff


	//   ....[100]....
        /*06a4*/ 	.word	0xffffffff


	//   ....[101]....
        /*06a8*/ 	.word	0xffffffff


	//   ....[102]....
        /*06ac*/ 	.word	0xffffffff


	//   ....[103]....
        /*06b0*/ 	.word	0xffffffff


	//   ....[104]....
        /*06b4*/ 	.word	0xffffffff


	//   ....[105]....
        /*06b8*/ 	.word	0x0500000f


	//   ....[106]....
        /*06bc*/ 	.word	0x0500000f


	//   ....[107]....
        /*06c0*/ 	.word	0x0500000f


	//   ....[108]....
        /*06c4*/ 	.word	0x0500000f


	//   ....[109]....
        /*06c8*/ 	.word	0x0500000f


	//   ....[110]....
        /*06cc*/ 	.word	0x0500000f


	//   ....[111]....
        /*06d0*/ 	.word	0x0500000f


	//   ....[112]....
        /*06d4*/ 	.word	0x0500000f


	//   ....[113]....
        /*06d8*/ 	.word	0x0500000f


	//   ....[114]....
        /*06dc*/ 	.word	0x0500000f


	//   ....[115]....
        /*06e0*/ 	.word	0x0500000f


	//   ....[116]....
        /*06e4*/ 	.word	0x0500000f


	//   ....[117]....
        /*06e8*/ 	.word	0x0500000f


	//   ....[118]....
        /*06ec*/ 	.word	0x0500000f


	//   ....[119]....
        /*06f0*/ 	.word	0x0500000f


	//   ....[120]....
        /*06f4*/ 	.word	0x0500000f


	//   ....[121]....
        /*06f8*/ 	.word	0x0500000f


	//   ....[122]....
        /*06fc*/ 	.word	0x0500000f


	//   ....[123]....
        /*0700*/ 	.word	0x0500000f


	//   ....[124]....
        /*0704*/ 	.word	0x0500000f


	//   ....[125]....
        /*0708*/ 	.word	0x0500000f


	//   ....[126]....
        /*070c*/ 	.word	0x0500000f


	//   ....[127]....
        /*0710*/ 	.word	0x0500000f


	//   ....[128]....
        /*0714*/ 	.word	0x0500000f


	//   ....[129]....
        /*0718*/ 	.word	0x0500000f


	//   ....[130]....
        /*071c*/ 	.word	0x0500000f


	//   ....[131]....
        /*0720*/ 	.word	0x0500000f


	//   ....[132]....
        /*0724*/ 	.word	0x0500000f


	//   ....[133]....
        /*0728*/ 	.word	0x0500000f


	//   ....[134]....
        /*072c*/ 	.word	0x0500000f


	//   ....[135]....
        /*0730*/ 	.word	0x0500000f


	//   ....[136]....
        /*0734*/ 	.word	0x0500000f


	//   ....[137]....
        /*0738*/ 	.word	0x0500000f


	//   ....[138]....
        /*073c*/ 	.word	0x0500000f


	//   ....[139]....
        /*0740*/ 	.word	0x0500000f


	//   ....[140]....
        /*0744*/ 	.word	0x0500000f


	//----- nvinfo : EIATTR_COOP_GROUP_INSTR_OFFSETS
	.align		4
.L_293:
        /*0748*/ 	.byte	0x04, 0x28
        /*074a*/ 	.short	(.L_295 - .L_294)


	//   ....[0]....
.L_294:
        /*074c*/ 	.word	0x00000060


	//   ....[1]....
        /*0750*/ 	.word	0x00000140


	//   ....[2]....
        /*0754*/ 	.word	0x00000190


	//   ....[3]....
        /*0758*/ 	.word	0x000003c0


	//   ....[4]....
        /*075c*/ 	.word	0x00000520


	//   ....[5]....
        /*0760*/ 	.word	0x00000640


	//   ....[6]....
        /*0764*/ 	.word	0x000007a0


	//   ....[7]....
        /*0768*/ 	.word	0x00001f70


	//   ....[8]....
        /*076c*/ 	.word	0x00004310


	//   ....[9]....
        /*0770*/ 	.word	0x00004340


	//   ....[10]....
        /*0774*/ 	.word	0x00004c50


	//   ....[11]....
        /*0778*/ 	.word	0x00004d10


	//   ....[12]....
        /*077c*/ 	.word	0x000054a0


	//   ....[13]....
        /*0780*/ 	.word	0x00005500


	//   ....[14]....
        /*0784*/ 	.word	0x00008b20


	//   ....[15]....
        /*0788*/ 	.word	0x00008b50


	//   ....[16]....
        /*078c*/ 	.word	0x00009160


	//   ....[17]....
        /*0790*/ 	.word	0x00009260


	//   ....[18]....
        /*0794*/ 	.word	0x000098c0


	//   ....[19]....
        /*0798*/ 	.word	0x00009990


	//   ....[20]....
        /*079c*/ 	.word	0x0000d140


	//   ....[21]....
        /*07a0*/ 	.word	0x0000d160


	//   ....[22]....
        /*07a4*/ 	.word	0x0000d580


	//   ....[23]....
        /*07a8*/ 	.word	0x0000d5f0


	//   ....[24]....
        /*07ac*/ 	.word	0x0000e9d0


	//   ....[25]....
        /*07b0*/ 	.word	0x0000ea10


	//   ....[26]....
        /*07b4*/ 	.word	0x0000eb30


	//   ....[27]....
        /*07b8*/ 	.word	0x0000eb60


	//   ....[28]....
        /*07bc*/ 	.word	0x000103d0


	//   ....[29]....
        /*07c0*/ 	.word	0x000103e0


	//   ....[30]....
        /*07c4*/ 	.word	0x000103f0


	//   ....[31]....
        /*07c8*/ 	.word	0x00010400


	//   ....[32]....
        /*07cc*/ 	.word	0x00010d10


	//   ....[33]....
        /*07d0*/ 	.word	0x00010d30


	//   ....[34]....
        /*07d4*/ 	.word	0x00010e70


	//   ....[35]....
        /*07d8*/ 	.word	0x00010e90


	//   ....[36]....
        /*07dc*/ 	.word	0x00010fa0


	//   ....[37]....
        /*07e0*/ 	.word	0x00010fc0


	//   ....[38]....
        /*07e4*/ 	.word	0x000110e0


	//   ....[39]....
        /*07e8*/ 	.word	0x00011100


	//   ....[40]....
        /*07ec*/ 	.word	0x00011650


	//   ....[41]....
        /*07f0*/ 	.word	0x00011660


	//   ....[42]....
        /*07f4*/ 	.word	0x00011cf0


	//   ....[43]....
        /*07f8*/ 	.word	0x00011d00


	//   ....[44]....
        /*07fc*/ 	.word	0x00012db0


	//   ....[45]....
        /*0800*/ 	.word	0x00012de0


	//   ....[46]....
        /*0804*/ 	.word	0x00012f10


	//   ....[47]....
        /*0808*/ 	.word	0x00012f30


	//   ....[48]....
        /*080c*/ 	.word	0x00013040


	//   ....[49]....
        /*0810*/ 	.word	0x00013060


	//   ....[50]....
        /*0814*/ 	.word	0x00013180


	//   ....[51]....
        /*0818*/ 	.word	0x000131a0


	//   ....[52]....
        /*081c*/ 	.word	0x00013340


	//   ....[53]....
        /*0820*/ 	.word	0x00013580


	//   ....[54]....
        /*0824*/ 	.word	0x000135b0


	//   ....[55]....
        /*0828*/ 	.word	0x000135e0


	//   ....[56]....
        /*082c*/ 	.word	0x00013610


	//   ....[57]....
        /*0830*/ 	.word	0x00013640


	//   ....[58]....
        /*0834*/ 	.word	0x00013670


	//   ....[59]....
        /*0838*/ 	.word	0x00013820


	//   ....[60]....
        /*083c*/ 	.word	0x00013850


	//   ....[61]....
        /*0840*/ 	.word	0x00013880


	//   ....[62]....
        /*0844*/ 	.word	0x000138b0


	//   ....[63]....
        /*0848*/ 	.word	0x000138e0


	//   ....[64]....
        /*084c*/ 	.word	0x00013910


	//   ....[65]....
        /*0850*/ 	.word	0x000139b0


	//   ....[66]....
        /*0854*/ 	.word	0x000139e0


	//   ....[67]....
        /*0858*/ 	.word	0x000139f0


	//   ....[68]....
        /*085c*/ 	.word	0x00013a20


	//   ....[69]....
        /*0860*/ 	.word	0x00015540


	//   ....[70]....
        /*0864*/ 	.word	0x00016160


	//   ....[71]....
        /*0868*/ 	.word	0x00016190


	//   ....[72]....
        /*086c*/ 	.word	0x000161b0


	//   ....[73]....
        /*0870*/ 	.word	0x000161d0


	//   ....[74]....
        /*0874*/ 	.word	0x000162b0


	//   ....[75]....
        /*0878*/ 	.word	0x00016310


	//   ....[76]....
        /*087c*/ 	.word	0x000163b0


	//   ....[77]....
        /*0880*/ 	.word	0x000163c0


	//   ....[78]....
        /*0884*/ 	.word	0x00016460


	//   ....[79]....
        /*0888*/ 	.word	0x00016470


	//   ....[80]....
        /*088c*/ 	.word	0x00016510


	//   ....[81]....
        /*0890*/ 	.word	0x00016520


	//   ....[82]....
        /*0894*/ 	.word	0x000165a0


	//   ....[83]....
        /*0898*/ 	.word	0x000165d0


	//   ....[84]....
        /*089c*/ 	.word	0x00016620


	//   ....[85]....
        /*08a0*/ 	.word	0x00016660


	//   ....[86]....
        /*08a4*/ 	.word	0x00019610


	//   ....[87]....
        /*08a8*/ 	.word	0x00019640


	//   ....[88]....
        /*08ac*/ 	.word	0x00019690


	//   ....[89]....
        /*08b0*/ 	.word	0x000196d0


	//   ....[90]....
        /*08b4*/ 	.word	0x00019700


	//   ....[91]....
        /*08b8*/ 	.word	0x00019730


	//   ....[92]....
        /*08bc*/ 	.word	0x00019760


	//   ....[93]....
        /*08c0*/ 	.word	0x00019790


	//   ....[94]....
        /*08c4*/ 	.word	0x00019960


	//   ....[95]....
        /*08c8*/ 	.word	0x00019990


	//   ....[96]....
        /*08cc*/ 	.word	0x000199c0


	//   ....[97]....
        /*08d0*/ 	.word	0x000199f0


	//   ....[98]....
        /*08d4*/ 	.word	0x00019a20


	//   ....[99]....
        /*08d8*/ 	.word	0x00019a50


	//   ....[100]....
        /*08dc*/ 	.word	0x00019b20


	//   ....[101]....
        /*08e0*/ 	.word	0x00019b40


	//   ....[102]....
        /*08e4*/ 	.word	0x00019b50


	//   ....[103]....
        /*08e8*/ 	.word	0x00019bd0


	//   ....[104]....
        /*08ec*/ 	.word	0x0001a720


	//   ....[105]....
        /*08f0*/ 	.word	0x0001acf0


	//   ....[106]....
        /*08f4*/ 	.word	0x0001aec0


	//   ....[107]....
        /*08f8*/ 	.word	0x0001af10


	//   ....[108]....
        /*08fc*/ 	.word	0x0001b040


	//   ....[109]....
        /*0900*/ 	.word	0x0001b090


	//   ....[110]....
        /*0904*/ 	.word	0x0001b1d0


	//   ....[111]....
        /*0908*/ 	.word	0x0001b240


	//   ....[112]....
        /*090c*/ 	.word	0x0001b370


	//   ....[113]....
        /*0910*/ 	.word	0x0001b3c0


	//   ....[114]....
        /*0914*/ 	.word	0x0001b4f0


	//   ....[115]....
        /*0918*/ 	.word	0x0001b540


	//   ....[116]....
        /*091c*/ 	.word	0x0001b670


	//   ....[117]....
        /*0920*/ 	.word	0x0001b6c0


	//   ....[118]....
        /*0924*/ 	.word	0x0001b7d0


	//   ....[119]....
        /*0928*/ 	.word	0x0001b840


	//   ....[120]....
        /*092c*/ 	.word	0x0001b950


	//   ....[121]....
        /*0930*/ 	.word	0x0001b9a0


	//   ....[122]....
        /*0934*/ 	.word	0x0001bcd0


	//   ....[123]....
        /*0938*/ 	.word	0x0001bd70


	//   ....[124]....
        /*093c*/ 	.word	0x0001bf10


	//   ....[125]....
        /*0940*/ 	.word	0x0001bf90


	//   ....[126]....
        /*0944*/ 	.word	0x0001c010


	//   ....[127]....
        /*0948*/ 	.word	0x0001c090


	//   ....[128]....
        /*094c*/ 	.word	0x0001c110


	//   ....[129]....
        /*0950*/ 	.word	0x0001c1a0


	//   ....[130]....
        /*0954*/ 	.word	0x0001c240


	//   ....[131]....
        /*0958*/ 	.word	0x0001c2f0


	//   ....[132]....
        /*095c*/ 	.word	0x0001c370


	//   ....[133]....
        /*0960*/ 	.word	0x0001c3f0


	//   ....[134]....
        /*0964*/ 	.word	0x0001c470


	//   ....[135]....
        /*0968*/ 	.word	0x0001c500


	//   ....[136]....
        /*096c*/ 	.word	0x0001c580


	//   ....[137]....
        /*0970*/ 	.word	0x0001c630


	//   ....[138]....
        /*0974*/ 	.word	0x0001c680


	//   ....[139]....
        /*0978*/ 	.word	0x0001c740


	//   ....[140]....
        /*097c*/ 	.word	0x0001c870


	//----- nvinfo : EIATTR_REG_RECONFIG
	.align		4
.L_295:
        /*0980*/ 	.byte	0x01, 0x54
	.zero		2


	//----- nvinfo : EIATTR_SYSCALL_OFFSETS
	.align		4
        /*0984*/ 	.byte	0x04, 0x46
        /*0986*/ 	.short	(.L_297 - .L_296)


	//   ....[0]....
.L_296:
        /*0988*/ 	.word	0x000020f0


	//   ....[1]....
        /*098c*/ 	.word	0x00015150


	//   ....[2]....
        /*0990*/ 	.word	0x000152a0


	//   ....[3]....
        /*0994*/ 	.word	0x000153a0


	//   ....[4]....
        /*0998*/ 	.word	0x00015cf0


	//----- nvinfo : EIATTR_MBARRIER_INSTR_OFFSETS
	.align		4
.L_297:
        /*099c*/ 	.byte	0x04, 0x39
        /*099e*/ 	.short	(.L_299 - .L_298)


	//   ....[0]....
.L_298:
        /*09a0*/ 	.word	0x00000270
        /*09a4*/ 	.word	0x000000ff
        /*09a8*/ 	.word	0x00036800
        /*09ac*/ 	.short	0x0100
        /*09ae*/ 	.byte	0x08
	.zero		1


	//   ....[1]....
        /*09b0*/ 	.word	0x00000280
        /*09b4*/ 	.word	0x000000ff
        /*09b8*/ 	.word	0x00036820
        /*09bc*/ 	.short	0x0100
        /*09be*/ 	.byte	0x08
	.zero		1


	//   ....[2]....
        /*09c0*/ 	.word	0x00000370
        /*09c4*/ 	.word	0x000000ff
        /*09c8*/ 	.word	0x00036830
        /*09cc*/ 	.short	0x0100
        /*09ce*/ 	.byte	0x08
	.zero		1


	//   ....[3]....
        /*09d0*/ 	.word	0x00000380
        /*09d4*/ 	.word	0x000000ff
        /*09d8*/ 	.word	0x00036840
        /*09dc*/ 	.short	0x0100
        /*09de*/ 	.byte	0x08
	.zero		1


	//   ....[4]....
        /*09e0*/ 	.word	0x00000390
        /*09e4*/ 	.word	0x000000ff
        /*09e8*/ 	.word	0x00036838
        /*09ec*/ 	.short	0x0100
        /*09ee*/ 	.byte	0x08
	.zero		1


	//   ....[5]....
        /*09f0*/ 	.word	0x000003a0
        /*09f4*/ 	.word	0x000000ff
        /*09f8*/ 	.word	0x00036848
        /*09fc*/ 	.short	0x0100
        /*09fe*/ 	.byte	0x08
	.zero		1


	//   ....[6]....
        /*0a00*/ 	.word	0x000004d0
        /*0a04*/ 	.word	0x000000ff
        /*0a08*/ 	.word	0x00036850
        /*0a0c*/ 	.short	0x0100
        /*0a0e*/ 	.byte	0x08
	.zero		1


	//   ....[7]....
        /*0a10*/ 	.word	0x000004e0
        /*0a14*/ 	.word	0x000000ff
        /*0a18*/ 	.word	0x00036860
        /*0a1c*/ 	.short	0x0100
        /*0a1e*/ 	.byte	0x08
	.zero		1


	//   ....[8]....
        /*0a20*/ 	.word	0x000004f0
        /*0a24*/ 	.word	0x000000ff
        /*0a28*/ 	.word	0x00036858
        /*0a2c*/ 	.short	0x0100
        /*0a2e*/ 	.byte	0x08
	.zero		1


	//   ....[9]....
        /*0a30*/ 	.word	0x00000500
        /*0a34*/ 	.word	0x000000ff
        /*0a38*/ 	.word	0x00036868
        /*0a3c*/ 	.short	0x0100
        /*0a3e*/ 	.byte	0x08
	.zero		1


	//   ....[10]....
        /*0a40*/ 	.word	0x000005f0
        /*0a44*/ 	.word	0x000000ff
        /*0a48*/ 	.word	0x00036870
        /*0a4c*/ 	.short	0x0100
        /*0a4e*/ 	.byte	0x06
	.zero		1


	//   ....[11]....
        /*0a50*/ 	.word	0x00000600
        /*0a54*/ 	.word	0x000000ff
        /*0a58*/ 	.word	0x00036880
        /*0a5c*/ 	.short	0x0100
        /*0a5e*/ 	.byte	0x06
	.zero		1


	//   ....[12]....
        /*0a60*/ 	.word	0x00000610
        /*0a64*/ 	.word	0x000000ff
        /*0a68*/ 	.word	0x00036878
        /*0a6c*/ 	.short	0x0100
        /*0a6e*/ 	.byte	0x06
	.zero		1


	//   ....[13]....
        /*0a70*/ 	.word	0x00000620
        /*0a74*/ 	.word	0x000000ff
        /*0a78*/ 	.word	0x00036888
        /*0a7c*/ 	.short	0x0100
        /*0a7e*/ 	.byte	0x06
	.zero		1


	//   ....[14]....
        /*0a80*/ 	.word	0x00000750
        /*0a84*/ 	.word	0x000000ff
        /*0a88*/ 	.word	0x00036890
        /*0a8c*/ 	.short	0x0100
        /*0a8e*/ 	.byte	0x08
	.zero		1


	//   ....[15]....
        /*0a90*/ 	.word	0x00000760
        /*0a94*/ 	.word	0x000000ff
        /*0a98*/ 	.word	0x000368a0
        /*0a9c*/ 	.short	0x0100
        /*0a9e*/ 	.byte	0x08
	.zero		1


	//   ....[16]....
        /*0aa0*/ 	.word	0x00000770
        /*0aa4*/ 	.word	0x000000ff
        /*0aa8*/ 	.word	0x00036898
        /*0aac*/ 	.short	0x0100
        /*0aae*/ 	.byte	0x08
	.zero		1


	//   ....[17]....
        /*0ab0*/ 	.word	0x00000780
        /*0ab4*/ 	.word	0x000000ff
        /*0ab8*/ 	.word	0x000368a8
        /*0abc*/ 	.short	0x0100
        /*0abe*/ 	.byte	0x08
	.zero		1


	//   ....[18]....
        /*0ac0*/ 	.word	0x000008b0
        /*0ac4*/ 	.word	0x000000ff
        /*0ac8*/ 	.word	0x000368b0
        /*0acc*/ 	.short	0x0100
        /*0ace*/ 	.byte	0x08
	.zero		1


	//   ....[19]....
        /*0ad0*/ 	.word	0x000008c0
        /*0ad4*/ 	.word	0x000000ff
        /*0ad8*/ 	.word	0x000368c0
        /*0adc*/ 	.short	0x0100
        /*0ade*/ 	.byte	0x08
	.zero		1


	//   ....[20]....
        /*0ae0*/ 	.word	0x000008d0
        /*0ae4*/ 	.word	0x000000ff
        /*0ae8*/ 	.word	0x000368b8
        /*0aec*/ 	.short	0x0100
        /*0aee*/ 	.byte	0x08
	.zero		1


	//   ....[21]....
        /*0af0*/ 	.word	0x000008e0
        /*0af4*/ 	.word	0x000000ff
        /*0af8*/ 	.word	0x000368c8
        /*0afc*/ 	.short	0x0100
        /*0afe*/ 	.byte	0x08
	.zero		1


	//   ....[22]....
        /*0b00*/ 	.word	0x00002170
        /*0b04*/ 	.word	0x000000ff
        /*0b08*/ 	.word	0x00036800
        /*0b0c*/ 	.short	0x010a
        /*0b0e*/ 	.byte	0x27
	.zero		1


	//   ....[23]....
        /*0b10*/ 	.word	0x00002220
        /*0b14*/ 	.word	0x00000000
        /*0b18*/ 	.word	0x00036830
        /*0b1c*/ 	.short	0x010a
        /*0b1e*/ 	.byte	0x3f
	.zero		1


	//   ....[24]....
        /*0b20*/ 	.word	0x00002280
        /*0b24*/ 	.word	0x00000000
        /*0b28*/ 	.word	0x00036830
        /*0b2c*/ 	.short	0x010a
        /*0b2e*/ 	.byte	0x3f
	.zero		1


	//   ....[25]....
        /*0b30*/ 	.word	0x00004b70
        /*0b34*/ 	.word	0x00000000
        /*0b38*/ 	.word	0x00000000
        /*0b3c*/ 	.short	0x0101
        /*0b3e*/ 	.byte	0x3f
	.zero		1


	//   ....[26]....
        /*0b40*/ 	.word	0x00006150
        /*0b44*/ 	.word	0x000000ff
        /*0b48*/ 	.word	0x00036830
        /*0b4c*/ 	.short	0x010a
        /*0b4e*/ 	.byte	0x26
	.zero		1


	//   ....[27]....
        /*0b50*/ 	.word	0x00006190
        /*0b54*/ 	.word	0x000000ff
        /*0b58*/ 	.word	0x00036830
        /*0b5c*/ 	.short	0x010a
        /*0b5e*/ 	.byte	0x26
	.zero		1


	//   ....[28]....
        /*0b60*/ 	.word	0x00008850
        /*0b64*/ 	.word	0x000000ff
        /*0b68*/ 	.word	0x00036850
        /*0b6c*/ 	.short	0x010a
        /*0b6e*/ 	.byte	0x0a
	.zero		1


	//   ....[29]....
        /*0b70*/ 	.word	0x00008890
        /*0b74*/ 	.word	0x000000ff
        /*0b78*/ 	.word	0x00036850
        /*0b7c*/ 	.short	0x010a
        /*0b7e*/ 	.byte	0x0a
	.zero		1


	//   ....[30]....
        /*0b80*/ 	.word	0x00009fd0
        /*0b84*/ 	.word	0x0000000a
        /*0b88*/ 	.word	0x00000000
        /*0b8c*/ 	.short	0x0101
        /*0b8e*/ 	.byte	0x3f
	.zero		1


	//   ....[31]....
        /*0b90*/ 	.word	0x0000a010
        /*0b94*/ 	.word	0x00000088
        /*0b98*/ 	.word	0x00000000
        /*0b9c*/ 	.short	0x0101
        /*0b9e*/ 	.byte	0x3f
	.zero		1


	//   ....[32]....
        /*0ba0*/ 	.word	0x0000a6b0
        /*0ba4*/ 	.word	0x000000ff
        /*0ba8*/ 	.word	0x00036830
        /*0bac*/ 	.short	0x010a
        /*0bae*/ 	.byte	0x06
	.zero		1


	//   ....[33]....
        /*0bb0*/ 	.word	0x0000a6f0
        /*0bb4*/ 	.word	0x000000ff
        /*0bb8*/ 	.word	0x00036830
        /*0bbc*/ 	.short	0x010a
        /*0bbe*/ 	.byte	0x06
	.zero		1


	//   ....[34]....
        /*0bc0*/ 	.word	0x0000ce10
        /*0bc4*/ 	.word	0x000000ff
        /*0bc8*/ 	.word	0x00036850
        /*0bcc*/ 	.short	0x010a
        /*0bce*/ 	.byte	0x0a
	.zero		1


	//   ....[35]....
        /*0bd0*/ 	.word	0x0000ce50
        /*0bd4*/ 	.word	0x000000ff
        /*0bd8*/ 	.word	0x00036850
        /*0bdc*/ 	.short	0x010a
        /*0bde*/ 	.byte	0x0a
	.zero		1


	//   ....[36]....
        /*0be0*/ 	.word	0x0000dd60
        /*0be4*/ 	.word	0x00000091
        /*0be8*/ 	.word	0x00000000
        /*0bec*/ 	.short	0x0101
        /*0bee*/ 	.byte	0x3f
	.zero		1


	//   ....[37]....
        /*0bf0*/ 	.word	0x0000ddb0
        /*0bf4*/ 	.word	0x00000092
        /*0bf8*/ 	.word	0x00000000
        /*0bfc*/ 	.short	0x0101
        /*0bfe*/ 	.byte	0x3f
	.zero		1


	//   ....[38]....
        /*0c00*/ 	.word	0x0000e940
        /*0c04*/ 	.word	0x000000ff
        /*0c08*/ 	.word	0x00036850
        /*0c0c*/ 	.short	0x010a
        /*0c0e*/ 	.byte	0x05
	.zero		1


	//   ....[39]....
        /*0c10*/ 	.word	0x0000e980
        /*0c14*/ 	.word	0x000000ff
        /*0c18*/ 	.word	0x00036850
        /*0c1c*/ 	.short	0x010a
        /*0c1e*/ 	.byte	0x05
	.zero		1


	//   ....[40]....
        /*0c20*/ 	.word	0x0000ee90
        /*0c24*/ 	.word	0x0000000b
        /*0c28*/ 	.word	0x00000000
        /*0c2c*/ 	.short	0x0101
        /*0c2e*/ 	.byte	0x3f
	.zero		1


	//   ....[41]....
        /*0c30*/ 	.word	0x00010d00
        /*0c34*/ 	.word	0x000000ff
        /*0c38*/ 	.word	0x00000000
        /*0c3c*/ 	.short	0x0101
        /*0c3e*/ 	.byte	0x08
	.zero		1


	//   ....[42]....
        /*0c40*/ 	.word	0x00011400
        /*0c44*/ 	.word	0x000000ff
        /*0c48*/ 	.word	0x00000000
        /*0c4c*/ 	.short	0x0101
        /*0c4e*/ 	.byte	0x08
	.zero		1


	//   ....[43]....
        /*0c50*/ 	.word	0x000157a0
        /*0c54*/ 	.word	0x00000000
        /*0c58*/ 	.word	0x00036840
        /*0c5c*/ 	.short	0x010a
        /*0c5e*/ 	.byte	0x3f
	.zero		1


	//   ....[44]....
        /*0c60*/ 	.word	0x00016780
        /*0c64*/ 	.word	0x00000012
        /*0c68*/ 	.word	0x00036800
        /*0c6c*/ 	.short	0x0107
        /*0c6e*/ 	.byte	0x3f
	.zero		1


	//   ....[45]....
        /*0c70*/ 	.word	0x00016890
        /*0c74*/ 	.word	0x00000012
        /*0c78*/ 	.word	0x00036800
        /*0c7c*/ 	.short	0x0101
        /*0c7e*/ 	.byte	0x3f
	.zero		1


	//   ....[46]....
        /*0c80*/ 	.word	0x000168b0
        /*0c84*/ 	.word	0x00000012
        /*0c88*/ 	.word	0x00036820
        /*0c8c*/ 	.short	0x010a
        /*0c8e*/ 	.byte	0x3f
	.zero		1


	//   ....[47]....
        /*0c90*/ 	.word	0x00016c80
        /*0c94*/ 	.word	0x00000003
        /*0c98*/ 	.word	0x00036840
        /*0c9c*/ 	.short	0x010a
        /*0c9e*/ 	.byte	0x3f
	.zero		1


	//   ....[48]....
        /*0ca0*/ 	.word	0x00017120
        /*0ca4*/ 	.word	0x00000003
        /*0ca8*/ 	.word	0x00000060
        /*0cac*/ 	.short	0x010a
        /*0cae*/ 	.byte	0x3f
	.zero		1


	//   ....[49]....
        /*0cb0*/ 	.word	0x000178b0
        /*0cb4*/ 	.word	0x00000003
        /*0cb8*/ 	.word	0x00036840
        /*0cbc*/ 	.short	0x010a
        /*0cbe*/ 	.byte	0x3f
	.zero		1


	//   ....[50]....
        /*0cc0*/ 	.word	0x00017d50
        /*0cc4*/ 	.word	0x00000002
        /*0cc8*/ 	.word	0x00000060
        /*0ccc*/ 	.short	0x010a
        /*0cce*/ 	.byte	0x3f
	.zero		1


	//   ....[51]....
        /*0cd0*/ 	.word	0x00018420
        /*0cd4*/ 	.word	0x00000002
        /*0cd8*/ 	.word	0x00036840
        /*0cdc*/ 	.short	0x010a
        /*0cde*/ 	.byte	0x3f
	.zero		1


	//   ....[52]....
        /*0ce0*/ 	.word	0x000188c0
        /*0ce4*/ 	.word	0x00000002
        /*0ce8*/ 	.word	0x00000060
        /*0cec*/ 	.short	0x010a
        /*0cee*/ 	.byte	0x3f
	.zero		1


	//   ....[53]....
        /*0cf0*/ 	.word	0x00018f40
        /*0cf4*/ 	.word	0x00000000
        /*0cf8*/ 	.word	0x00036860
        /*0cfc*/ 	.short	0x010a
        /*0cfe*/ 	.byte	0x3f
	.zero		1


	//   ....[54]....
        /*0d00*/ 	.word	0x0001a6a0
        /*0d04*/ 	.word	0x00000000
        /*0d08*/ 	.word	0x00036820
        /*0d0c*/ 	.short	0x010a
        /*0d0e*/ 	.byte	0x3f
	.zero		1


	//   ....[55]....
        /*0d10*/ 	.word	0x0001a8b0
        /*0d14*/ 	.word	0x00000006
        /*0d18*/ 	.word	0x00000000
        /*0d1c*/ 	.short	0x010a
        /*0d1e*/ 	.byte	0x3f
	.zero		1


	//   ....[56]....
        /*0d20*/ 	.word	0x0001a8e0
        /*0d24*/ 	.word	0x00000007
        /*0d28*/ 	.word	0x00000000
        /*0d2c*/ 	.short	0x010a
        /*0d2e*/ 	.byte	0x3f
	.zero		1


	//   ....[57]....
        /*0d30*/ 	.word	0x0001a940
        /*0d34*/ 	.word	0x00000004
        /*0d38*/ 	.word	0x00000000
        /*0d3c*/ 	.short	0x010a
        /*0d3e*/ 	.byte	0x3f
	.zero		1


	//   ....[58]....
        /*0d40*/ 	.word	0x0001a970
        /*0d44*/ 	.word	0x00000003
        /*0d48*/ 	.word	0x00000000
        /*0d4c*/ 	.short	0x010a
        /*0d4e*/ 	.byte	0x3f
	.zero		1


	//   ....[59]....
        /*0d50*/ 	.word	0x0001a9e0
        /*0d54*/ 	.word	0x00000003
        /*0d58*/ 	.word	0x00036800
        /*0d5c*/ 	.short	0x010a
        /*0d5e*/ 	.byte	0x3f
	.zero		1


	//   ....[60]....
        /*0d60*/ 	.word	0x0001aa30
        /*0d64*/ 	.word	0x00000000
        /*0d68*/ 	.word	0x00036830
        /*0d6c*/ 	.short	0x010a
        /*0d6e*/ 	.byte	0x3f
	.zero		1


	//   ....[61]....
        /*0d70*/ 	.word	0x0001aa90
        /*0d74*/ 	.word	0x00000004
        /*0d78*/ 	.word	0x00036830
        /*0d7c*/ 	.short	0x010a
        /*0d7e*/ 	.byte	0x3f
	.zero		1


	//   ....[62]....
        /*0d80*/ 	.word	0x0001aaf0
        /*0d84*/ 	.word	0x00000002
        /*0d88*/ 	.word	0x00036850
        /*0d8c*/ 	.short	0x010a
        /*0d8e*/ 	.byte	0x3f
	.zero		1


	//   ....[63]....
        /*0d90*/ 	.word	0x0001ab50
        /*0d94*/ 	.word	0x00000004
        /*0d98*/ 	.word	0x00036830
        /*0d9c*/ 	.short	0x010a
        /*0d9e*/ 	.byte	0x3f
	.zero		1


	//   ....[64]....
        /*0da0*/ 	.word	0x0001abb0
        /*0da4*/ 	.word	0x00000002
        /*0da8*/ 	.word	0x00036850
        /*0dac*/ 	.short	0x010a
        /*0dae*/ 	.byte	0x3f
	.zero		1


	//   ....[65]....
        /*0db0*/ 	.word	0x0001ac10
        /*0db4*/ 	.word	0x00000007
        /*0db8*/ 	.word	0x00036850
        /*0dbc*/ 	.short	0x010a
        /*0dbe*/ 	.byte	0x3f
	.zero		1


	//   ....[66]....
        /*0dc0*/ 	.word	0x0001adb0
        /*0dc4*/ 	.word	0x00000000
        /*0dc8*/ 	.word	0x00036840
        /*0dcc*/ 	.short	0x010a
        /*0dce*/ 	.byte	0x3f
	.zero		1


	//   ....[67]....
        /*0dd0*/ 	.word	0x0001b9e0
        /*0dd4*/ 	.word	0x00000012
        /*0dd8*/ 	.word	0x00036820
        /*0ddc*/ 	.short	0x010a
        /*0dde*/ 	.byte	0x3f
	.zero		1


	//   ....[68]....
        /*0de0*/ 	.word	0x0001ba30
        /*0de4*/ 	.word	0x00000003
        /*0de8*/ 	.word	0x00036840
        /*0dec*/ 	.short	0x010a
        /*0dee*/ 	.byte	0x3f
	.zero		1


	//   ....[69]....
        /*0df0*/ 	.word	0x0001ba80
        /*0df4*/ 	.word	0x00000003
        /*0df8*/ 	.word	0x00000060
        /*0dfc*/ 	.short	0x010a
        /*0dfe*/ 	.byte	0x3f
	.zero		1


	//   ....[70]....
        /*0e00*/ 	.word	0x0001bad0
        /*0e04*/ 	.word	0x00000003
        /*0e08*/ 	.word	0x00036840
        /*0e0c*/ 	.short	0x010a
        /*0e0e*/ 	.byte	0x3f
	.zero		1


	//   ....[71]....
        /*0e10*/ 	.word	0x0001bb20
        /*0e14*/ 	.word	0x00000002
        /*0e18*/ 	.word	0x00000060
        /*0e1c*/ 	.short	0x010a
        /*0e1e*/ 	.byte	0x3f
	.zero		1


	//   ....[72]....
        /*0e20*/ 	.word	0x0001bb70
        /*0e24*/ 	.word	0x00000002
        /*0e28*/ 	.word	0x00036840
        /*0e2c*/ 	.short	0x010a
        /*0e2e*/ 	.byte	0x3f
	.zero		1


	//   ....[73]....
        /*0e30*/ 	.word	0x0001bbc0
        /*0e34*/ 	.word	0x00000002
        /*0e38*/ 	.word	0x00000060
        /*0e3c*/ 	.short	0x010a
        /*0e3e*/ 	.byte	0x3f
	.zero		1


	//   ....[74]....
        /*0e40*/ 	.word	0x0001bc10
        /*0e44*/ 	.word	0x00000000
        /*0e48*/ 	.word	0x00036860
        /*0e4c*/ 	.short	0x010a
        /*0e4e*/ 	.byte	0x3f
	.zero		1


	//   ....[75]....
        /*0e50*/ 	.word	0x0001c790
        /*0e54*/ 	.word	0x00000000
        /*0e58*/ 	.word	0x00036820
        /*0e5c*/ 	.short	0x010a
        /*0e5e*/ 	.byte	0x3f
	.zero		1


	//   ....[76]....
        /*0e60*/ 	.word	0x0001c930
        /*0e64*/ 	.word	0x00000006
        /*0e68*/ 	.word	0x00000000
        /*0e6c*/ 	.short	0x010a
        /*0e6e*/ 	.byte	0x3f
	.zero		1


	//   ....[77]....
        /*0e70*/ 	.word	0x0001c980
        /*0e74*/ 	.word	0x00000007
        /*0e78*/ 	.word	0x00000000
        /*0e7c*/ 	.short	0x010a
        /*0e7e*/ 	.byte	0x3f
	.zero		1


	//   ....[78]....
        /*0e80*/ 	.word	0x0001c9d0
        /*0e84*/ 	.word	0x00000004
        /*0e88*/ 	.word	0x00000000
        /*0e8c*/ 	.short	0x010a
        /*0e8e*/ 	.byte	0x3f
	.zero		1


	//----- nvinfo : EIATTR_NUM_MBARRIERS
	.align		4
.L_299:
        /*0e90*/ 	.byte	0x03, 0x38
        /*0e92*/ 	.short	0x0016


	//----- nvinfo : EIATTR_EXIT_INSTR_OFFSETS
	.align		4
        /*0e94*/ 	.byte	0x04, 0x1c
        /*0e96*/ 	.short	(.L_301 - .L_300)


	//   ....[0]....
.L_300:
        /*0e98*/ 	.word	0x00000a50


	//   ....[1]....
        /*0e9c*/ 	.word	0x000132f0


	//   ....[2]....
        /*0ea0*/ 	.word	0x0001a9c0


	//----- nvinfo : EIATTR_MAX_THREADS
	.align		4
.L_301:
        /*0ea4*/ 	.byte	0x04, 0x05
        /*0ea6*/ 	.short	(.L_303 - .L_302)
.L_302:
        /*0ea8*/ 	.word	0x00000180
        /*0eac*/ 	.word	0x00000001
        /*0eb0*/ 	.word	0x00000001


	//----- nvinfo : EIATTR_CRS_STACK_SIZE
	.align		4
.L_303:
        /*0eb4*/ 	.byte	0x04, 0x1e
        /*0eb6*/ 	.short	(.L_305 - .L_304)
.L_304:
        /*0eb8*/ 	.word	0x00000000


	//----- nvinfo : EIATTR_CBANK_PARAM_SIZE
	.align		4
.L_305:
        /*0ebc*/ 	.byte	0x03, 0x19
        /*0ebe*/ 	.short	0x0af0


	//----- nvinfo : EIATTR_PARAM_CBANK
	.align		4
        /*0ec0*/ 	.byte	0x04, 0x0a
        /*0ec2*/ 	.short	(.L_307 - .L_306)
	.align		4
.L_306:
        /*0ec4*/ 	.word	index@(.nv.constant0._ZN7cutlass13device_kernelIN5flash11enable_sm90INS1_16FlashAttnFwdSm90INS1_25CollectiveMainloopFwdSm90ILi2EN4cute5tupleIJNS5_1CILi1EEES8_S8_EEENS6_IJNS7_ILi128EEENS7_ILi112EEENS7_ILi192EEEEEELi192ENS_10bfloat16_tEfNS_4arch4Sm90ELb1ELb0ELb0ELb1ELb0ELb0ELb0ELb1ELb1ELb1ELb1ELb0EEENS1_21CollectiveEpilogueFwdINS6_IJSA_SC_SB_EEES9_SE_SG_Li256ELb1ELb1ELb1ELb0EEENS1_36VarlenDynamicPersistentTileSchedulerILi128ELi112ELi256ELi128ELb1ELb1ELb1ELb1ELb1ELb1EEEEEEEEEvNT_6ParamsE)
        /*0ec8*/ 	.short	0x0210
        /*0eca*/ 	.short	0x0af0


	//----- nvinfo : EIATTR_SW_WAR
	.align		4
.L_307:
        /*0ecc*/ 	.byte	0x04, 0x36
        /*0ece*/ 	.short	(.L_309 - .L_308)
.L_308:
        /*0ed0*/ 	.word	0x00000008
.L_309:


//--------------------- .nv.info._ZN7cutlass13device_kernelIN5flash11enable_sm90INS1_16FlashAttnFwdSm90INS1_25CollectiveMainloopFwdSm90ILi2EN4cute5tupleIJNS5_1CILi1EEES8_S8_EEENS6_IJNS7_ILi128EEENS7_ILi112EEENS7_ILi192EEEEEELi192ENS_10bfloat16_tEfNS_4arch4Sm90ELb1ELb0ELb0ELb1ELb0ELb1ELb0ELb1ELb1ELb1ELb1ELb0EEENS1_21CollectiveEpilogueFwdINS6_IJSA_SC_SB_EEES9_SE_SG_Li256ELb1ELb1ELb1ELb0EEENS1_36VarlenDynamicPersistentTileSchedulerILi128ELi112ELi256ELi128ELb1ELb1ELb1ELb1ELb1ELb1EEEEEEEEEvNT_6ParamsE --------------------------
	.section	.nv.info._ZN7cutlass13device_kernelIN5flash11enable_sm90INS1_16FlashAttnFwdSm90INS1_25CollectiveMainloopFwdSm90ILi2EN4cute5tupleIJNS5_1CILi1EEES8_S8_EEENS6_IJNS7_ILi128EEENS7_ILi112EEENS7_ILi192EEEEEELi192ENS_10bfloat16_tEfNS_4arch4Sm90ELb1ELb0ELb0ELb1ELb0ELb1ELb0ELb1ELb1ELb1ELb1ELb0EEENS1_21CollectiveEpilogueFwdINS6_IJSA_SC_SB_EEES9_SE_SG_Li256ELb1ELb1ELb1ELb0EEENS1_36VarlenDynamicPersistentTileSchedulerILi128ELi112ELi256ELi128ELb1ELb1ELb1ELb1ELb1ELb1EEEEEEEEEvNT_6ParamsE,"",@"SHT_CUDA_INFO"
	.sectionflags	@""
	.align	4


	//----- nvinfo : EIATTR_CUDA_API_VERSION
	.align		4
        /*0000*/ 	.byte	0x04, 0x37
        /*0002*/ 	.short	(.L_311 - .L_310)
.L_310:
        /*0004*/ 	.word	0x00000082


	//----- nvinfo : EIATTR_KPARAM_INFO
	.align		4
.L_311:
        /*0008*/ 	.byte	0x04, 0x17
        /*000a*/ 	.short	(.L_313 - .L_312)
.L_312:
        /*000c*/ 	.word	0x00000000
        /*0010*/ 	.short	0x0000
        /*0012*/ 	.short	0x0070
        /*0014*/ 	.byte	0x00, 0xf0, 0x01, 0x2a


	//----- nvinfo : EIATTR_SPARSE_MMA_MASK
	.align		4
.L_313:
        /*0018*/ 	.byte	0x03, 0x50
        /*001a*/ 	.short	0x0000


	//----- nvinfo : EIATTR_MAXREG_COUNT
	.align		4
        /*001c*/ 	.byte	0x03, 0x1b
        /*001e*/ 	.short	0x00a8


	//----- nvinfo : EIATTR_NUM_BARRIERS
	.align		4
        /*0020*/ 	.byte	0x02, 0x4c
        /*0022*/ 	.byte	0x10
	.zero		1


	//----- nvinfo : EIATTR_EXTERNS
	.align		4
        /*0024*/ 	.byte	0x04, 0x0f
        /*0026*/ 	.short	(.L_315 - .L_314)


	//   ....[0]....
	.align		4
.L_314:
        /*0028*/ 	.word	index@(__assertfail)


	//----- nvinfo : EIATTR_ANNOTATIONS
	.align		4
.L_315:
        /*002c*/ 	.byte	0x04, 0x55
        /*002e*/ 	.short	(.L_317 - .L_316)


	//   ....[0]....
.L_316:
        /* <DEDUP_REMOVED lines=114> */


	//----- nvinfo : EIATTR_MERCURY_ISA_VERSION
	.align		4
.L_317:
        /*0740*/ 	.byte	0x03, 0x5f
        /*0742*/ 	.short	0x0101


	//----- nvinfo : EIATTR_UNUSED_LOAD_BYTE_OFFSET
	.align		4
        /*0744*/ 	.byte	0x04, 0x44
        /*0746*/ 	.short	(.L_319 - .L_318)


	//   ....[0]....
.L_318:
        /*0748*/ 	.word	0x00000ab0
        /*074c*/ 	.word	0x0000fff0


	//   ....[1]....
        /*0750*/ 	.word	0x00023520
        /*0754*/ 	.word	0x0000fff0


	//----- nvinfo : EIATTR_INT_WARP_WIDE_INSTR_OFFSETS
	.align		4
.L_319:
        /*0758*/ 	.byte	0x04, 0x31
        /*075a*/ 	.short	(.L_321 - .L_320)


	//   ....[0]....
.L_320:
        /*075c*/ 	.word	0x00000190


	//   ....[1]....
        /*0760*/ 	.word	0x000001d0


	//   ....[2]....
        /*0764*/ 	.word	0x00000240


	//   ....[3]....
        /*0768*/ 	.word	0x0002a7e0


	//   ....[4]....
        /*076c*/ 	.word	0x0002a870


	//   ....[5]....
        /*0770*/ 	.word	0x0002e630


	//   ....[6]....
        /*0774*/ 	.word	0x0002e690


	//----- nvinfo : EIATTR_COOP_GROUP_MASK_REGIDS
	.align		4
.L_321:
        /*0778*/ 	.byte	0x04, 0x29
        /*077a*/ 	.short	(.L_323 - .L_322)


	//   ....[0]....
.L_322:
        /*077c*/ 	.word	0xffffffff


	//   ....[1]....
        /*0780*/ 	.word	0xffffffff


	//   ....[2]....
        /*0784*/ 	.word	0xffffffff


	//   ....[3]....
        /*0788*/ 	.word	0xffffffff


	//   ....[4]....
        /*078c*/ 	.word	0xffffffff


	//   ....[5]....
        /*0790*/ 	.word	0xffffffff


	//   ....[6]....
        /*0794*/ 	.word	0xffffffff


	//   ....[7]....
        /*0798*/ 	.word	0xffffffff


	//   ....[8]....
        /*079c*/ 	.word	0xffffffff


	//   ....[9]....
        /*07a0*/ 	.word	0xffffffff


	//   ....[10]....
        /*07a4*/ 	.word	0xffffffff


	//   ....[11]....
        /*07a8*/ 	.word	0xffffffff


	//   ....[12]....
        /*07ac*/ 	.word	0xffffffff


	//   ....[13]....
        /*07b0*/ 	.word	0xffffffff


	//   ....[14]....
        /*07b4*/ 	.word	0xffffffff


	//   ....[15]....
        /*07b8*/ 	.word	0xffffffff


	//   ....[16]....
        /*07bc*/ 	.word	0xffffffff


	//   ....[17]....
        /*07c0*/ 	.word	0xffffffff


	//   ....[18]....
        /*07c4*/ 	.word	0xffffffff


	//   ....[19]....
        /*07c8*/ 	.word	0xffffffff


	//   ....[20]....
        /*07cc*/ 	.word	0xffffffff


	//   ....[21]....
        /*07d0*/ 	.word	0xffffffff


	//   ....[22]....
        /*07d4*/ 	.word	0xffffffff


	//   ....[23]....
        /*07d8*/ 	.word	0xffffffff


	//   ....[24]....
        /*07dc*/ 	.word	0xffffffff


	//   ....[25]....
        /*07e0*/ 	.word	0xffffffff


	//   ....[26]....
        /*07e4*/ 	.word	0xffffffff


	//   ....[27]....
        /*07e8*/ 	.word	0xffffffff


	//   ....[28]....
        /*07ec*/ 	.word	0xffffffff


	//   ....[29]....
        /*07f0*/ 	.word	0xffffffff


	//   ....[30]....
        /*07f4*/ 	.word	0xffffffff


	//   ....[31]....
        /*07f8*/ 	.word	0xffffffff


	//   ....[32]....
        /*07fc*/ 	.word	0xffffffff


	//   ....[33]....
        /*0800*/ 	.word	0xffffffff


	//   ....[34]....
        /*0804*/ 	.word	0xffffffff


	//   ....[35]....
        /*0808*/ 	.word	0xffffffff


	//   ....[36]....
        /*080c*/ 	.word	0xffffffff


	//   ....[37]....
        /*0810*/ 	.word	0xffffffff


	//   ....[38]....
        /*0814*/ 	.word	0xffffffff


	//   ....[39]....
        /*0818*/ 	.word	0xffffffff


	//   ....[40]....
        /*081c*/ 	.word	0xffffffff


	//   ....[41]....
        /*0820*/ 	.word	0xffffffff


	//   ....[42]....
        /*0824*/ 	.word	0xffffffff


	//   ....[43]....
        /*0828*/ 	.word	0xffffffff


	//   ....[44]....
        /*082c*/ 	.word	0xffffffff


	//   ....[45]....
        /*0830*/ 	.word	0xffffffff


	//   ....[46]....
        /*0834*/ 	.word	0xffffffff


	//   ....[47]....
        /*0838*/ 	.word	0xffffffff


	//   ....[48]....
        /*083c*/ 	.word	0xffffffff


	//   ....[49]....
        /*0840*/ 	.word	0xffffffff


	//   ....[50]....
        /*0844*/ 	.word	0xffffffff


	//   ....[51]....
        /*0848*/ 	.word	0xffffffff


	//   ....[52]....
        /*084c*/ 	.word	0xffffffff


	//   ....[53]....
        /*0850*/ 	.word	0xffffffff


	//   ....[54]....
        /*0854*/ 	.word	0xffffffff


	//   ....[55]....
        /*0858*/ 	.word	0xffffffff


	//   ....[56]....
        /*085c*/ 	.word	0xffffffff


	//   ....[57]....
        /*0860*/ 	.word	0xffffffff


	//   ....[58]....
        /*0864*/ 	.word	0xffffffff


	//   ....[59]....
        /*0868*/ 	.word	0xffffffff


	//   ....[60]....
        /*086c*/ 	.word	0xffffffff


	//   ....[61]....
        /*0870*/ 	.word	0xffffffff


	//   ....[62]....
        /*0874*/ 	.word	0xffffffff


	//   ....[63]....
        /*0878*/ 	.word	0xffffffff


	//   ....[64]....
        /*087c*/ 	.word	0xffffffff


	//   ....[65]....
        /*0880*/ 	.word	0xffffffff


	//   ....[66]....
        /*0884*/ 	.word	0xffffffff


	//   ....[67]....
        /*0888*/ 	.word	0xffffffff


	//   ....[68]....
        /*088c*/ 	.word	0xffffffff


	//   ....[69]....
        /*0890*/ 	.word	0xffffffff


	//   ....[70]....
        /*0894*/ 	.word	0xffffffff


	//   ....[71]....
        /*0898*/ 	.word	0xffffffff


	//   ....[72]....
        /*089c*/ 	.word	0xffffffff


	//   ....[73]....
        /*08a0*/ 	.word	0xffffffff


	//   ....[74]....
        /*08a4*/ 	.word	0xffffffff


	//   ....[75]....
        /*08a8*/ 	.word	0xffffffff


	//   ....[76]....
        /*08ac*/ 	.word	0xffffffff


	//   ....[77]....
        /*08b0*/ 	.word	0xffffffff


	//   ....[78]....
        /*08b4*/ 	.word	0xffffffff


	//   ....[79]....
        /*08b8*/ 	.word	0xffffffff


	//   ....[80]....
        /*08bc*/ 	.word	0xffffffff


	//   ....[81]....
        /*08c0*/ 	.word	0xffffffff


	//   ....[82]....
        /*08c4*/ 	.word	0xffffffff


	//   ....[83]....
        /*08c8*/ 	.word	0xffffffff


	//   ....[84]....
        /*08cc*/ 	.word	0xffffffff


	//   ....[85]....
        /*08d0*/ 	.word	0xffffffff


	//   ....[86]....
        /*08d4*/ 	.word	0xffffffff


	//   ....[87]....
        /*08d8*/ 	.word	0xffffffff


	//   ....[88]....
        /*08dc*/ 	.word	0xffffffff


	//   ....[89]....
        /*08e0*/ 	.word	0xffffffff


	//   ....[90]....
        /*08e4*/ 	.word	0xffffffff


	//   ....[91]....
        /*08e8*/ 	.word	0xffffffff


	//   ....[92]....
        /*08ec*/ 	.word	0xffffffff


	//   ....[93]....
        /*08f0*/ 	.word	0xffffffff


	//   ....[94]....
        /*08f4*/ 	.word	0xffffffff


	//   ....[95]....
        /*08f8*/ 	.word	0xffffffff


	//   ....[96]....
        /*08fc*/ 	.word	0xffffffff


	//   ....[97]....
        /*0900*/ 	.word	0xffffffff


	//   ....[98]....
        /*0904*/ 	.word	0xffffffff


	//   ....[99]....
        /*0908*/ 	.word	0xffffffff


	//   ....[100]....
        /*090c*/ 	.word	0xffffffff


	//   ....[101]....
        /*0910*/ 	.word	0xffffffff


	//   ....[102]....
        /*0914*/ 	.word	0xffffffff


	//   ....[103]....
        /*0918*/ 	.word	0xffffffff


	//   ....[104]....
        /*091c*/ 	.word	0xffffffff


	//   ....[105]....
        /*0920*/ 	.word	0xffffffff


	//   ....[106]....
        /*0924*/ 	.word	0xffffffff


	//   ....[107]....
        /*0928*/ 	.word	0xffffffff


	//   ....[108]....
        /*092c*/ 	.word	0xffffffff


	//   ....[109]....
        /*0930*/ 	.word	0xffffffff


	//   ....[110]....
        /*0934*/ 	.word	0xffffffff


	//   ....[111]....
        /*0938*/ 	.word	0xffffffff


	//   ....[112]....
        /*093c*/ 	.word	0xffffffff


	//   ....[113]....
        /*0940*/ 	.word	0xffffffff


	//   ....[114]....
        /*0944*/ 	.word	0xffffffff


	//   ....[115]....
        /*0948*/ 	.word	0xffffffff


	//   ....[116]....
        /*094c*/ 	.word	0xffffffff


	//   ....[117]....
        /*0950*/ 	.word	0xffffffff


	//   ....[118]....
        /*0954*/ 	.word	0xffffffff


	//   ....[119]....
        /*0958*/ 	.word	0xffffffff


	//   ....[120]....
        /*095c*/ 	.word	0xffffffff


	//   ....[121]....
        /*0960*/ 	.word	0xffffffff


	//   ....[122]....
        /*0964*/ 	.word	0x0500000f


	//   ....[123]....
        /*0968*/ 	.word	0x0500000f


	//   ....[124]....
        /*096c*/ 	.word	0x0500000f


	//   ....[125]....
        /*0970*/ 	.word	0x0500000f


	//   ....[126]....
        /*0974*/ 	.word	0x0500000f


	//   ....[127]....
        /*0978*/ 	.word	0x0500000f


	//   ....[128]....
        /*097c*/ 	.word	0x0500000f


	//   ....[129]....
        /*0980*/ 	.word	0x0500000f


	//   ....[130]....
        /*0984*/ 	.word	0x0500000f


	//   ....[131]....
        /*0988*/ 	.word	0x0500000f


	//   ....[132]....
        /*098c*/ 	.word	0x0500000f


	//   ....[133]....
        /*0990*/ 	.word	0x0500000f


	//   ....[134]....
        /*0994*/ 	.word	0x0500000f


	//   ....[135]....
        /*0998*/ 	.word	0x0500000f


	//   ....[136]....
        /*099c*/ 	.word	0x0500000f


	//   ....[137]....
        /*09a0*/ 	.word	0x0500000f


	//   ....[138]....
        /*09a4*/ 	.word	0x0500000f


	//   ....[139]....
        /*09a8*/ 	.word	0x0500000f


	//   ....[140]....
        /*09ac*/ 	.word	0x0500000f


	//   ....[141]....
        /*09b0*/ 	.word	0x0500000f


	//   ....[142]....
        /*09b4*/ 	.word	0x0500000f


	//   ....[143]....
        /*09b8*/ 	.word	0x0500000f


	//   ....[144]....
        /*09bc*/ 	.word	0x0500000f


	//   ....[145]....
        /*09c0*/ 	.word	0x0500000f


	//   ....[146]....
        /*09c4*/ 	.word	0x0500000f


	//   ....[147]....
        /*09c8*/ 	.word	0x0500000f


	//   ....[148]....
        /*09cc*/ 	.word	0x0500000f


	//   ....[149]....
        /*09d0*/ 	.word	0x0500000f


	//   ....[150]....
        /*09d4*/ 	.word	0x0500000f


	//   ....[151]....
        /*09d8*/ 	.word	0x0500000f


	//   ....[152]....
        /*09dc*/ 	.word	0x0500000f


	//   ....[153]....
        /*09e0*/ 	.word	0x0500000f


	//   ....[154]....
        /*09e4*/ 	.word	0x0500000f


	//   ....[155]....
        /*09e8*/ 	.word	0x0500000f


	//   ....[156]....
        /*09ec*/ 	.word	0x0500000f


	//   ....[157]....
        /*09f0*/ 	.word	0x0500000f


	//   ....[158]....
        /*09f4*/ 	.word	0x0500000f


	//   ....[159]....
        /*09f8*/ 	.word	0x0500000f


	//   ....[160]....
        /*09fc*/ 	.word	0x0500000f


	//   ....[161]....
        /*0a00*/ 	.word	0x0500000f


	//   ....[162]....
        /*0a04*/ 	.word	0x0500000f


	//   ....[163]....
        /*0a08*/ 	.word	0x0500000f


	//   ....[164]....
        /*0a0c*/ 	.word	0x0500000f


	//   ....[165]....
        /*0a10*/ 	.word	0x0500000f


	//   ....[166]....
        /*0a14*/ 	.word	0x0500000f


	//   ....[167]....
        /*0a18*/ 	.word	0x0500000f


	//   ....[168]....
        /*0a1c*/ 	.word	0x0500000f


	//   ....[169]....
        /*0a20*/ 	.word	0x0500000f


	//   ....[170]....
        /*0a24*/ 	.word	0x0500000f


	//   ....[171]....
        /*0a28*/ 	.word	0x0500000f


	//   ....[172]....
        /*0a2c*/ 	.word	0x0500000f


	//   ....[173]....
        /*0a30*/ 	.word	0x0500000f


	//   ....[174]....
        /*0a34*/ 	.word	0x0500000f


	//----- nvinfo : EIATTR_COOP_GROUP_INSTR_OFFSETS
	.align		4
.L_323:
        /*0a38*/ 	.byte	0x04, 0x28
        /*0a3a*/ 	.short	(.L_325 - .L_324)


	//   ....[0]....
.L_324:
        /*0a3c*/ 	.word	0x00000060


	//   ....[1]....
        /*0a40*/ 	.word	0x000001a0


	//   ....[2]....
        /*0a44*/ 	.word	0x000001f0


	//   ....[3]....
        /*0a48*/ 	.word	0x00000420


	//   ....[4]....
        /*0a4c*/ 	.word	0x00000580


	//   ....[5]....
        /*0a50*/ 	.word	0x000006a0


	//   ....[6]....
        /*0a54*/ 	.word	0x00000800


	//   ....[7]....
        /*0a58*/ 	.word	0x0000b550


	//   ....[8]....
        /*0a5c*/ 	.word	0x0000bc90


	//   ....[9]....
        /*0a60*/ 	.word	0x0000bca0


	//   ....[10]....
        /*0a64*/ 	.word	0x0000bcb0


	//   ....[11]....
        /*0a68*/ 	.word	0x0000bcc0


	//   ....[12]....
        /*0a6c*/ 	.word	0x0000c540


	//   ....[13]....
        /*0a70*/ 	.word	0x0000c550


	//   ....[14]....
        /*0a74*/ 	.word	0x0000c560


	//   ....[15]....
        /*0a78*/ 	.word	0x0000c570


	//   ....[16]....
        /*0a7c*/ 	.word	0x0000f740


	//   ....[17]....
        /*0a80*/ 	.word	0x0000f750


	//   ....[18]....
        /*0a84*/ 	.word	0x0000f760


	//   ....[19]....
        /*0a88*/ 	.word	0x0000f770


	//   ....[20]....
        /*0a8c*/ 	.word	0x0000fdd0


	//   ....[21]....
        /*0a90*/ 	.word	0x0000fde0


	//   ....[22]....
        /*0a94*/ 	.word	0x0000fdf0


	//   ....[23]....
        /*0a98*/ 	.word	0x0000fe00


	//   ....[24]....
        /*0a9c*/ 	.word	0x00015f80


	//   ....[25]....
        /*0aa0*/ 	.word	0x000167f0


	//   ....[26]....
        /*0aa4*/ 	.word	0x000169b0


	//   ....[27]....
        /*0aa8*/ 	.word	0x000169f0


	//   ....[28]....
        /*0aac*/ 	.word	0x00017230


	//   ....[29]....
        /*0ab0*/ 	.word	0x000172b0


	//   ....[30]....
        /*0ab4*/ 	.word	0x0001ba20


	//   ....[31]....
        /*0ab8*/ 	.word	0x0001ba90


	//   ....[32]....
        /*0abc*/ 	.word	0x0001c020


	//   ....[33]....
        /*0ac0*/ 	.word	0x0001c090


	//   ....[34]....
        /*0ac4*/ 	.word	0x0001c8e0


	//   ....[35]....
        /*0ac8*/ 	.word	0x0001c930


	//   ....[36]....
        /*0acc*/ 	.word	0x00021240


	//   ....[37]....
        /*0ad0*/ 	.word	0x00021260


	//   ....[38]....
        /*0ad4*/ 	.word	0x00021440


	//   ....[39]....
        /*0ad8*/ 	.word	0x000217a0


	//   ....[40]....
        /*0adc*/ 	.word	0x00022cc0


	//   ....[41]....
        /*0ae0*/ 	.word	0x00022cd0


	//   ....[42]....
        /*0ae4*/ 	.word	0x00022d20


	//   ....[43]....
        /*0ae8*/ 	.word	0x00022d30


	//   ....[44]....
        /*0aec*/ 	.word	0x00024280


	//   ....[45]....
        /*0af0*/ 	.word	0x00024290


	//   ....[46]....
        /*0af4*/ 	.word	0x000242a0


	//   ....[47]....
        /*0af8*/ 	.word	0x000242b0


	//   ....[48]....
        /*0afc*/ 	.word	0x00024b90


	//   ....[49]....
        /*0b00*/ 	.word	0x00024bf0


	//   ....[50]....
        /*0b04*/ 	.word	0x00024d10


	//   ....[51]....
        /*0b08*/ 	.word	0x00024d30


	//   ....[52]....
        /*0b0c*/ 	.word	0x00024e30


	//   ....[53]....
        /*0b10*/ 	.word	0x00024e50


	//   ....[54]....
        /*0b14*/ 	.word	0x00024f60


	//   ....[55]....
        /*0b18*/ 	.word	0x00024f80


	//   ....[56]....
        /*0b1c*/ 	.word	0x00025400


	//   ....[57]....
        /*0b20*/ 	.word	0x00025440


	//   ....[58]....
        /*0b24*/ 	.word	0x00025d70


	//   ....[59]....
        /*0b28*/ 	.word	0x00025d80


	//   ....[60]....
        /*0b2c*/ 	.word	0x00026cf0


	//   ....[61]....
        /*0b30*/ 	.word	0x00026d20


	//   ....[62]....
        /*0b34*/ 	.word	0x00026e40


	//   ....[63]....
        /*0b38*/ 	.word	0x00026e60


	//   ....[64]....
        /*0b3c*/ 	.word	0x00026f60


	//   ....[65]....
        /*0b40*/ 	.word	0x00026f80


	//   ....[66]....
        /*0b44*/ 	.word	0x00027090


	//   ....[67]....
        /*0b48*/ 	.word	0x000270b0


	//   ....[68]....
        /*0b4c*/ 	.word	0x00027240


	//   ....[69]....
        /*0b50*/ 	.word	0x00027470


	//   ....[70]....
        /*0b54*/ 	.word	0x000274a0


	//   ....[71]....
        /*0b58*/ 	.word	0x000274d0


	//   ....[72]....
        /*0b5c*/ 	.word	0x00027500


	//   ....[73]....
        /*0b60*/ 	.word	0x00027530


	//   ....[74]....
        /*0b64*/ 	.word	0x00027560


	//   ....[75]....
        /*0b68*/ 	.word	0x00027700


	//   ....[76]....
        /*0b6c*/ 	.word	0x00027730


	//   ....[77]....
        /*0b70*/ 	.word	0x00027760


	//   ....[78]....
        /*0b74*/ 	.word	0x00027790


	//   ....[79]....
        /*0b78*/ 	.word	0x000277c0


	//   ....[80]....
        /*0b7c*/ 	.word	0x000277f0


	//   ....[81]....
        /*0b80*/ 	.word	0x00027890


	//   ....[82]....
        /*0b84*/ 	.word	0x000278c0


	//   ....[83]....
        /*0b88*/ 	.word	0x000278d0


	//   ....[84]....
        /*0b8c*/ 	.word	0x00027900


	//   ....[85]....
        /*0b90*/ 	.word	0x00028f40


	//   ....[86]....
        /*0b94*/ 	.word	0x0002adc0


	//   ....[87]....
        /*0b98*/ 	.word	0x0002ba20


	//   ....[88]....
        /*0b9c*/ 	.word	0x0002ba40


	//   ....[89]....
        /*0ba0*/ 	.word	0x0002ba50


	//   ....[90]....
        /*0ba4*/ 	.word	0x0002ba80


	//   ....[91]....
        /*0ba8*/ 	.word	0x0002bba0


	//   ....[92]....
        /*0bac*/ 	.word	0x0002bbb0


	//   ....[93]....
        /*0bb0*/ 	.word	0x0002bc50


	//   ....[94]....
        /*0bb4*/ 	.word	0x0002bc60


	//   ....[95]....
        /*0bb8*/ 	.word	0x0002bd00


	//   ....[96]....
        /*0bbc*/ 	.word	0x0002bd10


	//   ....[97]....
        /*0bc0*/ 	.word	0x0002bdb0


	//   ....[98]....
        /*0bc4*/ 	.word	0x0002bdc0


	//   ....[99]....
        /*0bc8*/ 	.word	0x0002be40


	//   ....[100]....
        /*0bcc*/ 	.word	0x0002be70


	//   ....[101]....
        /*0bd0*/ 	.word	0x0002bec0


	//   ....[102]....
        /*0bd4*/ 	.word	0x0002bf00


	//   ....[103]....
        /*0bd8*/ 	.word	0x0002ee60


	//   ....[104]....
        /*0bdc*/ 	.word	0x0002ee90


	//   ....[105]....
        /*0be0*/ 	.word	0x0002eef0


	//   ....[106]....
        /*0be4*/ 	.word	0x0002ef20


	//   ....[107]....
        /*0be8*/ 	.word	0x0002ef50


	//   ....[108]....
        /*0bec*/ 	.word	0x0002ef80


	//   ....[109]....
        /*0bf0*/ 	.word	0x0002efb0


	//   ....[110]....
        /*0bf4*/ 	.word	0x0002efe0


	//   ....[111]....
        /*0bf8*/ 	.word	0x0002f1a0


	//   ....[112]....
        /*0bfc*/ 	.word	0x0002f1d0


	//   ....[113]....
        /*0c00*/ 	.word	0x0002f200


	//   ....[114]....
        /*0c04*/ 	.word	0x0002f230


	//   ....[115]....
        /*0c08*/ 	.word	0x0002f260


	//   ....[116]....
        /*0c0c*/ 	.word	0x0002f290


	//   ....[117]....
        /*0c10*/ 	.word	0x0002f360


	//   ....[118]....
        /*0c14*/ 	.word	0x0002f380


	//   ....[119]....
        /*0c18*/ 	.word	0x0002f390


	//   ....[120]....
        /*0c1c*/ 	.word	0x0002f410


	//   ....[121]....
        /*0c20*/ 	.word	0x0002ff50


	//   ....[122]....
        /*0c24*/ 	.word	0x00030390


	//   ....[123]....
        /*0c28*/ 	.word	0x00030420


	//   ....[124]....
        /*0c2c*/ 	.word	0x00030470


	//   ....[125]....
        /*0c30*/ 	.word	0x000304c0


	//   ....[126]....
        /*0c34*/ 	.word	0x00030550


	//   ....[127]....
        /*0c38*/ 	.word	0x000305e0


	//   ....[128]....
        /*0c3c*/ 	.word	0x00030630


	//   ....[129]....
        /*0c40*/ 	.word	0x00030680


	//   ....[130]....
        /*0c44*/ 	.word	0x00030770


	//   ....[131]....
        /*0c48*/ 	.word	0x00030800


	//   ....[132]....
        /*0c4c*/ 	.word	0x00030860


	//   ....[133]....
        /*0c50*/ 	.word	0x000308c0


	//   ....[134]....
        /*0c54*/ 	.word	0x00030950


	//   ....[135]....
        /*0c58*/ 	.word	0x000309e0


	//   ....[136]....
        /*0c5c*/ 	.word	0x00030a30


	//   ....[137]....
        /*0c60*/ 	.word	0x00030a80


	//   ....[138]....
        /*0c64*/ 	.word	0x00030d80


	//   ....[139]....
        /*0c68*/ 	.word	0x00031060


	//   ....[140]....
        /*0c6c*/ 	.word	0x00031240


	//   ....[141]....
        /*0c70*/ 	.word	0x00031290


	//   ....[142]....
        /*0c74*/ 	.word	0x000312f0


	//   ....[143]....
        /*0c78*/ 	.word	0x00031390


	//   ....[144]....
        /*0c7c*/ 	.word	0x00031460


	//   ....[145]....
        /*0c80*/ 	.word	0x00031560


	//   ....[146]....
        /*0c84*/ 	.word	0x00031630


	//   ....[147]....
        /*0c88*/ 	.word	0x00031740


	//   ....[148]....
        /*0c8c*/ 	.word	0x000317a0


	//   ....[149]....
        /*0c90*/ 	.word	0x000318b0


	//   ....[150]....
        /*0c94*/ 	.word	0x00031910


	//   ....[151]....
        /*0c98*/ 	.word	0x00031a20


	//   ....[152]....
        /*0c9c*/ 	.word	0x00031a80


	//   ....[153]....
        /*0ca0*/ 	.word	0x00031b70


	//   ....[154]....
        /*0ca4*/ 	.word	0x00031bf0


	//   ....[155]....
        /*0ca8*/ 	.word	0x00031cd0


	//   ....[156]....
        /*0cac*/ 	.word	0x00032040


	//   ....[157]....
        /*0cb0*/ 	.word	0x000320e0


	//   ....[158]....
        /*0cb4*/ 	.word	0x00032280


	//   ....[159]....
        /*0cb8*/ 	.word	0x00032300


	//   ....[160]....
        /*0cbc*/ 	.word	0x00032380


	//   ....[161]....
        /*0cc0*/ 	.word	0x00032400


	//   ....[162]....
        /*0cc4*/ 	.word	0x00032480


	//   ....[163]....
        /*0cc8*/ 	.word	0x00032510


	//   ....[164]....
        /*0ccc*/ 	.word	0x000325b0


	//   ....[165]....
        /*0cd0*/ 	.word	0x00032660


	//   ....[166]....
        /*0cd4*/ 	.word	0x000326e0


	//   ....[167]....
        /*0cd8*/ 	.word	0x00032760


	//   ....[168]....
        /*0cdc*/ 	.word	0x000327e0


	//   ....[169]....
        /*0ce0*/ 	.word	0x00032870


	//   ....[170]....
        /*0ce4*/ 	.word	0x000328f0


	//   ....[171]....
        /*0ce8*/ 	.word	0x000329a0


	//   ....[172]....
        /*0cec*/ 	.word	0x000329f0


	//   ....[173]....
        /*0cf0*/ 	.word	0x00032ab0


	//   ....[174]....
        /*0cf4*/ 	.word	0x00032be0


	//----- nvinfo : EIATTR_REG_RECONFIG
	.align		4
.L_325:
        /*0cf8*/ 	.byte	0x01, 0x54
	.zero		2


	//----- nvinfo : EIATTR_SYSCALL_OFFSETS
	.align		4
        /*0cfc*/ 	.byte	0x04, 0x46
        /*0cfe*/ 	.short	(.L_327 - .L_326)


	//   ....[0]....
.L_326:
        /*0d00*/ 	.word	0x00001db0


	//   ....[1]....
        /*0d04*/ 	.word	0x00001f00


	//   ....[2]....
        /*0d08*/ 	.word	0x0000b6c0


	//   ....[3]....
        /*0d0c*/ 	.word	0x0000b9e0


	//   ....[4]....
        /*0d10*/ 	.word	0x0002a9e0


	//   ....[5]....
        /*0d14*/ 	.word	0x0002ab30


	//   ....[6]....
        /*0d18*/ 	.word	0x0002ac20


	//   ....[7]....
        /*0d1c*/ 	.word	0x0002b5a0


	//----- nvinfo : EIATTR_MBARRIER_INSTR_OFFSETS
	.align		4
.L_327:
        /*0d20*/ 	.byte	0x04, 0x39
        /*0d22*/ 	.short	(.L_329 - .L_328)


	//   ....[0]....
.L_328:
        /*0d24*/ 	.word	0x000002d0
        /*0d28*/ 	.word	0x000000ff
        /*0d2c*/ 	.word	0x00036800
        /*0d30*/ 	.short	0x0100
        /*0d32*/ 	.byte	0x08
	.zero		1


	//   ....[1]....
        /*0d34*/ 	.word	0x000002e0
        /*0d38*/ 	.word	0x000000ff
        /*0d3c*/ 	.word	0x00036820
        /*0d40*/ 	.short	0x0100
        /*0d42*/ 	.byte	0x08
	.zero		1


	//   ....[2]....
        /*0d44*/ 	.word	0x000003d0
        /*0d48*/ 	.word	0x000000ff
        /*0d4c*/ 	.word	0x00036830
        /*0d50*/ 	.short	0x0100
        /*0d52*/ 	.byte	0x08
	.zero		1


	//   ....[3]....
        /*0d54*/ 	.word	0x000003e0
        /*0d58*/ 	.word	0x000000ff
        /*0d5c*/ 	.word	0x00036840
        /*0d60*/ 	.short	0x0100
        /*0d62*/ 	.byte	0x08
	.zero		1


	//   ....[4]....
        /*0d64*/ 	.word	0x000003f0
        /*0d68*/ 	.word	0x000000ff
        /*0d6c*/ 	.word	0x00036838
        /*0d70*/ 	.short	0x0100
        /*0d72*/ 	.byte	0x08
	.zero		1


	//   ....[5]....
        /*0d74*/ 	.word	0x00000400
        /*0d78*/ 	.word	0x000000ff
        /*0d7c*/ 	.word	0x00036848
        /*0d80*/ 	.short	0x0100
        /*0d82*/ 	.byte	0x08
	.zero		1


	//   ....[6]....
        /*0d84*/ 	.word	0x00000530
        /*0d88*/ 	.word	0x000000ff
        /*0d8c*/ 	.word	0x00036850
        /*0d90*/ 	.short	0x0100
        /*0d92*/ 	.byte	0x08
	.zero		1


	//   ....[7]....
        /*0d94*/ 	.word	0x00000540
        /*0d98*/ 	.word	0x000000ff
        /*0d9c*/ 	.word	0x00036860
        /*0da0*/ 	.short	0x0100
        /*0da2*/ 	.byte	0x08
	.zero		1


	//   ....[8]....
        /*0da4*/ 	.word	0x00000550
        /*0da8*/ 	.word	0x000000ff
        /*0dac*/ 	.word	0x00036858
        /*0db0*/ 	.short	0x0100
        /*0db2*/ 	.byte	0x08
	.zero		1


	//   ....[9]....
        /*0db4*/ 	.word	0x00000560
        /*0db8*/ 	.word	0x000000ff
        /*0dbc*/ 	.word	0x00036868
        /*0dc0*/ 	.short	0x0100
        /*0dc2*/ 	.byte	0x08
	.zero		1


	//   ....[10]....
        /*0dc4*/ 	.word	0x00000650
        /*0dc8*/ 	.word	0x000000ff
        /*0dcc*/ 	.word	0x00036870
        /*0dd0*/ 	.short	0x0100
        /*0dd2*/ 	.byte	0x06
	.zero		1


	//   ....[11]....
        /*0dd4*/ 	.word	0x00000660
        /*0dd8*/ 	.word	0x000000ff
        /*0ddc*/ 	.word	0x00036880
        /*0de0*/ 	.short	0x0100
        /*0de2*/ 	.byte	0x06
	.zero		1


	//   ....[12]....
        /*0de4*/ 	.word	0x00000670
        /*0de8*/ 	.word	0x000000ff
        /*0dec*/ 	.word	0x00036878
        /*0df0*/ 	.short	0x0100
        /*0df2*/ 	.byte	0x06
	.zero		1


	//   ....[13]....
        /*0df4*/ 	.word	0x00000680
        /*0df8*/ 	.word	0x000000ff
        /*0dfc*/ 	.word	0x00036888
        /*0e00*/ 	.short	0x0100
        /*0e02*/ 	.byte	0x06
	.zero		1


	//   ....[14]....
        /*0e04*/ 	.word	0x000007b0
        /*0e08*/ 	.word	0x000000ff
        /*0e0c*/ 	.word	0x00036890
        /*0e10*/ 	.short	0x0100
        /*0e12*/ 	.byte	0x08
	.zero		1


	//   ....[15]....
        /*0e14*/ 	.word	0x000007c0
        /*0e18*/ 	.word	0x000000ff
        /*0e1c*/ 	.word	0x000368a0
        /*0e20*/ 	.short	0x0100
        /*0e22*/ 	.byte	0x08
	.zero		1


	//   ....[16]....
        /*0e24*/ 	.word	0x000007d0
        /*0e28*/ 	.word	0x000000ff
        /*0e2c*/ 	.word	0x00036898
        /*0e30*/ 	.short	0x0100
        /*0e32*/ 	.byte	0x08
	.zero		1


	//   ....[17]....
        /*0e34*/ 	.word	0x000007e0
        /*0e38*/ 	.word	0x000000ff
        /*0e3c*/ 	.word	0x000368a8
        /*0e40*/ 	.short	0x0100
        /*0e42*/ 	.byte	0x08
	.zero		1


	//   ....[18]....
        /*0e44*/ 	.word	0x00000910
        /*0e48*/ 	.word	0x000000ff
        /*0e4c*/ 	.word	0x000368b0
        /*0e50*/ 	.short	0x0100
        /*0e52*/ 	.byte	0x08
	.zero		1


	//   ....[19]....
        /*0e54*/ 	.word	0x00000920
        /*0e58*/ 	.word	0x000000ff
        /*0e5c*/ 	.word	0x000368c0
        /*0e60*/ 	.short	0x0100
        /*0e62*/ 	.byte	0x08
	.zero		1


	//   ....[20]....
        /*0e64*/ 	.word	0x00000930
        /*0e68*/ 	.word	0x000000ff
        /*0e6c*/ 	.word	0x000368b8
        /*0e70*/ 	.short	0x0100
        /*0e72*/ 	.byte	0x08
	.zero		1


	//   ....[21]....
        /*0e74*/ 	.word	0x00000940
        /*0e78*/ 	.word	0x000000ff
        /*0e7c*/ 	.word	0x000368c8
        /*0e80*/ 	.short	0x0100
        /*0e82*/ 	.byte	0x08
	.zero		1


	//   ....[22]....
        /*0e84*/ 	.word	0x00003aa0
        /*0e88*/ 	.word	0x00000060
        /*0e8c*/ 	.word	0x00036890
        /*0e90*/ 	.short	0x010a
        /*0e92*/ 	.byte	0x3f
	.zero		1


	//   ....[23]....
        /*0e94*/ 	.word	0x00007060
        /*0e98*/ 	.word	0x00000060
        /*0e9c*/ 	.word	0x00036890
        /*0ea0*/ 	.short	0x010a
        /*0ea2*/ 	.byte	0x3f
	.zero		1


	//   ....[24]....
        /*0ea4*/ 	.word	0x0000a320
        /*0ea8*/ 	.word	0x00000060
        /*0eac*/ 	.word	0x00036890
        /*0eb0*/ 	.short	0x010a
        /*0eb2*/ 	.byte	0x3f
	.zero		1


	//   ....[25]....
        /*0eb4*/ 	.word	0x0000a6f0
        /*0eb8*/ 	.word	0x00000028
        /*0ebc*/ 	.word	0x00000000
        /*0ec0*/ 	.short	0x0101
        /*0ec2*/ 	.byte	0x3f
	.zero		1


	//   ....[26]....
        /*0ec4*/ 	.word	0x0000a730
        /*0ec8*/ 	.word	0x00000060
        /*0ecc*/ 	.word	0x000368b0
        /*0ed0*/ 	.short	0x010a
        /*0ed2*/ 	.byte	0x3f
	.zero		1


	//   ....[27]....
        /*0ed4*/ 	.word	0x0000ada0
        /*0ed8*/ 	.word	0x00000060
        /*0edc*/ 	.word	0x00000000
        /*0ee0*/ 	.short	0x0101
        /*0ee2*/ 	.byte	0x3f
	.zero		1


	//   ....[28]....
        /*0ee4*/ 	.word	0x0000b740
        /*0ee8*/ 	.word	0x00000010
        /*0eec*/ 	.word	0x00036800
        /*0ef0*/ 	.short	0x010a
        /*0ef2*/ 	.byte	0x3f
	.zero		1


	//   ....[29]....
        /*0ef4*/ 	.word	0x0000b790
        /*0ef8*/ 	.word	0x00000010
        /*0efc*/ 	.word	0x00036800
        /*0f00*/ 	.short	0x010a
        /*0f02*/ 	.byte	0x3f
	.zero		1


	//   ....[30]....
        /*0f04*/ 	.word	0x0000cc40
        /*0f08*/ 	.word	0x00000010
        /*0f0c*/ 	.word	0x00036800
        /*0f10*/ 	.short	0x010a
        /*0f12*/ 	.byte	0x3f
	.zero		1


	//   ....[31]....
        /*0f14*/ 	.word	0x00010210
        /*0f18*/ 	.word	0x00000010
        /*0f1c*/ 	.word	0x00036800
        /*0f20*/ 	.short	0x010a
        /*0f22*/ 	.byte	0x3f
	.zero		1


	//   ....[32]....
        /*0f24*/ 	.word	0x00013050
        /*0f28*/ 	.word	0x00000003
        /*0f2c*/ 	.word	0x00036830
        /*0f30*/ 	.short	0x010a
        /*0f32*/ 	.byte	0x3f
	.zero		1


	//   ....[33]....
        /*0f34*/ 	.word	0x000130c0
        /*0f38*/ 	.word	0x00000003
        /*0f3c*/ 	.word	0x00036830
        /*0f40*/ 	.short	0x010a
        /*0f42*/ 	.byte	0x3f
	.zero		1


	//   ....[34]....
        /*0f44*/ 	.word	0x00017500
        /*0f48*/ 	.word	0x00000006
        /*0f4c*/ 	.word	0x00000000
        /*0f50*/ 	.short	0x0101
        /*0f52*/ 	.byte	0x3f
	.zero		1


	//   ....[35]....
        /*0f54*/ 	.word	0x00018020
        /*0f58*/ 	.word	0x0000000d
        /*0f5c*/ 	.word	0x00036830
        /*0f60*/ 	.short	0x010a
        /*0f62*/ 	.byte	0x3f
	.zero		1


	//   ....[36]....
        /*0f64*/ 	.word	0x000180a0
        /*0f68*/ 	.word	0x0000000d
        /*0f6c*/ 	.word	0x00036830
        /*0f70*/ 	.short	0x010a
        /*0f72*/ 	.byte	0x3f
	.zero		1


	//   ....[37]....
        /*0f74*/ 	.word	0x0001b710
        /*0f78*/ 	.word	0x0000000b
        /*0f7c*/ 	.word	0x00036850
        /*0f80*/ 	.short	0x010a
        /*0f82*/ 	.byte	0x3f
	.zero		1


	//   ....[38]....
        /*0f84*/ 	.word	0x0001b760
        /*0f88*/ 	.word	0x0000000b
        /*0f8c*/ 	.word	0x00036850
        /*0f90*/ 	.short	0x010a
        /*0f92*/ 	.byte	0x3f
	.zero		1


	//   ....[39]....
        /*0f94*/ 	.word	0x0001cee0
        /*0f98*/ 	.word	0x0000000d
        /*0f9c*/ 	.word	0x00000000
        /*0fa0*/ 	.short	0x0101
        /*0fa2*/ 	.byte	0x3f
	.zero		1


	//   ....[40]....
        /*0fa4*/ 	.word	0x0001cf30
        /*0fa8*/ 	.word	0x0000000b
        /*0fac*/ 	.word	0x00000000
        /*0fb0*/ 	.short	0x0101
        /*0fb2*/ 	.byte	0x3f
	.zero		1


	//   ....[41]....
        /*0fb4*/ 	.word	0x0001d5e0
        /*0fb8*/ 	.word	0x00000004
        /*0fbc*/ 	.word	0x00036830
        /*0fc0*/ 	.short	0x010a
        /*0fc2*/ 	.byte	0x3f
	.zero		1


	//   ....[42]....
        /*0fc4*/ 	.word	0x0001d660
        /*0fc8*/ 	.word	0x00000004
        /*0fcc*/ 	.word	0x00036830
        /*0fd0*/ 	.short	0x010a
        /*0fd2*/ 	.byte	0x3f
	.zero		1


	//   ....[43]....
        /*0fd4*/ 	.word	0x00020cd0
        /*0fd8*/ 	.word	0x0000000b
        /*0fdc*/ 	.word	0x00036850
        /*0fe0*/ 	.short	0x010a
        /*0fe2*/ 	.byte	0x3f
	.zero		1


	//   ....[44]....
        /*0fe4*/ 	.word	0x00020d20
        /*0fe8*/ 	.word	0x0000000b
        /*0fec*/ 	.word	0x00036850
        /*0ff0*/ 	.short	0x010a
        /*0ff2*/ 	.byte	0x3f
	.zero		1


	//   ....[45]....
        /*0ff4*/ 	.word	0x00021cd0
        /*0ff8*/ 	.word	0x00000078
        /*0ffc*/ 	.word	0x00000000
        /*1000*/ 	.short	0x0101
        /*1002*/ 	.byte	0x3f
	.zero		1


	//   ....[46]....
        /*1004*/ 	.word	0x00021d20
        /*1008*/ 	.word	0x0000000b
        /*100c*/ 	.word	0x00000000
        /*1010*/ 	.short	0x0101
        /*1012*/ 	.byte	0x3f
	.zero		1


	//   ....[47]....
        /*1014*/ 	.word	0x000228c0
        /*1018*/ 	.word	0x00000008
        /*101c*/ 	.word	0x00036850
        /*1020*/ 	.short	0x010a
        /*1022*/ 	.byte	0x3f
	.zero		1


	//   ....[48]....
        /*1024*/ 	.word	0x00022960
        /*1028*/ 	.word	0x00000008
        /*102c*/ 	.word	0x00036850
        /*1030*/ 	.short	0x010a
        /*1032*/ 	.byte	0x3f
	.zero		1


	//   ....[49]....
        /*1034*/ 	.word	0x00022eb0
        /*1038*/ 	.word	0x0000000c
        /*103c*/ 	.word	0x00000000
        /*1040*/ 	.short	0x0101
        /*1042*/ 	.byte	0x3f
	.zero		1


	//   ....[50]....
        /*1044*/ 	.word	0x00024bb0
        /*1048*/ 	.word	0x00000000
        /*104c*/ 	.word	0x00000000
        /*1050*/ 	.short	0x0101
        /*1052*/ 	.byte	0x3f
	.zero		1


	//   ....[51]....
        /*1054*/ 	.word	0x00025420
        /*1058*/ 	.word	0x00000006
        /*105c*/ 	.word	0x00000000
        /*1060*/ 	.short	0x0101
        /*1062*/ 	.byte	0x3f
	.zero		1


	//   ....[52]....
        /*1064*/ 	.word	0x00029020
        /*1068*/ 	.word	0x00000012
        /*106c*/ 	.word	0x00036820
        /*1070*/ 	.short	0x010a
        /*1072*/ 	.byte	0x3f
	.zero		1


	//   ....[53]....
        /*1074*/ 	.word	0x000290f0
        /*1078*/ 	.word	0x00000005
        /*107c*/ 	.word	0x000368a0
        /*1080*/ 	.short	0x010a
        /*1082*/ 	.byte	0x3f
	.zero		1


	//   ....[54]....
        /*1084*/ 	.word	0x00029530
        /*1088*/ 	.word	0x00000005
        /*108c*/ 	.word	0x000368c0
        /*1090*/ 	.short	0x010a
        /*1092*/ 	.byte	0x3f
	.zero		1


	//   ....[55]....
        /*1094*/ 	.word	0x00029ac0
        /*1098*/ 	.word	0x00000007
        /*109c*/ 	.word	0x000368a0
        /*10a0*/ 	.short	0x010a
        /*10a2*/ 	.byte	0x3f
	.zero		1


	//   ....[56]....
        /*10a4*/ 	.word	0x00029ef0
        /*10a8*/ 	.word	0x00000007
        /*10ac*/ 	.word	0x000368c0
        /*10b0*/ 	.short	0x010a
        /*10b2*/ 	.byte	0x3f
	.zero		1


	//   ....[57]....
        /*10b4*/ 	.word	0x0002b030
        /*10b8*/ 	.word	0x00000000
        /*10bc*/ 	.word	0x00036840
        /*10c0*/ 	.short	0x010a
        /*10c2*/ 	.byte	0x3f
	.zero		1


	//   ....[58]....
        /*10c4*/ 	.word	0x0002c010
        /*10c8*/ 	.word	0x00000012
        /*10cc*/ 	.word	0x00036800
        /*10d0*/ 	.short	0x0107
        /*10d2*/ 	.byte	0x3f
	.zero		1


	//   ....[59]....
        /*10d4*/ 	.word	0x0002c120
        /*10d8*/ 	.word	0x00000012
        /*10dc*/ 	.word	0x00036800
        /*10e0*/ 	.short	0x0101
        /*10e2*/ 	.byte	0x3f
	.zero		1


	//   ....[60]....
        /*10e4*/ 	.word	0x0002c140
        /*10e8*/ 	.word	0x00000012
        /*10ec*/ 	.word	0x00036820
        /*10f0*/ 	.short	0x010a
        /*10f2*/ 	.byte	0x3f
	.zero		1


	//   ....[61]....
        /*10f4*/ 	.word	0x0002c500
        /*10f8*/ 	.word	0x00000003
        /*10fc*/ 	.word	0x00036840
        /*1100*/ 	.short	0x010a
        /*1102*/ 	.byte	0x3f
	.zero		1


	//   ....[62]....
        /*1104*/ 	.word	0x0002c9a0
        /*1108*/ 	.word	0x00000003
        /*110c*/ 	.word	0x00000060
        /*1110*/ 	.short	0x010a
        /*1112*/ 	.byte	0x3f
	.zero		1


	//   ....[63]....
        /*1114*/ 	.word	0x0002d120
        /*1118*/ 	.word	0x00000003
        /*111c*/ 	.word	0x00036840
        /*1120*/ 	.short	0x010a
        /*1122*/ 	.byte	0x3f
	.zero		1


	//   ....[64]....
        /*1124*/ 	.word	0x0002d5c0
        /*1128*/ 	.word	0x00000002
        /*112c*/ 	.word	0x00000060
        /*1130*/ 	.short	0x010a
        /*1132*/ 	.byte	0x3f
	.zero		1


	//   ....[65]....
        /*1134*/ 	.word	0x0002dc80
        /*1138*/ 	.word	0x00000002
        /*113c*/ 	.word	0x00036840
        /*1140*/ 	.short	0x010a
        /*1142*/ 	.byte	0x3f
	.zero		1


	//   ....[66]....
        /*1144*/ 	.word	0x0002e120
        /*1148*/ 	.word	0x00000002
        /*114c*/ 	.word	0x00000060
        /*1150*/ 	.short	0x010a
        /*1152*/ 	.byte	0x3f
	.zero		1


	//   ....[67]....
        /*1154*/ 	.word	0x0002e790
        /*1158*/ 	.word	0x00000000
        /*115c*/ 	.word	0x00036860
        /*1160*/ 	.short	0x010a
        /*1162*/ 	.byte	0x3f
	.zero		1


	//   ....[68]....
        /*1164*/ 	.word	0x0002fed0
        /*1168*/ 	.word	0x00000000
        /*116c*/ 	.word	0x00036820
        /*1170*/ 	.short	0x010a
        /*1172*/ 	.byte	0x3f
	.zero		1


	//   ....[69]....
        /*1174*/ 	.word	0x000300d0
        /*1178*/ 	.word	0x00000006
        /*117c*/ 	.word	0x00000000
        /*1180*/ 	.short	0x010a
        /*1182*/ 	.byte	0x3f
	.zero		1


	//   ....[70]....
        /*1184*/ 	.word	0x00030100
        /*1188*/ 	.word	0x00000007
        /*118c*/ 	.word	0x00000000
        /*1190*/ 	.short	0x010a
        /*1192*/ 	.byte	0x3f
	.zero		1


	//   ....[71]....
        /*1194*/ 	.word	0x00030160
        /*1198*/ 	.word	0x00000004
        /*119c*/ 	.word	0x00000000
        /*11a0*/ 	.short	0x010a
        /*11a2*/ 	.byte	0x3f
	.zero		1


	//   ....[72]....
        /*11a4*/ 	.word	0x00030190
        /*11a8*/ 	.word	0x00000003
        /*11ac*/ 	.word	0x00000000
        /*11b0*/ 	.short	0x010a
        /*11b2*/ 	.byte	0x3f
	.zero		1


	//   ....[73]....
        /*11b4*/ 	.word	0x000301f0
        /*11b8*/ 	.word	0x00000060
        /*11bc*/ 	.word	0x00036890
        /*11c0*/ 	.short	0x010a
        /*11c2*/ 	.byte	0x3f
	.zero		1


	//   ....[74]....
        /*11c4*/ 	.word	0x00030240
        /*11c8*/ 	.word	0x00000060
        /*11cc*/ 	.word	0x00036890
        /*11d0*/ 	.short	0x010a
        /*11d2*/ 	.byte	0x3f
	.zero		1


	//   ....[75]....
        /*11d4*/ 	.word	0x00030290
        /*11d8*/ 	.word	0x00000060
        /*11dc*/ 	.word	0x00036890
        /*11e0*/ 	.short	0x010a
        /*11e2*/ 	.byte	0x3f
	.zero		1


	//   ....[76]....
        /*11e4*/ 	.word	0x000302e0
        /*11e8*/ 	.word	0x00000060
        /*11ec*/ 	.word	0x000368b0
        /*11f0*/ 	.short	0x010a
        /*11f2*/ 	.byte	0x3f
	.zero		1


	//   ....[77]....
        /*11f4*/ 	.word	0x000306c0
        /*11f8*/ 	.word	0x00000010
        /*11fc*/ 	.word	0x00036800
        /*1200*/ 	.short	0x010a
        /*1202*/ 	.byte	0x3f
	.zero		1


	//   ....[78]....
        /*1204*/ 	.word	0x00030ac0
        /*1208*/ 	.word	0x00000010
        /*120c*/ 	.word	0x00036800
        /*1210*/ 	.short	0x010a
        /*1212*/ 	.byte	0x3f
	.zero		1


	//   ....[79]....
        /*1214*/ 	.word	0x00030b10
        /*1218*/ 	.word	0x00000003
        /*121c*/ 	.word	0x00036830
        /*1220*/ 	.short	0x010a
        /*1222*/ 	.byte	0x3f
	.zero		1


	//   ....[80]....
        /*1224*/ 	.word	0x00030b60
        /*1228*/ 	.word	0x0000000d
        /*122c*/ 	.word	0x00036830
        /*1230*/ 	.short	0x010a
        /*1232*/ 	.byte	0x3f
	.zero		1


	//   ....[81]....
        /*1234*/ 	.word	0x00030bb0
        /*1238*/ 	.word	0x0000000b
        /*123c*/ 	.word	0x00036850
        /*1240*/ 	.short	0x010a
        /*1242*/ 	.byte	0x3f
	.zero		1


	//   ....[82]....
        /*1244*/ 	.word	0x00030c00
        /*1248*/ 	.word	0x00000004
        /*124c*/ 	.word	0x00036830
        /*1250*/ 	.short	0x010a
        /*1252*/ 	.byte	0x3f
	.zero		1


	//   ....[83]....
        /*1254*/ 	.word	0x00030c50
        /*1258*/ 	.word	0x0000000b
        /*125c*/ 	.word	0x00036850
        /*1260*/ 	.short	0x010a
        /*1262*/ 	.byte	0x3f
	.zero		1


	//   ....[84]....
        /*1264*/ 	.word	0x00030ca0
        /*1268*/ 	.word	0x00000008
        /*126c*/ 	.word	0x00036850
        /*1270*/ 	.short	0x010a
        /*1272*/ 	.byte	0x3f
	.zero		1


	//   ....[85]....
        /*1274*/ 	.word	0x00030e40
        /*1278*/ 	.word	0x00000012
        /*127c*/ 	.word	0x00036820
        /*1280*/ 	.short	0x010a
        /*1282*/ 	.byte	0x3f
	.zero		1


	//   ....[86]....
        /*1284*/ 	.word	0x00030e90
        /*1288*/ 	.word	0x00000005
        /*128c*/ 	.word	0x000368a0
        /*1290*/ 	.short	0x010a
        /*1292*/ 	.byte	0x3f
	.zero		1


	//   ....[87]....
        /*1294*/ 	.word	0x00030ee0
        /*1298*/ 	.word	0x00000005
        /*129c*/ 	.word	0x000368c0
        /*12a0*/ 	.short	0x010a
        /*12a2*/ 	.byte	0x3f
	.zero		1


	//   ....[88]....
        /*12a4*/ 	.word	0x00030f30
        /*12a8*/ 	.word	0x00000007
        /*12ac*/ 	.word	0x000368a0
        /*12b0*/ 	.short	0x010a
        /*12b2*/ 	.byte	0x3f
	.zero		1


	//   ....[89]....
        /*12b4*/ 	.word	0x00030f80
        /*12b8*/ 	.word	0x00000007
        /*12bc*/ 	.word	0x000368c0
        /*12c0*/ 	.short	0x010a
        /*12c2*/ 	.byte	0x3f
	.zero		1


	//   ....[90]....
        /*12c4*/ 	.word	0x00031120
        /*12c8*/ 	.word	0x00000000
        /*12cc*/ 	.word	0x00036840
        /*12d0*/ 	.short	0x010a
        /*12d2*/ 	.byte	0x3f
	.zero		1


	//   ....[91]....
        /*12d4*/ 	.word	0x00031d50
        /*12d8*/ 	.word	0x00000012
        /*12dc*/ 	.word	0x00036820
        /*12e0*/ 	.short	0x010a
        /*12e2*/ 	.byte	0x3f
	.zero		1


	//   ....[92]....
        /*12e4*/ 	.word	0x00031da0
        /*12e8*/ 	.word	0x00000003
        /*12ec*/ 	.word	0x00036840
        /*12f0*/ 	.short	0x010a
        /*12f2*/ 	.byte	0x3f
	.zero		1


	//   ....[93]....
        /*12f4*/ 	.word	0x00031df0
        /*12f8*/ 	.word	0x00000003
        /*12fc*/ 	.word	0x00000060
        /*1300*/ 	.short	0x010a
        /*1302*/ 	.byte	0x3f
	.zero		1


	//   ....[94]....
        /*1304*/ 	.word	0x00031e40
        /*1308*/ 	.word	0x00000003
        /*130c*/ 	.word	0x00036840
        /*1310*/ 	.short	0x010a
        /*1312*/ 	.byte	0x3f
	.zero		1


	//   ....[95]....
        /*1314*/ 	.word	0x00031e90
        /*1318*/ 	.word	0x00000002
        /*131c*/ 	.word	0x00000060
        /*1320*/ 	.short	0x010a
        /*1322*/ 	.byte	0x3f
	.zero		1


	//   ....[96]....
        /*1324*/ 	.word	0x00031ee0
        /*1328*/ 	.word	0x00000002
        /*132c*/ 	.word	0x00036840
        /*1330*/ 	.short	0x010a
        /*1332*/ 	.byte	0x3f
	.zero		1


	//   ....[97]....
        /*1334*/ 	.word	0x00031f30
        /*1338*/ 	.word	0x00000002
        /*133c*/ 	.word	0x00000060
        /*1340*/ 	.short	0x010a
        /*1342*/ 	.byte	0x3f
	.zero		1


	//   ....[98]....
        /*1344*/ 	.word	0x00031f80
        /*1348*/ 	.word	0x00000000
        /*134c*/ 	.word	0x00036860
        /*1350*/ 	.short	0x010a
        /*1352*/ 	.byte	0x3f
	.zero		1


	//   ....[99]....
        /*1354*/ 	.word	0x00032b00
        /*1358*/ 	.word	0x00000000
        /*135c*/ 	.word	0x00036820
        /*1360*/ 	.short	0x010a
        /*1362*/ 	.byte	0x3f
	.zero		1


	//   ....[100]....
        /*1364*/ 	.word	0x00032ca0
        /*1368*/ 	.word	0x00000006
        /*136c*/ 	.word	0x00000000
        /*1370*/ 	.short	0x010a
        /*1372*/ 	.byte	0x3f
	.zero		1


	//   ....[101]....
        /*1374*/ 	.word	0x00032cf0
        /*1378*/ 	.word	0x00000007
        /*137c*/ 	.word	0x00000000
        /*1380*/ 	.short	0x010a
        /*1382*/ 	.byte	0x3f
	.zero		1


	//   ....[102]....
        /*1384*/ 	.word	0x00032d40
        /*1388*/ 	.word	0x00000004
        /*138c*/ 	.word	0x00000000
        /*1390*/ 	.short	0x010a
        /*1392*/ 	.byte	0x3f
	.zero		1


	//----- nvinfo : EIATTR_NUM_MBARRIERS
	.align		4
.L_329:
        /*1394*/ 	.byte	0x03, 0x38
        /*1396*/ 	.short	0x0016


	//----- nvinfo : EIATTR_EXIT_INSTR_OFFSETS
	.align		4
        /*1398*/ 	.byte	0x04, 0x1c
        /*139a*/ 	.short	(.L_331 - .L_330)


	//   ....[0]....
.L_330:
        /*139c*/ 	.word	0x000301e0


	//----- nvinfo : EIATTR_MAX_THREADS
	.align		4
.L_331:
        /*13a0*/ 	.byte	0x04, 0x05
        /*13a2*/ 	.short	(.L_333 - .L_332)
.L_332:
        /*13a4*/ 	.word	0x00000180
        /*13a8*/ 	.word	0x00000001
        /*13ac*/ 	.word	0x00000001


	//----- nvinfo : EIATTR_CRS_STACK_SIZE
	.align		4
.L_333:
        /*13b0*/ 	.byte	0x04, 0x1e
        /*13b2*/ 	.short	(.L_335 - .L_334)
.L_334:
        /*13b4*/ 	.word	0x00000000


	//----- nvinfo : EIATTR_CBANK_PARAM_SIZE
	.align		4
.L_335:
        /*13b8*/ 	.byte	0x03, 0x19
        /*13ba*/ 	.short	0x0af0


	//----- nvinfo : EIATTR_PARAM_CBANK
	.align		4
        /*13bc*/ 	.byte	0x04, 0x0a
        /*13be*/ 	.short	(.L_337 - .L_336)
	.align		4
.L_336:
        /*13c0*/ 	.word	index@(.nv.constant0._ZN7cutlass13device_kernelIN5flash11enable_sm90INS1_16FlashAttnFwdSm90INS1_25CollectiveMainloopFwdSm90ILi2EN4cute5tupleIJNS5_1CILi1EEES8_S8_EEENS6_IJNS7_ILi128EEENS7_ILi112EEENS7_ILi192EEEEEELi192ENS_10bfloat16_tEfNS_4arch4Sm90ELb1ELb0ELb0ELb1ELb0ELb1ELb0ELb1ELb1ELb1ELb1ELb0EEENS1_21CollectiveEpilogueFwdINS6_IJSA_SC_SB_EEES9_SE_SG_Li256ELb1ELb1ELb1ELb0EEENS1_36VarlenDynamicPersistentTileSchedulerILi128ELi112ELi256ELi128ELb1ELb1ELb1ELb1ELb1ELb1EEEEEEEEEvNT_6ParamsE)
        /*13c4*/ 	.short	0x0210
        /*13c6*/ 	.short	0x0af0


	//----- nvinfo : EIATTR_SW_WAR
	.align		4
.L_337:
        /*13c8*/ 	.byte	0x04, 0x36
        /*13ca*/ 	.short	(.L_339 - .L_338)
.L_338:
        /*13cc*/ 	.word	0x00000008
.L_339:


//--------------------- .nv.callgraph             --------------------------
	.section	.nv.callgraph,"",@"SHT_CUDA_CALLGRAPH"
	.align	4
	.sectionentsize	8
	.align		4
        /*0000*/ 	.word	0x00000000
	.align		4
        /*0004*/ 	.word	0xffffffff
	.align		4
        /*0008*/ 	.word	index@(_ZN7cutlass13device_kernelIN5flash11enable_sm90INS1_16FlashAttnFwdSm90INS1_25CollectiveMainloopFwdSm90ILi2EN4cute5tupleIJNS5_1CILi1EEES8_S8_EEENS6_IJNS7_ILi128EEENS7_ILi112EEENS7_ILi192EEEEEELi192ENS_10bfloat16_tEfNS_4arch4Sm90ELb0ELb0ELb0ELb0ELb0ELb0ELb0ELb1ELb1ELb1ELb1ELb0EEENS1_21CollectiveEpilogueFwdINS6_IJSA_SC_SB_EEES9_SE_SG_Li256ELb0ELb1ELb1ELb0EEENS1_19SingleTileSchedulerILb0ELb1ELb1ELi128EEEEEEEEEvNT_6ParamsE)
	.align		4
        /*000c*/ 	.word	index@(__assertfail)
	.align		4
        /*0010*/ 	.word	index@(_ZN7cutlass13device_kernelIN5flash11enable_sm90INS1_16FlashAttnFwdSm90INS1_25CollectiveMainloopFwdSm90ILi2EN4cute5tupleIJNS5_1CILi1EEES8_S8_EEENS6_IJNS7_ILi128EEENS7_ILi112EEENS7_ILi192EEEEEELi192ENS_10bfloat16_tEfNS_4arch4Sm90ELb0ELb0ELb0ELb1ELb0ELb0ELb0ELb1ELb1ELb1ELb1ELb0EEENS1_21CollectiveEpilogueFwdINS6_IJSA_SC_SB_EEES9_SE_SG_Li256ELb1ELb1ELb1ELb0EEENS1_36VarlenDynamicPersistentTileSchedulerILi128ELi112ELi256ELi128ELb1ELb1ELb1ELb0ELb1ELb1EEEEEEEEEvNT_6ParamsE)
	.align		4
        /*0014*/ 	.word	index@(__assertfail)
	.align		4
        /*0018*/ 	.word	index@(_ZN7cutlass13device_kernelIN5flash11enable_sm90INS1_16FlashAttnFwdSm90INS1_25CollectiveMainloopFwdSm90ILi2EN4cute5tupleIJNS5_1CILi1EEES8_S8_EEENS6_IJNS7_ILi128EEENS7_ILi112EEENS7_ILi192EEEEEELi192ENS_10bfloat16_tEfNS_4arch4Sm90ELb0ELb0ELb0ELb1ELb0ELb1ELb0ELb1ELb1ELb1ELb1ELb0EEENS1_21CollectiveEpilogueFwdINS6_IJSA_SC_SB_EEES9_SE_SG_Li256ELb1ELb1ELb1ELb0EEENS1_36VarlenDynamicPersistentTileSchedulerILi128ELi112ELi256ELi128ELb1ELb1ELb1ELb0ELb1ELb1EEEEEEEEEvNT_6ParamsE)
	.align		4
        /*001c*/ 	.word	index@(__assertfail)
	.align		4
        /*0020*/ 	.word	index@(_ZN7cutlass13device_kernelIN5flash11enable_sm90INS1_16FlashAttnFwdSm90INS1_25CollectiveMainloopFwdSm90ILi2EN4cute5tupleIJNS5_1CILi1EEES8_S8_EEENS6_IJNS7_ILi128EEENS7_ILi96EEENS7_ILi192EEEEEELi192ENS_10bfloat16_tEfNS_4arch4Sm90ELb0ELb1ELb0ELb0ELb0ELb0ELb0ELb1ELb1ELb1ELb1ELb0EEENS1_21CollectiveEpilogueFwdINS6_IJSA_SC_SB_EEES9_SE_SG_Li256ELb0ELb1ELb1ELb0EEENS1_19SingleTileSchedulerILb0ELb1ELb1ELi128EEEEEEEEEvNT_6ParamsE)
	.align		4
        /*0024*/ 	.word	index@(__assertfail)
	.align		4
        /*0028*/ 	.word	index@(_ZN7cutlass13device_kernelIN5flash11enable_sm90INS1_16FlashAttnFwdSm90INS1_25CollectiveMainloopFwdSm90ILi2EN4cute5tupleIJNS5_1CILi1EEES8_S8_EEENS6_IJNS7_ILi128EEENS7_ILi96EEENS7_ILi192EEEEEELi192ENS_10bfloat16_tEfNS_4arch4Sm90ELb0ELb1ELb0ELb1ELb0ELb0ELb0ELb1ELb1ELb1ELb1ELb0EEENS1_21CollectiveEpilogueFwdINS6_IJSA_SC_SB_EEES9_SE_SG_Li256ELb1ELb1ELb1ELb0EEENS1_36VarlenDynamicPersistentTileSchedulerILi128ELi96ELi256ELi128ELb1ELb1ELb1ELb1ELb0ELb1EEEEEEEEEvNT_6ParamsE)
	.align		4
        /*002c*/ 	.word	index@(__assertfail)
	.align		4
        /*0030*/ 	.word	index@(_ZN7cutlass13device_kernelIN5flash11enable_sm90INS1_16FlashAttnFwdSm90INS1_25CollectiveMainloopFwdSm90ILi2EN4cute5tupleIJNS5_1CILi1EEES8_S8_EEENS6_IJNS7_ILi128EEENS7_ILi96EEENS7_ILi192EEEEEELi192ENS_10bfloat16_tEfNS_4arch4Sm90ELb0ELb1ELb0ELb1ELb0ELb1ELb0ELb1ELb1ELb1ELb1ELb0EEENS1_21CollectiveEpilogueFwdINS6_IJSA_SC_SB_EEES9_SE_SG_Li256ELb1ELb1ELb1ELb0EEENS1_36VarlenDynamicPersistentTileSchedulerILi128ELi96ELi256ELi128ELb1ELb1ELb1ELb1ELb0ELb1EEEEEEEEEvNT_6ParamsE)
	.align		4
        /*0034*/ 	.word	index@(__assertfail)
	.align		4
        /*0038*/ 	.word	index@(_ZN7cutlass13device_kernelIN5flash11enable_sm90INS1_16FlashAttnFwdSm90INS1_25CollectiveMainloopFwdSm90ILi2EN4cute5tupleIJNS5_1CILi1EEES8_S8_EEENS6_IJNS7_ILi128EEENS7_ILi112EEENS7_ILi192EEEEEELi192ENS_10bfloat16_tEfNS_4arch4Sm90ELb1ELb0ELb0ELb0ELb0ELb0ELb0ELb1ELb1ELb1ELb1ELb0EEENS1_21CollectiveEpilogueFwdINS6_IJSA_SC_SB_EEES9_SE_SG_Li256ELb0ELb1ELb1ELb0EEENS1_19SingleTileSchedulerILb0ELb1ELb1ELi128EEEEEEEEEvNT_6ParamsE)
	.align		4
        /*003c*/ 	.word	index@(__assertfail)
	.align		4
        /*0040*/ 	.word	index@(_ZN7cutlass13device_kernelIN5flash11enable_sm90INS1_16FlashAttnFwdSm90INS1_25CollectiveMainloopFwdSm90ILi2EN4cute5tupleIJNS5_1CILi1EEES8_S8_EEENS6_IJNS7_ILi128EEENS7_ILi112EEENS7_ILi192EEEEEELi192ENS_10bfloat16_tEfNS_4arch4Sm90ELb1ELb0ELb0ELb1ELb0ELb0ELb0ELb1ELb1ELb1ELb1ELb0EEENS1_21CollectiveEpilogueFwdINS6_IJSA_SC_SB_EEES9_SE_SG_Li256ELb1ELb1ELb1ELb0EEENS1_36VarlenDynamicPersistentTileSchedulerILi128ELi112ELi256ELi128ELb1ELb1ELb1ELb1ELb1ELb1EEEEEEEEEvNT_6ParamsE)
	.align		4
        /*0044*/ 	.word	index@(__assertfail)
	.align		4
        /*0048*/ 	.word	index@(_ZN7cutlass13device_kernelIN5flash11enable_sm90INS1_16FlashAttnFwdSm90INS1_25CollectiveMainloopFwdSm90ILi2EN4cute5tupleIJNS5_1CILi1EEES8_S8_EEENS6_IJNS7_ILi128EEENS7_ILi112EEENS7_ILi192EEEEEELi192ENS_10bfloat16_tEfNS_4arch4Sm90ELb1ELb0ELb0ELb1ELb0ELb1ELb0ELb1ELb1ELb1ELb1ELb0EEENS1_21CollectiveEpilogueFwdINS6_IJSA_SC_SB_EEES9_SE_SG_Li256ELb1ELb1ELb1ELb0EEENS1_36VarlenDynamicPersistentTileSchedulerILi128ELi112ELi256ELi128ELb1ELb1ELb1ELb1ELb1ELb1EEEEEEEEEvNT_6ParamsE)
	.align		4
        /*004c*/ 	.word	index@(__assertfail)
	.align		4
        /*0050*/ 	.word	0x00000000
	.align		4
        /*0054*/ 	.word	0xfffffffe
	.align		4
        /*0058*/ 	.word	0x00000000
	.align		4
        /*005c*/ 	.word	0xfffffffd
	.align		4
        /*0060*/ 	.word	0x00000000
	.align		4
        /*0064*/ 	.word	0xfffffffc


//--------------------- .nv.constant4             --------------------------
	.section	.nv.constant4,"a",@progbits
	.align	8
	.align		8
.nv.constant4:
        /*0000*/ 	.dword	__assertfail
	.align		8
        /*0008*/ 	.dword	__unnamed_1
	.align		8
        /*0010*/ 	.dword	__unnamed_2
	.align		8
        /*0018*/ 	.dword	__unnamed_3
	.align		8
        /*0020*/ 	.dword	__unnamed_4
	.align		8
        /*0028*/ 	.dword	__unnamed_5
	.align		8
        /*0030*/ 	.dword	__unnamed_6
	.align		8
        /*0038*/ 	.dword	__unnamed_7
	.align		8
        /*0040*/ 	.dword	__unnamed_8
	.align		8
        /*0048*/ 	.dword	__unnamed_9
	.align		8
        /*0050*/ 	.dword	_ZN72_INTERNAL_38b43df0_36_flash_fwd_hdim192_bf16_split_sm90_cu_c0233546_31204cuda3std3__45__cpo5beginE
	.align		8
        /*0058*/ 	.dword	_ZN72_INTERNAL_38b43df0_36_flash_fwd_hdim192_bf16_split_sm90_cu_c0233546_31204cuda3std3__45__cpo3endE
	.align		8
        /*0060*/ 	.dword	_ZN72_INTERNAL_38b43df0_36_flash_fwd_hdim192_bf16_split_sm90_cu_c0233546_31204cuda3std3__45__cpo6cbeginE
	.align		8
        /*0068*/ 	.dword	_ZN72_INTERNAL_38b43df0_36_flash_fwd_hdim192_bf16_split_sm90_cu_c0233546_31204cuda3std3__45__cpo4cendE
	.align		8
        /*0070*/ 	.dword	_ZN72_INTERNAL_38b43df0_36_flash_fwd_hdim192_bf16_split_sm90_cu_c0233546_31204cuda3std3__474_GLOBAL__N__38b43df0_36_flash_fwd_hdim192_bf16_split_sm90_cu_c0233546_31206ignoreE
	.align		8
        /*0078*/ 	.dword	_ZN72_INTERNAL_38b43df0_36_flash_fwd_hdim192_bf16_split_sm90_cu_c0233546_31204cuda3std3__419piecewise_constructE
	.align		8
        /*0080*/ 	.dword	_ZN72_INTERNAL_38b43df0_36_flash_fwd_hdim192_bf16_split_sm90_cu_c0233546_31204cuda3std3__48in_placeE
	.align		8
        /*0088*/ 	.dword	_ZN72_INTERNAL_38b43df0_36_flash_fwd_hdim192_bf16_split_sm90_cu_c0233546_31204cuda3std6ranges3__45__cpo4swapE
	.align		8
        /*0090*/ 	.dword	_ZN72_INTERNAL_38b43df0_36_flash_fwd_hdim192_bf16_split_sm90_cu_c0233546_31204cuda3std6ranges3__45__cpo9iter_moveE
	.align		8
        /*0098*/ 	.dword	_ZN72_INTERNAL_38b43df0_36_flash_fwd_hdim192_bf16_split_sm90_cu_c0233546_31204cute7productE
	.align		8
        /*00a0*/ 	.dword	_ZN72_INTERNAL_38b43df0_36_flash_fwd_hdim192_bf16_split_sm90_cu_c0233546_31204cute1_E
	.align		8
        /*00a8*/ 	.dword	$str$20
	.align		8
        /*00b0*/ 	.dword	$str$21


//--------------------- .text._ZN7cutlass13device_kernelIN5flash11enable_sm90INS1_16FlashAttnFwdSm90INS1_25CollectiveMainloopFwdSm90ILi2EN4cute5tupleIJNS5_1CILi1EEES8_S8_EEENS6_IJNS7_ILi128EEENS7_ILi112EEENS7_ILi192EEEEEELi192ENS_10bfloat16_tEfNS_4arch4Sm90ELb0ELb0ELb0ELb0ELb0ELb0ELb0ELb1ELb1ELb1ELb1ELb0EEENS1_21CollectiveEpilogueFwdINS6_IJSA_SC_SB_EEES9_SE_SG_Li256ELb0ELb1ELb1ELb0EEENS1_19SingleTileSchedulerILb0ELb1ELb1ELi128EEEEEEEEEvNT_6ParamsE --------------------------
	.section	.text._ZN7cutlass13device_kernelIN5flash11enable_sm90INS1_16FlashAttnFwdSm90INS1_25CollectiveMainloopFwdSm90ILi2EN4cute5tupleIJNS5_1CILi1EEES8_S8_EEENS6_IJNS7_ILi128EEENS7_ILi112EEENS7_ILi192EEEEEELi192ENS_10bfloat16_tEfNS_4arch4Sm90ELb0ELb0ELb0ELb0ELb0ELb0ELb0ELb1ELb1ELb1ELb1ELb0EEENS1_21CollectiveEpilogueFwdINS6_IJSA_SC_SB_EEES9_SE_SG_Li256ELb0ELb1ELb1ELb0EEENS1_19SingleTileSchedulerILb0ELb1ELb1ELi128EEEEEEEEEvNT_6ParamsE,"ax",@progbits
	.align	128
.text._ZN7cutlass13device_kernelIN5flash11enable_sm90INS1_16FlashAttnFwdSm90INS1_25CollectiveMainloopFwdSm90ILi2EN4cute5tupleIJNS5_1CILi1EEES8_S8_EEENS6_IJNS7_ILi128EEENS7_ILi112EEENS7_ILi192EEEEEELi192ENS_10bfloat16_tEfNS_4arch4Sm90ELb0ELb0ELb0ELb0ELb0ELb0ELb0ELb1ELb1ELb1ELb1ELb0EEENS1_21CollectiveEpilogueFwdINS6_IJSA_SC_SB_EEES9_SE_SG_Li256ELb0ELb1ELb1ELb0EEENS1_19SingleTileSchedulerILb0ELb1ELb1ELi128EEEEEEEEEvNT_6ParamsE:
        .type           _ZN7cutlass13device_kernelIN5flash11enable_sm90INS1_16FlashAttnFwdSm90INS1_25CollectiveMainloopFwdSm90ILi2EN4cute5tupleIJNS5_1CILi1EEES8_S8_EEENS6_IJNS7_ILi128EEENS7_ILi112EEENS7_ILi192EEEEEELi192ENS_10bfloat16_tEfNS_4arch4Sm90ELb0ELb0ELb0ELb0ELb0ELb0ELb0ELb1ELb1ELb1ELb1ELb0EEENS1_21CollectiveEpilogueFwdINS6_IJSA_SC_SB_EEES9_SE_SG_Li256ELb0ELb1ELb1ELb0EEENS1_19SingleTileSchedulerILb0ELb1ELb1ELi128EEEEEEEEEvNT_6ParamsE,@function
        .size           _ZN7cutlass13device_kernelIN5flash11enable_sm90INS1_16FlashAttnFwdSm90INS1_25CollectiveMainloopFwdSm90ILi2EN4cute5tupleIJNS5_1CILi1EEES8_S8_EEENS6_IJNS7_ILi128EEENS7_ILi112EEENS7_ILi192EEEEEELi192ENS_10bfloat16_tEfNS_4arch4Sm90ELb0ELb0ELb0ELb0ELb0ELb0ELb0ELb1ELb1ELb1ELb1ELb0EEENS1_21CollectiveEpilogueFwdINS6_IJSA_SC_SB_EEES9_SE_SG_Li256ELb0ELb1ELb1ELb0EEENS1_19SingleTileSchedulerILb0ELb1ELb1ELi128EEEEEEEEEvNT_6ParamsE,(.L_x_3022 - _ZN7cutlass13device_kernelIN5flash11enable_sm90INS1_16FlashAttnFwdSm90INS1_25CollectiveMainloopFwdSm90ILi2EN4cute5tupleIJNS5_1CILi1EEES8_S8_EEENS6_IJNS7_ILi128EEENS7_ILi112EEENS7_ILi192EEEEEELi192ENS_10bfloat16_tEfNS_4arch4Sm90ELb0ELb0ELb0ELb0ELb0ELb0ELb0ELb1ELb1ELb1ELb1ELb0EEENS1_21CollectiveEpilogueFwdINS6_IJSA_SC_SB_EEES9_SE_SG_Li256ELb0ELb1ELb1ELb0EEENS1_19SingleTileSchedulerILb0ELb1ELb1ELi128EEEEEEEEEvNT_6ParamsE)
        .other          _ZN7cutlass13device_kernelIN5flash11enable_sm90INS1_16FlashAttnFwdSm90INS1_25CollectiveMainloopFwdSm90ILi2EN4cute5tupleIJNS5_1CILi1EEES8_S8_EEENS6_IJNS7_ILi128EEENS7_ILi112EEENS7_ILi192EEEEEELi192ENS_10bfloat16_tEfNS_4arch4Sm90ELb0ELb0ELb0ELb0ELb0ELb0ELb0ELb1ELb1ELb1ELb1ELb0EEENS1_21CollectiveEpilogueFwdINS6_IJSA_SC_SB_EEES9_SE_SG_Li256ELb0ELb1ELb1ELb0EEENS1_19SingleTileSchedulerILb0ELb1ELb1ELi128EEEEEEEEEvNT_6ParamsE,@"STO_CUDA_ENTRY STV_DEFAULT"
_ZN7cutlass13device_kernelIN5flash11enable_sm90INS1_16FlashAttnFwdSm90INS1_25CollectiveMainloopFwdSm90ILi2EN4cute5tupleIJNS5_1CILi1EEES8_S8_EEENS6_IJNS7_ILi128EEENS7_ILi112EEENS7_ILi192EEEEEELi192ENS_10bfloat16_tEfNS_4arch4Sm90ELb0ELb0ELb0ELb0ELb0ELb0ELb0ELb1ELb1ELb1ELb1ELb0EEENS1_21CollectiveEpilogueFwdINS6_IJSA_SC_SB_EEES9_SE_SG_Li256ELb0ELb1ELb1ELb0EEENS1_19SingleTileSchedulerILb0ELb1ELb1ELi128EEEEEEEEEvNT_6ParamsE:
[----:B------:R-:W0:Y:S02]  /*0000*/  LDC R1, c[0x0][0x28] ;  /* 0x00000a00ff017b82 */ /* 0x000e240000000800 */
[----:B0-----:R-:W-:Y:S01]  /*0010*/  VIADD R1, R1, 0xfffffff0 ;  /* 0xfffffff001017836 */ /* 0x001fe20000000000 */
[----:B------:R-:W0:Y:S01]  /*0020*/  S2R R3, SR_TID.X ;  /* 0x0000000000037919 */ /* 0x000e220000002100 */
[----:B------:R-:W-:Y:S01]  /*0030*/  ELECT P0, URZ, PT ;  /* 0x00000000003f782f */ /* 0x000fe20003800000 */
[----:B------:R-:W-:Y:S01]  /*0040*/  BSSY B0, `(.L_x_0) ;  /* 0x000000e000007945 */ /* 0x000fe20003800000 */
[----:B0-----:R-:W-:-:S05]  /*0050*/  SHF.R.U32.HI R0, RZ, 0x5, R3 ;  /* 0x00000005ff007819 */ /* 0x001fca0000011603 */
[----:B------:R-:W0:Y:S02]  /*0060*/  SHFL.IDX PT, R2, R0, RZ, 0x1f ;  /* 0x00001fff00027589 */ /* 0x000e2400000e0000 */
[----:B0-----:R-:W-:Y:S02]  /*0070*/  ISETP.EQ.AND P0, PT, R2, RZ, P0 ;  /* 0x000000ff0200720c */ /* 0x001fe40000702270 */
[----:B------:R-:W-:-:S11]  /*0080*/  SHF.R.U32.HI R2, RZ, 0x7, R3 ;  /* 0x00000007ff027819 */ /* 0x000fd60000011603 */
[----:B------:R-:W-:Y:S05]  /*0090*/  @!P0 BRA `(.L_x_1) ;  /* 0x0000000000208947 */ /* 0x000fea0003800000 */
[----:B------:R-:W-:Y:S02]  /*00a0*/  ULDC.64 UR4, c[0x0][0x198] ;  /* 0x0000660000047ab9 */ /* 0x000fe40000000a00 */
[----:B------:R-:W-:Y:S02]  /*00b0*/  UIADD3 UR6, UP0, UR4, 0x370, URZ ;  /* 0x0000037004067890 */ /* 0x000fe4000ff1e03f */
[----:B------:R-:W-:Y:S02]  /*00c0*/  UIADD3 UR4, UP1, UR4, 0x470, URZ ;  /* 0x0000047004047890 */ /* 0x000fe4000ff3e03f */
[----:B------:R-:W-:Y:S02]  /*00d0*/  UIADD3.X UR7, URZ, UR5, URZ, UP0, !UPT ;  /* 0x000000053f077290 */ /* 0x000fe400087fe43f */
[----:B------:R-:W-:-:S07]  /*00e0*/  UIADD3.X UR5, URZ, UR5, URZ, UP1, !UPT ;  /* 0x000000053f057290 */ /* 0x000fce0008ffe43f */
[----:B------:R0:W-:Y:S02]  /*00f0*/  UTMACCTL.PF [UR6] ;  /* 0x00000000060079b9 */ /* 0x0001e40008040000 */
[----:B------:R0:W-:Y:S02]  /*0100*/  UTMACCTL.PF [UR4] ;  /* 0x00000000040079b9 */ /* 0x0001e40008040000 */
[----:B0-----:R-:W-:Y:S01]  /*0110*/  NOP ;  /* 0x0000000000007918 */ /* 0x001fe20000000000 */
.L_x_1:
[----:B------:R-:W-:Y:S05]  /*0120*/  BSYNC B0 ;  /* 0x0000000000007941 */ /* 0x000fea0003800000 */
.L_x_0:
[----:B------:R-:W-:Y:S01]  /*0130*/  VOTEU.ANY UP0, P0 ;  /* 0x00000000003f7886 */ /* 0x000fe20000000100 */
[----:B------:R-:W0:Y:S01]  /*0140*/  SHFL.IDX PT, R2, R2, RZ, 0x1f ;  /* 0x00001fff02027589 */ /* 0x000e2200000e0000 */
[----:B------:R-:W-:Y:S01]  /*0150*/  UMOV UR4, 0x80 ;  /* 0x0000008000047882 */ /* 0x000fe20000000000 */
[----:B------:R-:W-:Y:S01]  /*0160*/  UMOV UR7, 0x100 ;  /* 0x0000010000077882 */ /* 0x000fe20000000000 */
[----:B------:R-:W-:Y:S01]  /*0170*/  VOTEU.ANY UP1, P0 ;  /* 0x00000000003f7886 */ /* 0x000fe20000020100 */
[----:B------:R-:W1:Y:S01]  /*0180*/  @UP0 S2UR UR8, SR_CgaCtaId ;  /* 0x00000000000809c3 */ /* 0x000e620000008800 */
[----:B------:R-:W2:Y:S01]  /*0190*/  SHFL.IDX PT, R3, R0, RZ, 0x1f ;  /* 0x00001fff00037589 */ /* 0x000ea200000e0000 */
[----:B------:R-:W-:Y:S01]  /*01a0*/  @UP0 UMOV UR6, 0x400 ;  /* 0x0000040000060882 */ /* 0x000fe20000000000 */
[----:B------:R-:W-:-:S04]  /*01b0*/  @UP0 UIADD3 UR4, -UR4, 0x100000, URZ ;  /* 0x0010000004040890 */ /* 0x000fc8000fffe13f */
[----:B------:R-:W-:Y:S02]  /*01c0*/  @UP0 USHF.L.U32 UR5, UR4, 0xb, URZ ;  /* 0x0000000b04050899 */ /* 0x000fe4000800063f */
[----:B------:R-:W-:Y:S01]  /*01d0*/  @UP0 USHF.L.U32 UR4, UR4, 0x1, URZ ;  /* 0x0000000104040899 */ /* 0x000fe2000800063f */
[----:B------:R-:W-:Y:S01]  /*01e0*/  VOTEU.ANY UP2, P0 ;  /* 0x00000000003f7886 */ /* 0x000fe20000040100 */
[----:B0-----:R-:W-:Y:S01]  /*01f0*/  R2UR UR9, R2 ;  /* 0x00000000020972ca */ /* 0x001fe200000e0000 */
[----:B-1----:R-:W-:Y:S01]  /*0200*/  @UP0 ULEA UR8, UR8, UR6, 0x18 ;  /* 0x0000000608080291 */ /* 0x002fe2000f8ec03f */
[----:B--2---:R-:W-:Y:S01]  /*0210*/  ISETP.NE.AND P1, PT, R3, RZ, PT ;  /* 0x000000ff0300720c */ /* 0x004fe20003f25270 */
[----:B------:R-:W-:-:S04]  /*0220*/  @UP0 UIADD3 UR6, -UR7, 0x100000, URZ ;  /* 0x0010000007060890 */ /* 0x000fc8000fffe13f */
[----:B------:R-:W-:Y:S02]  /*0230*/  @UP0 USHF.L.U32 UR7, UR6, 0xb, URZ ;  /* 0x0000000b06070899 */ /* 0x000fe4000800063f */
[----:B------:R-:W-:-:S04]  /*0240*/  @UP0 USHF.L.U32 UR6, UR6, 0x1, URZ ;  /* 0x0000000106060899 */ /* 0x000fc8000800063f */
[----:B------:R-:W-:Y:S01]  /*0250*/  UISETP.NE.AND UP0, UPT, UR9, URZ, UPT ;  /* 0x0000003f0900728c */ /* 0x000fe2000bf05270 */
[----:B------:R-:W0:Y:S02]  /*0260*/  FENCE.VIEW.ASYNC.S ;  /* 0x00000000000073c6 */ /* 0x000e240000000000 */
[----:B0-----:R0:W1:Y:S05]  /*0270*/  @UP1 SYNCS.EXCH.64 URZ, [UR8+0x36800], UR4 ;  /* 0x03680004083f15b2 */ /* 0x00106a0008000100 */
[----:B------:R0:W2:Y:S01]  /*0280*/  @UP2 SYNCS.EXCH.64 URZ, [UR8+0x36820], UR6 ;  /* 0x03682006083f25b2 */ /* 0x0000a20008000100 */
[----:B------:R-:W-:Y:S05]  /*0290*/  @P1 BRA `(.L_x_2) ;  /* 0x0000000000481947 */ /* 0x000fea0003800000 */
[----:B0-----:R-:W0:Y:S01]  /*02a0*/  S2UR UR5, SR_CgaCtaId ;  /* 0x00000000000579c3 */ /* 0x001e220000008800 */
[----:B------:R-:W-:Y:S01]  /*02b0*/  UMOV UR4, 0x400 ;  /* 0x0000040000047882 */ /* 0x000fe20000000000 */
[----:B------:R-:W-:Y:S01]  /*02c0*/  UMOV UR6, 0x1 ;  /* 0x0000000100067882 */ /* 0x000fe20000000000 */
[----:B------:R-:W-:Y:S01]  /*02d0*/  UMOV UR7, 0x2 ;  /* 0x0000000200077882 */ /* 0x000fe20000000000 */
[----:B------:R-:W-:Y:S01]  /*02e0*/  ELECT P0, URZ, PT ;  /* 0x00000000003f782f */ /* 0x000fe20003800000 */
[----:B0-----:R-:W-:Y:S02]  /*02f0*/  ULEA UR8, UR5, UR4, 0x18 ;  /* 0x0000000405087291 */ /* 0x001fe4000f8ec03f */
[----:B------:R-:W-:-:S04]  /*0300*/  UIADD3 UR4, -UR6, 0x100000, URZ ;  /* 0x0010000006047890 */ /* 0x000fc8000fffe13f */
[----:B------:R-:W-:Y:S02]  /*0310*/  USHF.L.U32 UR5, UR4, 0xb, URZ ;  /* 0x0000000b04057899 */ /* 0x000fe4000800063f */
[----:B------:R-:W-:Y:S02]  /*0320*/  USHF.L.U32 UR4, UR4, 0x1, URZ ;  /* 0x0000000104047899 */ /* 0x000fe4000800063f */
[----:B------:R-:W-:-:S04]  /*0330*/  UIADD3 UR6, -UR7, 0x100000, URZ ;  /* 0x0010000007067890 */ /* 0x000fc8000fffe13f */
[----:B------:R-:W-:Y:S02]  /*0340*/  USHF.L.U32 UR7, UR6, 0xb, URZ ;  /* 0x0000000b06077899 */ /* 0x000fe4000800063f */
[----:B------:R-:W-:Y:S01]  /*0350*/  USHF.L.U32 UR6, UR6, 0x1, URZ ;  /* 0x0000000106067899 */ /* 0x000fe2000800063f */
[----:B------:R-:W0:Y:S03]  /*0360*/  FENCE.VIEW.ASYNC.S ;  /* 0x00000000000073c6 */ /* 0x000e260000000000 */
[----:B0-----:R3:W4:Y:S08]  /*0370*/  SYNCS.EXCH.64 URZ, [UR8+0x36830], UR4 ;  /* 0x03683004083f75b2 */ /* 0x0017300008000100 */
[----:B------:R3:W0:Y:S01]  /*0380*/  SYNCS.EXCH.64 URZ, [UR8+0x36840], UR6 ;  /* 0x03684006083f75b2 */ /* 0x0006220008000100 */
[----:B------:R3:W0:Y:S01]  /*0390*/  SYNCS.EXCH.64 URZ, [UR8+0x36838], UR4 ;  /* 0x03683804083f75b2 */ /* 0x0006220008000100 */
[----:B------:R3:W0:Y:S02]  /*03a0*/  SYNCS.EXCH.64 URZ, [UR8+0x36848], UR6 ;  /* 0x03684806083f75b2 */ /* 0x0006240008000100 */
[----:B---3--:R-:W-:Y:S01]  /*03b0*/  NOP ;  /* 0x0000000000007918 */ /* 0x008fe20000000000 */
.L_x_2:
[----:B------:R-:W3:Y:S01]  /*03c0*/  SHFL.IDX PT, R2, R0, RZ, 0x1f ;  /* 0x00001fff00027589 */ /* 0x000ee200000e0000 */
[----:B------:R-:W-:Y:S01]  /*03d0*/  NOP ;  /* 0x0000000000007918 */ /* 0x000fe20000000000 */
[----:B---3--:R-:W-:-:S13]  /*03e0*/  ISETP.NE.AND P0, PT, R2, RZ, PT ;  /* 0x000000ff0200720c */ /* 0x008fda0003f05270 */
        /* <DEDUP_REMOVED lines=14> */
[----:B0-----:R3:W0:Y:S08]  /*04d0*/  SYNCS.EXCH.64 URZ, [UR8+0x36850], UR4 ;  /* 0x03685004083f75b2 */ /* 0x0016300008000100 */
[----:B------:R3:W0:Y:S01]  /*04e0*/  SYNCS.EXCH.64 URZ, [UR8+0x36860], UR6 ;  /* 0x03686006083f75b2 */ /* 0x0006220008000100 */
[----:B------:R3:W0:Y:S01]  /*04f0*/  SYNCS.EXCH.64 URZ, [UR8+0x36858], UR4 ;  /* 0x03685804083f75b2 */ /* 0x0006220008000100 */
[----:B------:R3:W0:Y:S02]  /*0500*/  SYNCS.EXCH.64 URZ, [UR8+0x36868], UR6 ;  /* 0x03686806083f75b2 */ /* 0x0006240008000100 */
[----:B---3--:R-:W-:Y:S01]  /*0510*/  NOP ;  /* 0x0000000000007918 */ /* 0x008fe20000000000 */
.L_x_3:
[----:B------:R-:W3:Y:S01]  /*0520*/  SHFL.IDX PT, R2, R0, RZ, 0x1f ;  /* 0x00001fff00027589 */ /* 0x000ee200000e0000 */
[----:B------:R-:W-:Y:S01]  /*0530*/  NOP ;  /* 0x0000000000007918 */ /* 0x000fe20000000000 */
[----:B---3--:R-:W-:-:S13]  /*0540*/  ISETP.NE.AND P0, PT, R2, RZ, PT ;  /* 0x000000ff0200720c */ /* 0x008fda0003f05270 */
[----:B------:R-:W-:Y:S05]  /*0550*/  @P0 BRA `(.L_x_4) ;  /* 0x0000000000380947 */ /* 0x000fea0003800000 */
[----:B0-----:R-:W0:Y:S01]  /*0560*/  S2UR UR5, SR_CgaCtaId ;  /* 0x00000000000579c3 */ /* 0x001e220000008800 */
[----:B------:R-:W-:Y:S01]  /*0570*/  UMOV UR4, 0x400 ;  /* 0x0000040000047882 */ /* 0x000fe20000000000 */
[----:B------:R-:W-:Y:S01]  /*0580*/  UMOV UR7, 0x1 ;  /* 0x0000000100077882 */ /* 0x000fe20000000000 */
[----:B------:R-:W-:Y:S01]  /*0590*/  ELECT P0, URZ, PT ;  /* 0x00000000003f782f */ /* 0x000fe20003800000 */
[----:B0-----:R-:W-:Y:S02]  /*05a0*/  ULEA UR6, UR5, UR4, 0x18 ;  /* 0x0000000405067291 */ /* 0x001fe4000f8ec03f */
[----:B------:R-:W-:-:S04]  /*05b0*/  UIADD3 UR4, -UR7, 0x100000, URZ ;  /* 0x0010000007047890 */ /* 0x000fc8000fffe13f */
[----:B------:R-:W-:Y:S02]  /*05c0*/  USHF.L.U32 UR5, UR4, 0xb, URZ ;  /* 0x0000000b04057899 */ /* 0x000fe4000800063f */
[----:B------:R-:W-:Y:S01]  /*05d0*/  USHF.L.U32 UR4, UR4, 0x1, URZ ;  /* 0x0000000104047899 */ /* 0x000fe2000800063f */
[----:B------:R-:W0:Y:S11]  /*05e0*/  FENCE.VIEW.ASYNC.S ;  /* 0x00000000000073c6 */ /* 0x000e360000000000 */
[----:B0-----:R3:W0:Y:S01]  /*05f0*/  SYNCS.EXCH.64 URZ, [UR6+0x36870], UR4 ;  /* 0x03687004063f75b2 */ /* 0x0016220008000100 */
[----:B------:R3:W0:Y:S01]  /*0600*/  SYNCS.EXCH.64 URZ, [UR6+0x36880], UR4 ;  /* 0x03688004063f75b2 */ /* 0x0006220008000100 */
[----:B------:R3:W0:Y:S01]  /*0610*/  SYNCS.EXCH.64 URZ, [UR6+0x36878], UR4 ;  /* 0x03687804063f75b2 */ /* 0x0006220008000100 */
[----:B------:R3:W0:Y:S02]  /*0620*/  SYNCS.EXCH.64 URZ, [UR6+0x36888], UR4 ;  /* 0x03688804063f75b2 */ /* 0x0006240008000100 */
[----:B---3--:R-:W-:Y:S01]  /*0630*/  NOP ;  /* 0x0000000000007918 */ /* 0x008fe20000000000 */
.L_x_4:
        /* <DEDUP_REMOVED lines=22> */
.L_x_5:
        /* <DEDUP_REMOVED lines=22> */
.L_x_6:
[----:B0-----:R-:W-:Y:S01]  /*0900*/  UMOV UR4, 0x1 ;  /* 0x0000000100047882 */ /* 0x001fe20000000000 */
[----:B------:R-:W-:Y:S01]  /*0910*/  PLOP3.LUT P0, PT, PT, PT, UP0, 0x80, 0x0 ;  /* 0x000000000000781c */ /* 0x000fe20003f0f008 */
[----:B------:R-:W-:Y:S01]  /*0920*/  USEL UR4, UR4, 0x2, !UP0 ;  /* 0x0000000204047887 */ /* 0x000fe2000c000000 */
[----:B------:R-:W-:Y:S01]  /*0930*/  NOP ;  /* 0x0000000000007918 */ /* 0x000fe20000000000 */
[----:B------:R-:W-:Y:S04]  /*0940*/  BSSY B6, `(.L_x_7) ;  /* 0x00010a9000067945 */ /* 0x000fe80003800000 */
[----:B------:R-:W-:-:S05]  /*0950*/  IMAD.U32 R2, RZ, RZ, UR4 ;  /* 0x00000004ff027e24 */ /* 0x000fca000f8e00ff */
[----:B------:R0:W-:Y:S01]  /*0960*/  STL [R1+0x8], R2 ;  /* 0x0000080201007387 */ /* 0x0001e20000100800 */
[----:B-12-4-:R-:W-:Y:S06]  /*0970*/  BAR.SYNC.DEFER_BLOCKING 0x0 ;  /* 0x0000000000007b1d */ /* 0x016fec0000010000 */
[----:B------:R-:W-:Y:S05]  /*0980*/  @!P0 BRA `(.L_x_8) ;  /* 0x000000c800108947 */ /* 0x000fea0003800000 */
.L_x_9:
[----:B------:R-:W-:-:S08]  /*0990*/  NOP ;  /* 0x0000000000007918 */ /* 0x000fd00000000000 */
[----:B------:R-:W1:Y:S02]  /*09a0*/  USETMAXREG.TRY_ALLOC.CTAPOOL UP0, 0xf0 ;  /* 0x000000f0000079c8 */ /* 0x000e640008000600 */
[----:B-1----:R-:W-:-:S13]  /*09b0*/  PLOP3.LUT P0, PT, PT, PT, UP0, 0x80, 0x0 ;  /* 0x000000000000781c */ /* 0x002fda0003f0f008 */
[----:B------:R-:W-:Y:S05]  /*09c0*/  @!P0 BRA `(.L_x_9) ;  /* 0xfffffffc00f08947 */ /* 0x000fea000383ffff */
[----:B------:R-:W1:Y:S01]  /*09d0*/  S2UR UR6, SR_CTAID.Y ;  /* 0x00000000000679c3 */ /* 0x000e620000002600 */
[----:B------:R-:W-:Y:S02]  /*09e0*/  ULDC UR7, c[0x0][0xc50] ;  /* 0x0003140000077ab9 */ /* 0x000fe40000000800 */
[----:B------:R-:W-:-:S05]  /*09f0*/  UISETP.NE.AND UP0, UPT, UR7, 0x1, UPT ;  /* 0x000000010700788c */ /* 0x000fca000bf05270 */
[----:B------:R-:W2:Y:S06]  /*0a00*/  S2UR UR8, SR_CTAID.Z ;  /* 0x00000000000879c3 */ /* 0x000eac0000002700 */
[----:B------:R-:W-:Y:S01]  /*0a10*/  @UP0 ULDC UR4, c[0x0][0xc54] ;  /* 0x0003150000040ab9 */ /* 0x000fe20000000800 */
[----:B------:R-:W-:Y:S01]  /*0a20*/  @UP0 ULDC UR9, c[0x0][0xc58] ;  /* 0x0003160000090ab9 */ /* 0x000fe20000000800 */
[----:B-1----:R-:W-:Y:S02]  /*0a30*/  UIMAD.WIDE.U32 UR4, UR6, UR4, URZ ;  /* 0x00000004060472a5 */ /* 0x002fe4000f8e003f */
[----:B------:R-:W-:-:S02]  /*0a40*/  UMOV UR10, UR6 ;  /* 0x00000006000a7c82 */ /* 0x000fc40008000000 */
[----:B------:R-:W-:Y:S01]  /*0a50*/  @UP0 USHF.R.U32.HI UR10, URZ, UR9, UR5 ;  /* 0x000000093f0a0299 */ /* 0x000fe20008011605 */
[----:B------:R-:W-:Y:S06]  /*0a60*/  BAR.ARV 0x8, 0x180 ;  /* 0x0206000000007b1d */ /* 0x000fec0000002000 */
[----:B--2---:R-:W-:Y:S01]  /*0a70*/  ISETP.LE.AND P0, PT, RZ, UR8, PT ;  /* 0x00000008ff007c0c */ /* 0x004fe2000bf03270 */
[----:B------:R-:W-:Y:S02]  /*0a80*/  UIADD3 UR4, -UR10, URZ, URZ ;  /* 0x0000003f0a047290 */ /* 0x000fe4000fffe13f */
[----:B------:R-:W-:-:S02]  /*0a90*/  IMAD.U32 R18, RZ, RZ, UR10 ;  /* 0x0000000aff127e24 */ /* 0x000fc4000f8e00ff */
[----:B------:R-:W-:-:S08]  /*0aa0*/  UIMAD UR7, UR7, UR4, UR6 ;  /* 0x00000004070772a4 */ /* 0x000fd0000f8e0206 */
[----:B------:R-:W-:Y:S05]  /*0ab0*/  @!P0 BRA `(.L_x_10) ;  /* 0x0000010800448947 */ /* 0x000fea0003800000 */
[----:B------:R-:W-:Y:S01]  /*0ac0*/  ULDC.64 UR4, c[0x0][0x418] ;  /* 0x0001060000047ab9 */ /* 0x000fe20000000a00 */
[----:B------:R-:W-:Y:S01]  /*0ad0*/  ULDC UR39, c[0x0][0x424] ;  /* 0x0001090000277ab9 */ /* 0x000fe20000000800 */
[----:B------:R-:W-:Y:S02]  /*0ae0*/  UISETP.NE.U32.AND UP0, UPT, UR4, URZ, UPT ;  /* 0x0000003f0400728c */ /* 0x000fe4000bf05070 */
[----:B------:R-:W-:Y:S02]  /*0af0*/  ULOP3.LUT UR9, UR7, 0xffff, URZ, 0xc0, !UPT ;  /* 0x0000ffff07097892 */ /* 0x000fe4000f8ec03f */
[----:B------:R-:W-:Y:S01]  /*0b00*/  UISETP.NE.AND.EX UP0, UPT, UR5, URZ, UPT, UP0 ;  /* 0x0000003f0500728c */ /* 0x000fe2000bf05300 */
[----:B------:R-:W-:-:S03]  /*0b10*/  ULDC UR4, c[0x0][0x2f0] ;  /* 0x0000bc0000047ab9 */ /* 0x000fc60000000800 */
[----:B------:R-:W-:-:S04]  /*0b20*/  USEL UR39, UR39, 0x1, UP0 ;  /* 0x0000000127277887 */ /* 0x000fc80008000000 */
[----:B------:R-:W-:-:S03]  /*0b30*/  UIMAD UR39, UR39, UR4, URZ ;  /* 0x00000004272772a4 */ /* 0x000fc6000f8e023f */
[----:B------:R-:W-:Y:S01]  /*0b40*/  UMOV UR4, URZ ;  /* 0x0000003f00047c82 */ /* 0x000fe20008000000 */
[----:B------:R-:W-:Y:S02]  /*0b50*/  UISETP.GE.AND UP0, UPT, UR39, 0x1, UPT ;  /* 0x000000012700788c */ /* 0x000fe4000bf06270 */
[----:B------:R-:W-:-:S04]  /*0b60*/  UIADD3 UR5, UR39, 0x6f, URZ ;  /* 0x0000006f27057890 */ /* 0x000fc8000fffe03f */
[----:B------:R-:W-:Y:S01]  /*0b70*/  PLOP3.LUT P0, PT, PT, PT, UP0, 0x80, 0x0 ;  /* 0x000000000000781c */ /* 0x000fe20003f0f008 */
[----:B------:R-:W-:-:S04]  /*0b80*/  UIMAD.WIDE UR4, UR5, -0x6db6db6d, UR4 ;  /* 0x92492493050478a5 */ /* 0x000fc8000f8e0204 */
[----:B------:R-:W-:-:S03]  /*0b90*/  USHF.R.U32.HI UR6, URZ, 0x1f, UR5 ;  /* 0x0000001f3f067899 */ /* 0x000fc60008011605 */
[----:B------:R-:W-:Y:S01]  /*0ba0*/  UMOV UR4, URZ ;  /* 0x0000003f00047c82 */ /* 0x000fe20008000000 */
[----:B------:R-:W-:-:S04]  /*0bb0*/  ULEA.HI.SX32 UR6, UR5, UR6, 0x1a ;  /* 0x0000000605067291 */ /* 0x000fc8000f8fd23f */
[----:B------:R-:W-:Y:S08]  /*0bc0*/  @!P0 BRA `(.L_x_11) ;  /* 0x0000000000908947 */ /* 0x000ff00003800000 */
[----:B------:R-:W-:Y:S01]  /*0bd0*/  USHF.R.U32.HI UR7, URZ, 0x10, UR7 ;  /* 0x000000103f077899 */ /* 0x000fe20008011607 */
[----:B------:R-:W-:-:S03]  /*0be0*/  UMOV UR4, URZ ;  /* 0x0000003f00047c82 */ /* 0x000fc60008000000 */
[----:B------:R-:W-:-:S11]  /*0bf0*/  UISETP.NE.AND UP0, UPT, UR7, URZ, UPT ;  /* 0x0000003f0700728c */ /* 0x000fd6000bf05270 */
[----:B------:R-:W-:Y:S02]  /*0c00*/  @!UP0 ULDC UR7, c[0x0][0x9f0] ;  /* 0x00027c0000078ab9 */ /* 0x000fe40000000800 */
[----:B------:R-:W-:Y:S01]  /*0c10*/  IMAD.U32 R3, RZ, RZ, UR7 ;  /* 0x00000007ff037e24 */ /* 0x000fe2000f8e00ff */
[----:B------:R-:W-:-:S04]  /*0c20*/  UIADD3 UR8, UR6, -0x1, UR7 ;  /* 0xffffffff06087890 */ /* 0x000fc8000fffe007 */
[-C--:B------:R-:W-:Y:S02]  /*0c30*/  IABS R0, R3.reuse ;  /* 0x0000000300007213 */ /* 0x080fe40000000000 */
[----:B------:R-:W-:Y:S01]  /*0c40*/  IMAD.U32 R4, RZ, RZ, UR8 ;  /* 0x00000008ff047e24 */ /* 0x000fe2000f8e00ff */
[----:B------:R-:W-:Y:S01]  /*0c50*/  IABS R5, R3 ;  /* 0x0000000300057213 */ /* 0x000fe20000000000 */
[----:B------:R-:W-:Y:S01]  /*0c60*/  ULOP3.LUT UR8, UR8, UR7, URZ, 0x3c, !UPT ;  /* 0x0000000708087292 */ /* 0x000fe2000f8e3c3f */
[----:B------:R-:W-:Y:S02]  /*0c70*/  R2UR UR12, R0 ;  /* 0x00000000000c72ca */ /* 0x000fe400000e0000 */
[----:B------:R-:W-:-:S05]  /*0c80*/  IABS R4, R4 ;  /* 0x0000000400047213 */ /* 0x000fca0000000000 */
[----:B------:R-:W-:-:S05]  /*0c90*/  IMAD.MOV.U32 R3, RZ, RZ, R4 ;  /* 0x000000ffff037224 */ /* 0x000fca00078e0004 */
[----:B------:R-:W-:Y:S01]  /*0ca0*/  R2UR UR11, R3 ;  /* 0x00000000030b72ca */ /* 0x000fe200000e0000 */
[----:B------:R-:W1:Y:S08]  /*0cb0*/  I2F.RP R0, UR12 ;  /* 0x0000000c00007d06 */ /* 0x000e700008209400 */
[----:B-1----:R-:W0:Y:S02]  /*0cc0*/  MUFU.RCP R0, R0 ;  /* 0x0000000000007308 */ /* 0x002e240000001000 */
[----:B0-----:R-:W-:Y:S01]  /*0cd0*/  VIADD R2, R0, 0xffffffe ;  /* 0x0ffffffe00027836 */ /* 0x001fe20000000000 */
[----:B------:R-:W-:-:S05]  /*0ce0*/  IADD3 R0, RZ, -R5, RZ ;  /* 0x80000005ff007210 */ /* 0x000fca0007ffe0ff */
[----:B------:R-:W0:Y:S02]  /*0cf0*/  F2I.FTZ.U32.TRUNC.NTZ R2, R2 ;  /* 0x0000000200027305 */ /* 0x000e24000021f000 */
[----:B0-----:R-:W-:-:S13]  /*0d00*/  R2UR UR5, R2 ;  /* 0x00000000020572ca */ /* 0x001fda00000e0000 */
[----:B------:R-:W-:-:S04]  /*0d10*/  UIADD3 UR10, URZ, -UR5, URZ ;  /* 0x800000053f0a7290 */ /* 0x000fc8000fffe03f */
[----:B------:R-:W-:-:S04]  /*0d20*/  UIMAD UR10, UR10, UR12, URZ ;  /* 0x0000000c0a0a72a4 */ /* 0x000fc8000f8e023f */
[----:B------:R-:W-:-:S03]  /*0d30*/  UIMAD.WIDE.U32 UR4, UR5, UR10, UR4 ;  /* 0x0000000a050472a5 */ /* 0x000fc6000f8e0004 */
[----:B------:R-:W-:Y:S01]  /*0d40*/  R2UR UR10, R0 ;  /* 0x00000000000a72ca */ /* 0x000fe200000e0000 */
[----:B------:R-:W-:-:S12]  /*0d50*/  UIMAD.WIDE.U32 UR4, UR5, UR11, URZ ;  /* 0x0000000b050472a5 */ /* 0x000fd8000f8e003f */
[----:B------:R-:W-:-:S04]  /*0d60*/  UIMAD UR4, UR5, UR10, UR11 ;  /* 0x0000000a050472a4 */ /* 0x000fc8000f8e020b */
[----:B------:R-:W-:-:S11]  /*0d70*/  UISETP.GT.U32.AND UP1, UPT, UR12, UR4, UPT ;  /* 0x000000040c00728c */ /* 0x000fd6000bf24070 */
[----:B------:R-:W-:Y:S02]  /*0d80*/  @!UP1 UIADD3 UR4, UR4, -UR12, URZ ;  /* 0x8000000c04049290 */ /* 0x000fe4000fffe03f */
[----:B------:R-:W-:Y:S02]  /*0d90*/  @!UP1 UIADD3 UR5, UR5, 0x1, URZ ;  /* 0x0000000105059890 */ /* 0x000fe4000fffe03f */
[----:B------:R-:W-:Y:S02]  /*0da0*/  UISETP.GE.U32.AND UP0, UPT, UR4, UR12, UPT ;  /* 0x0000000c0400728c */ /* 0x000fe4000bf06070 */
[----:B------:R-:W-:-:S09]  /*0db0*/  UISETP.GE.AND UP1, UPT, UR8, URZ, UPT ;  /* 0x0000003f0800728c */ /* 0x000fd2000bf26270 */
[----:B------:R-:W-:Y:S02]  /*0dc0*/  @UP0 UIADD3 UR5, UR5, 0x1, URZ ;  /* 0x0000000105050890 */ /* 0x000fe4000fffe03f */
[----:B------:R-:W-:-:S05]  /*0dd0*/  UISETP.NE.AND UP0, UPT, UR7, URZ, UPT ;  /* 0x0000003f0700728c */ /* 0x000fca000bf05270 */
[----:B------:R-:W-:Y:S02]  /*0de0*/  UMOV UR4, UR5 ;  /* 0x0000000500047c82 */ /* 0x000fe40008000000 */
[----:B------:R-:W-:-:S04]  /*0df0*/  @!UP1 UIADD3 UR4, -UR4, URZ, URZ ;  /* 0x0000003f04049290 */ /* 0x000fc8000fffe13f */
[----:B------:R-:W-:-:S12]  /*0e00*/  @!UP0 ULOP3.LUT UR4, URZ, UR7, URZ, 0x33, !UPT ;  /* 0x000000073f048292 */ /* 0x000fd8000f8e333f */
.L_x_11:
[----:B------:R-:W-:Y:S01]  /*0e10*/  UIMAD UR5, UR9, UR4, URZ ;  /* 0x00000004090572a4 */ /* 0x000fe2000f8e023f */
[----:B------:R-:W-:Y:S01]  /*0e20*/  IMAD.U32 R0, RZ, RZ, UR6 ;  /* 0x00000006ff007e24 */ /* 0x000fe2000f8e00ff */
[----:B0-----:R-:W0:Y:S01]  /*0e30*/  S2R R2, SR_TID.X ;  /* 0x0000000000027919 */ /* 0x001e220000002100 */
[----:B------:R-:W-:Y:S01]  /*0e40*/  IMAD.U32 R3, RZ, RZ, UR4 ;  /* 0x00000004ff037e24 */ /* 0x000fe2000f8e00ff */
[----:B------:R-:W-:Y:S01]  /*0e50*/  PLOP3.LUT P0, PT, PT, PT, PT, 0x80, 0x0 ;  /* 0x000000000000781c */ /* 0x000fe20003f0f070 */
[----:B------:R-:W-:Y:S01]  /*0e60*/  IMAD.MOV.U32 R4, RZ, RZ, RZ ;  /* 0x000000ffff047224 */ /* 0x000fe200078e00ff */
[----:B------:R-:W-:Y:S01]  /*0e70*/  CS2R R118, SRZ ;  /* 0x0000000000767805 */ /* 0x000fe2000001ff00 */
[----:B------:R-:W-:Y:S01]  /*0e80*/  IMAD.U32 R17, RZ, RZ, UR5 ;  /* 0x00000005ff117e24 */ /* 0x000fe2000f8e00ff */
[----:B------:R-:W-:Y:S02]  /*0e90*/  VIADDMNMX R0, R3, UR5, R0, PT ;  /* 0x0000000503007c46 */ /* 0x000fe4000b800100 */
[----:B------:R-:W-:-:S02]  /*0ea0*/  CS2R R116, SRZ ;  /* 0x0000000000747805 */ /* 0x000fc4000001ff00 */
[----:B------:R-:W-:Y:S02]  /*0eb0*/  CS2R R114, SRZ ;  /* 0x0000000000727805 */ /* 0x000fe4000001ff00 */
[----:B------:R-:W-:Y:S02]  /*0ec0*/  CS2R R112, SRZ ;  /* 0x0000000000707805 */ /* 0x000fe4000001ff00 */
[----:B------:R-:W-:Y:S02]  /*0ed0*/  R2UR UR38, R0 ;  /* 0x00000000002672ca */ /* 0x000fe400000e0000 */
[----:B------:R-:W-:Y:S02]  /*0ee0*/  CS2R R110, SRZ ;  /* 0x00000000006e7805 */ /* 0x000fe4000001ff00 */
[----:B------:R-:W-:Y:S02]  /*0ef0*/  CS2R R108, SRZ ;  /* 0x00000000006c7805 */ /* 0x000fe4000001ff00 */
[----:B------:R-:W-:-:S02]  /*0f00*/  CS2R R106, SRZ ;  /* 0x00000000006a7805 */ /* 0x000fc4000001ff00 */
[----:B------:R-:W-:Y:S02]  /*0f10*/  CS2R R104, SRZ ;  /* 0x0000000000687805 */ /* 0x000fe4000001ff00 */
[----:B------:R-:W-:Y:S02]  /*0f20*/  CS2R R102, SRZ ;  /* 0x0000000000667805 */ /* 0x000fe4000001ff00 */
[----:B------:R-:W-:Y:S02]  /*0f30*/  CS2R R100, SRZ ;  /* 0x0000000000647805 */ /* 0x000fe4000001ff00 */
[----:B------:R-:W-:Y:S02]  /*0f40*/  CS2R R98, SRZ ;  /* 0x0000000000627805 */ /* 0x000fe4000001ff00 */
[----:B------:R-:W-:Y:S02]  /*0f50*/  CS2R R96, SRZ ;  /* 0x0000000000607805 */ /* 0x000fe4000001ff00 */
[----:B------:R-:W-:-:S02]  /*0f60*/  CS2R R94, SRZ ;  /* 0x00000000005e7805 */ /* 0x000fc4000001ff00 */
[----:B------:R-:W-:Y:S02]  /*0f70*/  CS2R R92, SRZ ;  /* 0x00000000005c7805 */ /* 0x000fe4000001ff00 */
[----:B------:R-:W-:Y:S02]  /*0f80*/  CS2R R90, SRZ ;  /* 0x00000000005a7805 */ /* 0x000fe4000001ff00 */
[----:B------:R-:W-:Y:S01]  /*0f90*/  CS2R R88, SRZ ;  /* 0x0000000000587805 */ /* 0x000fe2000001ff00 */
[----:B------:R-:W-:Y:S01]  /*0fa0*/  UISETP.GT.AND UP0, UPT, UR38, UR5, UPT ;  /* 0x000000052600728c */ /* 0x000fe2000bf04270 */
[----:B------:R-:W-:Y:S02]  /*0fb0*/  CS2R R86, SRZ ;  /* 0x0000000000567805 */ /* 0x000fe4000001ff00 */
[----:B------:R-:W-:Y:S02]  /*0fc0*/  CS2R R84, SRZ ;  /* 0x0000000000547805 */ /* 0x000fe4000001ff00 */
[----:B------:R-:W-:-:S02]  /*0fd0*/  CS2R R82, SRZ ;  /* 0x0000000000527805 */ /* 0x000fc4000001ff00 */
[----:B------:R-:W-:Y:S02]  /*0fe0*/  CS2R R80, SRZ ;  /* 0x0000000000507805 */ /* 0x000fe4000001ff00 */
[----:B------:R-:W-:Y:S02]  /*0ff0*/  CS2R R78, SRZ ;  /* 0x00000000004e7805 */ /* 0x000fe4000001ff00 */
[----:B------:R-:W-:Y:S02]  /*1000*/  PLOP3.LUT P1, PT, PT, PT, UP0, 0x80, 0x0 ;  /* 0x000000000000781c */ /* 0x000fe40003f2f008 */
[----:B------:R-:W-:Y:S02]  /*1010*/  CS2R R76, SRZ ;  /* 0x00000000004c7805 */ /* 0x000fe4000001ff00 */
[----:B------:R-:W-:Y:S01]  /*1020*/  CS2R R74, SRZ ;  /* 0x00000000004a7805 */ /* 0x000fe2000001ff00 */
[----:B0-----:R-:W-:Y:S01]  /*1030*/  VIADD R19, R2, 0xffffff80 ;  /* 0xffffff8002137836 */ /* 0x001fe20000000000 */
[----:B------:R-:W-:Y:S01]  /*1040*/  CS2R R72, SRZ ;  /* 0x0000000000487805 */ /* 0x000fe2000001ff00 */
[----:B------:R-:W-:Y:S01]  /*1050*/  IMAD.MOV.U32 R2, RZ, RZ, RZ ;  /* 0x000000ffff027224 */ /* 0x000fe200078e00ff */
        /* <DEDUP_REMOVED lines=23> */
[----:B------:R-:W-:Y:S01]  /*11d0*/  CS2R R24, SRZ ;  /* 0x0000000000187805 */ /* 0x000fe2000001ff00 */
[----:B------:R-:W-:Y:S06]  /*11e0*/  @!P1 BRA `(.L_x_12) ;  /* 0x000000a0001c9947 */ /* 0x000fec0003800000 */
[----:B------:R-:W-:Y:S01]  /*11f0*/  SHF.R.S32.HI R0, RZ, 0x1f, R19 ;  /* 0x0000001fff007819 */ /* 0x000fe20000011413 */
[----:B------:R-:W0:Y:S01]  /*1200*/  S2UR UR7, SR_CgaCtaId ;  /* 0x00000000000779c3 */ /* 0x000e220000008800 */
[----:B------:R-:W-:Y:S02]  /*1210*/  UMOV UR6, 0x400 ;  /* 0x0000040000067882 */ /* 0x000fe40000000000 */
[----:B------:R-:W-:-:S04]  /*1220*/  LEA.HI R22, R0, R19, RZ, 0x7 ;  /* 0x0000001300167211 */ /* 0x000fc800078f38ff */
[----:B------:R-:W-:-:S06]  /*1230*/  SHF.R.S32.HI R0, RZ, 0x7, R22 ;  /* 0x00000007ff007819 */ /* 0x000fcc0000011416 */
[----:B------:R-:W1:Y:S01]  /*1240*/  SHFL.IDX PT, R0, R0, RZ, 0x1f ;  /* 0x00001fff00007589 */ /* 0x000e6200000e0000 */
[----:B0-----:R-:W-:-:S04]  /*1250*/  ULEA UR8, UR7, UR6, 0x18 ;  /* 0x0000000607087291 */ /* 0x001fc8000f8ec03f */
[----:B------:R-:W-:Y:S02]  /*1260*/  UIADD3 UR6, UR8, 0x15400, URZ ;  /* 0x0001540008067890 */ /* 0x000fe4000fffe03f */
[----:B------:R-:W-:Y:S02]  /*1270*/  IMAD.U32 R16, RZ, RZ, UR8 ;  /* 0x00000008ff107e24 */ /* 0x000fe4000f8e00ff */
[----:B------:R-:W-:Y:S01]  /*1280*/  ULOP3.LUT UP0, URZ, UR6, 0x9f, URZ, 0xc0, !UPT ;  /* 0x0000009f063f7892 */ /* 0x000fe2000f80c03f */
[----:B-1----:R-:W-:-:S05]  /*1290*/  R2UR UR4, R0 ;  /* 0x00000000000472ca */ /* 0x002fca00000e0000 */
[----:B------:R-:W-:-:S08]  /*12a0*/  PLOP3.LUT P0, PT, PT, PT, UP0, 0x80, 0x0 ;  /* 0x000000000000781c */ /* 0x000fd00003f0f008 */
[----:B------:R-:W-:-:S04]  /*12b0*/  ULEA.HI UR5, UR4, UR4, URZ, 0x1 ;  /* 0x0000000404057291 */ /* 0x000fc8000f8f083f */
[----:B------:R-:W-:-:S04]  /*12c0*/  ULOP3.LUT UR5, UR5, 0x1e, URZ, 0xc0, !UPT ;  /* 0x0000001e05057892 */ /* 0x000fc8000f8ec03f */
[----:B------:R-:W-:-:S04]  /*12d0*/  UIADD3 UR5, UR4, -UR5, URZ ;  /* 0x8000000504057290 */ /* 0x000fc8000fffe03f */
[----:B------:R-:W-:-:S04]  /*12e0*/  ULEA UR5, UR5, UR6, 0xd ;  /* 0x0000000605057291 */ /* 0x000fc8000f8e683f */
[----:B------:R-:W-:-:S04]  /*12f0*/  USHF.R.U32.HI UR5, URZ, 0x4, UR5 ;  /* 0x000000043f057899 */ /* 0x000fc80008011605 */
[----:B------:R-:W-:Y:S01]  /*1300*/  ULOP3.LUT UR36, UR5, 0x3fff, URZ, 0xc0, !UPT ;  /* 0x00003fff05247892 */ /* 0x000fe2000f8ec03f */
[----:B------:R-:W-:Y:S11]  /*1310*/  @!P0 BRA `(.L_x_13) ;  /* 0x0000000000408947 */ /* 0x000ff60003800000 */
[----:B------:R-:W-:Y:S01]  /*1320*/  MOV R0, 0x0 ;  /* 0x0000000000007802 */ /* 0x000fe20000000f00 */
[----:B------:R-:W-:Y:S01]  /*1330*/  ULDC.64 UR4, c[0x4][0xa8] ;  /* 0x01002a0000047ab9 */ /* 0x000fe20000000a00 */
[----:B------:R-:W-:Y:S01]  /*1340*/  ULDC.64 UR6, c[0x4][0x28] ;  /* 0x01000a0000067ab9 */ /* 0x000fe20000000a00 */
[----:B------:R-:W-:Y:S01]  /*1350*/  MOV R4, UR4 ;  /* 0x0000000400047c02 */ /* 0x000fe20008000f00 */
[----:B------:R0:W1:Y:S01]  /*1360*/  LDC.64 R2, c[0x4][R0] ;  /* 0x0100000000027b82 */ /* 0x0000620000000a00 */
[----:B------:R-:W-:Y:S01]  /*1370*/  IMAD.U32 R5, RZ, RZ, UR5 ;  /* 0x00000005ff057e24 */ /* 0x000fe2000f8e00ff */
[----:B------:R-:W-:Y:S01]  /*1380*/  ULDC.64 UR4, c[0x4][0xb0] ;  /* 0x01002c0000047ab9 */ /* 0x000fe20000000a00 */
[----:B------:R-:W-:Y:S01]  /*1390*/  IMAD.U32 R10, RZ, RZ, UR6 ;  /* 0x00000006ff0a7e24 */ /* 0x000fe2000f8e00ff */
[----:B------:R-:W-:Y:S01]  /*13a0*/  MOV R13, RZ ;  /* 0x000000ff000d7202 */ /* 0x000fe20000000f00 */
[----:B------:R-:W-:Y:S02]  /*13b0*/  IMAD.U32 R6, RZ, RZ, UR4 ;  /* 0x00000004ff067e24 */ /* 0x000fe4000f8e00ff */
[----:B------:R-:W-:-:S02]  /*13c0*/  IMAD.U32 R7, RZ, RZ, UR5 ;  /* 0x00000005ff077e24 */ /* 0x000fc4000f8e00ff */
[----:B------:R-:W-:Y:S02]  /*13d0*/  IMAD.U32 R11, RZ, RZ, UR7 ;  /* 0x00000007ff0b7e24 */ /* 0x000fe4000f8e00ff */
[----:B------:R-:W-:Y:S02]  /*13e0*/  IMAD.MOV.U32 R8, RZ, RZ, 0x70 ;  /* 0x00000070ff087424 */ /* 0x000fe400078e00ff */
[----:B0-----:R-:W-:-:S07]  /*13f0*/  IMAD.MOV.U32 R12, RZ, RZ, 0x1 ;  /* 0x00000001ff0c7424 */ /* 0x001fce00078e00ff */
[----:B------:R-:W-:-:S07]  /*1400*/  LEPC R20, `(.L_x_13) ;  /* 0x000000001014794e */ /* 0x000fce0000000000 */
[----:B-1----:R-:W-:Y:S05]  /*1410*/  CALL.ABS.NOINC R2 ;  /* 0x0000000002007343 */ /* 0x002fea0003c00000 */
.L_x_13:
[----:B------:R-:W-:Y:S02]  /*1420*/  R2UR UR4, R16 ;  /* 0x00000000100472ca */ /* 0x000fe400000e0000 */
[----:B------:R-:W-:-:S11]  /*1430*/  SHF.L.U32 R0, RZ, 0x1f, RZ ;  /* 0x0000001fff007819 */ /* 0x000fd600000006ff */
[----:B------:R-:W0:Y:S02]  /*1440*/  SYNCS.PHASECHK.TRANS64.TRYWAIT P0, [UR4+0x36800], R0 ;  /* 0x03680000ff0075a7 */ /* 0x000e240008000144 */
[----:B0-----:R-:W-:Y:S05]  /*1450*/  @!P0 BRA `(.L_x_14) ;  /* 0x000000fc00e48947 */ /* 0x001fea0003800000 */
.L_x_125:
[----:B------:R-:W2:Y:S02]  /*1460*/  LDL R2, [R1+0x8] ;  /* 0x0000080001027983 */ /* 0x000ea40000100800 */
[----:B--2---:R-:W-:-:S13]  /*1470*/  R2UR UR4, R2 ;  /* 0x00000000020472ca */ /* 0x004fda00000e0000 */
[----:B------:R-:W-:-:S06]  /*1480*/  ULOP3.LUT UR4, UR4, 0x1, URZ, 0xfc, !UPT ;  /* 0x0000000104047892 */ /* 0x000fcc000f8efc3f */
[----:B------:R-:W-:-:S05]  /*1490*/  IMAD.U32 R2, RZ, RZ, UR4 ;  /* 0x00000004ff027e24 */ /* 0x000fca000f8e00ff */
[----:B------:R-:W-:-:S13]  /*14a0*/  ISETP.NE.AND P0, PT, R2, 0x3, PT ;  /* 0x000000030200780c */ /* 0x000fda0003f05270 */
[----:B------:R-:W-:Y:S05]  /*14b0*/  @!P0 BRA `(.L_x_15) ;  /* 0x0000000000048947 */ /* 0x000fea0003800000 */
[----:B------:R-:W-:Y:S01]  /*14c0*/  BPT.TRAP 0x1 ;  /* 0x000000040000795c */ /* 0x000fe20000300000 */
.L_x_15:
[----:B------:R-:W-:-:S13]  /*14d0*/  R2UR UR4, R16 ;  /* 0x00000000100472ca */ /* 0x000fda00000e0000 */
[----:B------:R1:W2:Y:S01]  /*14e0*/  SYNCS.PHASECHK.TRANS64.TRYWAIT P2, [UR4+0x36830], R0 ;  /* 0x03683000ff0075a7 */ /* 0x0002a20008040144 */
[----:B------:R-:W-:Y:S05]  /*14f0*/  @!P0 BRA `(.L_x_16) ;  /* 0x0000000000048947 */ /* 0x000fea0003800000 */
[----:B------:R-:W-:Y:S01]  /*1500*/  BPT.TRAP 0x1 ;  /* 0x000000040000795c */ /* 0x000fe20000300000 */
.L_x_16:
[----:B------:R-:W3:Y:S01]  /*1510*/  S2R R2, SR_TID.X ;  /* 0x0000000000027919 */ /* 0x000ee20000002100 */
[----:B------:R-:W-:Y:S01]  /*1520*/  IMAD.U32 R4, RZ, RZ, UR36 ;  /* 0x00000024ff047e24 */ /* 0x000fe2000f8e00ff */
[----:B---3--:R-:W-:-:S04]  /*1530*/  LOP3.LUT R2, R2, 0x7f, RZ, 0xc0, !PT ;  /* 0x0000007f02027812 */ /* 0x008fc800078ec0ff */
[----:B------:R-:W-:Y:S01]  /*1540*/  ISETP.NE.AND P1, PT, R2, RZ, PT ;  /* 0x000000ff0200720c */ /* 0x000fe20003f25270 */
[----:B--2---:R-:W-:-:S12]  /*1550*/  @P2 BRA `(.L_x_17) ;  /* 0x00000000000c2947 */ /* 0x004fd80003800000 */
[----:B------:R-:W-:-:S13]  /*1560*/  R2UR UR4, R16 ;  /* 0x00000000100472ca */ /* 0x000fda00000e0000 */
[----:B------:R-:W2:Y:S02]  /*1570*/  SYNCS.PHASECHK.TRANS64.TRYWAIT P2, [UR4+0x36830], R0 ;  /* 0x03683000ff0075a7 */ /* 0x000ea40008040144 */
[----:B--2---:R-:W-:Y:S05]  /*1580*/  @!P2 BRA `(.L_x_18) ;  /* 0x000000fc00b4a947 */ /* 0x004fea0003800000 */
.L_x_17:
[----:B------:R-:W-:Y:S05]  /*1590*/  WARPSYNC.ALL ;  /* 0x0000000000007948 */ /* 0x000fea0003800000 */
[----:B------:R-:W-:Y:S01]  /*15a0*/  IMAD.MOV.U32 R8, RZ, RZ, RZ ;  /* 0x000000ffff087224 */ /* 0x000fe200078e00ff */
[----:B------:R-:W-:Y:S01]  /*15b0*/  LOP3.LUT R4, R4, 0x10000, RZ, 0xfc, !PT ;  /* 0x0001000004047812 */ /* 0x000fe200078efcff */
[----:B------:R-:W-:Y:S02]  /*15c0*/  IMAD.MOV.U32 R119, RZ, RZ, RZ ;  /* 0x000000ffff777224 */ /* 0x000fe400078e00ff */
[----:B------:R-:W-:Y:S01]  /*15d0*/  IMAD.MOV.U32 R5, RZ, RZ, 0x40000040 ;  /* 0x40000040ff057424 */ /* 0x000fe200078e00ff */
[----:B------:R-:W-:Y:S01]  /*15e0*/  R2UR UR42, R16 ;  /* 0x00000000102a72ca */ /* 0x000fe200000e0000 */
[----:B------:R-:W-:Y:S01]  /*15f0*/  WARPGROUP.ARRIVE ;  /* 0x00000000000079c5 */ /* 0x000fe20000000000 */
[C---:B------:R-:W-:Y:S01]  /*1600*/  R2UR UR8, R4.reuse ;  /* 0x00000000040872ca */ /* 0x040fe200000e0000 */
[----:B------:R-:W-:Y:S01]  /*1610*/  UMOV UR11, 0x40000040 ;  /* 0x40000040000b7882 */ /* 0x000fe20000000000 */
        /* <DEDUP_REMOVED lines=9> */
[----:B------:R-:W-:Y:S01]  /*16b0*/  UIADD3 UR4, UR42, 0x21400, URZ ;  /* 0x000214002a047890 */ /* 0x000fe2000fffe03f */
[C---:B------:R-:W-:Y:S01]  /*16c0*/  R2UR UR16, R4.reuse ;  /* 0x00000000041072ca */ /* 0x040fe200000e0000 */
[----:B------:R-:W-:Y:S01]  /*16d0*/  UMOV UR7, 0x40000040 ;  /* 0x4000004000077882 */ /* 0x000fe20000000000 */
[C---:B------:R-:W-:Y:S01]  /*16e0*/  R2UR UR17, R5.reuse ;  /* 0x00000000051172ca */ /* 0x040fe200000e0000 */
[----:B------:R-:W-:Y:S01]  /*16f0*/  USHF.R.U32.HI UR4, URZ, 0x4, UR4 ;  /* 0x000000043f047899 */ /* 0x000fe20008011604 */
[----:B------:R-:W-:Y:S01]  /*1700*/  R2UR UR20, R4 ;  /* 0x00000000041472ca */ /* 0x000fe200000e0000 */
[----:B------:R-:W-:Y:S01]  /*1710*/  UMOV UR29, 0x40000040 ;  /* 0x40000040001d7882 */ /* 0x000fe20000000000 */
[C---:B------:R-:W-:Y:S01]  /*1720*/  R2UR UR21, R5.reuse ;  /* 0x00000000051572ca */ /* 0x040fe200000e0000 */
[----:B------:R-:W-:Y:S01]  /*1730*/  ULOP3.LUT UR4, UR4, 0x3fff, URZ, 0xc0, !UPT ;  /* 0x00003fff04047892 */ /* 0x000fe2000f8ec03f */
[----:B------:R-:W-:Y:S01]  /*1740*/  R2UR UR5, R5 ;  /* 0x00000000050572ca */ /* 0x000fe200000e0000 */
[----:B------:R-:W-:Y:S01]  /*1750*/  UMOV UR31, 0x40000040 ;  /* 0x40000040001f7882 */ /* 0x000fe20000000000 */
[----:B------:R-:W-:Y:S01]  /*1760*/  UMOV UR33, 0x40000040 ;  /* 0x4000004000217882 */ /* 0x000fe20000000000 */
[----:B------:R-:W-:Y:S01]  /*1770*/  ULOP3.LUT UR61, UR4, 0x10000, URZ, 0xfc, !UPT ;  /* 0x00010000043d7892 */ /* 0x000fe2000f8efc3f */
[----:B------:R-:W-:Y:S01]  /*1780*/  LOP3.LUT R22, R22, 0xffffff80, RZ, 0xc0, !PT ;  /* 0xffffff8016167812 */ /* 0x000fe200078ec0ff */
[----:B------:R-:W-:Y:S01]  /*1790*/  UMOV UR35, 0x40000040 ;  /* 0x4000004000237882 */ /* 0x000fe20000000000 */
[----:B------:R-:W-:Y:S01]  /*17a0*/  UMOV UR37, 0x40000040 ;  /* 0x4000004000257882 */ /* 0x000fe20000000000 */
[----:B------:R-:W-:Y:S01]  /*17b0*/  UIADD3 UR4, UR61, 0x80, URZ ;  /* 0x000000803d047890 */ /* 0x000fe2000fffe03f */
[----:B01----:R-:W-:Y:S01]  /*17c0*/  IMAD.MOV.U32 R0, RZ, RZ, -0x2 ;  /* 0xfffffffeff007424 */ /* 0x003fe200078e00ff */
[----:B------:R-:W-:Y:S01]  /*17d0*/  UIADD3 UR14, UR61, 0x180, URZ ;  /* 0x000001803d0e7890 */ /* 0x000fe2000fffe03f */
[----:B------:R-:W-:Y:S01]  /*17e0*/  IMAD.IADD R22, R19, 0x1, -R22 ;  /* 0x0000000113167824 */ /* 0x000fe200078e0a16 */
[----:B------:R-:W-:Y:S01]  /*17f0*/  UMOV UR10, UR61 ;  /* 0x0000003d000a7c82 */ /* 0x000fe20008000000 */
[----:B------:R-:W-:Y:S01]  /*1800*/  UIADD3 UR18, UR61, 0x200, URZ ;  /* 0x000002003d127890 */ /* 0x000fe2000fffe03f */
[----:B------:R-:W-:Y:S01]  /*1810*/  HGMMA.64x16x16.F32.BF16 R72, gdesc[UR8], RZ, !UPT, gsb0 ;  /* 0x00200000084879f0 */ /* 0x000fe2000c0018ff */
[C---:B------:R-:W-:Y:S01]  /*1820*/  R2UR UR8, R4.reuse ;  /* 0x00000000040872ca */ /* 0x040fe200000e0000 */
[----:B------:R-:W-:Y:S01]  /*1830*/  UMOV UR10, UR4 ;  /* 0x00000004000a7c82 */ /* 0x000fe20008000000 */
[----:B------:R-:W-:Y:S01]  /*1840*/  R2UR UR9, R5 ;  /* 0x00000000050972ca */ /* 0x000fe200000e0000 */
[----:B------:R-:W-:Y:S01]  /*1850*/  UMOV UR11, 0x40000040 ;  /* 0x40000040000b7882 */ /* 0x000fe20000000000 */
[----:B------:R-:W-:Y:S01]  /*1860*/  UIADD3 UR4, UR61, 0x100, URZ ;  /* 0x000001003d047890 */ /* 0x000fe2000fffe03f */
[----:B------:R-:W-:Y:S01]  /*1870*/  SHF.R.S32.HI R3, RZ, 0x1f, R22 ;  /* 0x0000001fff037819 */ /* 0x000fe20000011416 */
[----:B------:R-:W-:Y:S01]  /*1880*/  UIADD3 UR22, UR61, 0x280, URZ ;  /* 0x000002803d167890 */ /* 0x000fe2000fffe03f */
[----:B------:R-:W-:Y:S01]  /*1890*/  IMAD.U32 R2, RZ, RZ, UR38 ;  /* 0x00000026ff027e24 */ /* 0x000fe2000f8e00ff */
[----:B------:R-:W-:Y:S01]  /*18a0*/  UIADD3 UR6, UR61, 0x300, URZ ;  /* 0x000003003d067890 */ /* 0x000fe2000fffe03f */
[----:B------:R-:W-:Y:S01]  /*18b0*/  LEA.HI R3, R3, R22, RZ, 0x2 ;  /* 0x0000001603037211 */ /* 0x000fe200078f10ff */
[----:B------:R-:W-:Y:S01]  /*18c0*/  UIADD3 UR30, UR61, 0x380, URZ ;  /* 0x000003803d1e7890 */ /* 0x000fe2000fffe03f */
[----:B------:R-:W-:Y:S01]  /*18d0*/  P2R R80, PR, RZ, 0x2 ;  /* 0x00000002ff507803 */ /* 0x000fe20000000000 */
[----:B------:R-:W-:Y:S01]  /*18e0*/  UMOV UR26, UR4 ;  /* 0x00000004001a7c82 */ /* 0x000fe20008000000 */
[----:B------:R-:W-:Y:S01]  /*18f0*/  R2UR UR4, R4 ;  /* 0x00000000040472ca */ /* 0x000fe200000e0000 */
[----:B------:R-:W-:Y:S01]  /*1900*/  UIADD3 UR34, UR61, 0x382, URZ ;  /* 0x000003823d227890 */ /* 0x000fe2000fffe03f */
[----:B------:R-:W-:Y:S01]  /*1910*/  LOP3.LUT R3, R3, 0x7ffffffc, RZ, 0xc0, !PT ;  /* 0x7ffffffc03037812 */ /* 0x000fe200078ec0ff */
[----:B------:R-:W-:Y:S01]  /*1920*/  UMOV UR41, 0x40000040 ;  /* 0x4000004000297882 */ /* 0x000fe20000000000 */
[----:B------:R-:W-:Y:S01]  /*1930*/  UMOV UR45, 0x40000040 ;  /* 0x40000040002d7882 */ /* 0x000fe20000000000 */
[----:B------:R-:W-:Y:S01]  /*1940*/  UMOV UR49, 0x40000040 ;  /* 0x4000004000317882 */ /* 0x000fe20000000000 */
[----:B------:R-:W-:Y:S01]  /*1950*/  UMOV UR53, 0x40000040 ;  /* 0x4000004000357882 */ /* 0x000fe20000000000 */
[----:B------:R-:W-:Y:S01]  /*1960*/  UMOV UR57, 0x40000040 ;  /* 0x4000004000397882 */ /* 0x000fe20000000000 */
[----:B------:R-:W-:Y:S01]  /*1970*/  IADD3 R3, R22, -R3, RZ ;  /* 0x8000000316037210 */ /* 0x000fe20007ffe0ff */
[----:B------:R-:W-:Y:S01]  /*1980*/  UIADD3 UR38, UR38, -0x2, URZ ;  /* 0xfffffffe26267890 */ /* 0x000fe2000fffe03f */
[----:B------:R-:W-:Y:S01]  /*1990*/  P2R R82, PR, RZ, 0x1 ;  /* 0x00000001ff527803 */ /* 0x000fe20000000000 */
[--C-:B------:R-:W-:Y:S01]  /*19a0*/  IMAD.MOV.U32 R117, RZ, RZ, R119.reuse ;  /* 0x000000ffff757224 */ /* 0x100fe200078e0077 */
[-C--:B------:R-:W-:Y:S01]  /*19b0*/  MOV R118, R119.reuse ;  /* 0x0000007700767202 */ /* 0x080fe20000000f00 */
[----:B------:R-:W-:Y:S01]  /*19c0*/  IMAD R3, R3, R0, 0x70 ;  /* 0x0000007003037424 */ /* 0x000fe200078e0200 */
[-C--:B------:R-:W-:Y:S01]  /*19d0*/  MOV R110, R119.reuse ;  /* 0x00000077006e7202 */ /* 0x080fe20000000f00 */
[--C-:B------:R-:W-:Y:S01]  /*19e0*/  IMAD.MOV.U32 R116, RZ, RZ, R119.reuse ;  /* 0x000000ffff747224 */ /* 0x100fe200078e0077 */
[-C--:B------:R-:W-:Y:S01]  /*19f0*/  MOV R102, R119.reuse ;  /* 0x0000007700667202 */ /* 0x080fe20000000f00 */
[----:B------:R-:W-:Y:S01]  /*1a00*/  VIADD R3, R3, UR39 ;  /* 0x0000002703037c36 */ /* 0x000fe20008000000 */
[-C--:B------:R-:W-:Y:S01]  /*1a10*/  MOV R94, R119.reuse ;  /* 0x00000077005e7202 */ /* 0x080fe20000000f00 */
[----:B------:R-:W-:Y:S01]  /*1a20*/  IMAD.MOV.U32 R114, RZ, RZ, R119 ;  /* 0x000000ffff727224 */ /* 0x000fe200078e0077 */
[----:B------:R-:W-:Y:S01]  /*1a30*/  MOV R86, R119 ;  /* 0x0000007700567202 */ /* 0x000fe20000000f00 */
[----:B------:R-:W-:-:S02]  /*1a40*/  IMAD R2, R2, -0x70, R3 ;  /* 0xffffff9002027824 */ /* 0x000fc400078e0203 */
[--C-:B------:R-:W-:Y:S02]  /*1a50*/  IMAD.MOV.U32 R112, RZ, RZ, R119.reuse ;  /* 0x000000ffff707224 */ /* 0x100fe400078e0077 */
[--C-:B------:R-:W-:Y:S01]  /*1a60*/  IMAD.MOV.U32 R108, RZ, RZ, R119.reuse ;  /* 0x000000ffff6c7224 */ /* 0x100fe200078e0077 */
[C---:B------:R-:W-:Y:S01]  /*1a70*/  ISETP.GT.AND P2, PT, R2.reuse, RZ, PT ;  /* 0x000000ff0200720c */ /* 0x040fe20003f44270 */
[--C-:B------:R-:W-:Y:S01]  /*1a80*/  IMAD.MOV.U32 R106, RZ, RZ, R119.reuse ;  /* 0x000000ffff6a7224 */ /* 0x100fe200078e0077 */
[C---:B------:R-:W-:Y:S01]  /*1a90*/  ISETP.GT.AND P3, PT, R2.reuse, 0x1, PT ;  /* 0x000000010200780c */ /* 0x040fe20003f64270 */
[--C-:B------:R-:W-:Y:S01]  /*1aa0*/  IMAD.MOV.U32 R104, RZ, RZ, R119.reuse ;  /* 0x000000ffff687224 */ /* 0x100fe200078e0077 */
[C---:B------:R-:W-:Y:S01]  /*1ab0*/  ISETP.GT.AND P4, PT, R2.reuse, 0x8, PT ;  /* 0x000000080200780c */ /* 0x040fe20003f84270 */
[--C-:B------:R-:W-:Y:S01]  /*1ac0*/  IMAD.MOV.U32 R100, RZ, RZ, R119.reuse ;  /* 0x000000ffff647224 */ /* 0x100fe200078e0077 */
[C---:B------:R-:W-:Y:S01]  /*1ad0*/  ISETP.GT.AND P5, PT, R2.reuse, 0x9, PT ;  /* 0x000000090200780c */ /* 0x040fe20003fa4270 */
[--C-:B------:R-:W-:Y:S01]  /*1ae0*/  IMAD.MOV.U32 R98, RZ, RZ, R119.reuse ;  /* 0x000000ffff627224 */ /* 0x100fe200078e0077 */
[C---:B------:R-:W-:Y:S01]  /*1af0*/  ISETP.GT.AND P6, PT, R2.reuse, 0x21, PT ;  /* 0x000000210200780c */ /* 0x040fe20003fc4270 */
[--C-:B------:R-:W-:Y:S01]  /*1b00*/  IMAD.MOV.U32 R96, RZ, RZ, R119.reuse ;  /* 0x000000ffff607224 */ /* 0x100fe200078e0077 */
[----:B------:R-:W-:Y:S01]  /*1b10*/  ISETP.GT.AND P1, PT, R2, 0x49, PT ;  /* 0x000000490200780c */ /* 0x000fe20003f24270 */
[----:B------:R-:W-:Y:S01]  /*1b20*/  IMAD.MOV.U32 R92, RZ, RZ, R119 ;  /* 0x000000ffff5c7224 */ /* 0x000fe200078e0077 */
[----:B------:R-:W-:-:S02]  /*1b30*/  WARPGROUP.DEPBAR.LE gsb0, 0x0 ;  /* 0x00008000000079c5 */ /* 0x000fc40000010000 */
[----:B------:R-:W-:Y:S01]  /*1b40*/  WARPGROUP.ARRIVE ;  /* 0x00000000000079c5 */ /* 0x000fe20000000000 */
[----:B------:R-:W-:Y:S01]  /*1b50*/  ISETP.GT.AND P0, PT, R2, 0x50, PT ;  /* 0x000000500200780c */ /* 0x000fe20003f04270 */
[--C-:B------:R-:W-:Y:S02]  /*1b60*/  IMAD.MOV.U32 R90, RZ, RZ, R119.reuse ;  /* 0x000000ffff5a7224 */ /* 0x100fe400078e0077 */
[--C-:B------:R-:W-:Y:S02]  /*1b70*/  IMAD.MOV.U32 R88, RZ, RZ, R119.reuse ;  /* 0x000000ffff587224 */ /* 0x100fe400078e0077 */
[----:B------:R-:W-:Y:S01]  /*1b80*/  HGMMA.64x16x16.F32.BF16 R64, gdesc[UR8], RZ, !UPT, gsb0 ;  /* 0x00200000084079f0 */ /* 0x000fe2000c0018ff */
[----:B------:R-:W-:Y:S01]  /*1b90*/  R2UR UR8, R4 ;  /* 0x00000000040872ca */ /* 0x000fe200000e0000 */
[----:B------:R-:W-:Y:S01]  /*1ba0*/  UIADD3 UR9, UR61, 0x504, URZ ;  /* 0x000005043d097890 */ /* 0x000fe2000fffe03f */
[----:B------:R-:W-:Y:S01]  /*1bb0*/  IMAD.MOV.U32 R84, RZ, RZ, R119 ;  /* 0x000000ffff547224 */ /* 0x000fe200078e0077 */
[----:B------:R-:W-:Y:S01]  /*1bc0*/  UIADD3 UR10, UR61, 0x584, URZ ;  /* 0x000005843d0a7890 */ /* 0x000fe2000fffe03f */
[----:B------:R-:W-:-:S09]  /*1bd0*/  UMOV UR11, 0x40000040 ;  /* 0x40000040000b7882 */ /* 0x000fd20000000000 */
[----:B------:R-:W-:Y:S02]  /*1be0*/  UIADD3 UR28, UR8, 0x400, URZ ;  /* 0x00000400081c7890 */ /* 0x000fe4000fffe03f */
[----:B------:R-:W-:Y:S02]  /*1bf0*/  UIADD3 UR32, UR8, 0x402, URZ ;  /* 0x0000040208207890 */ /* 0x000fe4000fffe03f */
[----:B------:R-:W-:Y:S02]  /*1c00*/  UIADD3 UR36, UR8, 0x404, URZ ;  /* 0x0000040408247890 */ /* 0x000fe4000fffe03f */
[----:B------:R-:W-:Y:S02]  /*1c10*/  UIADD3 UR40, UR8, 0x406, URZ ;  /* 0x0000040608287890 */ /* 0x000fe4000fffe03f */
[----:B------:R-:W-:Y:S02]  /*1c20*/  UIADD3 UR44, UR8, 0x800, URZ ;  /* 0x00000800082c7890 */ /* 0x000fe4000fffe03f */
[----:B------:R-:W-:-:S02]  /*1c30*/  UIADD3 UR48, UR8, 0x802, URZ ;  /* 0x0000080208307890 */ /* 0x000fc4000fffe03f */
[----:B------:R-:W-:Y:S02]  /*1c40*/  UIADD3 UR52, UR8, 0x804, URZ ;  /* 0x0000080408347890 */ /* 0x000fe4000fffe03f */
[----:B------:R-:W-:Y:S01]  /*1c50*/  UIADD3 UR56, UR8, 0x806, URZ ;  /* 0x0000080608387890 */ /* 0x000fe2000fffe03f */
[----:B------:R-:W-:Y:S02]  /*1c60*/  WARPGROUP.DEPBAR.LE gsb0, 0x0 ;  /* 0x00008000000079c5 */ /* 0x000fe40000010000 */
[----:B------:R-:W-:-:S06]  /*1c70*/  WARPGROUP.ARRIVE ;  /* 0x00000000000079c5 */ /* 0x000fcc0000000000 */
[----:B------:R-:W-:Y:S01]  /*1c80*/  HGMMA.64x16x16.F32.BF16 R56, gdesc[UR24], RZ, !UPT, gsb0 ;  /* 0x00200000183879f0 */ /* 0x000fe2000c0018ff */
[----:B------:R-:W-:Y:S02]  /*1c90*/  UIADD3 UR24, UR8, 0x6, URZ ;  /* 0x0000000608187890 */ /* 0x000fe4000fffe03f */
[----:B------:R-:W-:Y:S01]  /*1ca0*/  UIADD3 UR26, UR61, 0x6, URZ ;  /* 0x000000063d1a7890 */ /* 0x000fe2000fffe03f */
[----:B------:R-:W-:Y:S01]  /*1cb0*/  UMOV UR25, 0x40000040 ;  /* 0x4000004000197882 */ /* 0x000fe20000000000 */
[----:B------:R-:W-:Y:S01]  /*1cc0*/  UMOV UR27, 0x40000040 ;  /* 0x40000040001b7882 */ /* 0x000fe20000000000 */
[----:B------:R-:W-:Y:S02]  /*1cd0*/  WARPGROUP.DEPBAR.LE gsb0, 0x0 ;  /* 0x00008000000079c5 */ /* 0x000fe40000010000 */
[----:B------:R-:W-:-:S06]  /*1ce0*/  WARPGROUP.ARRIVE ;  /* 0x00000000000079c5 */ /* 0x000fcc0000000000 */
[----:B------:R-:W-:Y:S03]  /*1cf0*/  HGMMA.64x16x16.F32.BF16 R48, gdesc[UR12], RZ, !UPT, gsb0 ;  /* 0x002000000c3079f0 */ /* 0x000fe6000c0018ff */
        /* <DEDUP_REMOVED lines=9> */
[----:B------:R-:W-:Y:S01]  /*1d90*/  HGMMA.64x16x16.F32.BF16 R32, gdesc[UR20], RZ, !UPT, gsb0 ;  /* 0x00200000142079f0 */ /* 0x000fe2000c0018ff */
[----:B------:R-:W-:Y:S02]  /*1da0*/  UIADD3 UR20, UR8, 0x4, URZ ;  /* 0x0000000408147890 */ /* 0x000fe4000fffe03f */
[----:B------:R-:W-:Y:S01]  /*1db0*/  UIADD3 UR22, UR61, 0x4, URZ ;  /* 0x000000043d167890 */ /* 0x000fe2000fffe03f */
[----:B------:R-:W-:Y:S01]  /*1dc0*/  UMOV UR21, 0x40000040 ;  /* 0x4000004000157882 */ /* 0x000fe20000000000 */
[----:B------:R-:W-:Y:S01]  /*1dd0*/  UMOV UR23, 0x40000040 ;  /* 0x4000004000177882 */ /* 0x000fe20000000000 */
[----:B------:R-:W-:Y:S01]  /*1de0*/  UIADD3 UR8, UR61, 0x884, URZ ;  /* 0x000008843d087890 */ /* 0x000fe2000fffe03f */
[----:B------:R-:W-:Y:S02]  /*1df0*/  WARPGROUP.DEPBAR.LE gsb0, 0x0 ;  /* 0x00008000000079c5 */ /* 0x000fe40000010000 */
[----:B------:R-:W-:-:S06]  /*1e00*/  WARPGROUP.ARRIVE ;  /* 0x00000000000079c5 */ /* 0x000fcc0000000000 */
[----:B------:R-:W-:Y:S01]  /*1e10*/  HGMMA.64x16x16.F32.BF16 R24, gdesc[UR4], RZ, !UPT, gsb0 ;  /* 0x00200000041879f0 */ /* 0x000fe2000c0018ff */
[----:B------:R-:W-:Y:S02]  /*1e20*/  UIADD3 UR4, UR61, 0x182, URZ ;  /* 0x000001823d047890 */ /* 0x000fe4000fffe03f */
[----:B------:R-:W-:Y:S02]  /*1e30*/  UIADD3 UR5, UR61, 0x202, URZ ;  /* 0x000002023d057890 */ /* 0x000fe4000fffe03f */
[----:B------:R-:W-:Y:S01]  /*1e40*/  UIADD3 UR6, UR61, 0x384, URZ ;  /* 0x000003843d067890 */ /* 0x000fe2000fffe03f */
[----:B------:R-:W-:Y:S01]  /*1e50*/  UMOV UR7, 0x40000040 ;  /* 0x4000004000077882 */ /* 0x000fe20000000000 */
[----:B------:R-:W-:Y:S02]  /*1e60*/  WARPGROUP.DEPBAR.LE gsb0, 0x0 ;  /* 0x00008000000079c5 */ /* 0x000fe40000010000 */
[----:B------:R-:W-:-:S06]  /*1e70*/  WARPGROUP.ARRIVE ;  /* 0x00000000000079c5 */ /* 0x000fcc0000000000 */
[----:B------:R-:W-:Y:S01]  /*1e80*/  HGMMA.64x16x16.F32.BF16 R72, gdesc[UR16], R72, gsb0 ;  /* 0x00200000104879f0 */ /* 0x000fe20008001848 */
        /* <DEDUP_REMOVED lines=10> */
[----:B------:R-:W-:Y:S01]  /*1f30*/  UMOV UR18, UR4 ;  /* 0x0000000400127c82 */ /* 0x000fe20008000000 */
[----:B------:R-:W-:Y:S01]  /*1f40*/  UMOV UR19, 0x40000040 ;  /* 0x4000004000137882 */ /* 0x000fe20000000000 */
[----:B------:R-:W-:Y:S01]  /*1f50*/  UIADD3 UR4, UR61, 0x282, URZ ;  /* 0x000002823d047890 */ /* 0x000fe2000fffe03f */
        /* <DEDUP_REMOVED lines=20> */
[----:B------:R-:W-:Y:S03]  /*20a0*/  HGMMA.64x16x16.F32.BF16 R24, gdesc[UR16], R24, gsb0 ;  /* 0x00200000101879f0 */ /* 0x000fe60008001818 */
        /* <DEDUP_REMOVED lines=138> */
[----:B------:R-:W-:Y:S01]  /*2950*/  UMOV UR4, UR36 ;  /* 0x0000002400047c82 */ /* 0x000fe20008000000 */
        /* <DEDUP_REMOVED lines=8> */
[----:B------:R-:W-:Y:S03]  /*29e0*/  HGMMA.64x16x16.F32.BF16 R24, gdesc[UR32], R24, gsb0 ;  /* 0x00200000201879f0 */ /* 0x000fe60008001818 */
[----:B------:R-:W-:Y:S02]  /*29f0*/  WARPGROUP.DEPBAR.LE gsb0, 0x0 ;  /* 0x00008000000079c5 */ /* 0x000fe40000010000 */
[----:B------:R-:W-:-:S06]  /*2a00*/  WARPGROUP.ARRIVE ;  /* 0x00000000000079c5 */ /* 0x000fcc0000000000 */
[----:B------:R-:W-:Y:S01]  /*2a10*/  HGMMA.64x16x16.F32.BF16 R72, gdesc[UR4], R72, gsb0 ;  /* 0x00200000044879f0 */ /* 0x000fe20008001848 */
[----:B------:R-:W-:Y:S01]  /*2a20*/  UIADD3 UR6, UR61, 0x404, URZ ;  /* 0x000004043d067890 */ /* 0x000fe2000fffe03f */
[----:B------:R-:W-:Y:S01]  /*2a30*/  UMOV UR4, UR36 ;  /* 0x0000002400047c82 */ /* 0x000fe20008000000 */
[----:B------:R-:W-:Y:S01]  /*2a40*/  UMOV UR5, UR37 ;  /* 0x0000002500057c82 */ /* 0x000fe20008000000 */
[----:B------:R-:W-:Y:S01]  /*2a50*/  UMOV UR7, 0x40000040 ;  /* 0x4000004000077882 */ /* 0x000fe20000000000 */
        /* <DEDUP_REMOVED lines=10> */
[----:B------:R-:W-:Y:S01]  /*2b00*/  UMOV UR4, UR36 ;  /* 0x0000002400047c82 */ /* 0x000fe20008000000 */
[----:B------:R-:W-:Y:S01]  /*2b10*/  UMOV UR5, UR37 ;  /* 0x0000002500057c82 */ /* 0x000fe20008000000 */
[----:B------:R-:W-:Y:S01]  /*2b20*/  UMOV UR6, UR9 ;  /* 0x0000000900067c82 */ /* 0x000fe20008000000 */
[----:B------:R-:W-:Y:S01]  /*2b30*/  UMOV UR7, 0x40000040 ;  /* 0x4000004000077882 */ /* 0x000fe20000000000 */
[----:B------:R-:W-:Y:S01]  /*2b40*/  UIADD3 UR9, UR61, 0x604, URZ ;  /* 0x000006043d097890 */ /* 0x000fe2000fffe03f */
        /* <DEDUP_REMOVED lines=239> */
[----:B------:R-:W-:Y:S01]  /*3a40*/  UMOV UR9, UR57 ;  /* 0x0000003900097c82 */ /* 0x000fe20008000000 */
        /* <DEDUP_REMOVED lines=16> */
[----:B------:R-:W-:Y:S01]  /*3b50*/  WARPGROUP.ARRIVE ;  /* 0x00000000000079c5 */ /* 0x000fe20000000000 */
[----:B------:R-:W-:Y:S01]  /*3b60*/  FSEL R15, R74, -INF , P2 ;  /* 0xff8000004a0f7808 */ /* 0x000fe20001000000 */
[----:B------:R-:W-:Y:S01]  /*3b70*/  IMAD.MOV.U32 R74, RZ, RZ, R119 ;  /* 0x000000ffff4a7224 */ /* 0x000fe200078e0077 */
[----:B------:R-:W-:-:S02]  /*3b80*/  FSEL R75, R75, -INF , P3 ;  /* 0xff8000004b4b7808 */ /* 0x000fc40001800000 */
[----:B------:R-:W-:Y:S01]  /*3b90*/  FSEL R19, R78, -INF , P4 ;  /* 0xff8000004e137808 */ /* 0x000fe20002000000 */
[----:B------:R-:W-:Y:S01]  /*3ba0*/  HGMMA.64x16x16.F32.BF16 R64, gdesc[UR4], R64, gsb0 ;  /* 0x00200000044079f0 */ /* 0x000fe20008001840 */
[----:B------:R-:W-:Y:S01]  /*3bb0*/  UIADD3 UR6, UR61, 0x806, URZ ;  /* 0x000008063d067890 */ /* 0x000fe2000fffe03f */
[----:B------:R-:W-:Y:S01]  /*3bc0*/  FMNMX.FTZ R0, R15, R75, !PT ;  /* 0x0000004b0f007209 */ /* 0x000fe20007810000 */
[----:B------:R-:W-:Y:S01]  /*3bd0*/  UMOV UR4, UR56 ;  /* 0x0000003800047c82 */ /* 0x000fe20008000000 */
[----:B------:R-:W-:Y:S01]  /*3be0*/  UMOV UR5, UR57 ;  /* 0x0000003900057c82 */ /* 0x000fe20008000000 */
[----:B------:R-:W-:Y:S01]  /*3bf0*/  UMOV UR7, 0x40000040 ;  /* 0x4000004000077882 */ /* 0x000fe20000000000 */
[----:B------:R-:W-:Y:S01]  /*3c00*/  FSEL R7, R72, -INF , P2 ;  /* 0xff80000048077808 */ /* 0x000fe20001000000 */
[----:B------:R-:W-:Y:S01]  /*3c10*/  IMAD.MOV.U32 R72, RZ, RZ, R119 ;  /* 0x000000ffff487224 */ /* 0x000fe200078e0077 */
[----:B------:R-:W-:Y:S02]  /*3c20*/  FSEL R79, R79, -INF , P5 ;  /* 0xff8000004f4f7808 */ /* 0x000fe40002800000 */
[----:B------:R-:W-:-:S02]  /*3c30*/  ISETP.GT.AND P2, PT, R2, 0x10, PT ;  /* 0x000000100200780c */ /* 0x000fc40003f44270 */
[----:B------:R-:W-:Y:S02]  /*3c40*/  FMNMX.FTZ R0, R19, R0, !PT ;  /* 0x0000000013007209 */ /* 0x000fe40007810000 */
[----:B------:R-:W-:Y:S02]  /*3c50*/  FSEL R73, R73, -INF , P3 ;  /* 0xff80000049497808 */ /* 0x000fe40001800000 */
[----:B------:R-:W-:Y:S02]  /*3c60*/  ISETP.GT.AND P3, PT, R2, 0x11, PT ;  /* 0x000000110200780c */ /* 0x000fe40003f64270 */
[----:B------:R-:W-:Y:S02]  /*3c70*/  FMNMX.FTZ R0, R79, R0, !PT ;  /* 0x000000004f007209 */ /* 0x000fe40007810000 */
[----:B------:R-:W-:Y:S01]  /*3c80*/  FSEL R9, R76, -INF , P4 ;  /* 0xff8000004c097808 */ /* 0x000fe20002000000 */
[----:B------:R-:W-:Y:S01]  /*3c90*/  IMAD.MOV.U32 R76, RZ, RZ, R119 ;  /* 0x000000ffff4c7224 */ /* 0x000fe200078e0077 */
[----:B------:R-:W-:-:S02]  /*3ca0*/  ISETP.GT.AND P4, PT, R2, 0x18, PT ;  /* 0x000000180200780c */ /* 0x000fc40003f84270 */
[----:B------:R-:W-:Y:S02]  /*3cb0*/  FSEL R77, R77, -INF , P5 ;  /* 0xff8000004d4d7808 */ /* 0x000fe40002800000 */
[----:B------:R-:W-:Y:S02]  /*3cc0*/  ISETP.GT.AND P5, PT, R2, 0x19, PT ;  /* 0x000000190200780c */ /* 0x000fe40003fa4270 */
[----:B------:R-:W-:Y:S01]  /*3cd0*/  MOV R78, R119 ;  /* 0x00000077004e7202 */ /* 0x000fe20000000f00 */
[----:B------:R-:W-:Y:S02]  /*3ce0*/  WARPGROUP.DEPBAR.LE gsb0, 0x0 ;  /* 0x00008000000079c5 */ /* 0x000fe40000010000 */
[----:B------:R-:W-:Y:S01]  /*3cf0*/  WARPGROUP.ARRIVE ;  /* 0x00000000000079c5 */ /* 0x000fe20000000000 */
[----:B------:R-:W-:Y:S01]  /*3d00*/  FSEL R21, R66, -INF , P2 ;  /* 0xff80000042157808 */ /* 0x000fe20001000000 */
[----:B------:R-:W-:Y:S01]  /*3d10*/  IMAD.MOV.U32 R66, RZ, RZ, R119 ;  /* 0x000000ffff427224 */ /* 0x000fe200078e0077 */
[----:B------:R-:W-:-:S02]  /*3d20*/  FSEL R67, R67, -INF , P3 ;  /* 0xff80000043437808 */ /* 0x000fc40001800000 */
[----:B------:R-:W-:Y:S01]  /*3d30*/  FMNMX.FTZ R0, R21, R0, !PT ;  /* 0x0000000015007209 */ /* 0x000fe20007810000 */
[----:B------:R-:W-:Y:S01]  /*3d40*/  HGMMA.64x16x16.F32.BF16 R56, gdesc[UR4], R56, gsb0 ;  /* 0x00200000043879f0 */ /* 0x000fe20008001838 */
[----:B------:R-:W-:Y:S01]  /*3d50*/  UIADD3 UR6, UR61, 0x886, URZ ;  /* 0x000008863d067890 */ /* 0x000fe2000fffe03f */
[----:B------:R-:W-:Y:S01]  /*3d60*/  FSEL R23, R70, -INF , P4 ;  /* 0xff80000046177808 */ /* 0x000fe20002000000 */
[----:B------:R-:W-:Y:S01]  /*3d70*/  UMOV UR4, UR56 ;  /* 0x0000003800047c82 */ /* 0x000fe20008000000 */
[----:B------:R-:W-:Y:S01]  /*3d80*/  UMOV UR5, UR57 ;  /* 0x0000003900057c82 */ /* 0x000fe20008000000 */
[----:B------:R-:W-:Y:S01]  /*3d90*/  UMOV UR7, 0x40000040 ;  /* 0x4000004000077882 */ /* 0x000fe20000000000 */
[----:B------:R-:W-:Y:S02]  /*3da0*/  FMNMX.FTZ R0, R67, R0, !PT ;  /* 0x0000000043007209 */ /* 0x000fe40007810000 */
[----:B------:R-:W-:Y:S01]  /*3db0*/  FSEL R13, R64, -INF , P2 ;  /* 0xff800000400d7808 */ /* 0x000fe20001000000 */
[----:B------:R-:W-:Y:S01]  /*3dc0*/  IMAD.MOV.U32 R64, RZ, RZ, R119 ;  /* 0x000000ffff407224 */ /* 0x000fe200078e0077 */
[----:B------:R-:W-:-:S02]  /*3dd0*/  FSEL R71, R71, -INF , P5 ;  /* 0xff80000047477808 */ /* 0x000fc40002800000 */
[C---:B------:R-:W-:Y:S02]  /*3de0*/  ISETP.GT.AND P2, PT, R2.reuse, 0x20, PT ;  /* 0x000000200200780c */ /* 0x040fe40003f44270 */
[----:B------:R-:W-:Y:S02]  /*3df0*/  FMNMX.FTZ R0, R23, R0, !PT ;  /* 0x0000000017007209 */ /* 0x000fe40007810000 */
[----:B------:R-:W-:Y:S02]  /*3e00*/  FSEL R69, R69, -INF , P5 ;  /* 0xff80000045457808 */ /* 0x000fe40002800000 */
[----:B------:R-:W-:Y:S02]  /*3e10*/  FMNMX.FTZ R0, R71, R0, !PT ;  /* 0x0000000047007209 */ /* 0x000fe40007810000 */
[----:B------:R-:W-:Y:S02]  /*3e20*/  ISETP.GT.AND P5, PT, R2, 0x28, PT ;  /* 0x000000280200780c */ /* 0x000fe40003fa4270 */
        /* <DEDUP_REMOVED lines=19> */
[----:B------:R-:W-:Y:S02]  /*3f60*/  FSEL R63, R63, -INF , P4 ;  /* 0xff8000003f3f7808 */ /* 0x000fe40002000000 */
[----:B------:R-:W-:-:S02]  /*3f70*/  FMNMX.FTZ R0, R85, R0, !PT ;  /* 0x0000000055007209 */ /* 0x000fc40007810000 */
[----:B------:R-:W-:Y:S01]  /*3f80*/  FSEL R59, R56, -INF , P2 ;  /* 0xff800000383b7808 */ /* 0x000fe20001000000 */
[----:B------:R-:W-:Y:S01]  /*3f90*/  IMAD.MOV.U32 R56, RZ, RZ, R119 ;  /* 0x000000ffff387224 */ /* 0x000fe200078e0077 */
[C---:B------:R-:W-:Y:S02]  /*3fa0*/  ISETP.GT.AND P2, PT, R2.reuse, 0x31, PT ;  /* 0x000000310200780c */ /* 0x040fe40003f44270 */
[----:B------:R-:W-:Y:S02]  /*3fb0*/  FMNMX.FTZ R0, R63, R0, !PT ;  /* 0x000000003f007209 */ /* 0x000fe40007810000 */
[----:B------:R-:W-:Y:S02]  /*3fc0*/  FSEL R57, R57, -INF , P6 ;  /* 0xff80000039397808 */ /* 0x000fe40003000000 */
[----:B------:R-:W-:Y:S02]  /*3fd0*/  ISETP.GT.AND P6, PT, R2, 0x38, PT ;  /* 0x000000380200780c */ /* 0x000fe40003fc4270 */
[----:B------:R-:W-:-:S02]  /*3fe0*/  FSEL R61, R61, -INF , P4 ;  /* 0xff8000003d3d7808 */ /* 0x000fc40002000000 */
[----:B------:R-:W-:Y:S02]  /*3ff0*/  ISETP.GT.AND P4, PT, R2, 0x40, PT ;  /* 0x000000400200780c */ /* 0x000fe40003f84270 */
[----:B------:R-:W-:Y:S01]  /*4000*/  MOV R62, R119 ;  /* 0x00000077003e7202 */ /* 0x000fe20000000f00 */
[----:B------:R-:W-:Y:S02]  /*4010*/  WARPGROUP.DEPBAR.LE gsb0, 0x0 ;  /* 0x00008000000079c5 */ /* 0x000fe40000010000 */
[----:B------:R-:W-:Y:S01]  /*4020*/  WARPGROUP.ARRIVE ;  /* 0x00000000000079c5 */ /* 0x000fe20000000000 */
[----:B------:R-:W-:Y:S01]  /*4030*/  FSEL R87, R50, -INF , P3 ;  /* 0xff80000032577808 */ /* 0x000fe20001800000 */
[--C-:B------:R-:W-:Y:S01]  /*4040*/  IMAD.MOV.U32 R50, RZ, RZ, R119.reuse ;  /* 0x000000ffff327224 */ /* 0x100fe200078e0077 */
[----:B------:R-:W-:Y:S02]  /*4050*/  FSEL R89, R51, -INF , P2 ;  /* 0xff80000033597808 */ /* 0x000fe40001000000 */
[----:B------:R-:W-:Y:S01]  /*4060*/  FMNMX.FTZ R0, R87, R0, !PT ;  /* 0x0000000057007209 */ /* 0x000fe20007810000 */
[----:B------:R-:W-:Y:S01]  /*4070*/  HGMMA.64x16x16.F32.BF16 R40, gdesc[UR8], R40, gsb0 ;  /* 0x00200000082879f0 */ /* 0x000fe20008001828 */
[----:B------:R-:W-:Y:S01]  /*4080*/  FSEL R51, R60, -INF , P5 ;  /* 0xff8000003c337808 */ /* 0x000fe20002800000 */
[----:B------:R-:W-:Y:S01]  /*4090*/  IMAD.MOV.U32 R60, RZ, RZ, R119 ;  /* 0x000000ffff3c7224 */ /* 0x000fe200078e0077 */
[----:B------:R-:W-:-:S02]  /*40a0*/  ISETP.GT.AND P5, PT, R2, 0x39, PT ;  /* 0x000000390200780c */ /* 0x000fc40003fa4270 */
[----:B------:R-:W-:Y:S02]  /*40b0*/  FSEL R91, R54, -INF , P6 ;  /* 0xff800000365b7808 */ /* 0x000fe40003000000 */
[----:B------:R-:W-:Y:S02]  /*40c0*/  FMNMX.FTZ R0, R89, R0, !PT ;  /* 0x0000000059007209 */ /* 0x000fe40007810000 */
[----:B------:R-:W-:Y:S02]  /*40d0*/  FSEL R93, R55, -INF , P5 ;  /* 0xff800000375d7808 */ /* 0x000fe40002800000 */
[----:B------:R-:W-:Y:S02]  /*40e0*/  FMNMX.FTZ R0, R91, R0, !PT ;  /* 0x000000005b007209 */ /* 0x000fe40007810000 */
[----:B------:R-:W-:Y:S01]  /*40f0*/  FSEL R55, R48, -INF , P3 ;  /* 0xff80000030377808 */ /* 0x000fe20001800000 */
[----:B------:R-:W-:Y:S01]  /*4100*/  IMAD.MOV.U32 R48, RZ, RZ, R119 ;  /* 0x000000ffff307224 */ /* 0x000fe200078e0077 */
[----:B------:R-:W-:-:S02]  /*4110*/  ISETP.GT.AND P3, PT, R2, 0x41, PT ;  /* 0x000000410200780c */ /* 0x000fc40003f64270 */
[----:B------:R-:W-:Y:S02]  /*4120*/  FMNMX.FTZ R0, R93, R0, !PT ;  /* 0x000000005d007209 */ /* 0x000fe40007810000 */
[----:B------:R-:W-:Y:S02]  /*4130*/  FSEL R49, R49, -INF , P2 ;  /* 0xff80000031317808 */ /* 0x000fe40001000000 */
[C---:B------:R-:W-:Y:S02]  /*4140*/  ISETP.GT.AND P2, PT, R2.reuse, 0x48, PT ;  /* 0x000000480200780c */ /* 0x040fe40003f44270 */
[----:B------:R-:W-:Y:S02]  /*4150*/  FSEL R53, R53, -INF , P5 ;  /* 0xff80000035357808 */ /* 0x000fe40002800000 */
[----:B------:R-:W-:Y:S02]  /*4160*/  ISETP.GT.AND P5, PT, R2, 0x68, PT ;  /* 0x000000680200780c */ /* 0x000fe40003fa4270 */
[----:B------:R-:W-:Y:S01]  /*4170*/  MOV R54, R119 ;  /* 0x0000007700367202 */ /* 0x000fe20000000f00 */
[----:B------:R-:W-:-:S02]  /*4180*/  WARPGROUP.DEPBAR.LE gsb0, 0x0 ;  /* 0x00008000000079c5 */ /* 0x000fc40000010000 */
[----:B------:R-:W-:Y:S01]  /*4190*/  WARPGROUP.ARRIVE ;  /* 0x00000000000079c5 */ /* 0x000fe20000000000 */
[----:B------:R-:W-:Y:S02]  /*41a0*/  FSEL R95, R42, -INF , P4 ;  /* 0xff8000002a5f7808 */ /* 0x000fe40002000000 */
[----:B------:R-:W-:Y:S02]  /*41b0*/  FSEL R97, R43, -INF , P3 ;  /* 0xff8000002b617808 */ /* 0x000fe40001800000 */
[----:B------:R-:W-:Y:S01]  /*41c0*/  FMNMX.FTZ R0, R95, R0, !PT ;  /* 0x000000005f007209 */ /* 0x000fe20007810000 */
[----:B------:R-:W-:Y:S01]  /*41d0*/  HGMMA.64x16x16.F32.BF16 R32, gdesc[UR4], R32, gsb0 ;  /* 0x00200000042079f0 */ /* 0x000fe20008001820 */
[----:B------:R-:W-:Y:S01]  /*41e0*/  UIADD3 UR6, UR61, 0xa06, URZ ;  /* 0x00000a063d067890 */ /* 0x000fe2000fffe03f */
[----:B------:R-:W-:Y:S01]  /*41f0*/  FSEL R99, R46, -INF , P2 ;  /* 0xff8000002e637808 */ /* 0x000fe20001000000 */
[----:B------:R-:W-:Y:S01]  /*4200*/  UMOV UR4, UR56 ;  /* 0x0000003800047c82 */ /* 0x000fe20008000000 */
[----:B------:R-:W-:Y:S01]  /*4210*/  UMOV UR5, UR57 ;  /* 0x0000003900057c82 */ /* 0x000fe20008000000 */
[----:B------:R-:W-:Y:S01]  /*4220*/  UMOV UR7, 0x40000040 ;  /* 0x4000004000077882 */ /* 0x000fe20000000000 */
[----:B------:R-:W-:-:S02]  /*4230*/  FMNMX.FTZ R0, R97, R0, !PT ;  /* 0x0000000061007209 */ /* 0x000fc40007810000 */
[----:B------:R-:W-:Y:S02]  /*4240*/  FSEL R101, R47, -INF , P1 ;  /* 0xff8000002f657808 */ /* 0x000fe40000800000 */
[----:B------:R-:W-:Y:S02]  /*4250*/  FMNMX.FTZ R0, R99, R0, !PT ;  /* 0x0000000063007209 */ /* 0x000fe40007810000 */
[C---:B------:R-:W-:Y:S02]  /*4260*/  ISETP.GT.AND P1, PT, R2.reuse, 0x51, PT ;  /* 0x000000510200780c */ /* 0x040fe40003f24270 */
[----:B------:R-:W-:Y:S02]  /*4270*/  FMNMX.FTZ R0, R101, R0, !PT ;  /* 0x0000000065007209 */ /* 0x000fe40007810000 */
[----:B------:R-:W-:Y:S02]  /*4280*/  FSEL R41, R41, -INF , P3 ;  /* 0xff80000029297808 */ /* 0x000fe40001800000 */
[----:B------:R-:W-:-:S02]  /*4290*/  ISETP.GT.AND P3, PT, R2, 0x60, PT ;  /* 0x000000600200780c */ /* 0x000fc40003f64270 */
[----:B------:R-:W-:Y:S02]  /*42a0*/  FSEL R47, R40, -INF , P4 ;  /* 0xff800000282f7808 */ /* 0x000fe40002000000 */
[----:B------:R-:W-:Y:S02]  /*42b0*/  ISETP.GT.AND P4, PT, R2, 0x61, PT ;  /* 0x000000610200780c */ /* 0x000fe40003f84270 */
[----:B------:R-:W-:Y:S01]  /*42c0*/  FSEL R43, R52, -INF , P6 ;  /* 0xff800000342b7808 */ /* 0x000fe20003000000 */
[----:B------:R-:W-:Y:S01]  /*42d0*/  IMAD.MOV.U32 R52, RZ, RZ, R119 ;  /* 0x000000ffff347224 */ /* 0x000fe200078e0077 */
[----:B------:R-:W-:Y:S02]  /*42e0*/  ISETP.GT.AND P6, PT, R2, 0x69, PT ;  /* 0x000000690200780c */ /* 0x000fe40003fc4270 */
[----:B------:R-:W-:Y:S02]  /*42f0*/  P2R R22, PR, RZ, 0x2 ;  /* 0x00000002ff167803 */ /* 0x000fe40000000000 */
[----:B------:R-:W-:Y:S01]  /*4300*/  MOV R46, R119 ;  /* 0x00000077002e7202 */ /* 0x000fe20000000f00 */
[----:B------:R-:W-:-:S02]  /*4310*/  WARPGROUP.DEPBAR.LE gsb0, 0x0 ;  /* 0x00008000000079c5 */ /* 0x000fc40000010000 */
[----:B------:R-:W-:Y:S01]  /*4320*/  WARPGROUP.ARRIVE ;  /* 0x00000000000079c5 */ /* 0x000fe20000000000 */
[----:B------:R-:W-:Y:S02]  /*4330*/  FSEL R103, R34, -INF , P0 ;  /* 0xff80000022677808 */ /* 0x000fe40000000000 */
[----:B------:R-:W-:Y:S02]  /*4340*/  ISETP.GT.AND P0, PT, R2, 0x58, PT ;  /* 0x000000580200780c */ /* 0x000fe40003f04270 */
[----:B------:R-:W-:Y:S01]  /*4350*/  FSEL R105, R35, -INF , P1 ;  /* 0xff80000023697808 */ /* 0x000fe20000800000 */
[----:B------:R-:W-:Y:S01]  /*4360*/  HGMMA.64x16x16.F32.BF16 R24, gdesc[UR4], R24, gsb0 ;  /* 0x00200000041879f0 */ /* 0x000fe20008001818 */
[----:B------:R-:W-:Y:S01]  /*4370*/  FMNMX.FTZ R0, R103, R0, !PT ;  /* 0x0000000067007209 */ /* 0x000fe20007810000 */
[----:B------:R-:W-:Y:S01]  /*4380*/  ULDC UR4, c[0x0][0x988] ;  /* 0x0002620000047ab9 */ /* 0x000fe20000000800 */
[----:B------:R-:W-:Y:S02]  /*4390*/  FSEL R35, R44, -INF , P2 ;  /* 0xff8000002c237808 */ /* 0x000fe40001000000 */
[----:B------:R-:W-:-:S02]  /*43a0*/  ISETP.GT.AND P2, PT, R2, 0x59, PT ;  /* 0x000000590200780c */ /* 0x000fc40003f44270 */
[----:B------:R-:W-:Y:S02]  /*43b0*/  FSEL R107, R38, -INF , P0 ;  /* 0xff800000266b7808 */ /* 0x000fe40000000000 */
[----:B------:R-:W-:Y:S02]  /*43c0*/  FMNMX.FTZ R0, R105, R0, !PT ;  /* 0x0000000069007209 */ /* 0x000fe40007810000 */
[----:B------:R-:W-:Y:S02]  /*43d0*/  FSEL R39, R39, -INF , P2 ;  /* 0xff80000027277808 */ /* 0x000fe40001000000 */
[----:B------:R-:W-:Y:S02]  /*43e0*/  FMNMX.FTZ R0, R107, R0, !PT ;  /* 0x000000006b007209 */ /* 0x000fe40007810000 */
[----:B------:R-:W-:Y:S02]  /*43f0*/  P2R R20, PR, RZ, 0x1 ;  /* 0x00000001ff147803 */ /* 0x000fe40000000000 */
[----:B------:R-:W-:-:S02]  /*4400*/  FMNMX.FTZ R0, R39, R0, !PT ;  /* 0x0000000027007209 */ /* 0x000fc40007810000 */
[C---:B------:R-:W-:Y:S02]  /*4410*/  ISETP.GT.AND P0, PT, R2.reuse, 0x49, PT ;  /* 0x000000490200780c */ /* 0x040fe40003f04270 */
[----:B------:R-:W-:Y:S02]  /*4420*/  ISETP.GT.AND P1, PT, R2, 0x50, PT ;  /* 0x000000500200780c */ /* 0x000fe40003f24270 */
[----:B------:R-:W-:Y:S02]  /*4430*/  FSEL R45, R45, -INF , P0 ;  /* 0xff8000002d2d7808 */ /* 0x000fe40000000000 */
[----:B------:R-:W-:Y:S02]  /*4440*/  P2R R14, PR, RZ, 0x4 ;  /* 0x00000004ff0e7803 */ /* 0x000fe40000000000 */
[----:B------:R-:W-:Y:S01]  /*4450*/  ISETP.NE.AND P0, PT, R20, RZ, PT ;  /* 0x000000ff1400720c */ /* 0x000fe20003f05270 */
[----:B------:R-:W-:Y:S02]  /*4460*/  WARPGROUP.DEPBAR.LE gsb0, 0x0 ;  /* 0x00008000000079c5 */ /* 0x000fe40000010000 */
[----:B------:R-:W-:-:S02]  /*4470*/  FSEL R109, R26, -INF , P3 ;  /* 0xff8000001a6d7808 */ /* 0x000fc40001800000 */
[----:B------:R-:W-:Y:S02]  /*4480*/  FSEL R111, R27, -INF , P4 ;  /* 0xff8000001b6f7808 */ /* 0x000fe40002000000 */
[----:B------:R-:W-:Y:S02]  /*4490*/  FMNMX.FTZ R0, R109, R0, !PT ;  /* 0x000000006d007209 */ /* 0x000fe40007810000 */
[----:B------:R-:W-:Y:S02]  /*44a0*/  FSEL R113, R30, -INF , P5 ;  /* 0xff8000001e717808 */ /* 0x000fe40002800000 */
[----:B------:R-:W-:Y:S02]  /*44b0*/  FMNMX.FTZ R0, R111, R0, !PT ;  /* 0x000000006f007209 */ /* 0x000fe40007810000 */
[----:B------:R-:W-:Y:S02]  /*44c0*/  FSEL R115, R31, -INF , P6 ;  /* 0xff8000001f737808 */ /* 0x000fe40003000000 */
[----:B------:R-:W-:-:S02]  /*44d0*/  FMNMX.FTZ R0, R113, R0, !PT ;  /* 0x0000000071007209 */ /* 0x000fc40007810000 */
[----:B------:R-:W-:Y:S02]  /*44e0*/  FSEL R27, R32, -INF , P1 ;  /* 0xff800000201b7808 */ /* 0x000fe40000800000 */
[----:B------:R-:W-:Y:S01]  /*44f0*/  FMNMX.FTZ R6, R115, R0, !PT ;  /* 0x0000000073067209 */ /* 0x000fe20007810000 */
[----:B------:R-:W-:Y:S01]  /*4500*/  IMAD.U32 R0, RZ, RZ, UR4 ;  /* 0x00000004ff007e24 */ /* 0x000fe2000f8e00ff */
[----:B------:R-:W-:Y:S02]  /*4510*/  ISETP.NE.AND P1, PT, R22, RZ, PT ;  /* 0x000000ff1600720c */ /* 0x000fe40003f25270 */
[----:B------:R-:W-:Y:S01]  /*4520*/  FSEL R31, R36, -INF , P0 ;  /* 0xff800000241f7808 */ /* 0x000fe20000000000 */
[----:B------:R-:W0:Y:S01]  /*4530*/  SHFL.BFLY PT, R3, R6, 0x2, 0x1f ;  /* 0x0c401f0006037f89 */ /* 0x000e2200000e0000 */
[----:B------:R-:W-:Y:S02]  /*4540*/  FSEL R33, R33, -INF , P1 ;  /* 0xff80000021217808 */ /* 0x000fe40000800000 */
[----:B------:R-:W-:-:S02]  /*4550*/  FSEL R25, R25, -INF , P4 ;  /* 0xff80000019197808 */ /* 0x000fc40002000000 */
[----:B------:R-:W-:Y:S02]  /*4560*/  FSEL R29, R29, -INF , P6 ;  /* 0xff8000001d1d7808 */ /* 0x000fe40003000000 */
[----:B------:R-:W-:Y:S01]  /*4570*/  ISETP.NE.AND P1, PT, R80, RZ, PT ;  /* 0x000000ff5000720c */ /* 0x000fe20003f25270 */
[--C-:B------:R-:W-:Y:S01]  /*4580*/  IMAD.MOV.U32 R80, RZ, RZ, R119.reuse ;  /* 0x000000ffff507224 */ /* 0x100fe200078e0077 */
[----:B------:R-:W-:Y:S02]  /*4590*/  R2UR UR4, R17 ;  /* 0x00000000110472ca */ /* 0x000fe400000e0000 */
[----:B------:R-:W-:Y:S01]  /*45a0*/  ISETP.NE.AND P0, PT, R82, RZ, PT ;  /* 0x000000ff5200720c */ /* 0x000fe20003f05270 */
[----:B------:R-:W-:-:S10]  /*45b0*/  IMAD.MOV.U32 R82, RZ, RZ, R119 ;  /* 0x000000ffff527224 */ /* 0x000fd400078e0077 */
[----:B------:R-:W-:Y:S01]  /*45c0*/  UISETP.GE.AND UP0, UPT, UR38, UR4, UPT ;  /* 0x000000042600728c */ /* 0x000fe2000bf06270 */
[----:B0-----:R-:W-:Y:S02]  /*45d0*/  FMNMX.FTZ R10, R6, R3, !PT ;  /* 0x00000003060a7209 */ /* 0x001fe40007810000 */
[----:B------:R-:W-:Y:S01]  /*45e0*/  UMOV UR4, URZ ;  /* 0x0000003f00047c82 */ /* 0x000fe20008000000 */
[----:B------:R-:W-:Y:S02]  /*45f0*/  FMNMX.FTZ R6, R7, R73, !PT ;  /* 0x0000004907067209 */ /* 0x000fe40007810000 */
[----:B------:R-:W0:Y:S02]  /*4600*/  SHFL.BFLY PT, R3, R10, 0x1, 0x1f ;  /* 0x0c201f000a037f89 */ /* 0x000e2400000e0000 */
[----:B------:R-:W-:-:S04]  /*4610*/  FMNMX.FTZ R6, R9, R6, !PT ;  /* 0x0000000609067209 */ /* 0x000fc80007810000 */
[----:B------:R-:W-:-:S04]  /*4620*/  FMNMX.FTZ R6, R77, R6, !PT ;  /* 0x000000064d067209 */ /* 0x000fc80007810000 */
[----:B------:R-:W-:-:S04]  /*4630*/  FMNMX.FTZ R6, R13, R6, !PT ;  /* 0x000000060d067209 */ /* 0x000fc80007810000 */
[----:B------:R-:W-:-:S04]  /*4640*/  FMNMX.FTZ R6, R65, R6, !PT ;  /* 0x0000000641067209 */ /* 0x000fc80007810000 */
[----:B------:R-:W-:-:S04]  /*4650*/  FMNMX.FTZ R6, R11, R6, !PT ;  /* 0x000000060b067209 */ /* 0x000fc80007810000 */
[----:B------:R-:W-:Y:S02]  /*4660*/  FMNMX.FTZ R6, R69, R6, !PT ;  /* 0x0000000645067209 */ /* 0x000fe40007810000 */
[----:B0-----:R-:W-:Y:S02]  /*4670*/  FMNMX.FTZ R3, R10, R3, !PT ;  /* 0x000000030a037209 */ /* 0x001fe40007810000 */
[----:B------:R-:W-:Y:S02]  /*4680*/  FMNMX.FTZ R6, R59, R6, !PT ;  /* 0x000000063b067209 */ /* 0x000fe40007810000 */
[C---:B------:R-:W-:Y:S01]  /*4690*/  FSETP.NEU.FTZ.AND P2, PT, R3.reuse, -INF , PT ;  /* 0xff8000000300780b */ /* 0x040fe20003f5d000 */
[----:B------:R-:W-:Y:S01]  /*46a0*/  FMUL.FTZ R12, R3, R0 ;  /* 0x00000000030c7220 */ /* 0x000fe20000410000 */
[----:B------:R-:W-:-:S04]  /*46b0*/  FMNMX.FTZ R6, R57, R6, !PT ;  /* 0x0000000639067209 */ /* 0x000fc80007810000 */
[----:B------:R-:W-:Y:S02]  /*46c0*/  FMNMX.FTZ R6, R51, R6, !PT ;  /* 0x0000000633067209 */ /* 0x000fe40007810000 */
[----:B------:R-:W-:Y:S02]  /*46d0*/  FSEL R12, R12, RZ, P2 ;  /* 0x000000ff0c0c7208 */ /* 0x000fe40001000000 */
[----:B------:R-:W-:Y:S02]  /*46e0*/  FMNMX.FTZ R6, R61, R6, !PT ;  /* 0x000000063d067209 */ /* 0x000fe40007810000 */
[----:B------:R-:W-:Y:S01]  /*46f0*/  ISETP.NE.AND P2, PT, R14, RZ, PT ;  /* 0x000000ff0e00720c */ /* 0x000fe20003f45270 */
[--C-:B------:R-:W-:Y:S01]  /*4700*/  FFMA.FTZ R201, R15, R0, -R12.reuse ;  /* 0x000000000fc97223 */ /* 0x100fe2000001080c */
[----:B------:R-:W-:Y:S01]  /*4710*/  FMNMX.FTZ R6, R55, R6, !PT ;  /* 0x0000000637067209 */ /* 0x000fe20007810000 */
[-CC-:B------:R-:W-:Y:S01]  /*4720*/  FFMA.FTZ R203, R19, R0.reuse, -R12.reuse ;  /* 0x0000000013cb7223 */ /* 0x180fe2000001080c */
[----:B------:R-:W-:Y:S01]  /*4730*/  FSEL R37, R37, -INF , P2 ;  /* 0xff80000025257808 */ /* 0x000fe20001000000 */
[--C-:B------:R-:W-:Y:S01]  /*4740*/  FFMA.FTZ R21, R21, R0, -R12.reuse ;  /* 0x0000000015157223 */ /* 0x100fe2000001080c */
[----:B------:R-:W-:Y:S01]  /*4750*/  FMNMX.FTZ R6, R49, R6, !PT ;  /* 0x0000000631067209 */ /* 0x000fe20007810000 */
[--C-:B------:R-:W-:Y:S01]  /*4760*/  FFMA.FTZ R2, R75, R0, -R12.reuse ;  /* 0x000000004b027223 */ /* 0x100fe2000001080c */
[----:B------:R-:W-:Y:S01]  /*4770*/  FSEL R15, R24, -INF , P3 ;  /* 0xff800000180f7808 */ /* 0x000fe20001800000 */
[----:B------:R-:W-:Y:S01]  /*4780*/  MUFU.EX2 R197, R21 ;  /* 0x0000001500c57308 */ /* 0x000fe20000000800 */
[----:B------:R-:W-:Y:S01]  /*4790*/  FMNMX.FTZ R6, R43, R6, !PT ;  /* 0x000000062b067209 */ /* 0x000fe20007810000 */
[-CC-:B------:R-:W-:Y:S01]  /*47a0*/  FFMA.FTZ R79, R79, R0.reuse, -R12.reuse ;  /* 0x000000004f4f7223 */ /* 0x180fe2000001080c */
[----:B------:R-:W-:Y:S01]  /*47b0*/  FSEL R19, R28, -INF , P5 ;  /* 0xff8000001c137808 */ /* 0x000fe20002800000 */
[--C-:B------:R-:W-:Y:S01]  /*47c0*/  FFMA.FTZ R67, R67, R0, -R12.reuse ;  /* 0x0000000043437223 */ /* 0x100fe2000001080c */
[----:B------:R-:W-:Y:S01]  /*47d0*/  FMNMX.FTZ R6, R53, R6, !PT ;  /* 0x0000000635067209 */ /* 0x000fe20007810000 */
[-CC-:B------:R-:W-:Y:S01]  /*47e0*/  FFMA.FTZ R23, R23, R0.reuse, -R12.reuse ;  /* 0x0000000017177223 */ /* 0x180fe2000001080c */
[--C-:B------:R-:W-:Y:S01]  /*47f0*/  FFMA.FTZ R71, R71, R0, -R12.reuse ;  /* 0x0000000047477223 */ /* 0x100fe2000001080c */
[----:B------:R-:W-:Y:S01]  /*4800*/  MUFU.EX2 R201, R201 ;  /* 0x000000c900c97308 */ /* 0x000fe20000000800 */
[----:B------:R-:W-:Y:S01]  /*4810*/  FMNMX.FTZ R6, R47, R6, !PT ;  /* 0x000000062f067209 */ /* 0x000fe20007810000 */
[-CC-:B------:R-:W-:Y:S01]  /*4820*/  FFMA.FTZ R81, R81, R0.reuse, -R12.reuse ;  /* 0x0000000051517223 */ /* 0x180fe2000001080c */
[-CC-:B------:R-:W-:Y:S01]  /*4830*/  FFMA.FTZ R83, R83, R0.reuse, -R12.reuse ;  /* 0x0000000053537223 */ /* 0x180fe2000001080c */
[--C-:B------:R-:W-:Y:S01]  /*4840*/  FFMA.FTZ R85, R85, R0, -R12.reuse ;  /* 0x0000000055557223 */ /* 0x100fe2000001080c */
[----:B------:R-:W-:Y:S01]  /*4850*/  FMNMX.FTZ R6, R41, R6, !PT ;  /* 0x0000000629067209 */ /* 0x000fe20007810000 */
[-CC-:B------:R-:W-:Y:S01]  /*4860*/  FFMA.FTZ R63, R63, R0.reuse, -R12.reuse ;  /* 0x000000003f3f7223 */ /* 0x180fe2000001080c */
[--C-:B------:R-:W-:Y:S01]  /*4870*/  FFMA.FTZ R39, R39, R0, -R12.reuse ;  /* 0x0000000027277223 */ /* 0x100fe2000001080c */
[----:B------:R-:W0:Y:S01]  /*4880*/  MUFU.EX2 R2, R2 ;  /* 0x0000000200027308 */ /* 0x000e220000000800 */
[----:B------:R-:W-:Y:S01]  /*4890*/  FMNMX.FTZ R6, R35, R6, !PT ;  /* 0x0000000623067209 */ /* 0x000fe20007810000 */
[-CC-:B------:R-:W-:Y:S01]  /*48a0*/  FFMA.FTZ R87, R87, R0.reuse, -R12.reuse ;  /* 0x0000000057577223 */ /* 0x180fe2000001080c */
[-CC-:B------:R-:W-:Y:S01]  /*48b0*/  FFMA.FTZ R89, R89, R0.reuse, -R12.reuse ;  /* 0x0000000059597223 */ /* 0x180fe2000001080c */
        /* <DEDUP_REMOVED lines=11> */
[----:B------:R-:W-:Y:S01]  /*4970*/  FFMA.FTZ R105, R105, R0, -R12 ;  /* 0x0000000069697223 */ /* 0x000fe2000001080c */
[----:B------:R1:W-:Y:S01]  /*4980*/  MUFU.EX2 R14, R79 ;  /* 0x0000004f000e7308 */ /* 0x0003e20000000800 */
[----:B------:R-:W-:Y:S01]  /*4990*/  FMNMX.FTZ R6, R31, R6, !PT ;  /* 0x000000061f067209 */ /* 0x000fe20007810000 */
[----:B0-----:R-:W-:Y:S01]  /*49a0*/  FADD.FTZ R42, R201, R2 ;  /* 0x00000002c92a7221 */ /* 0x001fe20000010000 */
[----:B------:R-:W-:Y:S01]  /*49b0*/  F2FP.BF16.F32.PACK_AB R201, R2, R201 ;  /* 0x000000c902c9723e */ /* 0x000fe200000010ff */
[--C-:B------:R-:W-:Y:S01]  /*49c0*/  FFMA.FTZ R107, R107, R0, -R12.reuse ;  /* 0x000000006b6b7223 */ /* 0x100fe2000001080c */
[----:B------:R-:W-:Y:S01]  /*49d0*/  FMNMX.FTZ R6, R37, R6, !PT ;  /* 0x0000000625067209 */ /* 0x000fe20007810000 */
[-CC-:B------:R-:W-:Y:S01]  /*49e0*/  FFMA.FTZ R109, R109, R0.reuse, -R12.reuse ;  /* 0x000000006d6d7223 */ /* 0x180fe2000001080c */
[--C-:B------:R-:W-:Y:S01]  /*49f0*/  FFMA.FTZ R111, R111, R0, -R12.reuse ;  /* 0x000000006f6f7223 */ /* 0x100fe2000001080c */
[----:B------:R0:W-:Y:S01]  /*4a00*/  MUFU.EX2 R20, R67 ;  /* 0x0000004300147308 */ /* 0x0001e20000000800 */
[----:B------:R-:W-:Y:S01]  /*4a10*/  FMNMX.FTZ R6, R15, R6, !PT ;  /* 0x000000060f067209 */ /* 0x000fe20007810000 */
[-CC-:B------:R-:W-:Y:S01]  /*4a20*/  FFMA.FTZ R113, R113, R0.reuse, -R12.reuse ;  /* 0x0000000071717223 */ /* 0x180fe2000001080c */
[----:B------:R-:W-:Y:S01]  /*4a30*/  FFMA.FTZ R12, R115, R0, -R12 ;  /* 0x00000000730c7223 */ /* 0x000fe2000001080c */
[--C-:B------:R-:W-:Y:S01]  /*4a40*/  IMAD.MOV.U32 R115, RZ, RZ, R119.reuse ;  /* 0x000000ffff737224 */ /* 0x100fe200078e0077 */
[----:B------:R-:W-:Y:S01]  /*4a50*/  FMNMX.FTZ R6, R25, R6, !PT ;  /* 0x0000000619067209 */ /* 0x000fe20007810000 */
[----:B-1----:R-:W-:-:S02]  /*4a60*/  IMAD.MOV.U32 R79, RZ, RZ, R119 ;  /* 0x000000ffff4f7224 */ /* 0x002fc400078e0077 */
[----:B------:R-:W-:Y:S01]  /*4a70*/  MUFU.EX2 R23, R23 ;  /* 0x0000001700177308 */ /* 0x000fe20000000800 */
[----:B------:R-:W-:Y:S01]  /*4a80*/  FMNMX.FTZ R6, R19, R6, !PT ;  /* 0x0000000613067209 */ /* 0x000fe20007810000 */
[--C-:B------:R-:W-:Y:S02]  /*4a90*/  IMAD.MOV.U32 R75, RZ, RZ, R119.reuse ;  /* 0x000000ffff4b7224 */ /* 0x100fe400078e0077 */
[----:B0-----:R-:W-:Y:S01]  /*4aa0*/  IMAD.MOV.U32 R67, RZ, RZ, R119 ;  /* 0x000000ffff437224 */ /* 0x001fe200078e0077 */
[----:B------:R-:W-:-:S03]  /*4ab0*/  FMNMX.FTZ R6, R29, R6, !PT ;  /* 0x000000061d067209 */ /* 0x000fc60007810000 */
[----:B------:R0:W1:Y:S02]  /*4ac0*/  MUFU.EX2 R22, R71 ;  /* 0x0000004700167308 */ /* 0x0000640000000800 */
[----:B------:R-:W2:Y:S06]  /*4ad0*/  SHFL.BFLY PT, R21, R6, 0x2, 0x1f ;  /* 0x0c401f0006157f89 */ /* 0x000eac00000e0000 */
[----:B------:R-:W-:Y:S01]  /*4ae0*/  MUFU.EX2 R81, R81 ;  /* 0x0000005100517308 */ /* 0x000fe20000000800 */
[----:B0-----:R-:W-:-:S07]  /*4af0*/  IMAD.MOV.U32 R71, RZ, RZ, R119 ;  /* 0x000000ffff477224 */ /* 0x001fce00078e0077 */
[----:B------:R0:W3:Y:S01]  /*4b00*/  MUFU.EX2 R26, R83 ;  /* 0x00000053001a7308 */ /* 0x0000e20000000800 */
[----:B-1----:R-:W-:-:S07]  /*4b10*/  F2FP.BF16.F32.PACK_AB R199, R22, R23 ;  /* 0x0000001716c7723e */ /* 0x002fce00000010ff */
[----:B------:R-:W-:Y:S01]  /*4b20*/  MUFU.EX2 R85, R85 ;  /* 0x0000005500557308 */ /* 0x000fe20000000800 */
[----:B0-----:R-:W-:Y:S01]  /*4b30*/  IMAD.MOV.U32 R83, RZ, RZ, R119 ;  /* 0x000000ffff537224 */ /* 0x001fe200078e0077 */
[----:B--2---:R-:W-:-:S05]  /*4b40*/  FMNMX.FTZ R21, R6, R21, !PT ;  /* 0x0000001506157209 */ /* 0x004fca0007810000 */
[----:B------:R-:W0:Y:S01]  /*4b50*/  SHFL.BFLY PT, R6, R21, 0x1, 0x1f ;  /* 0x0c201f0015067f89 */ /* 0x000e2200000e0000 */
[----:B------:R1:W2:Y:S01]  /*4b60*/  MUFU.EX2 R30, R63 ;  /* 0x0000003f001e7308 */ /* 0x0002a20000000800 */
[----:B---3--:R-:W-:-:S07]  /*4b70*/  F2FP.BF16.F32.PACK_AB R193, R26, R81 ;  /* 0x000000511ac1723e */ /* 0x008fce00000010ff */
[----:B------:R3:W-:Y:S01]  /*4b80*/  MUFU.EX2 R38, R39 ;  /* 0x0000002700267308 */ /* 0x0007e20000000800 */
[----:B-1----:R-:W-:-:S07]  /*4b90*/  IMAD.MOV.U32 R63, RZ, RZ, R119 ;  /* 0x000000ffff3f7224 */ /* 0x002fce00078e0077 */
[----:B------:R-:W-:Y:S01]  /*4ba0*/  MUFU.EX2 R87, R87 ;  /* 0x0000005700577308 */ /* 0x000fe20000000800 */
[----:B---3--:R-:W-:Y:S01]  /*4bb0*/  IMAD.U32 R39, RZ, RZ, UR42 ;  /* 0x0000002aff277e24 */ /* 0x008fe2000f8e00ff */
[----:B--2---:R-:W-:Y:S02]  /*4bc0*/  F2FP.BF16.F32.PACK_AB R195, R30, R85 ;  /* 0x000000551ec3723e */ /* 0x004fe400000010ff */
[----:B0-----:R-:W-:-:S04]  /*4bd0*/  FMNMX.FTZ R6, R21, R6, !PT ;  /* 0x0000000615067209 */ /* 0x001fc80007810000 */
[----:B------:R0:W-:Y:S01]  /*4be0*/  MUFU.EX2 R24, R89 ;  /* 0x0000005900187308 */ /* 0x0001e20000000800 */
[C---:B------:R-:W-:Y:S01]  /*4bf0*/  FSETP.NEU.FTZ.AND P2, PT, R6.reuse, -INF , PT ;  /* 0xff8000000600780b */ /* 0x040fe20003f5d000 */
[----:B------:R-:W-:-:S06]  /*4c00*/  FMUL.FTZ R10, R6, R0 ;  /* 0x00000000060a7220 */ /* 0x000fcc0000410000 */
[----:B------:R-:W-:Y:S01]  /*4c10*/  MUFU.EX2 R91, R91 ;  /* 0x0000005b005b7308 */ /* 0x000fe20000000800 */
[----:B------:R-:W-:Y:S01]  /*4c20*/  FSEL R10, R10, RZ, P2 ;  /* 0x000000ff0a0a7208 */ /* 0x000fe20001000000 */
[----:B0-----:R-:W-:Y:S01]  /*4c30*/  IMAD.MOV.U32 R89, RZ, RZ, R119 ;  /* 0x000000ffff597224 */ /* 0x001fe200078e0077 */
[----:B------:R-:W-:-:S03]  /*4c40*/  PLOP3.LUT P2, PT, PT, PT, UP0, 0x80, 0x0 ;  /* 0x000000000000781c */ /* 0x000fc60003f4f008 */
[-CC-:B------:R-:W-:Y:S01]  /*4c50*/  FFMA.FTZ R73, R73, R0.reuse, -R10.reuse ;  /* 0x0000000049497223 */ /* 0x180fe2000001080a */
[-CC-:B------:R-:W-:Y:S01]  /*4c60*/  FFMA.FTZ R7, R7, R0.reuse, -R10.reuse ;  /* 0x0000000007077223 */ /* 0x180fe2000001080a */
[-CC-:B------:R-:W-:Y:S01]  /*4c70*/  FFMA.FTZ R9, R9, R0.reuse, -R10.reuse ;  /* 0x0000000009097223 */ /* 0x180fe2000001080a */
[-CC-:B------:R-:W-:Y:S01]  /*4c80*/  FFMA.FTZ R77, R77, R0.reuse, -R10.reuse ;  /* 0x000000004d4d7223 */ /* 0x180fe2000001080a */
[-CC-:B------:R-:W-:Y:S01]  /*4c90*/  FFMA.FTZ R13, R13, R0.reuse, -R10.reuse ;  /* 0x000000000d0d7223 */ /* 0x180fe2000001080a */
[----:B------:R0:W-:Y:S01]  /*4ca0*/  MUFU.EX2 R200, R7 ;  /* 0x0000000700c87308 */ /* 0x0001e20000000800 */
[-CC-:B------:R-:W-:Y:S01]  /*4cb0*/  FFMA.FTZ R65, R65, R0.reuse, -R10.reuse ;  /* 0x0000000041417223 */ /* 0x180fe2000001080a */
[-CC-:B------:R-:W-:Y:S01]  /*4cc0*/  FFMA.FTZ R11, R11, R0.reuse, -R10.reuse ;  /* 0x000000000b0b7223 */ /* 0x180fe2000001080a */
[-CC-:B------:R-:W-:Y:S01]  /*4cd0*/  FFMA.FTZ R69, R69, R0.reuse, -R10.reuse ;  /* 0x0000000045457223 */ /* 0x180fe2000001080a */
[-CC-:B------:R-:W-:Y:S01]  /*4ce0*/  FFMA.FTZ R59, R59, R0.reuse, -R10.reuse ;  /* 0x000000003b3b7223 */ /* 0x180fe2000001080a */
[-CC-:B------:R-:W-:Y:S01]  /*4cf0*/  FFMA.FTZ R57, R57, R0.reuse, -R10.reuse ;  /* 0x0000000039397223 */ /* 0x180fe2000001080a */
[-CC-:B------:R-:W-:Y:S01]  /*4d00*/  FFMA.FTZ R51, R51, R0.reuse, -R10.reuse ;  /* 0x0000000033337223 */ /* 0x180fe2000001080a */
[-C--:B------:R-:W-:Y:S01]  /*4d10*/  FFMA.FTZ R61, R61, R0.reuse, -R10 ;  /* 0x000000003d3d7223 */ /* 0x080fe2000001080a */
[----:B------:R-:W1:Y:S01]  /*4d20*/  MUFU.EX2 R73, R73 ;  /* 0x0000004900497308 */ /* 0x000e620000000800 */
[----:B0-----:R-:W-:Y:S01]  /*4d30*/  FADD.FTZ R7, R203, R42 ;  /* 0x0000002acb077221 */ /* 0x001fe20000010000 */
[-CC-:B------:R-:W-:Y:S01]  /*4d40*/  FFMA.FTZ R55, R55, R0.reuse, -R10.reuse ;  /* 0x0000000037377223 */ /* 0x180fe2000001080a */
[-CC-:B------:R-:W-:Y:S01]  /*4d50*/  FFMA.FTZ R49, R49, R0.reuse, -R10.reuse ;  /* 0x0000000031317223 */ /* 0x180fe2000001080a */
[-CC-:B------:R-:W-:Y:S01]  /*4d60*/  FFMA.FTZ R43, R43, R0.reuse, -R10.reuse ;  /* 0x000000002b2b7223 */ /* 0x180fe2000001080a */
[----:B------:R-:W-:Y:S01]  /*4d70*/  FADD.FTZ R42, R14, R7 ;  /* 0x000000070e2a7221 */ /* 0x000fe20000010000 */
[-CC-:B------:R-:W-:Y:S01]  /*4d80*/  FFMA.FTZ R53, R53, R0.reuse, -R10.reuse ;  /* 0x0000000035357223 */ /* 0x180fe2000001080a */
[-C--:B------:R-:W-:Y:S01]  /*4d90*/  FFMA.FTZ R47, R47, R0.reuse, -R10 ;  /* 0x000000002f2f7223 */ /* 0x080fe2000001080a */
[----:B------:R-:W0:Y:S01]  /*4da0*/  MUFU.EX2 R9, R9 ;  /* 0x0000000900097308 */ /* 0x000e220000000800 */
[----:B------:R-:W-:Y:S01]  /*4db0*/  FADD.FTZ R7, R197, R42 ;  /* 0x0000002ac5077221 */ /* 0x000fe20000010000 */
[-CC-:B------:R-:W-:Y:S01]  /*4dc0*/  FFMA.FTZ R41, R41, R0.reuse, -R10.reuse ;  /* 0x0000000029297223 */ /* 0x180fe2000001080a */
[-CC-:B------:R-:W-:Y:S01]  /*4dd0*/  FFMA.FTZ R35, R35, R0.reuse, -R10.reuse ;  /* 0x0000000023237223 */ /* 0x180fe2000001080a */
[-CC-:B------:R-:W-:Y:S01]  /*4de0*/  FFMA.FTZ R45, R45, R0.reuse, -R10.reuse ;  /* 0x000000002d2d7223 */ /* 0x180fe2000001080a */
[----:B------:R-:W-:Y:S01]  /*4df0*/  FADD.FTZ R44, R20, R7 ;  /* 0x00000007142c7221 */ /* 0x000fe20000010000 */
[-CC-:B------:R-:W-:Y:S01]  /*4e00*/  FFMA.FTZ R27, R27, R0.reuse, -R10.reuse ;  /* 0x000000001b1b7223 */ /* 0x180fe2000001080a */
[-C--:B------:R-:W-:Y:S01]  /*4e10*/  FFMA.FTZ R33, R33, R0.reuse, -R10 ;  /* 0x0000000021217223 */ /* 0x080fe2000001080a */
[----:B------:R-:W2:Y:S01]  /*4e20*/  MUFU.EX2 R202, R77 ;  /* 0x0000004d00ca7308 */ /* 0x000ea20000000800 */
[----:B-1----:R-:W-:Y:S01]  /*4e30*/  FADD.FTZ R42, R200, R73 ;  /* 0x00000049c82a7221 */ /* 0x002fe20000010000 */
[----:B------:R-:W-:Y:S01]  /*4e40*/  FADD.FTZ R21, R23, R44 ;  /* 0x0000002c17157221 */ /* 0x000fe20000010000 */
[-CC-:B------:R-:W-:Y:S01]  /*4e50*/  FFMA.FTZ R31, R31, R0.reuse, -R10.reuse ;  /* 0x000000001f1f7223 */ /* 0x180fe2000001080a */
[-CC-:B------:R-:W-:Y:S01]  /*4e60*/  FFMA.FTZ R37, R37, R0.reuse, -R10.reuse ;  /* 0x0000000025257223 */ /* 0x180fe2000001080a */
[-CC-:B------:R-:W-:Y:S01]  /*4e70*/  FFMA.FTZ R15, R15, R0.reuse, -R10.reuse ;  /* 0x000000000f0f7223 */ /* 0x180fe2000001080a */
[----:B------:R-:W-:Y:S01]  /*4e80*/  FADD.FTZ R44, R22, R21 ;  /* 0x00000015162c7221 */ /* 0x000fe20000010000 */
[-C--:B------:R-:W-:Y:S01]  /*4e90*/  FFMA.FTZ R25, R25, R0.reuse, -R10 ;  /* 0x0000000019197223 */ /* 0x080fe2000001080a */
[----:B------:R-:W1:Y:S01]  /*4ea0*/  MUFU.EX2 R13, R13 ;  /* 0x0000000d000d7308 */ /* 0x000e620000000800 */
[----:B0-----:R-:W-:Y:S01]  /*4eb0*/  FADD.FTZ R7, R9, R42 ;  /* 0x0000002a09077221 */ /* 0x001fe20000010000 */
[----:B------:R-:W-:Y:S01]  /*4ec0*/  FADD.FTZ R21, R81, R44 ;  /* 0x0000002c51157221 */ /* 0x000fe20000010000 */
[-CC-:B------:R-:W-:Y:S01]  /*4ed0*/  FFMA.FTZ R19, R19, R0.reuse, -R10.reuse ;  /* 0x0000000013137223 */ /* 0x180fe2000001080a */
[----:B------:R-:W-:Y:S01]  /*4ee0*/  FFMA.FTZ R29, R29, R0, -R10 ;  /* 0x000000001d1d7223 */ /* 0x000fe2000001080a */
[----:B------:R-:W-:Y:S01]  /*4ef0*/  F2FP.BF16.F32.PACK_AB R189, R24, R87 ;  /* 0x0000005718bd723e */ /* 0x000fe200000010ff */
[----:B------:R-:W-:Y:S01]  /*4f00*/  FADD.FTZ R44, R26, R21 ;  /* 0x000000151a2c7221 */ /* 0x000fe20000010000 */
[----:B------:R-:W-:Y:S01]  /*4f10*/  F2FP.BF16.F32.PACK_AB R200, R73, R200 ;  /* 0x000000c849c8723e */ /* 0x000fe200000010ff */
[----:B------:R0:W3:Y:S01]  /*4f20*/  MUFU.EX2 R196, R65 ;  /* 0x0000004100c47308 */ /* 0x0000e20000000800 */
[C---:B--2---:R-:W-:Y:S01]  /*4f30*/  FADD.FTZ R42, R202.reuse, R7 ;  /* 0x00000007ca2a7221 */ /* 0x044fe20000010000 */
[----:B------:R-:W-:Y:S01]  /*4f40*/  F2FP.BF16.F32.PACK_AB R202, R202, R9 ;  /* 0x00000009caca723e */ /* 0x000fe200000010ff */
[----:B------:R-:W-:Y:S01]  /*4f50*/  IMAD.MOV.U32 R9, RZ, RZ, 0x3f800000 ;  /* 0x3f800000ff097424 */ /* 0x000fe200078e00ff */
[----:B------:R-:W-:Y:S01]  /*4f60*/  F2FP.BF16.F32.PACK_AB R203, R14, R203 ;  /* 0x000000cb0ecb723e */ /* 0x000fe200000010ff */
[--C-:B------:R-:W-:Y:S01]  /*4f70*/  IMAD.MOV.U32 R81, RZ, RZ, R119.reuse ;  /* 0x000000ffff517224 */ /* 0x100fe200078e0077 */
[----:B------:R-:W-:Y:S01]  /*4f80*/  F2FP.BF16.F32.PACK_AB R197, R20, R197 ;  /* 0x000000c514c5723e */ /* 0x000fe200000010ff */
[--C-:B------:R-:W-:Y:S01]  /*4f90*/  IMAD.MOV.U32 R77, RZ, RZ, R119.reuse ;  /* 0x000000ffff4d7224 */ /* 0x100fe200078e0077 */
[----:B------:R-:W2:Y:S01]  /*4fa0*/  MUFU.EX2 R11, R11 ;  /* 0x0000000b000b7308 */ /* 0x000ea20000000800 */
[----:B-1----:R-:W-:Y:S01]  /*4fb0*/  FADD.FTZ R7, R13, R42 ;  /* 0x0000002a0d077221 */ /* 0x002fe20000010000 */
[----:B------:R-:W-:-:S02]  /*4fc0*/  IMAD.MOV.U32 R73, RZ, RZ, R119 ;  /* 0x000000ffff497224 */ /* 0x000fc400078e0077 */
[--C-:B0-----:R-:W-:Y:S02]  /*4fd0*/  IMAD.MOV.U32 R65, RZ, RZ, R119.reuse ;  /* 0x000000ffff417224 */ /* 0x101fe400078e0077 */
[----:B------:R-:W-:Y:S02]  /*4fe0*/  IMAD.MOV.U32 R26, RZ, RZ, R119 ;  /* 0x000000ffff1a7224 */ /* 0x000fe400078e0077 */
[----:B------:R0:W1:Y:S01]  /*4ff0*/  MUFU.EX2 R198, R69 ;  /* 0x0000004500c67308 */ /* 0x0000620000000800 */
[C---:B---3--:R-:W-:Y:S01]  /*5000*/  FADD.FTZ R42, R196.reuse, R7 ;  /* 0x00000007c42a7221 */ /* 0x048fe20000010000 */
[----:B------:R-:W-:Y:S01]  /*5010*/  FADD.FTZ R7, R85, R44 ;  /* 0x0000002c55077221 */ /* 0x000fe20000010000 */
[----:B------:R-:W-:Y:S01]  /*5020*/  F2FP.BF16.F32.PACK_AB R196, R196, R13 ;  /* 0x0000000dc4c4723e */ /* 0x000fe200000010ff */
[----:B------:R-:W-:Y:S02]  /*5030*/  IMAD.MOV.U32 R85, RZ, RZ, R119 ;  /* 0x000000ffff557224 */ /* 0x000fe400078e0077 */
[----:B------:R-:W-:Y:S01]  /*5040*/  FADD.FTZ R44, R30, R7 ;  /* 0x000000071e2c7221 */ /* 0x000fe20000010000 */
[----:B------:R-:W-:Y:S01]  /*5050*/  @!P1 VIADD R7, R39, 0x36840 ;  /* 0x0003684027079836 */ /* 0x000fe20000000000 */
[----:B------:R-:W3:Y:S01]  /*5060*/  MUFU.EX2 R59, R59 ;  /* 0x0000003b003b7308 */ /* 0x000ee20000000800 */
[----:B--2---:R-:W-:Y:S01]  /*5070*/  FADD.FTZ R21, R11, R42 ;  /* 0x0000002a0b157221 */ /* 0x004fe20000010000 */
[----:B------:R-:W-:Y:S01]  /*5080*/  FADD.FTZ R39, R87, R44 ;  /* 0x0000002c57277221 */ /* 0x000fe20000010000 */
[----:B------:R-:W-:Y:S01]  /*5090*/  IMAD.MOV.U32 R87, RZ, RZ, R119 ;  /* 0x000000ffff577224 */ /* 0x000fe200078e0077 */
[----:B------:R-:W-:Y:S01]  /*50a0*/  @!P1 PRMT R7, RZ, 0x654, R7 ;  /* 0x00000654ff079816 */ /* 0x000fe20000000007 */
[----:B0-----:R-:W-:-:S02]  /*50b0*/  IMAD.MOV.U32 R69, RZ, RZ, R119 ;  /* 0x000000ffff457224 */ /* 0x001fc400078e0077 */
[----:B------:R-:W-:Y:S01]  /*50c0*/  FADD.FTZ R44, R24, R39 ;  /* 0x00000027182c7221 */ /* 0x000fe20000010000 */
[----:B------:R-:W-:Y:S01]  /*50d0*/  IMAD.MOV.U32 R39, RZ, RZ, R119 ;  /* 0x000000ffff277224 */ /* 0x000fe200078e0077 */
[----:B------:R0:W2:Y:S01]  /*50e0*/  MUFU.EX2 R192, R57 ;  /* 0x0000003900c07308 */ /* 0x0000a20000000800 */
[C---:B-1----:R-:W-:Y:S01]  /*50f0*/  FADD.FTZ R42, R198.reuse, R21 ;  /* 0x00000015c62a7221 */ /* 0x042fe20000010000 */
[----:B------:R1:W-:Y:S01]  /*5100*/  @!P1 SYNCS.ARRIVE.TRANS64.RED.A1T0 RZ, [R7+URZ], RZ ;  /* 0x000000ff07ff99a7 */ /* 0x0003e2000810043f */
[----:B------:R-:W-:Y:S01]  /*5110*/  F2FP.BF16.F32.PACK_AB R198, R198, R11 ;  /* 0x0000000bc6c6723e */ /* 0x000fe200000010ff */
[----:B------:R-:W-:Y:S01]  /*5120*/  IMAD.MOV.U32 R24, RZ, RZ, R119 ;  /* 0x000000ffff187224 */ /* 0x000fe200078e0077 */
[----:B------:R-:W-:-:S03]  /*5130*/  MOV R30, R119 ;  /* 0x00000077001e7202 */ /* 0x000fc60000000f00 */
[----:B------:R-:W1:Y:S01]  /*5140*/  MUFU.EX2 R51, R51 ;  /* 0x0000003300337308 */ /* 0x000e620000000800 */
[----:B---3--:R-:W-:Y:S01]  /*5150*/  FADD.FTZ R21, R59, R42 ;  /* 0x0000002a3b157221 */ /* 0x008fe20000010000 */
[----:B0-----:R-:W-:-:S06]  /*5160*/  IMAD.MOV.U32 R57, RZ, RZ, R119 ;  /* 0x000000ffff397224 */ /* 0x001fcc00078e0077 */
[----:B------:R0:W3:Y:S01]  /*5170*/  MUFU.EX2 R194, R61 ;  /* 0x0000003d00c27308 */ /* 0x0000e20000000800 */
[C---:B--2---:R-:W-:Y:S01]  /*5180*/  FADD.FTZ R42, R192.reuse, R21 ;  /* 0x00000015c02a7221 */ /* 0x044fe20000010000 */
[----:B------:R-:W-:Y:S01]  /*5190*/  FADD.FTZ R21, R91, R44 ;  /* 0x0000002c5b157221 */ /* 0x000fe20000010000 */
[----:B------:R-:W-:Y:S01]  /*51a0*/  F2FP.BF16.F32.PACK_AB R192, R192, R59 ;  /* 0x0000003bc0c0723e */ /* 0x000fe200000010ff */
[----:B------:R-:W-:-:S04]  /*51b0*/  IMAD.MOV.U32 R59, RZ, RZ, R119 ;  /* 0x000000ffff3b7224 */ /* 0x000fc800078e0077 */
[----:B------:R-:W2:Y:S01]  /*51c0*/  MUFU.EX2 R55, R55 ;  /* 0x0000003700377308 */ /* 0x000ea20000000800 */
[----:B-1----:R-:W-:Y:S01]  /*51d0*/  FADD.FTZ R7, R51, R42 ;  /* 0x0000002a33077221 */ /* 0x002fe20000010000 */
[----:B0-----:R-:W-:-:S06]  /*51e0*/  IMAD.MOV.U32 R61, RZ, RZ, R119 ;  /* 0x000000ffff3d7224 */ /* 0x001fcc00078e0077 */
[----:B------:R0:W1:Y:S01]  /*51f0*/  MUFU.EX2 R188, R49 ;  /* 0x0000003100bc7308 */ /* 0x0000620000000800 */
[C---:B---3--:R-:W-:Y:S01]  /*5200*/  FADD.FTZ R42, R194.reuse, R7 ;  /* 0x00000007c22a7221 */ /* 0x048fe20000010000 */
[----:B------:R-:W-:Y:S01]  /*5210*/  F2FP.BF16.F32.PACK_AB R194, R194, R51 ;  /* 0x00000033c2c2723e */ /* 0x000fe200000010ff */
[----:B------:R-:W-:-:S05]  /*5220*/  IMAD.MOV.U32 R51, RZ, RZ, R119 ;  /* 0x000000ffff337224 */ /* 0x000fca00078e0077 */
[----:B------:R-:W3:Y:S01]  /*5230*/  MUFU.EX2 R43, R43 ;  /* 0x0000002b002b7308 */ /* 0x000ee20000000800 */
[----:B--2---:R-:W-:Y:S01]  /*5240*/  FADD.FTZ R7, R55, R42 ;  /* 0x0000002a37077221 */ /* 0x004fe20000010000 */
[----:B0-----:R-:W-:-:S06]  /*5250*/  IMAD.MOV.U32 R49, RZ, RZ, R119 ;  /* 0x000000ffff317224 */ /* 0x001fcc00078e0077 */
[----:B------:R0:W2:Y:S01]  /*5260*/  MUFU.EX2 R190, R53 ;  /* 0x0000003500be7308 */ /* 0x0000a20000000800 */
[C---:B-1----:R-:W-:Y:S01]  /*5270*/  FADD.FTZ R42, R188.reuse, R7 ;  /* 0x00000007bc2a7221 */ /* 0x042fe20000010000 */
[----:B------:R-:W-:Y:S01]  /*5280*/  F2FP.BF16.F32.PACK_AB R188, R188, R55 ;  /* 0x00000037bcbc723e */ /* 0x000fe200000010ff */
[----:B------:R-:W-:-:S05]  /*5290*/  IMAD.MOV.U32 R55, RZ, RZ, R119 ;  /* 0x000000ffff377224 */ /* 0x000fca00078e0077 */
[----:B------:R1:W4:Y:S01]  /*52a0*/  MUFU.EX2 R28, R93 ;  /* 0x0000005d001c7308 */ /* 0x0003220000000800 */
[----:B---3--:R-:W-:Y:S01]  /*52b0*/  FADD.FTZ R7, R43, R42 ;  /* 0x0000002a2b077221 */ /* 0x008fe20000010000 */
[--C-:B0-----:R-:W-:Y:S02]  /*52c0*/  IMAD.MOV.U32 R53, RZ, RZ, R119.reuse ;  /* 0x000000ffff357224 */ /* 0x101fe400078e0077 */
[----:B------:R-:W-:-:S04]  /*52d0*/  IMAD.MOV.U32 R42, RZ, RZ, R119 ;  /* 0x000000ffff2a7224 */ /* 0x000fc800078e0077 */
[----:B------:R-:W0:Y:S01]  /*52e0*/  MUFU.EX2 R47, R47 ;  /* 0x0000002f002f7308 */ /* 0x000e220000000800 */
[C---:B--2---:R-:W-:Y:S01]  /*52f0*/  FADD.FTZ R2, R190.reuse, R7 ;  /* 0x00000007be027221 */ /* 0x044fe20000010000 */
[----:B------:R-:W-:Y:S01]  /*5300*/  F2FP.BF16.F32.PACK_AB R190, R190, R43 ;  /* 0x0000002bbebe723e */ /* 0x000fe200000010ff */
[--C-:B-1----:R-:W-:Y:S02]  /*5310*/  IMAD.MOV.U32 R93, RZ, RZ, R119.reuse ;  /* 0x000000ffff5d7224 */ /* 0x102fe400078e0077 */
[----:B------:R-:W-:-:S03]  /*5320*/  IMAD.MOV.U32 R43, RZ, RZ, R119 ;  /* 0x000000ffff2b7224 */ /* 0x000fc600078e0077 */
[----:B------:R-:W1:Y:S01]  /*5330*/  MUFU.EX2 R95, R95 ;  /* 0x0000005f005f7308 */ /* 0x000e620000000800 */
[C---:B----4-:R-:W-:Y:S01]  /*5340*/  FADD.FTZ R44, R28.reuse, R21 ;  /* 0x000000151c2c7221 */ /* 0x050fe20000010000 */
[----:B------:R-:W-:Y:S01]  /*5350*/  F2FP.BF16.F32.PACK_AB R191, R28, R91 ;  /* 0x0000005b1cbf723e */ /* 0x000fe200000010ff */
[--C-:B------:R-:W-:Y:S02]  /*5360*/  IMAD.MOV.U32 R91, RZ, RZ, R119.reuse ;  /* 0x000000ffff5b7224 */ /* 0x100fe400078e0077 */
[----:B------:R-:W-:-:S03]  /*5370*/  IMAD.MOV.U32 R28, RZ, RZ, R119 ;  /* 0x000000ffff1c7224 */ /* 0x000fc600078e0077 */
[----:B------:R2:W3:Y:S01]  /*5380*/  MUFU.EX2 R184, R41 ;  /* 0x0000002900b87308 */ /* 0x0004e20000000800 */
[----:B0-----:R-:W-:-:S07]  /*5390*/  FADD.FTZ R7, R47, R2 ;  /* 0x000000022f077221 */ /* 0x001fce0000010000 */
[----:B------:R0:W4:Y:S01]  /*53a0*/  MUFU.EX2 R32, R97 ;  /* 0x0000006100207308 */ /* 0x0001220000000800 */
[----:B-1----:R-:W-:Y:S01]  /*53b0*/  FADD.FTZ R21, R95, R44 ;  /* 0x0000002c5f157221 */ /* 0x002fe20000010000 */
[----:B--2---:R-:W-:-:S06]  /*53c0*/  IMAD.MOV.U32 R41, RZ, RZ, R119 ;  /* 0x000000ffff297224 */ /* 0x004fcc00078e0077 */
[----:B------:R-:W1:Y:S01]  /*53d0*/  MUFU.EX2 R35, R35 ;  /* 0x0000002300237308 */ /* 0x000e620000000800 */
[C---:B---3--:R-:W-:Y:S01]  /*53e0*/  FADD.FTZ R2, R184.reuse, R7 ;  /* 0x00000007b8027221 */ /* 0x048fe20000010000 */
[----:B------:R-:W-:Y:S01]  /*53f0*/  F2FP.BF16.F32.PACK_AB R184, R184, R47 ;  /* 0x0000002fb8b8723e */ /* 0x000fe200000010ff */
[--C-:B0-----:R-:W-:Y:S02]  /*5400*/  IMAD.MOV.U32 R97, RZ, RZ, R119.reuse ;  /* 0x000000ffff617224 */ /* 0x101fe400078e0077 */
[----:B------:R-:W-:-:S03]  /*5410*/  IMAD.MOV.U32 R47, RZ, RZ, R119 ;  /* 0x000000ffff2f7224 */ /* 0x000fc600078e0077 */
[----:B------:R-:W0:Y:S01]  /*5420*/  MUFU.EX2 R99, R99 ;  /* 0x0000006300637308 */ /* 0x000e220000000800 */
[C---:B----4-:R-:W-:Y:S01]  /*5430*/  FADD.FTZ R44, R32.reuse, R21 ;  /* 0x00000015202c7221 */ /* 0x050fe20000010000 */
[----:B------:R-:W-:Y:S01]  /*5440*/  F2FP.BF16.F32.PACK_AB R185, R32, R95 ;  /* 0x0000005f20b9723e */ /* 0x000fe200000010ff */
[--C-:B------:R-:W-:Y:S02]  /*5450*/  IMAD.MOV.U32 R95, RZ, RZ, R119.reuse ;  /* 0x000000ffff5f7224 */ /* 0x100fe400078e0077 */
[----:B------:R-:W-:-:S03]  /*5460*/  IMAD.MOV.U32 R32, RZ, RZ, R119 ;  /* 0x000000ffff207224 */ /* 0x000fc600078e0077 */
[----:B------:R2:W3:Y:S01]  /*5470*/  MUFU.EX2 R186, R45 ;  /* 0x0000002d00ba7308 */ /* 0x0004e20000000800 */
[----:B-1----:R-:W-:-:S07]  /*5480*/  FADD.FTZ R7, R35, R2 ;  /* 0x0000000223077221 */ /* 0x002fce0000010000 */
[----:B------:R1:W4:Y:S01]  /*5490*/  MUFU.EX2 R34, R101 ;  /* 0x0000006500227308 */ /* 0x0003220000000800 */
[----:B0-----:R-:W-:Y:S01]  /*54a0*/  FADD.FTZ R21, R99, R44 ;  /* 0x0000002c63157221 */ /* 0x001fe20000010000 */
[--C-:B--2---:R-:W-:Y:S02]  /*54b0*/  IMAD.MOV.U32 R45, RZ, RZ, R119.reuse ;  /* 0x000000ffff2d7224 */ /* 0x104fe400078e0077 */
[----:B------:R-:W-:-:S04]  /*54c0*/  IMAD.MOV.U32 R44, RZ, RZ, R119 ;  /* 0x000000ffff2c7224 */ /* 0x000fc800078e0077 */
[----:B------:R-:W0:Y:S01]  /*54d0*/  MUFU.EX2 R27, R27 ;  /* 0x0000001b001b7308 */ /* 0x000e220000000800 */
[C---:B---3--:R-:W-:Y:S01]  /*54e0*/  FADD.FTZ R2, R186.reuse, R7 ;  /* 0x00000007ba027221 */ /* 0x048fe20000010000 */
        /* <DEDUP_REMOVED lines=25> */
[----:B------:R-:W1:Y:S01]  /*5680*/  MUFU.EX2 R15, R15 ;  /* 0x0000000f000f7308 */ /* 0x000e620000000800 */
[----:B0-----:R-:W-:Y:S01]  /*5690*/  FADD.FTZ R21, R107, R10 ;  /* 0x0000000a6b157221 */ /* 0x001fe20000010000 */
[C---:B------:R-:W-:Y:S01]  /*56a0*/  F2FP.BF16.F32.PACK_AB R183, R38.reuse, R107 ;  /* 0x0000006b26b7723e */ /* 0x040fe200000010ff */
[----:B------:R-:W-:Y:S02]  /*56b0*/  IMAD.MOV.U32 R107, RZ, RZ, R119 ;  /* 0x000000ffff6b7224 */ /* 0x000fe400078e0077 */
[----:B------:R-:W-:Y:S01]  /*56c0*/  FADD.FTZ R10, R38, R21 ;  /* 0x00000015260a7221 */ /* 0x000fe20000010000 */
[----:B------:R-:W-:Y:S01]  /*56d0*/  MOV R38, R119 ;  /* 0x0000007700267202 */ /* 0x000fe20000000f00 */
[----:B--2---:R-:W-:Y:S01]  /*56e0*/  IMAD.MOV.U32 R37, RZ, RZ, R119 ;  /* 0x000000ffff257224 */ /* 0x004fe200078e0077 */
[----:B------:R-:W0:Y:S01]  /*56f0*/  MUFU.EX2 R109, R109 ;  /* 0x0000006d006d7308 */ /* 0x000e220000000800 */
[C---:B---3--:R-:W-:Y:S01]  /*5700*/  FADD.FTZ R2, R182.reuse, R7 ;  /* 0x00000007b6027221 */ /* 0x048fe20000010000 */
[----:B------:R-:W-:Y:S01]  /*5710*/  F2FP.BF16.F32.PACK_AB R182, R182, R31 ;  /* 0x0000001fb6b6723e */ /* 0x000fe200000010ff */
[----:B------:R-:W-:-:S05]  /*5720*/  IMAD.MOV.U32 R31, RZ, RZ, R119 ;  /* 0x000000ffff1f7224 */ /* 0x000fca00078e0077 */
[----:B------:R2:W3:Y:S01]  /*5730*/  MUFU.EX2 R176, R25 ;  /* 0x0000001900b07308 */ /* 0x0004e20000000800 */
[----:B-1----:R-:W-:-:S07]  /*5740*/  FADD.FTZ R7, R15, R2 ;  /* 0x000000020f077221 */ /* 0x002fce0000010000 */
[----:B------:R1:W4:Y:S01]  /*5750*/  MUFU.EX2 R40, R111 ;  /* 0x0000006f00287308 */ /* 0x0003220000000800 */
[----:B0-----:R-:W-:Y:S01]  /*5760*/  FADD.FTZ R21, R109, R10 ;  /* 0x0000000a6d157221 */ /* 0x001fe20000010000 */
[----:B--2---:R-:W-:-:S06]  /*5770*/  IMAD.MOV.U32 R25, RZ, RZ, R119 ;  /* 0x000000ffff197224 */ /* 0x004fcc00078e0077 */
[----:B------:R-:W0:Y:S01]  /*5780*/  MUFU.EX2 R19, R19 ;  /* 0x0000001300137308 */ /* 0x000e220000000800 */
[C---:B---3--:R-:W-:Y:S01]  /*5790*/  FADD.FTZ R2, R176.reuse, R7 ;  /* 0x00000007b0027221 */ /* 0x048fe20000010000 */
[----:B------:R-:W-:Y:S01]  /*57a0*/  IMAD.U32 R7, RZ, RZ, UR4 ;  /* 0x00000004ff077e24 */ /* 0x000fe2000f8e00ff */
[----:B------:R-:W-:Y:S01]  /*57b0*/  F2FP.BF16.F32.PACK_AB R176, R176, R15 ;  /* 0x0000000fb0b0723e */ /* 0x000fe200000010ff */
[----:B-1----:R-:W-:-:S04]  /*57c0*/  IMAD.MOV.U32 R111, RZ, RZ, R119 ;  /* 0x000000ffff6f7224 */ /* 0x002fc800078e0077 */
[----:B------:R-:W1:Y:S01]  /*57d0*/  MUFU.EX2 R113, R113 ;  /* 0x0000007100717308 */ /* 0x000e620000000800 */
[C---:B----4-:R-:W-:Y:S01]  /*57e0*/  FADD.FTZ R10, R40.reuse, R21 ;  /* 0x00000015280a7221 */ /* 0x050fe20000010000 */
[----:B------:R-:W-:Y:S01]  /*57f0*/  F2FP.BF16.F32.PACK_AB R177, R40, R109 ;  /* 0x0000006d28b1723e */ /* 0x000fe200000010ff */
[--C-:B------:R-:W-:Y:S02]  /*5800*/  IMAD.MOV.U32 R109, RZ, RZ, R119.reuse ;  /* 0x000000ffff6d7224 */ /* 0x100fe400078e0077 */
[----:B------:R-:W-:-:S03]  /*5810*/  IMAD.MOV.U32 R40, RZ, RZ, R119 ;  /* 0x000000ffff287224 */ /* 0x000fc600078e0077 */
[----:B------:R-:W2:Y:S01]  /*5820*/  MUFU.EX2 R12, R12 ;  /* 0x0000000c000c7308 */ /* 0x000ea20000000800 */
[----:B0-----:R-:W-:Y:S01]  /*5830*/  FADD.FTZ R11, R19, R2 ;  /* 0x00000002130b7221 */ /* 0x001fe20000010000 */
[----:B------:R-:W-:-:S06]  /*5840*/  IMAD.MOV.U32 R2, RZ, RZ, 0x3f800000 ;  /* 0x3f800000ff027424 */ /* 0x000fcc00078e00ff */
[----:B------:R0:W3:Y:S01]  /*5850*/  MUFU.EX2 R178, R29 ;  /* 0x0000001d00b27308 */ /* 0x0000e20000000800 */
[----:B-1----:R-:W-:Y:S01]  /*5860*/  FADD.FTZ R21, R113, R10 ;  /* 0x0000000a71157221 */ /* 0x002fe20000010000 */
[----:B--2---:R-:W-:-:S03]  /*5870*/  F2FP.BF16.F32.PACK_AB R179, R12, R113 ;  /* 0x000000710cb3723e */ /* 0x004fc600000010ff */
[----:B------:R-:W-:Y:S01]  /*5880*/  FADD.FTZ R10, R12, R21 ;  /* 0x000000150c0a7221 */ /* 0x000fe20000010000 */
[--C-:B------:R-:W-:Y:S02]  /*5890*/  IMAD.MOV.U32 R113, RZ, RZ, R119.reuse ;  /* 0x000000ffff717224 */ /* 0x100fe400078e0077 */
[----:B0-----:R-:W-:Y:S02]  /*58a0*/  IMAD.MOV.U32 R29, RZ, RZ, R119 ;  /* 0x000000ffff1d7224 */ /* 0x001fe400078e0077 */
[C---:B---3--:R-:W-:Y:S01]  /*58b0*/  FADD.FTZ R11, R178.reuse, R11 ;  /* 0x0000000bb20b7221 */ /* 0x048fe20000010000 */
[----:B------:R-:W-:Y:S01]  /*58c0*/  F2FP.BF16.F32.PACK_AB R178, R178, R19 ;  /* 0x00000013b2b2723e */ /* 0x000fe200000010ff */
[----:B------:R-:W-:Y:S06]  /*58d0*/  @!P2 BRA `(.L_x_19) ;  /* 0x00000048000ca947 */ /* 0x000fec0003800000 */
[----:B------:R-:W-:Y:S01]  /*58e0*/  UMOV UR5, URZ ;  /* 0x0000003f00057c82 */ /* 0x000fe20008000000 */
[----:B------:R-:W-:Y:S01]  /*58f0*/  UMOV UR4, URZ ;  /* 0x0000003f00047c82 */ /* 0x000fe20008000000 */
[----:B------:R-:W-:Y:S01]  /*5900*/  MOV R204, UR38 ;  /* 0x0000002600cc7c02 */ /* 0x000fe20008000f00 */
[----:B------:R-:W-:Y:S01]  /*5910*/  IMAD.MOV.U32 R12, RZ, RZ, R3 ;  /* 0x000000ffff0c7224 */ /* 0x000fe200078e0003 */
[----:B------:R-:W-:Y:S01]  /*5920*/  CS2R R118, SRZ ;  /* 0x0000000000767805 */ /* 0x000fe2000001ff00 */
[----:B------:R-:W-:Y:S01]  /*5930*/  IMAD.MOV.U32 R13, RZ, RZ, R6 ;  /* 0x000000ffff0d7224 */ /* 0x000fe200078e0006 */
[----:B------:R-:W-:Y:S01]  /*5940*/  CS2R R114, SRZ ;  /* 0x0000000000727805 */ /* 0x000fe2000001ff00 */
[----:B------:R-:W-:Y:S01]  /*5950*/  IMAD.MOV.U32 R2, RZ, RZ, 0x3f800000 ;  /* 0x3f800000ff027424 */ /* 0x000fe200078e00ff */
        /* <DEDUP_REMOVED lines=45> */
[----:B------:R-:W-:Y:S01]  /*5c30*/  CS2R R24, SRZ ;  /* 0x0000000000187805 */ /* 0x000fe2000001ff00 */
[----:B------:R-:W-:Y:S02]  /*5c40*/  IMAD.U32 R15, RZ, RZ, UR4 ;  /* 0x00000004ff0f7e24 */ /* 0x000fe4000f8e00ff */
[----:B------:R-:W-:-:S07]  /*5c50*/  IMAD.U32 R14, RZ, RZ, UR5 ;  /* 0x00000005ff0e7e24 */ /* 0x000fce000f8e00ff */
.L_x_28:
[----:B------:R-:W-:Y:S02]  /*5c60*/  R2UR UR4, R15 ;  /* 0x000000000f0472ca */ /* 0x000fe400000e0000 */
[----:B------:R-:W-:-:S11]  /*5c70*/  R2UR UR6, R14 ;  /* 0x000000000e0672ca */ /* 0x000fd600000e0000 */
[----:B------:R-:W-:-:S04]  /*5c80*/  UIADD3 UR4, UR4, 0x1, URZ ;  /* 0x0000000104047890 */ /* 0x000fc8000fffe03f */
[----:B------:R-:W-:-:S04]  /*5c90*/  UISETP.NE.AND UP0, UPT, UR4, 0x2, UPT ;  /* 0x000000020400788c */ /* 0x000fc8000bf05270 */
[----:B------:R-:W-:Y:S02]  /*5ca0*/  USEL UR5, URZ, 0x1, UP0 ;  /* 0x000000013f057887 */ /* 0x000fe40008000000 */
[----:B------:R-:W-:Y:S02]  /*5cb0*/  USEL UR4, UR4, URZ, UP0 ;  /* 0x0000003f04047287 */ /* 0x000fe40008000000 */
[----:B------:R-:W-:-:S04]  /*5cc0*/  ULOP3.LUT UR5, UR6, UR5, URZ, 0x3c, !UPT ;  /* 0x0000000506057292 */ /* 0x000fc8000f8e3c3f */
[----:B------:R-:W-:Y:S02]  /*5cd0*/  IMAD.U32 R8, RZ, RZ, UR4 ;  /* 0x00000004ff087e24 */ /* 0x000fe4000f8e00ff */
[----:B------:R-:W-:Y:S01]  /*5ce0*/  IMAD.U32 R7, RZ, RZ, UR5 ;  /* 0x00000005ff077e24 */ /* 0x000fe2000f8e00ff */
[----:B------:R-:W-:Y:S06]  /*5cf0*/  @!P0 BRA `(.L_x_20) ;  /* 0x0000000000048947 */ /* 0x000fec0003800000 */
[----:B------:R-:W-:Y:S01]  /*5d00*/  BPT.TRAP 0x1 ;  /* 0x000000040000795c */ /* 0x000fe20000300000 */
.L_x_20:
[----:B------:R-:W-:Y:S02]  /*5d10*/  R2UR UR6, R16 ;  /* 0x00000000100672ca */ /* 0x000fe400000e0000 */
[----:B------:R-:W-:-:S11]  /*5d20*/  R2UR UR5, R7 ;  /* 0x00000000070572ca */ /* 0x000fd600000e0000 */
[----:B------:R-:W-:Y:S02]  /*5d30*/  ULEA UR4, UR4, UR6, 0x3 ;  /* 0x0000000604047291 */ /* 0x000fe4000f8e183f */
[----:B------:R-:W-:-:S04]  /*5d40*/  MOV R0, UR5 ;  /* 0x0000000500007c02 */ /* 0x000fc80008000f00 */
[----:B------:R-:W-:Y:S01]  /*5d50*/  SHF.L.U32 R0, R0, 0x1f, RZ ;  /* 0x0000001f00007819 */ /* 0x000fe200000006ff */
[----:B------:R-:W-:-:S03]  /*5d60*/  IMAD.U32 R6, RZ, RZ, UR4 ;  /* 0x00000004ff067e24 */ /* 0x000fc6000f8e00ff */
[----:B------:R0:W1:Y:S01]  /*5d70*/  SYNCS.PHASECHK.TRANS64.TRYWAIT P2, [UR4+0x36830], R0 ;  /* 0x03683000ff0075a7 */ /* 0x0000620008040144 */
[----:B------:R-:W-:Y:S05]  /*5d80*/  @!P0 BRA `(.L_x_21) ;  /* 0x0000000000048947 */ /* 0x000fea0003800000 */
[----:B------:R-:W-:Y:S01]  /*5d90*/  BPT.TRAP 0x1 ;  /* 0x000000040000795c */ /* 0x000fe20000300000 */
.L_x_21:
[----:B-1----:R-:W-:Y:S05]  /*5da0*/  @P2 BRA `(.L_x_22) ;  /* 0x00000000000c2947 */ /* 0x002fea0003800000 */
[----:B------:R-:W-:-:S13]  /*5db0*/  R2UR UR4, R6 ;  /* 0x00000000060472ca */ /* 0x000fda00000e0000 */
[----:B------:R-:W1:Y:S02]  /*5dc0*/  SYNCS.PHASECHK.TRANS64.TRYWAIT P2, [UR4+0x36830], R0 ;  /* 0x03683000ff0075a7 */ /* 0x000e640008040144 */
[----:B-1----:R-:W-:Y:S05]  /*5dd0*/  @!P2 BRA `(.L_x_23) ;  /* 0x000000b400bca947 */ /* 0x002fea0003800000 */
.L_x_22:
        /* <DEDUP_REMOVED lines=13> */
[----:B------:R-:W-:Y:S01]  /*5eb0*/  UIMAD UR60, UR60, 0xa80, UR61 ;  /* 0x00000a803c3c78a4 */ /* 0x000fe2000f8e023d */
[----:B01----:R-:W-:Y:S01]  /*5ec0*/  MOV R0, UR57 ;  /* 0x0000003900007c02 */ /* 0x003fe20008000f00 */
[----:B------:R-:W-:Y:S01]  /*5ed0*/  UMOV UR23, 0x40000040 ;  /* 0x4000004000177882 */ /* 0x000fe20000000000 */
[----:B------:R-:W-:Y:S01]  /*5ee0*/  MOV R3, UR56 ;  /* 0x0000003800037c02 */ /* 0x000fe20008000f00 */
[----:B------:R-:W-:Y:S01]  /*5ef0*/  UIADD3 UR10, UR60, 0x80, URZ ;  /* 0x000000803c0a7890 */ /* 0x000fe2000fffe03f */
[C---:B------:R-:W-:Y:S01]  /*5f00*/  R2UR UR56, R4.reuse ;  /* 0x00000000043872ca */ /* 0x040fe200000e0000 */
[----:B------:R-:W-:Y:S01]  /*5f10*/  UIADD3 UR14, UR60, 0x100, URZ ;  /* 0x000001003c0e7890 */ /* 0x000fe2000fffe03f */
[C---:B------:R-:W-:Y:S01]  /*5f20*/  R2UR UR57, R5.reuse ;  /* 0x00000000053972ca */ /* 0x040fe200000e0000 */
[----:B------:R-:W-:Y:S01]  /*5f30*/  UMOV UR6, UR60 ;  /* 0x0000003c00067c82 */ /* 0x000fe20008000000 */
[----:B------:R-:W-:Y:S01]  /*5f40*/  UIADD3 UR18, UR60, 0x2, URZ ;  /* 0x000000023c127890 */ /* 0x000fe2000fffe03f */
[----:B------:R-:W-:Y:S01]  /*5f50*/  HGMMA.64x16x16.F32.BF16 R168, gdesc[UR4], RZ, !UPT, gsb0 ;  /* 0x0020000004a879f0 */ /* 0x000fe2000c0018ff */
[----:B------:R-:W-:Y:S01]  /*5f60*/  UIADD3 UR6, UR60, 0x180, URZ ;  /* 0x000001803c067890 */ /* 0x000fe2000fffe03f */
[----:B------:R-:W-:Y:S01]  /*5f70*/  R2UR UR4, R4 ;  /* 0x00000000040472ca */ /* 0x000fe200000e0000 */
[----:B------:R-:W-:Y:S01]  /*5f80*/  UMOV UR7, 0x40000040 ;  /* 0x4000004000077882 */ /* 0x000fe20000000000 */
[----:B------:R-:W-:Y:S01]  /*5f90*/  R2UR UR5, R5 ;  /* 0x00000000050572ca */ /* 0x000fe200000e0000 */
[----:B------:R-:W-:Y:S01]  /*5fa0*/  UIADD3 UR22, UR60, 0x4, URZ ;  /* 0x000000043c167890 */ /* 0x000fe2000fffe03f */
[-C--:B------:R-:W-:Y:S01]  /*5fb0*/  FMUL.FTZ R24, R24, R9.reuse ;  /* 0x0000000918187220 */ /* 0x080fe20000410000 */
[----:B------:R-:W-:Y:S01]  /*5fc0*/  UIADD3 UR26, UR60, 0x6, URZ ;  /* 0x000000063c1a7890 */ /* 0x000fe2000fffe03f */
[-C--:B------:R-:W-:Y:S01]  /*5fd0*/  FMUL.FTZ R25, R25, R9.reuse ;  /* 0x0000000919197220 */ /* 0x080fe20000410000 */
[----:B------:R-:W-:Y:S01]  /*5fe0*/  UMOV UR58, UR6 ;  /* 0x00000006003a7c82 */ /* 0x000fe20008000000 */
[----:B------:R-:W-:Y:S01]  /*5ff0*/  UMOV UR27, 0x40000040 ;  /* 0x40000040001b7882 */ /* 0x000fe20000000000 */
[----:B------:R-:W-:Y:S01]  /*6000*/  UIADD3 UR30, UR60, 0x380, URZ ;  /* 0x000003803c1e7890 */ /* 0x000fe2000fffe03f */
[-C--:B------:R-:W-:Y:S01]  /*6010*/  FMUL.FTZ R28, R28, R9.reuse ;  /* 0x000000091c1c7220 */ /* 0x080fe20000410000 */
        /* <DEDUP_REMOVED lines=19> */
[-C--:B------:R-:W-:Y:S01]  /*6150*/  FMUL.FTZ R41, R41, R9.reuse ;  /* 0x0000000929297220 */ /* 0x080fe20000410000 */
        /* <DEDUP_REMOVED lines=18> */
[----:B------:R-:W-:Y:S01]  /*6280*/  FMUL.FTZ R80, R80, R9 ;  /* 0x0000000950507220 */ /* 0x000fe20000410000 */
[----:B------:R-:W-:-:S02]  /*6290*/  WARPGROUP.DEPBAR.LE gsb0, 0x0 ;  /* 0x00008000000079c5 */ /* 0x000fc40000010000 */
[----:B------:R-:W-:Y:S01]  /*62a0*/  WARPGROUP.ARRIVE ;  /* 0x00000000000079c5 */ /* 0x000fe20000000000 */
[-C--:B------:R-:W-:Y:S01]  /*62b0*/  FMUL.FTZ R81, R81, R9.reuse ;  /* 0x0000000951517220 */ /* 0x080fe20000410000 */
[-C--:B------:R-:W-:Y:S01]  /*62c0*/  FMUL.FTZ R84, R84, R9.reuse ;  /* 0x0000000954547220 */ /* 0x080fe20000410000 */
[-C--:B------:R-:W-:Y:S01]  /*62d0*/  FMUL.FTZ R85, R85, R9.reuse ;  /* 0x0000000955557220 */ /* 0x080fe20000410000 */
[-C--:B------:R-:W-:Y:S01]  /*62e0*/  FMUL.FTZ R88, R88, R9.reuse ;  /* 0x0000000958587220 */ /* 0x080fe20000410000 */
[-C--:B------:R-:W-:Y:S01]  /*62f0*/  FMUL.FTZ R89, R89, R9.reuse ;  /* 0x0000000959597220 */ /* 0x080fe20000410000 */
[----:B------:R-:W-:Y:S01]  /*6300*/  HGMMA.64x16x16.F32.BF16 R160, gdesc[UR8], RZ, !UPT, gsb0 ;  /* 0x0020000008a079f0 */ /* 0x000fe2000c0018ff */
[----:B------:R-:W-:Y:S01]  /*6310*/  UIADD3 UR10, UR60, 0x200, URZ ;  /* 0x000002003c0a7890 */ /* 0x000fe2000fffe03f */
[----:B------:R-:W-:Y:S01]  /*6320*/  R2UR UR8, R4 ;  /* 0x00000000040872ca */ /* 0x000fe200000e0000 */
[----:B------:R-:W-:Y:S01]  /*6330*/  UMOV UR11, 0x40000040 ;  /* 0x40000040000b7882 */ /* 0x000fe20000000000 */
[----:B------:R-:W-:Y:S01]  /*6340*/  R2UR UR9, R5 ;  /* 0x00000000050972ca */ /* 0x000fe200000e0000 */
[-C--:B------:R-:W-:Y:S01]  /*6350*/  FMUL.FTZ R92, R92, R9.reuse ;  /* 0x000000095c5c7220 */ /* 0x080fe20000410000 */
[-C--:B------:R-:W-:Y:S01]  /*6360*/  FMUL.FTZ R93, R93, R9.reuse ;  /* 0x000000095d5d7220 */ /* 0x080fe20000410000 */
[-C--:B------:R-:W-:Y:S01]  /*6370*/  FMUL.FTZ R96, R96, R9.reuse ;  /* 0x0000000960607220 */ /* 0x080fe20000410000 */
[----:B------:R-:W-:Y:S01]  /*6380*/  UMOV UR6, UR10 ;  /* 0x0000000a00067c82 */ /* 0x000fe20008000000 */
        /* <DEDUP_REMOVED lines=68> */
[----:B------:R-:W-:-:S06]  /*67d0*/  WARPGROUP.ARRIVE ;  /* 0x00000000000079c5 */ /* 0x000fcc0000000000 */
[----:B------:R-:W-:Y:S01]  /*67e0*/  HGMMA.64x16x16.F32.BF16 R144, gdesc[UR56], RZ, !UPT, gsb0 ;  /* 0x00200000389079f0 */ /* 0x000fe2000c0018ff */
[----:B------:R-:W-:Y:S01]  /*67f0*/  R2UR UR57, R0 ;  /* 0x00000000003972ca */ /* 0x000fe200000e0000 */
[----:B------:R-:W-:Y:S01]  /*6800*/  UIADD3 UR58, UR60, 0x706, URZ ;  /* 0x000007063c3a7890 */ /* 0x000fe2000fffe03f */
[----:B------:R-:W-:Y:S01]  /*6810*/  R2UR UR56, R3 ;  /* 0x00000000033872ca */ /* 0x000fe200000e0000 */
[----:B------:R-:W-:Y:S01]  /*6820*/  UMOV UR59, 0x40000040 ;  /* 0x40000040003b7882 */ /* 0x000fe20000000000 */
[----:B------:R-:W-:Y:S02]  /*6830*/  WARPGROUP.DEPBAR.LE gsb0, 0x0 ;  /* 0x00008000000079c5 */ /* 0x000fe40000010000 */
[----:B------:R-:W-:-:S06]  /*6840*/  WARPGROUP.ARRIVE ;  /* 0x00000000000079c5 */ /* 0x000fcc0000000000 */
[----:B------:R-:W-:Y:S01]  /*6850*/  HGMMA.64x16x16.F32.BF16 R136, gdesc[UR4], RZ, !UPT, gsb0 ;  /* 0x00200000048879f0 */ /* 0x000fe2000c0018ff */
[----:B------:R-:W-:Y:S02]  /*6860*/  UIADD3 UR4, UR60, 0x300, URZ ;  /* 0x000003003c047890 */ /* 0x000fe4000fffe03f */
[----:B------:R-:W-:Y:S01]  /*6870*/  UIADD3 UR6, UR60, 0x82, URZ ;  /* 0x000000823c067890 */ /* 0x000fe2000fffe03f */
[----:B------:R-:W-:Y:S01]  /*6880*/  UMOV UR5, UR17 ;  /* 0x0000001100057c82 */ /* 0x000fe20008000000 */
[----:B------:R-:W-:-:S03]  /*6890*/  UMOV UR7, 0x40000040 ;  /* 0x4000004000077882 */ /* 0x000fc60000000000 */
[----:B------:R-:W-:Y:S01]  /*68a0*/  UMOV UR14, UR4 ;  /* 0x00000004000e7c82 */ /* 0x000fe20008000000 */
[----:B------:R-:W-:Y:S01]  /*68b0*/  UMOV UR4, UR16 ;  /* 0x0000001000047c82 */ /* 0x000fe20008000000 */
[----:B------:R-:W-:Y:S02]  /*68c0*/  WARPGROUP.DEPBAR.LE gsb0, 0x0 ;  /* 0x00008000000079c5 */ /* 0x000fe40000010000 */
[----:B------:R-:W-:-:S06]  /*68d0*/  WARPGROUP.ARRIVE ;  /* 0x00000000000079c5 */ /* 0x000fcc0000000000 */
[----:B------:R-:W-:Y:S01]  /*68e0*/  HGMMA.64x16x16.F32.BF16 R128, gdesc[UR8], RZ, !UPT, gsb0 ;  /* 0x00200000088079f0 */ /* 0x000fe2000c0018ff */
[----:B------:R-:W-:Y:S02]  /*68f0*/  UIADD3 UR8, UR60, 0x102, URZ ;  /* 0x000001023c087890 */ /* 0x000fe4000fffe03f */
[----:B------:R-:W-:Y:S01]  /*6900*/  UIADD3 UR9, UR60, 0x182, URZ ;  /* 0x000001823c097890 */ /* 0x000fe2000fffe03f */
[----:B------:R-:W-:Y:S02]  /*6910*/  WARPGROUP.DEPBAR.LE gsb0, 0x0 ;  /* 0x00008000000079c5 */ /* 0x000fe40000010000 */
[----:B------:R-:W-:-:S06]  /*6920*/  WARPGROUP.ARRIVE ;  /* 0x00000000000079c5 */ /* 0x000fcc0000000000 */
[----:B------:R-:W-:Y:S03]  /*6930*/  HGMMA.64x16x16.F32.BF16 R120, gdesc[UR12], RZ, !UPT, gsb0 ;  /* 0x002000000c7879f0 */ /* 0x000fe6000c0018ff */
[----:B------:R-:W-:Y:S02]  /*6940*/  WARPGROUP.DEPBAR.LE gsb0, 0x0 ;  /* 0x00008000000079c5 */ /* 0x000fe40000010000 */
[----:B------:R-:W-:-:S06]  /*6950*/  WARPGROUP.ARRIVE ;  /* 0x00000000000079c5 */ /* 0x000fcc0000000000 */
[----:B------:R-:W-:Y:S03]  /*6960*/  HGMMA.64x16x16.F32.BF16 R168, gdesc[UR16], R168, gsb0 ;  /* 0x0020000010a879f0 */ /* 0x000fe600080018a8 */
        /* <DEDUP_REMOVED lines=515> */
[----:B------:R-:W-:Y:S02]  /*89a0*/  UIADD3 UR9, UR60, 0x986, URZ ;  /* 0x000009863c097890 */ /* 0x000fe4000fffe03f */
        /* <DEDUP_REMOVED lines=24> */
[----:B------:R-:W-:Y:S03]  /*8b30*/  HGMMA.64x16x16.F32.BF16 R120, gdesc[UR4], R120, gsb0 ;  /* 0x00200000047879f0 */ /* 0x000fe60008001878 */
[----:B------:R-:W-:Y:S02]  /*8b40*/  WARPGROUP.DEPBAR.LE gsb0, 0x0 ;  /* 0x00008000000079c5 */ /* 0x000fe40000010000 */
[----:B------:R-:W-:Y:S05]  /*8b50*/  @!P0 BRA `(.L_x_24) ;  /* 0x0000000000048947 */ /* 0x000fea0003800000 */
[----:B------:R-:W-:Y:S01]  /*8b60*/  BPT.TRAP 0x1 ;  /* 0x000000040000795c */ /* 0x000fe20000300000 */
.L_x_24:
[----:B------:R-:W-:Y:S02]  /*8b70*/  R2UR UR6, R16 ;  /* 0x00000000100672ca */ /* 0x000fe400000e0000 */
[----:B------:R-:W-:Y:S02]  /*8b80*/  R2UR UR5, R15 ;  /* 0x000000000f0572ca */ /* 0x000fe400000e0000 */
[----:B------:R-:W-:-:S11]  /*8b90*/  R2UR UR4, R14 ;  /* 0x000000000e0472ca */ /* 0x000fd600000e0000 */
[----:B------:R-:W-:Y:S02]  /*8ba0*/  ULEA UR5, UR5, UR6, 0x3 ;  /* 0x0000000605057291 */ /* 0x000fe4000f8e183f */
[----:B------:R-:W-:-:S05]  /*8bb0*/  IMAD.U32 R0, RZ, RZ, UR4 ;  /* 0x00000004ff007e24 */ /* 0x000fca000f8e00ff */
[----:B------:R-:W-:-:S04]  /*8bc0*/  SHF.L.U32 R0, R0, 0x1f, RZ ;  /* 0x0000001f00007819 */ /* 0x000fc800000006ff */
[----:B------:R0:W1:Y:S01]  /*8bd0*/  SYNCS.PHASECHK.TRANS64.TRYWAIT P2, [UR5+0x36850], R0 ;  /* 0x03685000ff0075a7 */ /* 0x0000620008040145 */
[----:B------:R-:W-:Y:S05]  /*8be0*/  @!P0 BRA `(.L_x_25) ;  /* 0x0000000000048947 */ /* 0x000fea0003800000 */
[----:B------:R-:W-:Y:S01]  /*8bf0*/  BPT.TRAP 0x1 ;  /* 0x000000040000795c */ /* 0x000fe20000300000 */
.L_x_25:
[----:B-1----:R-:W-:Y:S05]  /*8c00*/  @P2 BRA `(.L_x_26) ;  /* 0x0000000000082947 */ /* 0x002fea0003800000 */
[----:B------:R-:W1:Y:S02]  /*8c10*/  SYNCS.PHASECHK.TRANS64.TRYWAIT P2, [UR5+0x36850], R0 ;  /* 0x03685000ff0075a7 */ /* 0x000e640008040145 */
[----:B-1----:R-:W-:Y:S05]  /*8c20*/  @!P2 BRA `(.L_x_27) ;  /* 0x000000880044a947 */ /* 0x002fea0003800000 */
.L_x_26:
[----:B------:R-:W-:Y:S01]  /*8c30*/  R2UR UR4, R16 ;  /* 0x00000000100472ca */ /* 0x000fe200000e0000 */
[----:B------:R-:W-:Y:S01]  /*8c40*/  WARPGROUP.ARRIVE ;  /* 0x00000000000079c5 */ /* 0x000fe20000000000 */
[----:B------:R-:W-:Y:S01]  /*8c50*/  R2UR UR6, R15 ;  /* 0x000000000f0672ca */ /* 0x000fe200000e0000 */
[----:B------:R-:W-:Y:S01]  /*8c60*/  UMOV UR7, 0x40000040 ;  /* 0x4000004000077882 */ /* 0x000fe20000000000 */
[----:B01----:R-:W-:Y:S02]  /*8c70*/  FMNMX.FTZ R0, R168, R13, !PT ;  /* 0x0000000da8007209 */ /* 0x003fe40007810000 */
[----:B------:R-:W-:Y:S02]  /*8c80*/  R2UR UR8, R6 ;  /* 0x00000000060872ca */ /* 0x000fe400000e0000 */
[----:B------:R-:W-:Y:S02]  /*8c90*/  FMNMX.FTZ R3, R169, R0, !PT ;  /* 0x00000000a9037209 */ /* 0x000fe40007810000 */
[----:B------:R-:W-:-:S02]  /*8ca0*/  R2UR UR9, R17 ;  /* 0x00000000110972ca */ /* 0x000fc400000e0000 */
[----:B------:R-:W-:Y:S01]  /*8cb0*/  FMNMX.FTZ R0, R172, R3, !PT ;  /* 0x00000003ac007209 */ /* 0x000fe20007810000 */
[----:B------:R-:W-:-:S03]  /*8cc0*/  UIADD3 UR4, UR4, 0x400, URZ ;  /* 0x0000040004047890 */ /* 0x000fc6000fffe03f */
[----:B------:R-:W-:Y:S01]  /*8cd0*/  FMNMX.FTZ R3, R173, R0, !PT ;  /* 0x00000000ad037209 */ /* 0x000fe20007810000 */
[----:B------:R-:W-:-:S03]  /*8ce0*/  USHF.R.U32.HI UR4, URZ, 0x4, UR4 ;  /* 0x000000043f047899 */ /* 0x000fc60008011604 */
[----:B------:R-:W-:Y:S01]  /*8cf0*/  FMNMX.FTZ R0, R160, R3, !PT ;  /* 0x00000003a0007209 */ /* 0x000fe20007810000 */
[----:B------:R-:W-:-:S03]  /*8d00*/  ULOP3.LUT UR4, UR4, 0x3fff, URZ, 0xc0, !UPT ;  /* 0x00003fff04047892 */ /* 0x000fc6000f8ec03f */
[----:B------:R-:W-:Y:S01]  /*8d10*/  FMNMX.FTZ R3, R161, R0, !PT ;  /* 0x00000000a1037209 */ /* 0x000fe20007810000 */
[----:B------:R-:W-:-:S03]  /*8d20*/  ULOP3.LUT UR4, UR4, 0x3800000, URZ, 0xfc, !UPT ;  /* 0x0380000004047892 */ /* 0x000fc6000f8efc3f */
[----:B------:R-:W-:Y:S01]  /*8d30*/  FMNMX.FTZ R0, R164, R3, !PT ;  /* 0x00000003a4007209 */ /* 0x000fe20007810000 */
[----:B------:R-:W-:-:S03]  /*8d40*/  UIMAD UR4, UR6, 0xa80, UR4 ;  /* 0x00000a80060478a4 */ /* 0x000fc6000f8e0204 */
[----:B------:R-:W-:-:S04]  /*8d50*/  FMNMX.FTZ R3, R165, R0, !PT ;  /* 0x00000000a5037209 */ /* 0x000fc80007810000 */
[----:B------:R-:W-:Y:S01]  /*8d60*/  UMOV UR6, UR4 ;  /* 0x0000000400067c82 */ /* 0x000fe20008000000 */
[----:B------:R-:W-:Y:S01]  /*8d70*/  FMNMX.FTZ R0, R152, R3, !PT ;  /* 0x0000000398007209 */ /* 0x000fe20007810000 */
[----:B------:R-:W-:Y:S01]  /*8d80*/  HGMMA.64x192x16.F32.BF16 R24, R200, gdesc[UR4].tnspB, R24, gsb0 ;  /* 0x42e00004c8187df0 */ /* 0x000fe20008001818 */
[----:B------:R-:W-:Y:S01]  /*8d90*/  UIADD3 UR6, UR4, 0x80, URZ ;  /* 0x0000008004067890 */ /* 0x000fe2000fffe03f */
[----:B------:R-:W-:Y:S01]  /*8da0*/  UMOV UR7, 0x40000040 ;  /* 0x4000004000077882 */ /* 0x000fe20000000000 */
[----:B------:R-:W-:-:S04]  /*8db0*/  FMNMX.FTZ R3, R153, R0, !PT ;  /* 0x0000000099037209 */ /* 0x000fc80007810000 */
        /* <DEDUP_REMOVED lines=17> */
[----:B------:R-:W-:Y:S02]  /*8ed0*/  FMNMX.FTZ R2, R125, R0, !PT ;  /* 0x000000007d027209 */ /* 0x000fe40007810000 */
[----:B------:R-:W0:Y:S03]  /*8ee0*/  LDC R0, c[0x0][0x988] ;  /* 0x00026200ff007b82 */ /* 0x000e260000000800 */
[----:B------:R-:W1:Y:S02]  /*8ef0*/  SHFL.BFLY PT, R3, R2, 0x2, 0x1f ;  /* 0x0c401f0002037f89 */ /* 0x000e6400000e0000 */
[----:B-1----:R-:W-:Y:S02]  /*8f00*/  FMNMX.FTZ R3, R2, R3, !PT ;  /* 0x0000000302037209 */ /* 0x002fe40007810000 */
[----:B------:R-:W-:-:S03]  /*8f10*/  FMNMX.FTZ R2, R170, R12, !PT ;  /* 0x0000000caa027209 */ /* 0x000fc60007810000 */
[----:B------:R-:W1:Y:S02]  /*8f20*/  SHFL.BFLY PT, R6, R3, 0x1, 0x1f ;  /* 0x0c201f0003067f89 */ /* 0x000e6400000e0000 */
[----:B-1----:R-:W-:Y:S02]  /*8f30*/  FMNMX.FTZ R6, R3, R6, !PT ;  /* 0x0000000603067209 */ /* 0x002fe40007810000 */
[----:B------:R-:W-:-:S03]  /*8f40*/  FMNMX.FTZ R3, R171, R2, !PT ;  /* 0x00000002ab037209 */ /* 0x000fc60007810000 */
[----:B------:R-:W-:Y:S01]  /*8f50*/  FADD.FTZ R9, -R6, R13 ;  /* 0x0000000d06097221 */ /* 0x000fe20000010100 */
[----:B------:R-:W-:-:S03]  /*8f60*/  FMNMX.FTZ R2, R174, R3, !PT ;  /* 0x00000003ae027209 */ /* 0x000fc60007810000 */
[----:B0-----:R-:W-:Y:S01]  /*8f70*/  FMUL.FTZ R9, R9, R0 ;  /* 0x0000000009097220 */ /* 0x001fe20000410000 */
[----:B------:R-:W-:-:S04]  /*8f80*/  FMNMX.FTZ R3, R175, R2, !PT ;  /* 0x00000002af037209 */ /* 0x000fc80007810000 */
[----:B------:R-:W-:Y:S01]  /*8f90*/  FMNMX.FTZ R2, R162, R3, !PT ;  /* 0x00000003a2027209 */ /* 0x000fe20007810000 */
[----:B------:R-:W-:Y:S03]  /*8fa0*/  MUFU.EX2 R9, R9 ;  /* 0x0000000900097308 */ /* 0x000fe60000000800 */
        /* <DEDUP_REMOVED lines=13> */
[----:B------:R-:W-:Y:S01]  /*9080*/  FMNMX.FTZ R2, R142, R3, !PT ;  /* 0x000000038e027209 */ /* 0x000fe20007810000 */
[----:B------:R-:W-:Y:S02]  /*9090*/  WARPGROUP.DEPBAR.LE gsb0, 0x0 ;  /* 0x00008000000079c5 */ /* 0x000fe40000010000 */
[----:B------:R-:W-:Y:S01]  /*90a0*/  WARPGROUP.ARRIVE ;  /* 0x00000000000079c5 */ /* 0x000fe20000000000 */
[----:B------:R-:W-:-:S04]  /*90b0*/  FMNMX.FTZ R3, R143, R2, !PT ;  /* 0x000000028f037209 */ /* 0x000fc80007810000 */
        /* <DEDUP_REMOVED lines=10> */
[----:B------:R-:W-:-:S05]  /*9160*/  FMNMX.FTZ R2, R127, R2, !PT ;  /* 0x000000027f027209 */ /* 0x000fca0007810000 */
[----:B------:R-:W0:Y:S02]  /*9170*/  SHFL.BFLY PT, R3, R2, 0x2, 0x1f ;  /* 0x0c401f0002037f89 */ /* 0x000e2400000e0000 */
[----:B0-----:R-:W-:-:S05]  /*9180*/  FMNMX.FTZ R20, R2, R3, !PT ;  /* 0x0000000302147209 */ /* 0x001fca0007810000 */
[----:B------:R-:W0:Y:S02]  /*9190*/  SHFL.BFLY PT, R3, R20, 0x1, 0x1f ;  /* 0x0c201f0014037f89 */ /* 0x000e2400000e0000 */
[----:B0-----:R-:W-:Y:S01]  /*91a0*/  FMNMX.FTZ R3, R20, R3, !PT ;  /* 0x0000000314037209 */ /* 0x001fe20007810000 */
[----:B------:R-:W-:Y:S02]  /*91b0*/  WARPGROUP.DEPBAR.LE gsb0, 0x0 ;  /* 0x00008000000079c5 */ /* 0x000fe40000010000 */
[----:B------:R-:W-:-:S06]  /*91c0*/  WARPGROUP.ARRIVE ;  /* 0x00000000000079c5 */ /* 0x000fcc0000000000 */
[----:B------:R-:W-:Y:S01]  /*91d0*/  HGMMA.64x192x16.F32.BF16 R24, R192, gdesc[UR4].tnspB, R24, gsb0 ;  /* 0x42e00004c0187df0 */ /* 0x000fe20008001818 */
[----:B------:R-:W-:Y:S01]  /*91e0*/  UIADD3 UR6, UR4, 0x180, URZ ;  /* 0x0000018004067890 */ /* 0x000fe2000fffe03f */
[----:B------:R-:W-:Y:S01]  /*91f0*/  UMOV UR7, 0x40000040 ;  /* 0x4000004000077882 */ /* 0x000fe20000000000 */
[----:B------:R-:W-:Y:S02]  /*9200*/  WARPGROUP.DEPBAR.LE gsb0, 0x0 ;  /* 0x00008000000079c5 */ /* 0x000fe40000010000 */
[----:B------:R-:W-:-:S15]  /*9210*/  WARPGROUP.ARRIVE ;  /* 0x00000000000079c5 */ /* 0x000fde0000000000 */
[----:B------:R-:W-:Y:S01]  /*9220*/  HGMMA.64x192x16.F32.BF16 R24, R188, gdesc[UR4].tnspB, R24, gsb0 ;  /* 0x42e00004bc187df0 */ /* 0x000fe20008001818 */
[----:B------:R-:W-:Y:S01]  /*9230*/  UIADD3 UR6, UR4, 0x200, URZ ;  /* 0x0000020004067890 */ /* 0x000fe2000fffe03f */
[----:B------:R-:W-:Y:S01]  /*9240*/  UMOV UR7, 0x40000040 ;  /* 0x4000004000077882 */ /* 0x000fe20000000000 */
[----:B------:R-:W-:Y:S02]  /*9250*/  WARPGROUP.DEPBAR.LE gsb0, 0x0 ;  /* 0x00008000000079c5 */ /* 0x000fe40000010000 */
[----:B------:R-:W-:Y:S01]  /*9260*/  WARPGROUP.ARRIVE ;  /* 0x00000000000079c5 */ /* 0x000fe20000000000 */
[----:B------:R-:W-:-:S04]  /*9270*/  FMUL.FTZ R189, R6, R0 ;  /* 0x0000000006bd7220 */ /* 0x000fc80000410000 */
[----:B------:R-:W-:-:S10]  /*9280*/  FFMA.FTZ R23, R153, R0, -R189 ;  /* 0x0000000099177223 */ /* 0x000fd400000108bd */
[----:B------:R-:W-:Y:S01]  /*9290*/  HGMMA.64x192x16.F32.BF16 R24, R184, gdesc[UR4].tnspB, R24, gsb0 ;  /* 0x42e00004b8187df0 */ /* 0x000fe20008001818 */
[----:B------:R-:W-:Y:S01]  /*92a0*/  UIADD3 UR6, UR4, 0x280, URZ ;  /* 0x0000028004067890 */ /* 0x000fe2000fffe03f */
[-CC-:B------:R-:W-:Y:S01]  /*92b0*/  FFMA.FTZ R153, R157, R0.reuse, -R189.reuse ;  /* 0x000000009d997223 */ /* 0x180fe200000108bd */
[----:B------:R-:W-:Y:S01]  /*92c0*/  UMOV UR7, 0x40000040 ;  /* 0x4000004000077882 */ /* 0x000fe20000000000 */
[----:B------:R-:W-:Y:S01]  /*92d0*/  UIADD3 UR4, UR4, 0x300, URZ ;  /* 0x0000030004047890 */ /* 0x000fe2000fffe03f */
[----:B------:R-:W-:Y:S01]  /*92e0*/  FADD.FTZ R157, -R3, R12 ;  /* 0x0000000c039d7221 */ /* 0x000fe20000010100 */
[-CC-:B------:R-:W-:Y:S01]  /*92f0*/  FFMA.FTZ R200, R168, R0.reuse, -R189.reuse ;  /* 0x00000000a8c87223 */ /* 0x180fe200000108bd */
[-CC-:B------:R-:W-:Y:S01]  /*9300*/  FFMA.FTZ R13, R169, R0.reuse, -R189.reuse ;  /* 0x00000000a90d7223 */ /* 0x180fe200000108bd */
[-CC-:B------:R-:W-:Y:S01]  /*9310*/  FFMA.FTZ R202, R172, R0.reuse, -R189.reuse ;  /* 0x00000000acca7223 */ /* 0x180fe200000108bd */
[-C--:B------:R-:W-:Y:S01]  /*9320*/  FMUL.FTZ R2, R157, R0.reuse ;  /* 0x000000009d027220 */ /* 0x080fe20000410000 */
[-C--:B------:R-:W-:Y:S01]  /*9330*/  FMUL.FTZ R157, R3, R0.reuse ;  /* 0x00000000039d7220 */ /* 0x080fe20000410000 */
[-CC-:B------:R-:W-:Y:S01]  /*9340*/  FFMA.FTZ R15, R173, R0.reuse, -R189.reuse ;  /* 0x00000000ad0f7223 */ /* 0x180fe200000108bd */
[----:B------:R-:W-:Y:S01]  /*9350*/  MUFU.EX2 R200, R200 ;  /* 0x000000c800c87308 */ /* 0x000fe20000000800 */
[-C--:B------:R-:W-:Y:S01]  /*9360*/  FFMA.FTZ R196, R160, R0.reuse, -R189 ;  /* 0x00000000a0c47223 */ /* 0x080fe200000108bd */
[-CC-:B------:R-:W-:Y:S01]  /*9370*/  FFMA.FTZ R201, R170, R0.reuse, -R157.reuse ;  /* 0x00000000aac97223 */ /* 0x180fe2000001089d */
[-CC-:B------:R-:W-:Y:S01]  /*9380*/  FFMA.FTZ R12, R171, R0.reuse, -R157.reuse ;  /* 0x00000000ab0c7223 */ /* 0x180fe2000001089d */
[-CC-:B------:R-:W-:Y:S01]  /*9390*/  FFMA.FTZ R203, R174, R0.reuse, -R157.reuse ;  /* 0x00000000aecb7223 */ /* 0x180fe2000001089d */
[-C--:B------:R-:W-:Y:S01]  /*93a0*/  FFMA.FTZ R22, R175, R0.reuse, -R157 ;  /* 0x00000000af167223 */ /* 0x080fe2000001089d */
[-C--:B------:R-:W-:Y:S01]  /*93b0*/  FFMA.FTZ R188, R144, R0.reuse, -R189 ;  /* 0x0000000090bc7223 */ /* 0x080fe200000108bd */
[-C--:B------:R-:W-:Y:S01]  /*93c0*/  FFMA.FTZ R197, R162, R0.reuse, -R157 ;  /* 0x00000000a2c57223 */ /* 0x080fe2000001089d */
[----:B------:R-:W-:Y:S01]  /*93d0*/  MUFU.EX2 R2, R2 ;  /* 0x0000000200027308 */ /* 0x000fe20000000800 */
[-CC-:B------:R-:W-:Y:S01]  /*93e0*/  FFMA.FTZ R19, R161, R0.reuse, -R189.reuse ;  /* 0x00000000a1137223 */ /* 0x180fe200000108bd */
[-C--:B------:R-:W-:Y:S01]  /*93f0*/  FFMA.FTZ R14, R120, R0.reuse, -R189 ;  /* 0x00000000780e7223 */ /* 0x080fe200000108bd */
[-C--:B------:R-:W-:Y:S01]  /*9400*/  FFMA.FTZ R120, R163, R0.reuse, -R157 ;  /* 0x00000000a3787223 */ /* 0x080fe2000001089d */
[-CC-:B------:R-:W-:Y:S01]  /*9410*/  FFMA.FTZ R198, R164, R0.reuse, -R189.reuse ;  /* 0x00000000a4c67223 */ /* 0x180fe200000108bd */
[-C--:B------:R-:W-:Y:S01]  /*9420*/  FFMA.FTZ R124, R124, R0.reuse, -R189 ;  /* 0x000000007c7c7223 */ /* 0x080fe200000108bd */
[-C--:B------:R-:W-:Y:S01]  /*9430*/  FFMA.FTZ R199, R166, R0.reuse, -R157 ;  /* 0x00000000a6c77223 */ /* 0x080fe2000001089d */
[-CC-:B------:R-:W-:Y:S01]  /*9440*/  FFMA.FTZ R21, R165, R0.reuse, -R189.reuse ;  /* 0x00000000a5157223 */ /* 0x180fe200000108bd */
[----:B------:R-:W-:Y:S01]  /*9450*/  MUFU.EX2 R201, R201 ;  /* 0x000000c900c97308 */ /* 0x000fe20000000800 */
[-C--:B------:R-:W-:Y:S01]  /*9460*/  FFMA.FTZ R192, R152, R0.reuse, -R189 ;  /* 0x0000000098c07223 */ /* 0x080fe200000108bd */
[-C--:B------:R-:W-:Y:S01]  /*9470*/  FFMA.FTZ R193, R154, R0.reuse, -R157 ;  /* 0x000000009ac17223 */ /* 0x080fe2000001089d */
[-C--:B------:R-:W-:Y:S01]  /*9480*/  FFMA.FTZ R194, R156, R0.reuse, -R189 ;  /* 0x000000009cc27223 */ /* 0x080fe200000108bd */
[-CC-:B------:R-:W-:Y:S01]  /*9490*/  FFMA.FTZ R195, R158, R0.reuse, -R157.reuse ;  /* 0x000000009ec37223 */ /* 0x180fe2000001089d */
[-C--:B------:R-:W-:Y:S01]  /*94a0*/  FFMA.FTZ R139, R139, R0.reuse, -R157 ;  /* 0x000000008b8b7223 */ /* 0x080fe2000001089d */
[-CC-:B------:R-:W-:Y:S01]  /*94b0*/  FFMA.FTZ R145, R145, R0.reuse, -R189.reuse ;  /* 0x0000000091917223 */ /* 0x180fe200000108bd */
[-CC-:B------:R-:W-:Y:S01]  /*94c0*/  FFMA.FTZ R190, R148, R0.reuse, -R189.reuse ;  /* 0x0000000094be7223 */ /* 0x180fe200000108bd */
[----:B------:R-:W-:Y:S01]  /*94d0*/  MUFU.EX2 R13, R13 ;  /* 0x0000000d000d7308 */ /* 0x000fe20000000800 */
[-CC-:B------:R-:W-:Y:S01]  /*94e0*/  FFMA.FTZ R149, R149, R0.reuse, -R189.reuse ;  /* 0x0000000095957223 */ /* 0x180fe200000108bd */
[-CC-:B------:R-:W-:Y:S01]  /*94f0*/  FFMA.FTZ R137, R137, R0.reuse, -R189.reuse ;  /* 0x0000000089897223 */ /* 0x180fe200000108bd */
[-CC-:B------:R-:W-:Y:S01]  /*9500*/  FFMA.FTZ R141, R141, R0.reuse, -R189.reuse ;  /* 0x000000008d8d7223 */ /* 0x180fe200000108bd */
[-CC-:B------:R-:W-:Y:S01]  /*9510*/  FFMA.FTZ R129, R129, R0.reuse, -R189.reuse ;  /* 0x0000000081817223 */ /* 0x180fe200000108bd */
[-CC-:B------:R-:W-:Y:S01]  /*9520*/  FFMA.FTZ R133, R133, R0.reuse, -R189.reuse ;  /* 0x0000000085857223 */ /* 0x180fe200000108bd */
[-CC-:B------:R-:W-:Y:S01]  /*9530*/  FFMA.FTZ R121, R121, R0.reuse, -R189.reuse ;  /* 0x0000000079797223 */ /* 0x180fe200000108bd */
[-C--:B------:R-:W-:Y:S01]  /*9540*/  FFMA.FTZ R125, R125, R0.reuse, -R189 ;  /* 0x000000007d7d7223 */ /* 0x080fe200000108bd */
[----:B------:R-:W-:Y:S01]  /*9550*/  MUFU.EX2 R12, R12 ;  /* 0x0000000c000c7308 */ /* 0x000fe20000000800 */
[-CC-:B------:R-:W-:Y:S01]  /*9560*/  FFMA.FTZ R191, R150, R0.reuse, -R157.reuse ;  /* 0x0000000096bf7223 */ /* 0x180fe2000001089d */
[-CC-:B------:R-:W-:Y:S01]  /*9570*/  FFMA.FTZ R151, R151, R0.reuse, -R157.reuse ;  /* 0x0000000097977223 */ /* 0x180fe2000001089d */
[-CC-:B------:R-:W-:Y:S01]  /*9580*/  FFMA.FTZ R142, R142, R0.reuse, -R157.reuse ;  /* 0x000000008e8e7223 */ /* 0x180fe2000001089d */
[-CC-:B------:R-:W-:Y:S01]  /*9590*/  FFMA.FTZ R143, R143, R0.reuse, -R157.reuse ;  /* 0x000000008f8f7223 */ /* 0x180fe2000001089d */
[-CC-:B------:R-:W-:Y:S01]  /*95a0*/  FFMA.FTZ R130, R130, R0.reuse, -R157.reuse ;  /* 0x0000000082827223 */ /* 0x180fe2000001089d */
[-CC-:B------:R-:W-:Y:S01]  /*95b0*/  FFMA.FTZ R131, R131, R0.reuse, -R157.reuse ;  /* 0x0000000083837223 */ /* 0x180fe2000001089d */
[-CC-:B------:R-:W-:Y:S01]  /*95c0*/  FFMA.FTZ R134, R134, R0.reuse, -R157.reuse ;  /* 0x0000000086867223 */ /* 0x180fe2000001089d */
[----:B------:R-:W-:Y:S01]  /*95d0*/  MUFU.EX2 R202, R202 ;  /* 0x000000ca00ca7308 */ /* 0x000fe20000000800 */
[-CC-:B------:R-:W-:Y:S01]  /*95e0*/  FFMA.FTZ R135, R135, R0.reuse, -R157.reuse ;  /* 0x0000000087877223 */ /* 0x180fe2000001089d */
[-CC-:B------:R-:W-:Y:S01]  /*95f0*/  FFMA.FTZ R122, R122, R0.reuse, -R157.reuse ;  /* 0x000000007a7a7223 */ /* 0x180fe2000001089d */
[-CC-:B------:R-:W-:Y:S01]  /*9600*/  FFMA.FTZ R123, R123, R0.reuse, -R157.reuse ;  /* 0x000000007b7b7223 */ /* 0x180fe2000001089d */
[-CC-:B------:R-:W-:Y:S01]  /*9610*/  FFMA.FTZ R126, R126, R0.reuse, -R157.reuse ;  /* 0x000000007e7e7223 */ /* 0x180fe2000001089d */
[----:B------:R-:W-:-:S03]  /*9620*/  FFMA.FTZ R127, R127, R0, -R157 ;  /* 0x000000007f7f7223 */ /* 0x000fc6000001089d */
[----:B------:R-:W-:Y:S08]  /*9630*/  MUFU.EX2 R203, R203 ;  /* 0x000000cb00cb7308 */ /* 0x000ff00000000800 */
[----:B------:R-:W-:Y:S08]  /*9640*/  MUFU.EX2 R15, R15 ;  /* 0x0000000f000f7308 */ /* 0x000ff00000000800 */
[----:B------:R-:W-:Y:S08]  /*9650*/  MUFU.EX2 R22, R22 ;  /* 0x0000001600167308 */ /* 0x000ff00000000800 */
[----:B------:R-:W-:Y:S08]  /*9660*/  MUFU.EX2 R196, R196 ;  /* 0x000000c400c47308 */ /* 0x000ff00000000800 */
[----:B------:R-:W-:Y:S08]  /*9670*/  MUFU.EX2 R197, R197 ;  /* 0x000000c500c57308 */ /* 0x000ff00000000800 */
[----:B------:R-:W-:Y:S08]  /*9680*/  MUFU.EX2 R19, R19 ;  /* 0x0000001300137308 */ /* 0x000ff00000000800 */
[----:B------:R-:W-:Y:S08]  /*9690*/  MUFU.EX2 R120, R120 ;  /* 0x0000007800787308 */ /* 0x000ff00000000800 */
[----:B------:R0:W-:Y:S08]  /*96a0*/  MUFU.EX2 R20, R124 ;  /* 0x0000007c00147308 */ /* 0x0001f00000000800 */
[----:B------:R-:W-:Y:S01]  /*96b0*/  MUFU.EX2 R198, R198 ;  /* 0x000000c600c67308 */ /* 0x000fe20000000800 */
[----:B0-----:R-:W-:-:S07]  /*96c0*/  FFMA.FTZ R124, R167, R0, -R157 ;  /* 0x00000000a77c7223 */ /* 0x001fce000001089d */
[----:B------:R-:W-:Y:S08]  /*96d0*/  MUFU.EX2 R199, R199 ;  /* 0x000000c700c77308 */ /* 0x000ff00000000800 */
        /* <DEDUP_REMOVED lines=8> */
[----:B------:R-:W-:Y:S01]  /*9760*/  MUFU.EX2 R188, R188 ;  /* 0x000000bc00bc7308 */ /* 0x000fe20000000800 */
[----:B------:R-:W-:-:S02]  /*9770*/  WARPGROUP.DEPBAR.LE gsb0, 0x0 ;  /* 0x00008000000079c5 */ /* 0x000fc40000010000 */
[----:B------:R-:W-:Y:S01]  /*9780*/  WARPGROUP.ARRIVE ;  /* 0x00000000000079c5 */ /* 0x000fe20000000000 */
[-CC-:B------:R-:W-:Y:S01]  /*9790*/  FFMA.FTZ R186, R140, R0.reuse, -R189.reuse ;  /* 0x000000008cba7223 */ /* 0x180fe200000108bd */
[----:B------:R-:W-:Y:S02]  /*97a0*/  IMAD.U32 R140, RZ, RZ, UR8 ;  /* 0x00000008ff8c7e24 */ /* 0x000fe4000f8e00ff */
[-C--:B------:R-:W-:Y:S01]  /*97b0*/  FFMA.FTZ R184, R136, R0.reuse, -R189 ;  /* 0x0000000088b87223 */ /* 0x080fe200000108bd */
[-CC-:B------:R-:W-:Y:S01]  /*97c0*/  FFMA.FTZ R136, R147, R0.reuse, -R157.reuse ;  /* 0x0000000093887223 */ /* 0x180fe2000001089d */
[----:B------:R-:W-:Y:S01]  /*97d0*/  FFMA.FTZ R185, R138, R0, -R157 ;  /* 0x000000008ab97223 */ /* 0x000fe2000001089d */
[----:B------:R-:W-:Y:S01]  /*97e0*/  HGMMA.64x192x16.F32.BF16 R24, R180, gdesc[UR4].tnspB, R24, gsb0 ;  /* 0x42e00004b4187df0 */ /* 0x000fe20008001818 */
[----:B------:R-:W-:Y:S01]  /*97f0*/  UMOV UR6, UR4 ;  /* 0x0000000400067c82 */ /* 0x000fe20008000000 */
[----:B------:R-:W-:Y:S01]  /*9800*/  UMOV UR7, 0x40000040 ;  /* 0x4000004000077882 */ /* 0x000fe20000000000 */
[----:B------:R-:W-:Y:S01]  /*9810*/  @!P1 VIADD R140, R140, 0x36840 ;  /* 0x000368408c8c9836 */ /* 0x000fe20000000000 */
[----:B------:R-:W-:Y:S01]  /*9820*/  MUFU.EX2 R145, R145 ;  /* 0x0000009100917308 */ /* 0x000fe20000000800 */
[----:B------:R-:W-:-:S03]  /*9830*/  R2UR UR8, R204 ;  /* 0x00000000cc0872ca */ /* 0x000fc600000e0000 */
[----:B------:R-:W-:-:S04]  /*9840*/  @!P1 PRMT R144, RZ, 0x654, R140 ;  /* 0x00000654ff909816 */ /* 0x000fc8000000008c */
[----:B------:R-:W-:Y:S06]  /*9850*/  MUFU.EX2 R136, R136 ;  /* 0x0000008800887308 */ /* 0x000fec0000000800 */
[----:B------:R-:W-:Y:S02]  /*9860*/  UISETP.GT.AND UP0, UPT, UR8, UR9, UPT ;  /* 0x000000090800728c */ /* 0x000fe4000bf04270 */
[----:B------:R-:W-:Y:S01]  /*9870*/  MUFU.EX2 R190, R190 ;  /* 0x000000be00be7308 */ /* 0x000fe20000000800 */
[----:B------:R-:W-:-:S03]  /*9880*/  UIADD3 UR4, UR8, -0x1, URZ ;  /* 0xffffffff08047890 */ /* 0x000fc6000fffe03f */
[----:B------:R-:W-:-:S03]  /*9890*/  PLOP3.LUT P2, PT, PT, PT, UP0, 0x80, 0x0 ;  /* 0x000000000000781c */ /* 0x000fc60003f4f008 */
[----:B------:R-:W-:Y:S01]  /*98a0*/  IMAD.U32 R204, RZ, RZ, UR4 ;  /* 0x00000004ffcc7e24 */ /* 0x000fe2000f8e00ff */
        /* <DEDUP_REMOVED lines=15> */
[----:B------:R-:W0:Y:S08]  /*99a0*/  MUFU.EX2 R121, R121 ;  /* 0x0000007900797308 */ /* 0x000e300000000800 */
[----:B------:R-:W-:Y:S08]  /*99b0*/  MUFU.EX2 R123, R123 ;  /* 0x0000007b007b7308 */ /* 0x000ff00000000800 */
[----:B------:R-:W1:Y:S08]  /*99c0*/  MUFU.EX2 R125, R125 ;  /* 0x0000007d007d7308 */ /* 0x000e700000000800 */
[----:B------:R-:W-:Y:S01]  /*99d0*/  MUFU.EX2 R127, R127 ;  /* 0x0000007f007f7308 */ /* 0x000fe20000000800 */
[----:B------:R-:W-:-:S02]  /*99e0*/  WARPGROUP.DEPBAR.LE gsb0, 0x0 ;  /* 0x00008000000079c5 */ /* 0x000fc40000010000 */
[----:B------:R-:W-:Y:S01]  /*99f0*/  WARPGROUP.ARRIVE ;  /* 0x00000000000079c5 */ /* 0x000fe20000000000 */
[-C--:B------:R-:W-:Y:S01]  /*9a00*/  FFMA.FTZ R180, R128, R0.reuse, -R189 ;  /* 0x0000000080b47223 */ /* 0x080fe200000108bd */
[-C--:B------:R-:W-:Y:S01]  /*9a10*/  FFMA.FTZ R128, R155, R0.reuse, -R157 ;  /* 0x000000009b807223 */ /* 0x080fe2000001089d */
[-C--:B------:R-:W-:Y:S01]  /*9a20*/  FFMA.FTZ R182, R132, R0.reuse, -R189 ;  /* 0x0000000084b67223 */ /* 0x080fe200000108bd */
[-CC-:B------:R-:W-:Y:S01]  /*9a30*/  FFMA.FTZ R132, R159, R0.reuse, -R157.reuse ;  /* 0x000000009f847223 */ /* 0x180fe2000001089d */
[----:B------:R-:W-:Y:S01]  /*9a40*/  FFMA.FTZ R189, R146, R0, -R157 ;  /* 0x0000000092bd7223 */ /* 0x000fe2000001089d */
[----:B------:R-:W-:Y:S01]  /*9a50*/  HGMMA.64x192x16.F32.BF16 R24, R176, gdesc[UR4].tnspB, R24, gsb0 ;  /* 0x42e00004b0187df0 */ /* 0x000fe20008001818 */
[----:B------:R-:W-:Y:S01]  /*9a60*/  MUFU.EX2 R180, R180 ;  /* 0x000000b400b47308 */ /* 0x000fe20000000800 */
[----:B------:R-:W-:Y:S01]  /*9a70*/  IMAD.U32 R146, RZ, RZ, UR5 ;  /* 0x00000005ff927e24 */ /* 0x000fe2000f8e00ff */
[----:B------:R-:W-:-:S03]  /*9a80*/  R2UR UR5, R8 ;  /* 0x00000000080572ca */ /* 0x000fc600000e0000 */
[----:B------:R-:W-:-:S03]  /*9a90*/  @!P1 VIADD R146, R146, 0x36860 ;  /* 0x0003686092929836 */ /* 0x000fc60000000000 */
[----:B------:R-:W2:Y:S02]  /*9aa0*/  MUFU.EX2 R128, R128 ;  /* 0x0000008000807308 */ /* 0x000ea40000000800 */
[----:B------:R-:W-:-:S06]  /*9ab0*/  @!P1 PRMT R146, RZ, 0x654, R146 ;  /* 0x00000654ff929816 */ /* 0x000fcc0000000092 */
[----:B------:R-:W3:Y:S08]  /*9ac0*/  MUFU.EX2 R132, R132 ;  /* 0x0000008400847308 */ /* 0x000ef00000000800 */
[----:B------:R-:W4:Y:S08]  /*9ad0*/  MUFU.EX2 R189, R189 ;  /* 0x000000bd00bd7308 */ /* 0x000f300000000800 */
[----:B------:R-:W-:Y:S08]  /*9ae0*/  MUFU.EX2 R181, R130 ;  /* 0x0000008200b57308 */ /* 0x000ff00000000800 */
[----:B------:R-:W-:Y:S08]  /*9af0*/  MUFU.EX2 R182, R182 ;  /* 0x000000b600b67308 */ /* 0x000ff00000000800 */
[----:B------:R-:W-:Y:S01]  /*9b00*/  MUFU.EX2 R183, R134 ;  /* 0x0000008600b77308 */ /* 0x000fe20000000800 */
[----:B------:R-:W-:-:S02]  /*9b10*/  WARPGROUP.DEPBAR.LE gsb0, 0x0 ;  /* 0x00008000000079c5 */ /* 0x000fc40000010000 */
[----:B------:R5:W-:Y:S05]  /*9b20*/  @!P1 SYNCS.ARRIVE.TRANS64.RED.A1T0 RZ, [R144+URZ], RZ ;  /* 0x000000ff90ff99a7 */ /* 0x000bea000810043f */
[----:B------:R-:W-:Y:S01]  /*9b30*/  MUFU.EX2 R177, R122 ;  /* 0x0000007a00b17308 */ /* 0x000fe20000000800 */
[----:B0-----:R-:W-:Y:S02]  /*9b40*/  F2FP.BF16.F32.PACK_AB R176, R121, R14 ;  /* 0x0000000e79b0723e */ /* 0x001fe400000010ff */
[----:B-1----:R-:W-:Y:S01]  /*9b50*/  F2FP.BF16.F32.PACK_AB R178, R125, R20 ;  /* 0x000000147db2723e */ /* 0x002fe200000010ff */
[----:B-----5:R-:W-:Y:S01]  /*9b60*/  FFMA.FTZ R144, R9, R11, R200 ;  /* 0x0000000b09907223 */ /* 0x020fe200000100c8 */
[----:B------:R-:W-:Y:S01]  /*9b70*/  FFMA.FTZ R11, R2, R10, R201 ;  /* 0x0000000a020b7223 */ /* 0x000fe200000100c9 */
[----:B------:R-:W-:-:S02]  /*9b80*/  F2FP.BF16.F32.PACK_AB R200, R13, R200 ;  /* 0x000000c80dc8723e */ /* 0x000fc400000010ff */
[----:B------:R-:W-:Y:S01]  /*9b90*/  MUFU.EX2 R179, R126 ;  /* 0x0000007e00b37308 */ /* 0x000fe20000000800 */
[----:B------:R-:W-:Y:S01]  /*9ba0*/  FADD.FTZ R147, R13, R144 ;  /* 0x000000900d937221 */ /* 0x000fe20000010000 */
[C---:B------:R-:W-:Y:S01]  /*9bb0*/  FADD.FTZ R10, R12.reuse, R11 ;  /* 0x0000000b0c0a7221 */ /* 0x040fe20000010000 */
[----:B------:R-:W-:Y:S01]  /*9bc0*/  F2FP.BF16.F32.PACK_AB R201, R12, R201 ;  /* 0x000000c90cc9723e */ /* 0x000fe200000010ff */
[----:B------:R0:W-:Y:S01]  /*9bd0*/  @!P1 SYNCS.ARRIVE.TRANS64.RED.A1T0 RZ, [R146+URZ], RZ ;  /* 0x000000ff92ff99a7 */ /* 0x0001e2000810043f */
[----:B------:R-:W-:Y:S01]  /*9be0*/  FADD.FTZ R138, R202, R147 ;  /* 0x00000093ca8a7221 */ /* 0x000fe20000010000 */
[----:B------:R-:W-:Y:S01]  /*9bf0*/  FADD.FTZ R11, R203, R10 ;  /* 0x0000000acb0b7221 */ /* 0x000fe20000010000 */
[C---:B------:R-:W-:Y:S01]  /*9c00*/  F2FP.BF16.F32.PACK_AB R202, R15.reuse, R202 ;  /* 0x000000ca0fca723e */ /* 0x040fe200000010ff */
[----:B------:R1:W5:Y:S01]  /*9c10*/  MUFU.EX2 R144, R139 ;  /* 0x0000008b00907308 */ /* 0x0003620000000800 */
[----:B------:R-:W-:Y:S01]  /*9c20*/  FADD.FTZ R147, R15, R138 ;  /* 0x0000008a0f937221 */ /* 0x000fe20000010000 */
[----:B------:R-:W-:Y:S01]  /*9c30*/  FADD.FTZ R10, R22, R11 ;  /* 0x0000000b160a7221 */ /* 0x000fe20000010000 */
[----:B------:R-:W-:Y:S01]  /*9c40*/  IMAD.U32 R15, RZ, RZ, UR5 ;  /* 0x00000005ff0f7e24 */ /* 0x000fe2000f8e00ff */
[----:B------:R-:W-:Y:S01]  /*9c50*/  R2UR UR5, R7 ;  /* 0x00000000070572ca */ /* 0x000fe200000e0000 */
[----:B------:R-:W-:Y:S01]  /*9c60*/  FADD.FTZ R138, R196, R147 ;  /* 0x00000093c48a7221 */ /* 0x000fe20000010000 */
[----:B------:R-:W-:Y:S01]  /*9c70*/  FADD.FTZ R11, R197, R10 ;  /* 0x0000000ac50b7221 */ /* 0x000fe20000010000 */
[----:B------:R-:W-:-:S02]  /*9c80*/  F2FP.BF16.F32.PACK_AB R196, R19, R196 ;  /* 0x000000c413c4723e */ /* 0x000fc400000010ff */
[----:B------:R-:W-:Y:S01]  /*9c90*/  FADD.FTZ R147, R19, R138 ;  /* 0x0000008a13937221 */ /* 0x000fe20000010000 */
[----:B------:R-:W-:Y:S01]  /*9ca0*/  FADD.FTZ R10, R120, R11 ;  /* 0x0000000b780a7221 */ /* 0x000fe20000010000 */
[----:B------:R-:W-:Y:S02]  /*9cb0*/  F2FP.BF16.F32.PACK_AB R203, R22, R203 ;  /* 0x000000cb16cb723e */ /* 0x000fe400000010ff */
[----:B------:R-:W-:Y:S01]  /*9cc0*/  FADD.FTZ R138, R198, R147 ;  /* 0x00000093c68a7221 */ /* 0x000fe20000010000 */
[----:B------:R-:W-:Y:S01]  /*9cd0*/  FADD.FTZ R11, R199, R10 ;  /* 0x0000000ac70b7221 */ /* 0x000fe20000010000 */
[----:B------:R-:W-:Y:S02]  /*9ce0*/  F2FP.BF16.F32.PACK_AB R197, R120, R197 ;  /* 0x000000c578c5723e */ /* 0x000fe400000010ff */
[C---:B-1----:R-:W-:Y:S01]  /*9cf0*/  FADD.FTZ R139, R21.reuse, R138 ;  /* 0x0000008a158b7221 */ /* 0x042fe20000010000 */
[----:B------:R-:W-:Y:S01]  /*9d00*/  FADD.FTZ R10, R124, R11 ;  /* 0x0000000b7c0a7221 */ /* 0x000fe20000010000 */
[----:B------:R-:W-:-:S02]  /*9d10*/  F2FP.BF16.F32.PACK_AB R198, R21, R198 ;  /* 0x000000c615c6723e */ /* 0x000fc400000010ff */
[----:B------:R-:W-:Y:S01]  /*9d20*/  FADD.FTZ R138, R192, R139 ;  /* 0x0000008bc08a7221 */ /* 0x000fe20000010000 */
[----:B------:R-:W-:Y:S01]  /*9d30*/  FADD.FTZ R11, R193, R10 ;  /* 0x0000000ac10b7221 */ /* 0x000fe20000010000 */
[----:B------:R-:W-:Y:S02]  /*9d40*/  F2FP.BF16.F32.PACK_AB R199, R124, R199 ;  /* 0x000000c77cc7723e */ /* 0x000fe400000010ff */
[C---:B------:R-:W-:Y:S01]  /*9d50*/  FADD.FTZ R139, R23.reuse, R138 ;  /* 0x0000008a178b7221 */ /* 0x040fe20000010000 */
[----:B--2---:R-:W-:Y:S01]  /*9d60*/  FADD.FTZ R10, R128, R11 ;  /* 0x0000000b800a7221 */ /* 0x004fe20000010000 */
[----:B------:R-:W-:Y:S02]  /*9d70*/  F2FP.BF16.F32.PACK_AB R192, R23, R192 ;  /* 0x000000c017c0723e */ /* 0x000fe400000010ff */
[----:B------:R-:W-:Y:S01]  /*9d80*/  FADD.FTZ R138, R194, R139 ;  /* 0x0000008bc28a7221 */ /* 0x000fe20000010000 */
[----:B------:R-:W-:Y:S01]  /*9d90*/  FADD.FTZ R11, R195, R10 ;  /* 0x0000000ac30b7221 */ /* 0x000fe20000010000 */
[----:B------:R-:W-:-:S02]  /*9da0*/  F2FP.BF16.F32.PACK_AB R193, R128, R193 ;  /* 0x000000c180c1723e */ /* 0x000fc400000010ff */
[C---:B------:R-:W-:Y:S01]  /*9db0*/  FADD.FTZ R13, R153.reuse, R138 ;  /* 0x0000008a990d7221 */ /* 0x040fe20000010000 */
[----:B---3--:R-:W-:Y:S01]  /*9dc0*/  FADD.FTZ R10, R132, R11 ;  /* 0x0000000b840a7221 */ /* 0x008fe20000010000 */
[----:B------:R-:W-:Y:S02]  /*9dd0*/  F2FP.BF16.F32.PACK_AB R194, R153, R194 ;  /* 0x000000c299c2723e */ /* 0x000fe400000010ff */
[----:B------:R-:W-:Y:S01]  /*9de0*/  FADD.FTZ R12, R188, R13 ;  /* 0x0000000dbc0c7221 */ /* 0x000fe20000010000 */
[----:B----4-:R-:W-:Y:S01]  /*9df0*/  FADD.FTZ R11, R189, R10 ;  /* 0x0000000abd0b7221 */ /* 0x010fe20000010000 */
[----:B------:R-:W-:Y:S02]  /*9e00*/  F2FP.BF16.F32.PACK_AB R195, R132, R195 ;  /* 0x000000c384c3723e */ /* 0x000fe400000010ff */
[C---:B------:R-:W-:Y:S01]  /*9e10*/  FADD.FTZ R13, R145.reuse, R12 ;  /* 0x0000000c910d7221 */ /* 0x040fe20000010000 */
[----:B------:R-:W-:Y:S01]  /*9e20*/  FADD.FTZ R10, R136, R11 ;  /* 0x0000000b880a7221 */ /* 0x000fe20000010000 */
[----:B------:R-:W-:-:S02]  /*9e30*/  F2FP.BF16.F32.PACK_AB R188, R145, R188 ;  /* 0x000000bc91bc723e */ /* 0x000fc400000010ff */
[----:B------:R-:W-:Y:S01]  /*9e40*/  FADD.FTZ R12, R190, R13 ;  /* 0x0000000dbe0c7221 */ /* 0x000fe20000010000 */
[----:B------:R-:W-:Y:S01]  /*9e50*/  FADD.FTZ R11, R191, R10 ;  /* 0x0000000abf0b7221 */ /* 0x000fe20000010000 */
[----:B------:R-:W-:Y:S02]  /*9e60*/  F2FP.BF16.F32.PACK_AB R189, R136, R189 ;  /* 0x000000bd88bd723e */ /* 0x000fe400000010ff */
[C---:B------:R-:W-:Y:S01]  /*9e70*/  FADD.FTZ R13, R149.reuse, R12 ;  /* 0x0000000c950d7221 */ /* 0x040fe20000010000 */
[----:B------:R-:W-:Y:S01]  /*9e80*/  FADD.FTZ R10, R140, R11 ;  /* 0x0000000b8c0a7221 */ /* 0x000fe20000010000 */
[----:B------:R-:W-:Y:S02]  /*9e90*/  F2FP.BF16.F32.PACK_AB R190, R149, R190 ;  /* 0x000000be95be723e */ /* 0x000fe400000010ff */
[----:B------:R-:W-:Y:S01]  /*9ea0*/  FADD.FTZ R12, R184, R13 ;  /* 0x0000000db80c7221 */ /* 0x000fe20000010000 */
[----:B------:R-:W-:Y:S01]  /*9eb0*/  FADD.FTZ R10, R185, R10 ;  /* 0x0000000ab90a7221 */ /* 0x000fe20000010000 */
[----:B------:R-:W-:Y:S01]  /*9ec0*/  F2FP.BF16.F32.PACK_AB R191, R140, R191 ;  /* 0x000000bf8cbf723e */ /* 0x000fe200000010ff */
[----:B------:R-:W-:-:S02]  /*9ed0*/  IMAD.MOV.U32 R13, RZ, RZ, R6 ;  /* 0x000000ffff0d7224 */ /* 0x000fc400078e0006 */
[C---:B------:R-:W-:Y:S01]  /*9ee0*/  FADD.FTZ R11, R137.reuse, R12 ;  /* 0x0000000c890b7221 */ /* 0x040fe20000010000 */
[----:B-----5:R-:W-:Y:S01]  /*9ef0*/  FADD.FTZ R10, R144, R10 ;  /* 0x0000000a900a7221 */ /* 0x020fe20000010000 */
[----:B------:R-:W-:Y:S02]  /*9f00*/  F2FP.BF16.F32.PACK_AB R184, R137, R184 ;  /* 0x000000b889b8723e */ /* 0x000fe400000010ff */
[----:B------:R-:W-:Y:S01]  /*9f10*/  FADD.FTZ R12, R186, R11 ;  /* 0x0000000bba0c7221 */ /* 0x000fe20000010000 */
[----:B------:R-:W-:Y:S01]  /*9f20*/  FADD.FTZ R10, R187, R10 ;  /* 0x0000000abb0a7221 */ /* 0x000fe20000010000 */
[----:B------:R-:W-:Y:S02]  /*9f30*/  F2FP.BF16.F32.PACK_AB R185, R144, R185 ;  /* 0x000000b990b9723e */ /* 0x000fe400000010ff */
        /* <DEDUP_REMOVED lines=17> */
[----:B------:R-:W-:Y:S01]  /*a050*/  IMAD.U32 R14, RZ, RZ, UR5 ;  /* 0x00000005ff0e7e24 */ /* 0x000fe2000f8e00ff */
[----:B------:R-:W-:Y:S01]  /*a060*/  F2FP.BF16.F32.PACK_AB R183, R135, R183 ;  /* 0x000000b787b7723e */ /* 0x000fe200000010ff */
[----:B------:R-:W-:Y:S01]  /*a070*/  FADD.FTZ R11, R121, R12 ;  /* 0x0000000c790b7221 */ /* 0x000fe20000010000 */
[C---:B------:R-:W-:Y:S01]  /*a080*/  FADD.FTZ R10, R123.reuse, R10 ;  /* 0x0000000a7b0a7221 */ /* 0x040fe20000010000 */
[----:B------:R-:W-:-:S02]  /*a090*/  F2FP.BF16.F32.PACK_AB R177, R123, R177 ;  /* 0x000000b17bb1723e */ /* 0x000fc400000010ff */
[----:B------:R-:W-:Y:S01]  /*a0a0*/  FADD.FTZ R12, R20, R11 ;  /* 0x0000000b140c7221 */ /* 0x000fe20000010000 */
[----:B------:R-:W-:Y:S01]  /*a0b0*/  FADD.FTZ R10, R179, R10 ;  /* 0x0000000ab30a7221 */ /* 0x000fe20000010000 */
[----:B------:R-:W-:Y:S02]  /*a0c0*/  F2FP.BF16.F32.PACK_AB R179, R127, R179 ;  /* 0x000000b37fb3723e */ /* 0x000fe400000010ff */
[----:B------:R-:W-:Y:S01]  /*a0d0*/  FADD.FTZ R11, R125, R12 ;  /* 0x0000000c7d0b7221 */ /* 0x000fe20000010000 */
[----:B------:R-:W-:Y:S01]  /*a0e0*/  FADD.FTZ R10, R127, R10 ;  /* 0x0000000a7f0a7221 */ /* 0x000fe20000010000 */
[----:B------:R-:W-:Y:S01]  /*a0f0*/  MOV R12, R3 ;  /* 0x00000003000c7202 */ /* 0x000fe20000000f00 */
[----:B0-----:R-:W-:Y:S06]  /*a100*/  @P2 BRA `(.L_x_28) ;  /* 0xffffffb800d42947 */ /* 0x001fec000383ffff */
.L_x_19:
[----:B------:R-:W-:Y:S06]  /*a110*/  BAR.ARV 0x8, 0x180 ;  /* 0x0206000000007b1d */ /* 0x000fec0000002000 */
        /* <DEDUP_REMOVED lines=96> */
[----:B------:R-:W-:Y:S06]  /*a720*/  @!P0 BRA `(.L_x_29) ;  /* 0x0000000000048947 */ /* 0x000fec0003800000 */
[----:B------:R-:W-:Y:S01]  /*a730*/  BPT.TRAP 0x1 ;  /* 0x000000040000795c */ /* 0x000fe20000300000 */
.L_x_29:
[----:B------:R-:W-:Y:S02]  /*a740*/  R2UR UR5, R7 ;  /* 0x00000000070572ca */ /* 0x000fe400000e0000 */
[----:B------:R-:W-:-:S11]  /*a750*/  R2UR UR4, R16 ;  /* 0x00000000100472ca */ /* 0x000fd600000e0000 */
[----:B------:R-:W-:Y:S02]  /*a760*/  IMAD.U32 R2, RZ, RZ, UR5 ;  /* 0x00000005ff027e24 */ /* 0x000fe4000f8e00ff */
[----:B------:R-:W-:-:S03]  /*a770*/  LEA R9, R8, UR4, 0x3 ;  /* 0x0000000408097c11 */ /* 0x000fc6000f8e18ff */
[----:B------:R-:W-:-:S04]  /*a780*/  SHF.L.U32 R2, R2, 0x1f, RZ ;  /* 0x0000001f02027819 */ /* 0x000fc800000006ff */
[----:B------:R0:W1:Y:S01]  /*a790*/  SYNCS.PHASECHK.TRANS64.TRYWAIT P2, [R9+URZ+0x36850], R2 ;  /* 0x03685002090075a7 */ /* 0x000062000804017f */
[----:B------:R-:W-:Y:S05]  /*a7a0*/  @!P0 BRA `(.L_x_30) ;  /* 0x0000000000048947 */ /* 0x000fea0003800000 */
[----:B------:R-:W-:Y:S01]  /*a7b0*/  BPT.TRAP 0x1 ;  /* 0x000000040000795c */ /* 0x000fe20000300000 */
.L_x_30:
[----:B-1----:R-:W-:Y:S05]  /*a7c0*/  @P2 BRA `(.L_x_31) ;  /* 0x0000000000082947 */ /* 0x002fea0003800000 */
[----:B------:R-:W1:Y:S02]  /*a7d0*/  SYNCS.PHASECHK.TRANS64.TRYWAIT P0, [R9+URZ+0x36850], R2 ;  /* 0x03685002090075a7 */ /* 0x000e64000800017f */
[----:B-1----:R-:W-:Y:S05]  /*a7e0*/  @!P0 BRA `(.L_x_32) ;  /* 0x0000006c006c8947 */ /* 0x002fea0003800000 */
.L_x_31:
[----:B------:R-:W-:Y:S01]  /*a7f0*/  R2UR UR4, R16 ;  /* 0x00000000100472ca */ /* 0x000fe200000e0000 */
[----:B------:R-:W-:Y:S01]  /*a800*/  WARPGROUP.ARRIVE ;  /* 0x00000000000079c5 */ /* 0x000fe20000000000 */
[----:B------:R-:W-:Y:S01]  /*a810*/  R2UR UR5, R8 ;  /* 0x00000000080572ca */ /* 0x000fe200000e0000 */
[----:B------:R-:W-:Y:S01]  /*a820*/  UMOV UR7, 0x40000040 ;  /* 0x4000004000077882 */ /* 0x000fe20000000000 */
[----:B01----:R-:W0:Y:S04]  /*a830*/  SHFL.BFLY PT, R2, R11, 0x2, 0x1f ;  /* 0x0c401f000b027f89 */ /* 0x003e2800000e0000 */
[----:B------:R-:W1:Y:S05]  /*a840*/  SHFL.BFLY PT, R5, R10, 0x2, 0x1f ;  /* 0x0c401f000a057f89 */ /* 0x000e6a00000e0000 */
[----:B------:R-:W-:-:S04]  /*a850*/  UIADD3 UR4, UR4, 0x400, URZ ;  /* 0x0000040004047890 */ /* 0x000fc8000fffe03f */
[----:B------:R-:W-:-:S04]  /*a860*/  USHF.R.U32.HI UR4, URZ, 0x4, UR4 ;  /* 0x000000043f047899 */ /* 0x000fc80008011604 */
[----:B------:R-:W-:-:S04]  /*a870*/  ULOP3.LUT UR4, UR4, 0x3fff, URZ, 0xc0, !UPT ;  /* 0x00003fff04047892 */ /* 0x000fc8000f8ec03f */
[----:B------:R-:W-:Y:S01]  /*a880*/  ULOP3.LUT UR4, UR4, 0x3800000, URZ, 0xfc, !UPT ;  /* 0x0380000004047892 */ /* 0x000fe2000f8efc3f */
[----:B0-----:R-:W-:-:S03]  /*a890*/  FADD.FTZ R2, R2, R11 ;  /* 0x0000000b02027221 */ /* 0x001fc60000010000 */
[----:B------:R-:W-:Y:S01]  /*a8a0*/  UIMAD UR4, UR5, 0xa80, UR4 ;  /* 0x00000a80050478a4 */ /* 0x000fe2000f8e0204 */
[----:B-1----:R-:W-:Y:S01]  /*a8b0*/  FADD.FTZ R7, R5, R10 ;  /* 0x0000000a05077221 */ /* 0x002fe20000010000 */
[----:B------:R-:W-:Y:S01]  /*a8c0*/  @!P1 VIADD R10, R9, 0x36860 ;  /* 0x00036860090a9836 */ /* 0x000fe20000000000 */
[----:B------:R-:W0:Y:S01]  /*a8d0*/  SHFL.BFLY PT, R5, R2, 0x1, 0x1f ;  /* 0x0c201f0002057f89 */ /* 0x000e2200000e0000 */
[----:B------:R-:W-:-:S03]  /*a8e0*/  MOV R9, RZ ;  /* 0x000000ff00097202 */ /* 0x000fc60000000f00 */
[----:B------:R-:W-:Y:S02]  /*a8f0*/  UMOV UR6, UR4 ;  /* 0x0000000400067c82 */ /* 0x000fe40008000000 */
[----:B------:R-:W-:Y:S01]  /*a900*/  HGMMA.64x192x16.F32.BF16 R24, R200, gdesc[UR4].tnspB, R24, gsb0 ;  /* 0x42e00004c8187df0 */ /* 0x000fe20008001818 */
[----:B------:R-:W-:Y:S01]  /*a910*/  UIADD3 UR6, UR4, 0x80, URZ ;  /* 0x0000008004067890 */ /* 0x000fe2000fffe03f */
[----:B------:R-:W1:Y:S01]  /*a920*/  SHFL.BFLY PT, R4, R7, 0x1, 0x1f ;  /* 0x0c201f0007047f89 */ /* 0x000e6200000e0000 */
[----:B------:R-:W-:Y:S01]  /*a930*/  UMOV UR7, 0x40000040 ;  /* 0x4000004000077882 */ /* 0x000fe20000000000 */
[----:B------:R-:W-:Y:S01]  /*a940*/  @!P1 PRMT R10, RZ, 0x654, R10 ;  /* 0x00000654ff0a9816 */ /* 0x000fe2000000000a */
[----:B0-----:R-:W-:Y:S01]  /*a950*/  FADD.FTZ R12, R2, R5 ;  /* 0x00000005020c7221 */ /* 0x001fe20000010000 */
[----:B------:R-:W-:Y:S02]  /*a960*/  IMAD.MOV.U32 R5, RZ, RZ, RZ ;  /* 0x000000ffff057224 */ /* 0x000fe400078e00ff */
[----:B------:R-:W-:-:S02]  /*a970*/  IMAD.MOV.U32 R2, RZ, RZ, -0x800000 ;  /* 0xff800000ff027424 */ /* 0x000fc400078e00ff */
[----:B------:R-:W-:Y:S01]  /*a980*/  FSETP.NE.FTZ.AND P0, PT, R12, RZ, PT ;  /* 0x000000ff0c00720b */ /* 0x000fe20003f15000 */
[----:B-1----:R-:W-:Y:S01]  /*a990*/  FADD.FTZ R13, R7, R4 ;  /* 0x00000004070d7221 */ /* 0x002fe20000010000 */
[----:B------:R-:W-:-:S04]  /*a9a0*/  IMAD.MOV.U32 R4, RZ, RZ, -0x800000 ;  /* 0xff800000ff047424 */ /* 0x000fc800078e00ff */
[----:B------:R-:W-:-:S07]  /*a9b0*/  FSETP.NE.FTZ.AND P2, PT, R13, RZ, PT ;  /* 0x000000ff0d00720b */ /* 0x000fce0003f55000 */
[----:B------:R-:W0:Y:S01]  /*a9c0*/  @P0 MUFU.LG2 R8, R12 ;  /* 0x0000000c00080308 */ /* 0x000e220000000c00 */
[----:B------:R-:W-:-:S05]  /*a9d0*/  @P0 FMUL.FTZ R7, R0, 0.69314718246459960938 ;  /* 0x3f31721800070820 */ /* 0x000fca0000410000 */
[----:B------:R-:W-:Y:S02]  /*a9e0*/  @P2 FMUL.FTZ R15, R0, 0.69314718246459960938 ;  /* 0x3f317218000f2820 */ /* 0x000fe40000410000 */
[----:B------:R-:W1:Y:S08]  /*a9f0*/  @P2 MUFU.LG2 R11, R13 ;  /* 0x0000000d000b2308 */ /* 0x000e700000000c00 */
[----:B------:R-:W2:Y:S01]  /*aa00*/  @P0 MUFU.RCP R5, R12 ;  /* 0x0000000c00050308 */ /* 0x000ea20000001000 */
[----:B0-----:R-:W-:-:S04]  /*aa10*/  @P0 FMUL.FTZ R8, R8, 0.69314718246459960938 ;  /* 0x3f31721808080820 */ /* 0x001fc80000410000 */
[----:B------:R-:W-:Y:S01]  /*aa20*/  @P0 FFMA.FTZ R4, R7, R6, R8 ;  /* 0x0000000607040223 */ /* 0x000fe20000010008 */
[----:B------:R-:W-:Y:S02]  /*aa30*/  PLOP3.LUT P0, PT, PT, PT, PT, 0x8, 0x0 ;  /* 0x000000000000781c */ /* 0x000fe40003f0e170 */
[----:B------:R-:W0:Y:S01]  /*aa40*/  @P2 MUFU.RCP R9, R13 ;  /* 0x0000000d00092308 */ /* 0x000e220000001000 */
[----:B-1----:R-:W-:-:S04]  /*aa50*/  @P2 FMUL.FTZ R0, R11, 0.69314718246459960938 ;  /* 0x3f3172180b002820 */ /* 0x002fc80000410000 */
[----:B------:R-:W-:Y:S01]  /*aa60*/  @P2 FFMA.FTZ R2, R15, R3, R0 ;  /* 0x000000030f022223 */ /* 0x000fe20000010000 */
        /* <DEDUP_REMOVED lines=20> */
[----:B------:R-:W-:Y:S01]  /*abb0*/  UIADD3 UR4, UR4, 0x300, URZ ;  /* 0x0000030004047890 */ /* 0x000fe2000fffe03f */
[----:B------:R-:W-:Y:S02]  /*abc0*/  WARPGROUP.DEPBAR.LE gsb0, 0x0 ;  /* 0x00008000000079c5 */ /* 0x000fe40000010000 */
[----:B------:R-:W-:-:S14]  /*abd0*/  WARPGROUP.ARRIVE ;  /* 0x00000000000079c5 */ /* 0x000fdc0000000000 */
[----:B------:R-:W-:Y:S01]  /*abe0*/  HGMMA.64x192x16.F32.BF16 R24, R180, gdesc[UR4].tnspB, R24, gsb0 ;  /* 0x42e00004b4187df0 */ /* 0x000fe20008001818 */
[----:B------:R-:W-:Y:S01]  /*abf0*/  UMOV UR6, UR4 ;  /* 0x0000000400067c82 */ /* 0x000fe20008000000 */
[----:B------:R-:W-:Y:S01]  /*ac00*/  UMOV UR7, 0x40000040 ;  /* 0x4000004000077882 */ /* 0x000fe20000000000 */
[----:B------:R-:W-:Y:S02]  /*ac10*/  WARPGROUP.DEPBAR.LE gsb0, 0x0 ;  /* 0x00008000000079c5 */ /* 0x000fe40000010000 */
[----:B------:R-:W-:-:S15]  /*ac20*/  WARPGROUP.ARRIVE ;  /* 0x00000000000079c5 */ /* 0x000fde0000000000 */
[----:B------:R-:W-:Y:S03]  /*ac30*/  HGMMA.64x192x16.F32.BF16 R24, R176, gdesc[UR4].tnspB, R24, gsb0 ;  /* 0x42e00004b0187df0 */ /* 0x000fe60008001818 */
[----:B------:R-:W-:Y:S02]  /*ac40*/  WARPGROUP.DEPBAR.LE gsb0, 0x0 ;  /* 0x00008000000079c5 */ /* 0x000fe40000010000 */
[----:B------:R1:W-:Y:S01]  /*ac50*/  @!P1 SYNCS.ARRIVE.TRANS64.RED.A1T0 RZ, [R10+URZ], RZ ;  /* 0x000000ff0aff99a7 */ /* 0x0003e2000810043f */
[-C--:B--2---:R-:W-:Y:S01]  /*ac60*/  FMUL.FTZ R24, R24, R5.reuse ;  /* 0x0000000518187220 */ /* 0x084fe20000410000 */
        /* <DEDUP_REMOVED lines=47> */
[-C--:B0-----:R-:W-:Y:S01]  /*af60*/  FMUL.FTZ R26, R26, R9.reuse ;  /* 0x000000091a1a7220 */ /* 0x081fe20000410000 */
        /* <DEDUP_REMOVED lines=46> */
[----:B-1----:R-:W-:-:S07]  /*b250*/  FMUL.FTZ R119, R119, R9 ;  /* 0x0000000977777220 */ /* 0x002fce0000410000 */
.L_x_12:
[----:B------:R-:W-:Y:S05]  /*b260*/  @P0 BRA `(.L_x_33) ;  /* 0x0000001800e00947 */ /* 0x000fea0003800000 */
[----:B------:R-:W0:Y:S01]  /*b270*/  S2R R0, SR_TID.X ;  /* 0x0000000000007919 */ /* 0x000e220000002100 */
[----:B------:R-:W1:Y:S01]  /*b280*/  LDC R17, c[0x0][0xbe8] ;  /* 0x0002fa00ff117b82 */ /* 0x000e620000000800 */
[----:B------:R-:W-:Y:S01]  /*b290*/  R2UR UR13, R18 ;  /* 0x00000000120d72ca */ /* 0x000fe200000e0000 */
[----:B------:R-:W-:Y:S01]  /*b2a0*/  ULDC.64 UR8, c[0x0][0xbd0] ;  /* 0x0002f40000087ab9 */ /* 0x000fe20000000a00 */
[----:B------:R-:W2:Y:S01]  /*b2b0*/  S2R R12, SR_CTAID.X ;  /* 0x00000000000c7919 */ /* 0x000ea20000002500 */
[----:B------:R-:W-:Y:S01]  /*b2c0*/  ULDC.64 UR14, c[0x0][0x208] ;  /* 0x00008200000e7ab9 */ /* 0x000fe20000000a00 */
[----:B------:R-:W-:Y:S03]  /*b2d0*/  BSSY B0, `(.L_x_34) ;  /* 0x000011b000007945 */ /* 0x000fe60003800000 */
[----:B------:R-:W3:Y:S06]  /*b2e0*/  S2UR UR12, SR_CTAID.Z ;  /* 0x00000000000c79c3 */ /* 0x000eec0000002700 */
[----:B------:R-:W-:-:S02]  /*b2f0*/  USHF.R.S32.HI UR7, URZ, 0x1f, UR13 ;  /* 0x0000001f3f077899 */ /* 0x000fc4000801140d */
[----:B------:R-:W-:Y:S01]  /*b300*/  IMAD R15, RZ, RZ, -UR13 ;  /* 0x8000000dff0f7e24 */ /* 0x000fe2000f8e02ff */
[----:B------:R-:W4:Y:S01]  /*b310*/  S2UR UR11, SR_CTAID.Y ;  /* 0x00000000000b79c3 */ /* 0x000f220000002600 */
[----:B------:R-:W-:Y:S02]  /*b320*/  UIMAD.WIDE.U32 UR4, UR13, UR8, URZ ;  /* 0x000000080d0472a5 */ /* 0x000fe4000f8e003f */
[----:B------:R-:W-:-:S04]  /*b330*/  UIMAD UR6, UR7, UR8, URZ ;  /* 0x00000008070672a4 */ /* 0x000fc8000f8e023f */
[----:B------:R-:W-:Y:S01]  /*b340*/  UIMAD UR6, UR13, UR9, UR6 ;  /* 0x000000090d0672a4 */ /* 0x000fe2000f8e0206 */
[----:B------:R-:W-:Y:S01]  /*b350*/  BAR.SYNC.DEFER_BLOCKING 0x1, 0x100 ;  /* 0x0044000000007b1d */ /* 0x000fe20000010000 */
[----:B-1----:R-:W-:Y:S02]  /*b360*/  ISETP.NE.AND P0, PT, R17, 0x1, PT ;  /* 0x000000011100780c */ /* 0x002fe40003f05270 */
[----:B------:R-:W-:-:S05]  /*b370*/  UIADD3 UR6, UR5, UR6, URZ ;  /* 0x0000000605067290 */ /* 0x000fca000fffe03f */
[----:B------:R-:W4:Y:S01]  /*b380*/  LDC R16, c[0x0][0xc50] ;  /* 0x00031400ff107b82 */ /* 0x000f220000000800 */
[----:B0-----:R-:W-:Y:S01]  /*b390*/  VIADD R8, R0, 0xffffff80 ;  /* 0xffffff8000087836 */ /* 0x001fe20000000000 */
[----:B---3--:R-:W-:Y:S01]  /*b3a0*/  USHF.R.S32.HI UR10, URZ, 0x1f, UR12 ;  /* 0x0000001f3f0a7899 */ /* 0x008fe2000801140c */
[----:B------:R-:W-:-:S03]  /*b3b0*/  ULDC.64 UR8, c[0x0][0xb38] ;  /* 0x0002ce0000087ab9 */ /* 0x000fc60000000a00 */
[----:B------:R-:W-:Y:S01]  /*b3c0*/  SHF.R.S32.HI R5, RZ, 0x1f, R8 ;  /* 0x0000001fff057819 */ /* 0x000fe20000011408 */
[----:B------:R-:W-:Y:S01]  /*b3d0*/  UIMAD UR7, UR7, UR8, URZ ;  /* 0x00000008070772a4 */ /* 0x000fe2000f8e023f */
[----:B------:R-:W0:Y:S02]  /*b3e0*/  LDC.64 R20, c[0x0][0xb40] ;  /* 0x0002d000ff147b82 */ /* 0x000e240000000a00 */
[CC--:B------:R-:W-:Y:S02]  /*b3f0*/  LEA.HI R0, R5.reuse, R8.reuse, RZ, 0x7 ;  /* 0x0000000805007211 */ /* 0x0c0fe400078f38ff */
[----:B------:R-:W-:Y:S02]  /*b400*/  LEA.HI R5, R5, R8, RZ, 0x2 ;  /* 0x0000000805057211 */ /* 0x000fe400078f10ff */
[----:B------:R-:W-:Y:S02]  /*b410*/  LOP3.LUT R3, R0, 0xffffff80, RZ, 0xc0, !PT ;  /* 0xffffff8000037812 */ /* 0x000fe400078ec0ff */
[----:B------:R-:W-:Y:S01]  /*b420*/  SHF.R.S32.HI R7, RZ, 0x7, R0 ;  /* 0x00000007ff077819 */ /* 0x000fe20000011400 */
[----:B------:R-:W1:Y:S01]  /*b430*/  @P0 LDC R13, c[0x0][0xbf0] ;  /* 0x0002fc00ff0d0b82 */ /* 0x000e620000000800 */
[----:B------:R-:W-:Y:S01]  /*b440*/  LOP3.LUT R5, R5, 0xfffffffc, RZ, 0xc0, !PT ;  /* 0xfffffffc05057812 */ /* 0x000fe200078ec0ff */
[----:B------:R-:W-:Y:S01]  /*b450*/  IMAD.IADD R23, R8, 0x1, -R3 ;  /* 0x0000000108177824 */ /* 0x000fe200078e0a03 */
[----:B------:R-:W-:-:S03]  /*b460*/  LEA.HI R0, R0, R7, RZ, 0x1 ;  /* 0x0000000700007211 */ /* 0x000fc600078f08ff */
[----:B------:R-:W-:Y:S01]  /*b470*/  IMAD.IADD R5, R8, 0x1, -R5 ;  /* 0x0000000108057824 */ /* 0x000fe200078e0a05 */
[----:B------:R-:W-:Y:S01]  /*b480*/  SHF.R.S32.HI R10, RZ, 0x1f, R23 ;  /* 0x0000001fff0a7819 */ /* 0x000fe20000011417 */
[----:B------:R-:W3:Y:S01]  /*b490*/  @P0 LDC R121, c[0x0][0xbec] ;  /* 0x0002fb00ff790b82 */ /* 0x000ee20000000800 */
[----:B------:R-:W-:Y:S01]  /*b4a0*/  LOP3.LUT R0, R0, 0x3fffffe, RZ, 0xc0, !PT ;  /* 0x03fffffe00007812 */ /* 0x000fe200078ec0ff */
[----:B----4-:R-:W-:Y:S01]  /*b4b0*/  IMAD R19, R16, R15, UR11 ;  /* 0x0000000b10137e24 */ /* 0x010fe2000f8e020f */
[----:B------:R-:W-:-:S03]  /*b4c0*/  LEA.HI R120, R10, R23, RZ, 0x2 ;  /* 0x000000170a787211 */ /* 0x000fc600078f10ff */
[----:B------:R-:W-:Y:S01]  /*b4d0*/  IMAD.IADD R0, R7, 0x1, -R0 ;  /* 0x0000000107007824 */ /* 0x000fe200078e0a00 */
[--C-:B------:R-:W-:Y:S01]  /*b4e0*/  SHF.R.S32.HI R3, RZ, 0x2, R120.reuse ;  /* 0x00000002ff037819 */ /* 0x100fe20000011478 */
[----:B------:R-:W4:Y:S01]  /*b4f0*/  @P0 LDC R22, c[0x0][0xbf0] ;  /* 0x0002fc00ff160b82 */ /* 0x000f220000000800 */
[----:B------:R-:W-:Y:S01]  /*b500*/  SHF.R.S32.HI R6, RZ, 0x1f, R120 ;  /* 0x0000001fff067819 */ /* 0x000fe20000011478 */
[----:B0-----:R-:W-:Y:S01]  /*b510*/  IMAD R14, R20, UR10, RZ ;  /* 0x0000000a140e7c24 */ /* 0x001fe2000f8e02ff */
[----:B------:R-:W-:Y:S02]  /*b520*/  LEA.HI R7, R5, R5, RZ, 0x1 ;  /* 0x0000000505077211 */ /* 0x000fe400078f08ff */
[----:B------:R-:W-:Y:S02]  /*b530*/  LEA.HI R6, R6, R3, RZ, 0x3 ;  /* 0x0000000306067211 */ /* 0x000fe400078f18ff */
[----:B------:R-:W-:Y:S01]  /*b540*/  LOP3.LUT R8, R7, 0x1ffffffe, RZ, 0xc0, !PT ;  /* 0x1ffffffe07087812 */ /* 0x000fe200078ec0ff */
[----:B------:R-:W-:Y:S01]  /*b550*/  IMAD.U32 R7, RZ, RZ, UR5 ;  /* 0x00000005ff077e24 */ /* 0x000fe2000f8e00ff */
[----:B------:R-:W-:Y:S01]  /*b560*/  LOP3.LUT R6, R6, 0xfffffff8, RZ, 0xc0, !PT ;  /* 0xfffffff806067812 */ /* 0x000fe200078ec0ff */
[----:B------:R-:W-:Y:S01]  /*b570*/  IMAD.U32 R7, RZ, RZ, UR6 ;  /* 0x00000006ff077e24 */ /* 0x000fe2000f8e00ff */
[----:B------:R-:W-:Y:S01]  /*b580*/  UIMAD UR6, UR13, UR9, UR7 ;  /* 0x000000090d0672a4 */ /* 0x000fe2000f8e0207 */
[----:B------:R-:W-:Y:S01]  /*b590*/  IMAD.IADD R8, R5, 0x1, -R8 ;  /* 0x0000000105087824 */ /* 0x000fe200078e0a08 */
[----:B------:R-:W-:Y:S01]  /*b5a0*/  LOP3.LUT R120, R120, 0x7ffffffc, RZ, 0xc0, !PT ;  /* 0x7ffffffc78787812 */ /* 0x000fe200078ec0ff */
[----:B------:R-:W-:Y:S01]  /*b5b0*/  IMAD.IADD R6, R3, 0x1, -R6 ;  /* 0x0000000103067824 */ /* 0x000fe200078e0a06 */
[----:B------:R-:W-:Y:S01]  /*b5c0*/  LEA.HI R3, R10, R23, RZ, 0x5 ;  /* 0x000000170a037211 */ /* 0x000fe200078f28ff */
[----:B------:R-:W0:Y:S02]  /*b5d0*/  @P0 LDC R5, c[0x0][0xbec] ;  /* 0x0002fb00ff050b82 */ /* 0x000e240000000800 */
[----:B------:R-:W-:Y:S01]  /*b5e0*/  IMAD.IADD R120, R23, 0x1, -R120 ;  /* 0x0000000117787824 */ /* 0x000fe200078e0a78 */
[----:B------:R-:W-:-:S04]  /*b5f0*/  SHF.R.S32.HI R3, RZ, 0x5, R3 ;  /* 0x00000005ff037819 */ /* 0x000fc80000011403 */
[----:B------:R-:W-:Y:S01]  /*b600*/  LEA R3, R3, R6, 0x4 ;  /* 0x0000000603037211 */ /* 0x000fe200078e20ff */
[----:B------:R-:W5:Y:S01]  /*b610*/  LDC.64 R10, c[0x0][0xbd8] ;  /* 0x0002f600ff0a7b82 */ /* 0x000f620000000a00 */
[----:B------:R-:W-:Y:S01]  /*b620*/  IMAD.U32 R6, RZ, RZ, UR4 ;  /* 0x00000004ff067e24 */ /* 0x000fe2000f8e00ff */
[----:B------:R-:W-:Y:S02]  /*b630*/  UIMAD.WIDE.U32 UR4, UR13, UR8, URZ ;  /* 0x000000080d0472a5 */ /* 0x000fe4000f8e003f */
[----:B------:R-:W-:Y:S01]  /*b640*/  IMAD R3, R0, 0x40, R3 ;  /* 0x0000004000037824 */ /* 0x000fe200078e0203 */
[----:B------:R-:W-:Y:S01]  /*b650*/  ULDC.64 UR8, c[0x0][0xb28] ;  /* 0x0002ca0000087ab9 */ /* 0x000fe20000000a00 */
[----:B------:R-:W-:Y:S02]  /*b660*/  UIADD3 UR6, UR5, UR6, URZ ;  /* 0x0000000605067290 */ /* 0x000fe4000fffe03f */
[----:B------:R-:W-:Y:S01]  /*b670*/  IMAD R8, R8, 0x8, R3 ;  /* 0x0000000808087824 */ /* 0x000fe200078e0203 */
[----:B--2---:R-:W-:Y:S01]  /*b680*/  LEA R3, R12, R3, 0x7 ;  /* 0x000000030c037211 */ /* 0x004fe200078e38ff */
[----:B------:R-:W-:-:S02]  /*b690*/  IMAD.U32 R9, RZ, RZ, UR5 ;  /* 0x00000005ff097e24 */ /* 0x000fc4000f8e00ff */
[----:B------:R-:W-:Y:S01]  /*b6a0*/  IMAD.U32 R9, RZ, RZ, UR6 ;  /* 0x00000006ff097e24 */ /* 0x000fe2000f8e00ff */
[----:B------:R-:W-:Y:S01]  /*b6b0*/  ULDC.64 UR6, c[0x0][0xb48] ;  /* 0x0002d20000067ab9 */ /* 0x000fe20000000a00 */
[C---:B-----5:R-:W-:Y:S02]  /*b6c0*/  IMAD R0, R10.reuse, UR10, RZ ;  /* 0x0000000a0a007c24 */ /* 0x060fe4000f8e02ff */
[----:B------:R-:W-:-:S04]  /*b6d0*/  IMAD.WIDE.U32 R6, R10, UR12, R6 ;  /* 0x0000000c0a067c25 */ /* 0x000fc8000f8e0006 */
[----:B------:R-:W-:Y:S02]  /*b6e0*/  IMAD R11, R11, UR12, R0 ;  /* 0x0000000c0b0b7c24 */ /* 0x000fe4000f8e0200 */
[----:B------:R-:W-:Y:S01]  /*b6f0*/  IMAD R0, R12, 0x80, R8 ;  /* 0x000000800c007824 */ /* 0x000fe200078e0208 */
[----:B------:R-:W-:Y:S01]  /*b700*/  MOV R8, UR4 ;  /* 0x0000000400087c02 */ /* 0x000fe20008000f00 */
[----:B------:R-:W-:Y:S01]  /*b710*/  IMAD.IADD R7, R7, 0x1, R11 ;  /* 0x0000000107077824 */ /* 0x000fe200078e020b */
[----:B------:R-:W-:Y:S01]  /*b720*/  ULDC.64 UR4, c[0x0][0xbe0] ;  /* 0x0002f80000047ab9 */ /* 0x000fe20000000a00 */
[----:B0-----:R-:W-:-:S04]  /*b730*/  @P0 IMAD.HI.U32 R10, R0, R5, RZ ;  /* 0x00000005000a0227 */ /* 0x001fc800078e00ff */
[----:B------:R-:W-:Y:S01]  /*b740*/  IMAD.MOV.U32 R5, RZ, RZ, R0 ;  /* 0x000000ffff057224 */ /* 0x000fe200078e0000 */
[----:B-1----:R-:W-:Y:S01]  /*b750*/  @P0 SHF.R.U32.HI R5, RZ, R13, R10 ;  /* 0x0000000dff050219 */ /* 0x002fe2000001160a */
[----:B------:R-:W-:Y:S01]  /*b760*/  IMAD R13, R21, UR12, R14 ;  /* 0x0000000c150d7c24 */ /* 0x000fe2000f8e020e */
[----:B------:R-:W-:Y:S01]  /*b770*/  SHF.R.S32.HI R14, RZ, 0x1f, R19 ;  /* 0x0000001fff0e7819 */ /* 0x000fe20000011413 */
[----:B------:R-:W-:-:S04]  /*b780*/  IMAD.WIDE.U32 R8, R20, UR12, R8 ;  /* 0x0000000c14087c25 */ /* 0x000fc8000f8e0008 */
[----:B---3--:R-:W-:Y:S01]  /*b790*/  @P0 IMAD.HI.U32 R121, R0, R121, RZ ;  /* 0x0000007900790227 */ /* 0x008fe200078e00ff */
[----:B------:R-:W-:-:S03]  /*b7a0*/  IADD3 R9, R9, R13, RZ ;  /* 0x0000000d09097210 */ /* 0x000fc60007ffe0ff */
[----:B------:R-:W-:Y:S02]  /*b7b0*/  IMAD R13, R14, UR6, RZ ;  /* 0x000000060e0d7c24 */ /* 0x000fe4000f8e02ff */
[----:B------:R-:W-:-:S04]  /*b7c0*/  IMAD.WIDE.U32 R6, R19, UR4, R6 ;  /* 0x0000000413067c25 */ /* 0x000fc8000f8e0006 */
[----:B------:R-:W-:Y:S01]  /*b7d0*/  IMAD.MOV.U32 R11, RZ, RZ, R0 ;  /* 0x000000ffff0b7224 */ /* 0x000fe200078e0000 */
[----:B----4-:R-:W-:Y:S01]  /*b7e0*/  @P0 SHF.R.U32.HI R11, RZ, R22, R121 ;  /* 0x00000016ff0b0219 */ /* 0x010fe20000011679 */
[----:B------:R-:W-:Y:S01]  /*b7f0*/  IMAD R10, R14, UR4, RZ ;  /* 0x000000040e0a7c24 */ /* 0x000fe2000f8e02ff */
[----:B------:R-:W-:Y:S01]  /*b800*/  IADD3 R6, P0, R5, R6, RZ ;  /* 0x0000000605067210 */ /* 0x000fe20007f1e0ff */
[C---:B------:R-:W-:Y:S01]  /*b810*/  IMAD R15, R19.reuse, UR7, R13 ;  /* 0x00000007130f7c24 */ /* 0x040fe2000f8e020d */
[--C-:B------:R-:W-:Y:S01]  /*b820*/  SHF.R.S32.HI R13, RZ, 0x1f, R5.reuse ;  /* 0x0000001fff0d7819 */ /* 0x100fe20000011405 */
[----:B------:R-:W-:Y:S02]  /*b830*/  IMAD.MOV R5, RZ, RZ, -R5 ;  /* 0x000000ffff057224 */ /* 0x000fe400078e0a05 */
[----:B------:R-:W-:Y:S01]  /*b840*/  IMAD R14, R19, UR5, R10 ;  /* 0x00000005130e7c24 */ /* 0x000fe2000f8e020a */
[--C-:B------:R-:W-:Y:S01]  /*b850*/  SHF.R.S32.HI R10, RZ, 0x1f, R11.reuse ;  /* 0x0000001fff0a7819 */ /* 0x100fe2000001140b */
[----:B------:R-:W-:Y:S01]  /*b860*/  IMAD.MOV R16, RZ, RZ, -R11 ;  /* 0x000000ffff107224 */ /* 0x000fe200078e0a0b */
[----:B------:R-:W-:Y:S01]  /*b870*/  ULDC.64 UR4, c[0x0][0xb30] ;  /* 0x0002cc0000047ab9 */ /* 0x000fe20000000a00 */
[----:B------:R-:W-:Y:S01]  /*b880*/  IMAD R5, R17, R5, R0 ;  /* 0x0000000511057224 */ /* 0x000fe200078e0200 */
[----:B------:R-:W-:Y:S01]  /*b890*/  IADD3.X R7, R13, R7, R14, P0, !PT ;  /* 0x000000070d077210 */ /* 0x000fe200007fe40e */
[----:B------:R-:W-:Y:S01]  /*b8a0*/  IMAD.WIDE.U32 R8, R19, UR6, R8 ;  /* 0x0000000613087c25 */ /* 0x000fe2000f8e0008 */
[----:B------:R-:W-:-:S03]  /*b8b0*/  ULDC.64 UR6, c[0x0][0xbc8] ;  /* 0x0002f20000067ab9 */ /* 0x000fc60000000a00 */
[----:B------:R-:W-:Y:S02]  /*b8c0*/  IMAD R10, R10, UR4, RZ ;  /* 0x000000040a0a7c24 */ /* 0x000fe4000f8e02ff */
[----:B------:R-:W-:Y:S01]  /*b8d0*/  IMAD R13, R17, R16, R0 ;  /* 0x00000010110d7224 */ /* 0x000fe200078e0200 */
[----:B------:R-:W-:Y:S01]  /*b8e0*/  SHF.R.S32.HI R0, RZ, 0x1f, R5 ;  /* 0x0000001fff007819 */ /* 0x000fe20000011405 */
[----:B------:R-:W-:Y:S02]  /*b8f0*/  IMAD.IADD R9, R9, 0x1, R15 ;  /* 0x0000000109097824 */ /* 0x000fe400078e020f */
[C---:B------:R-:W-:Y:S01]  /*b900*/  IMAD R15, R11.reuse, UR5, R10 ;  /* 0x000000050b0f7c24 */ /* 0x040fe2000f8e020a */
[----:B------:R-:W-:Y:S01]  /*b910*/  SHF.R.S32.HI R10, RZ, 0x1f, R13 ;  /* 0x0000001fff0a7819 */ /* 0x000fe2000001140d */
[----:B------:R-:W-:Y:S01]  /*b920*/  IMAD.WIDE.U32 R8, R11, UR4, R8 ;  /* 0x000000040b087c25 */ /* 0x000fe2000f8e0008 */
[----:B------:R-:W0:Y:S01]  /*b930*/  S2UR UR5, SR_CgaCtaId ;  /* 0x00000000000579c3 */ /* 0x000e220000008800 */
[----:B------:R-:W-:-:S02]  /*b940*/  UMOV UR4, 0x400 ;  /* 0x0000040000047882 */ /* 0x000fc40000000000 */
[----:B------:R-:W-:Y:S02]  /*b950*/  IMAD R0, R0, UR6, RZ ;  /* 0x0000000600007c24 */ /* 0x000fe4000f8e02ff */
[----:B------:R-:W-:Y:S02]  /*b960*/  IMAD.IADD R9, R9, 0x1, R15 ;  /* 0x0000000109097824 */ /* 0x000fe400078e020f */
[----:B------:R-:W-:Y:S02]  /*b970*/  IMAD R10, R10, UR8, RZ ;  /* 0x000000080a0a7c24 */ /* 0x000fe4000f8e02ff */
[C---:B------:R-:W-:Y:S02]  /*b980*/  IMAD R11, R5.reuse, UR7, R0 ;  /* 0x00000007050b7c24 */ /* 0x040fe4000f8e0200 */
[----:B------:R-:W-:Y:S01]  /*b990*/  IMAD.WIDE.U32 R6, R5, UR6, R6 ;  /* 0x0000000605067c25 */ /* 0x000fe2000f8e0006 */
[----:B------:R-:W-:-:S03]  /*b9a0*/  ULDC.64 UR6, c[0x0][0xba8] ;  /* 0x0002ea0000067ab9 */ /* 0x000fc60000000a00 */
[C---:B------:R-:W-:Y:S02]  /*b9b0*/  IMAD R5, R13.reuse, UR9, R10 ;  /* 0x000000090d057c24 */ /* 0x040fe4000f8e020a */
[----:B------:R-:W-:Y:S01]  /*b9c0*/  IMAD.WIDE.U32 R8, R13, UR8, R8 ;  /* 0x000000080d087c25 */ /* 0x000fe2000f8e0008 */
[----:B------:R-:W-:Y:S01]  /*b9d0*/  LEA R13, P0, R6, UR6, 0x2 ;  /* 0x00000006060d7c11 */ /* 0x000fe2000f8010ff */
[----:B------:R-:W-:Y:S01]  /*b9e0*/  ULDC.64 UR8, c[0x0][0xb00] ;  /* 0x0002c00000087ab9 */ /* 0x000fe20000000a00 */
[----:B------:R-:W-:Y:S01]  /*b9f0*/  ULDC UR6, c[0x0][0xa88] ;  /* 0x0002a20000067ab9 */ /* 0x000fe20000000800 */
[----:B------:R-:W-:Y:S01]  /*ba00*/  IMAD.IADD R7, R7, 0x1, R11 ;  /* 0x0000000107077824 */ /* 0x000fe200078e020b */
[----:B------:R-:W-:Y:S01]  /*ba10*/  LEA R0, P1, R8, UR8, 0x2 ;  /* 0x0000000808007c11 */ /* 0x000fe2000f8210ff */
[----:B------:R-:W-:Y:S01]  /*ba20*/  IMAD.IADD R5, R9, 0x1, R5 ;  /* 0x0000000109057824 */ /* 0x000fe200078e0205 */
[----:B------:R-:W-:Y:S01]  /*ba30*/  SHFL.IDX PT, R10, R13, 0x1, 0x1c1f ;  /* 0x003c1f000d0a7f89 */ /* 0x000fe200000e0000 */
[----:B0-----:R-:W-:Y:S01]  /*ba40*/  ULEA UR4, UR5, UR4, 0x18 ;  /* 0x0000000405047291 */ /* 0x001fe2000f8ec03f */
[----:B------:R-:W-:Y:S01]  /*ba50*/  LEA.HI.X R14, R6, UR7, R7, 0x2, P0 ;  /* 0x00000007060e7c11 */ /* 0x000fe200080f1407 */
[----:B------:R-:W-:Y:S01]  /*ba60*/  IMAD R22, R17, UR6, RZ ;  /* 0x0000000611167c24 */ /* 0x000fe2000f8e02ff */
[----:B------:R-:W-:Y:S01]  /*ba70*/  LEA.HI.X R5, R8, UR9, R5, 0x2, P1 ;  /* 0x0000000908057c11 */ /* 0x000fe200088f1405 */
[----:B------:R-:W-:Y:S01]  /*ba80*/  VIADD R19, R3, 0x8 ;  /* 0x0000000803137836 */ /* 0x000fe20000000000 */
[----:B------:R-:W-:Y:S01]  /*ba90*/  SHFL.IDX PT, R8, R13, RZ, 0x1c1f ;  /* 0x001c1fff0d087589 */ /* 0x000fe200000e0000 */
[----:B------:R-:W-:Y:S01]  /*baa0*/  LOP3.LUT P0, RZ, R23, 0x3, RZ, 0xc0, !PT ;  /* 0x0000000317ff7812 */ /* 0x000fe2000780c0ff */
[----:B------:R-:W-:Y:S01]  /*bab0*/  UIADD3 UR4, UR4, 0x36820, URZ ;  /* 0x0003682004047890 */ /* 0x000fe2000fffe03f */
[CC--:B------:R-:W-:Y:S01]  /*bac0*/  ISETP.GE.AND P2, PT, R3.reuse, R22.reuse, PT ;  /* 0x000000160300720c */ /* 0x0c0fe20003f46270 */
[----:B------:R-:W0:Y:S01]  /*bad0*/  SHFL.IDX PT, R9, R14, RZ, 0x1c1f ;  /* 0x001c1fff0e097589 */ /* 0x000e2200000e0000 */
[-C--:B------:R-:W-:Y:S01]  /*bae0*/  ISETP.GE.OR P1, PT, R3, R22.reuse, P0 ;  /* 0x000000160300720c */ /* 0x080fe20000726670 */
[----:B------:R-:W-:Y:S01]  /*baf0*/  UPRMT UR4, URZ, 0x654, UR4 ;  /* 0x000006543f047896 */ /* 0x000fe20008000004 */
[----:B------:R-:W-:Y:S01]  /*bb00*/  ISETP.GE.OR P0, PT, R19, R22, P0 ;  /* 0x000000161300720c */ /* 0x000fe20000706670 */
[----:B------:R-:W1:Y:S01]  /*bb10*/  SHFL.IDX PT, R11, R14, 0x1, 0x1c1f ;  /* 0x003c1f000e0b7f89 */ /* 0x000e6200000e0000 */
[----:B------:R-:W-:-:S03]  /*bb20*/  IMAD.SHL.U32 R3, R120, 0x2, RZ ;  /* 0x0000000278037824 */ /* 0x000fc600078e00ff */
[----:B------:R2:W3:Y:S03]  /*bb30*/  SHFL.IDX PT, R6, R0, RZ, 0x1c1f ;  /* 0x001c1fff00067589 */ /* 0x0004e600000e0000 */
[----:B------:R-:W-:Y:S01]  /*bb40*/  SYNCS.ARRIVE.TRANS64.RED.A1T0 RZ, [UR4], RZ ;  /* 0x000000ffffff79a7 */ /* 0x000fe20008100404 */
[----:B------:R2:W4:Y:S04]  /*bb50*/  SHFL.IDX PT, R7, R5, RZ, 0x1c1f ;  /* 0x001c1fff05077589 */ /* 0x00052800000e0000 */
[----:B0-----:R2:W-:Y:S04]  /*bb60*/  @!P1 ST.E desc[UR14][R8.64], R4 ;  /* 0x0000000408009985 */ /* 0x0015e8000c10190e */
[----:B-1----:R2:W-:Y:S01]  /*bb70*/  @!P0 ST.E desc[UR14][R10.64], R2 ;  /* 0x000000020a008985 */ /* 0x0025e2000c10190e */
[----:B------:R-:W-:Y:S05]  /*bb80*/  @P2 BRA `(.L_x_35) ;  /* 0x00000008003c2947 */ /* 0x000fea0003800000 */
[C---:B--2---:R-:W-:Y:S01]  /*bb90*/  VIADD R2, R3.reuse, 0x8 ;  /* 0x0000000803027836 */ /* 0x044fe20000000000 */
[----:B------:R-:W-:Y:S01]  /*bba0*/  ULDC UR4, c[0x0][0xac8] ;  /* 0x0002b20000047ab9 */ /* 0x000fe20000000800 */
[C---:B------:R-:W-:Y:S01]  /*bbb0*/  VIADD R4, R3.reuse, 0x10 ;  /* 0x0000001003047836 */ /* 0x040fe20000000000 */
[C---:B------:R-:W-:Y:S01]  /*bbc0*/  ISETP.GE.AND P0, PT, R3.reuse, UR4, PT ;  /* 0x0000000403007c0c */ /* 0x040fe2000bf06270 */
[C---:B------:R-:W-:Y:S01]  /*bbd0*/  VIADD R14, R3.reuse, 0x18 ;  /* 0x00000018030e7836 */ /* 0x040fe20000000000 */
[----:B------:R-:W-:Y:S01]  /*bbe0*/  ISETP.GE.AND P1, PT, R2, UR4, PT ;  /* 0x0000000402007c0c */ /* 0x000fe2000bf26270 */
[----:B------:R-:W-:Y:S01]  /*bbf0*/  ULDC.64 UR6, c[0x0][0x208] ;  /* 0x0000820000067ab9 */ /* 0x000fe20000000a00 */
[----:B------:R-:W-:Y:S01]  /*bc00*/  ISETP.GE.AND P2, PT, R4, UR4, PT ;  /* 0x0000000404007c0c */ /* 0x000fe2000bf46270 */
[C---:B------:R-:W-:Y:S01]  /*bc10*/  VIADD R16, R3.reuse, 0x38 ;  /* 0x0000003803107836 */ /* 0x040fe20000000000 */
[C---:B------:R-:W-:Y:S01]  /*bc20*/  IADD3 R15, R3.reuse, 0x20, RZ ;  /* 0x00000020030f7810 */ /* 0x040fe20007ffe0ff */
[C---:B------:R-:W-:Y:S01]  /*bc30*/  VIADD R17, R3.reuse, 0x40 ;  /* 0x0000004003117836 */ /* 0x040fe20000000000 */
[----:B------:R-:W-:Y:S01]  /*bc40*/  ISETP.GE.AND P5, PT, R14, UR4, PT ;  /* 0x000000040e007c0c */ /* 0x000fe2000bfa6270 */
[----:B------:R-:W-:Y:S01]  /*bc50*/  VIADD R20, R3, 0x48 ;  /* 0x0000004803147836 */ /* 0x000fe20000000000 */
[----:B------:R-:W-:-:S02]  /*bc60*/  ISETP.GE.AND P6, PT, R15, UR4, PT ;  /* 0x000000040f007c0c */ /* 0x000fc4000bfc6270 */
[----:B------:R-:W-:Y:S01]  /*bc70*/  ISETP.GE.AND P3, PT, R16, UR4, PT ;  /* 0x0000000410007c0c */ /* 0x000fe2000bf66270 */
[C-C-:B---34-:R-:W-:Y:S02]  /*bc80*/  @!P0 IMAD.WIDE R8, R3.reuse, 0x4, R6.reuse ;  /* 0x0000000403088825 */ /* 0x158fe400078e0206 */
[----:B------:R-:W-:Y:S02]  /*bc90*/  @!P1 LEA.HI R2, R2, R2, RZ, 0x1 ;  /* 0x0000000202029211 */ /* 0x000fe400078f08ff */
[----:B------:R-:W-:Y:S01]  /*bca0*/  @!P2 LEA.HI R4, R4, R4, RZ, 0x1 ;  /* 0x000000040404a211 */ /* 0x000fe200078f08ff */
[----:B------:R0:W-:Y:S01]  /*bcb0*/  @!P0 ST.E.64 desc[UR6][R8.64], R24 ;  /* 0x0000001808008985 */ /* 0x0001e2000c101b06 */
[----:B------:R-:W-:Y:S01]  /*bcc0*/  @!P1 LOP3.LUT R11, R2, 0xfffffffe, RZ, 0xc0, !PT ;  /* 0xfffffffe020b9812 */ /* 0x000fe200078ec0ff */
[C---:B------:R-:W-:Y:S01]  /*bcd0*/  VIADD R2, R3.reuse, 0x28 ;  /* 0x0000002803027836 */ /* 0x040fe20000000000 */
[----:B------:R-:W-:Y:S01]  /*bce0*/  @!P2 LOP3.LUT R13, R4, 0xfffffffe, RZ, 0xc0, !PT ;  /* 0xfffffffe040da812 */ /* 0x000fe200078ec0ff */
[----:B------:R-:W-:Y:S01]  /*bcf0*/  VIADD R4, R3, 0x30 ;  /* 0x0000003003047836 */ /* 0x000fe20000000000 */
[----:B------:R-:W-:Y:S01]  /*bd00*/  @!P5 LEA.HI R14, R14, R14, RZ, 0x1 ;  /* 0x0000000e0e0ed211 */ /* 0x000fe200078f08ff */
[----:B------:R-:W-:Y:S01]  /*bd10*/  @!P1 IMAD.WIDE R10, R11, 0x4, R6 ;  /* 0x000000040b0a9825 */ /* 0x000fe200078e0206 */
[----:B------:R-:W-:-:S02]  /*bd20*/  ISETP.GE.AND P0, PT, R2, UR4, PT ;  /* 0x0000000402007c0c */ /* 0x000fc4000bf06270 */
[----:B------:R-:W-:Y:S01]  /*bd30*/  ISETP.GE.AND P4, PT, R4, UR4, PT ;  /* 0x0000000404007c0c */ /* 0x000fe2000bf86270 */
[----:B------:R-:W-:Y:S01]  /*bd40*/  @!P2 IMAD.WIDE R12, R13, 0x4, R6 ;  /* 0x000000040d0ca825 */ /* 0x000fe200078e0206 */
[----:B------:R1:W-:Y:S01]  /*bd50*/  @!P1 ST.E.64 desc[UR6][R10.64], R28 ;  /* 0x0000001c0a009985 */ /* 0x0003e2000c101b06 */
[----:B------:R-:W-:Y:S02]  /*bd60*/  ISETP.GE.AND P1, PT, R20, UR4, PT ;  /* 0x0000000414007c0c */ /* 0x000fe4000bf26270 */
[----:B------:R-:W-:Y:S01]  /*bd70*/  @!P6 LEA.HI R15, R15, R15, RZ, 0x1 ;  /* 0x0000000f0f0fe211 */ /* 0x000fe200078f08ff */
[----:B------:R2:W-:Y:S01]  /*bd80*/  @!P2 ST.E.64 desc[UR6][R12.64], R32 ;  /* 0x000000200c00a985 */ /* 0x0005e2000c101b06 */
[----:B------:R-:W-:Y:S01]  /*bd90*/  ISETP.GE.AND P2, PT, R17, UR4, PT ;  /* 0x0000000411007c0c */ /* 0x000fe2000bf46270 */
[----:B0-----:R-:W-:Y:S01]  /*bda0*/  VIADD R24, R3, 0x50 ;  /* 0x0000005003187836 */ /* 0x001fe20000000000 */
[----:B------:R-:W-:Y:S02]  /*bdb0*/  @!P5 LOP3.LUT R9, R14, 0xfffffffe, RZ, 0xc0, !PT ;  /* 0xfffffffe0e09d812 */ /* 0x000fe400078ec0ff */
[----:B------:R-:W-:-:S02]  /*bdc0*/  @!P0 LEA.HI R2, R2, R2, RZ, 0x1 ;  /* 0x0000000202028211 */ /* 0x000fc400078f08ff */
[----:B------:R-:W-:Y:S01]  /*bdd0*/  @!P4 LEA.HI R4, R4, R4, RZ, 0x1 ;  /* 0x000000040404c211 */ /* 0x000fe200078f08ff */
[--C-:B------:R-:W-:Y:S01]  /*bde0*/  @!P5 IMAD.WIDE R8, R9, 0x4, R6.reuse ;  /* 0x000000040908d825 */ /* 0x100fe200078e0206 */
[----:B------:R-:W-:Y:S02]  /*bdf0*/  @!P3 LEA.HI R16, R16, R16, RZ, 0x1 ;  /* 0x000000101010b211 */ /* 0x000fe400078f08ff */
[----:B-1----:R-:W-:Y:S02]  /*be00*/  @!P6 LOP3.LUT R11, R15, 0xfffffffe, RZ, 0xc0, !PT ;  /* 0xfffffffe0f0be812 */ /* 0x002fe400078ec0ff */
[----:B------:R-:W-:Y:S01]  /*be10*/  @!P1 LEA.HI R20, R20, R20, RZ, 0x1 ;  /* 0x0000001414149211 */ /* 0x000fe200078f08ff */
[----:B------:R0:W-:Y:S01]  /*be20*/  @!P5 ST.E.64 desc[UR6][R8.64], R36 ;  /* 0x000000240800d985 */ /* 0x0001e2000c101b06 */
[----:B--2---:R-:W-:Y:S01]  /*be30*/  @!P2 LEA.HI R12, R17, R17, RZ, 0x1 ;  /* 0x00000011110ca211 */ /* 0x004fe200078f08ff */
[----:B------:R-:W-:Y:S01]  /*be40*/  @!P6 IMAD.WIDE R10, R11, 0x4, R6 ;  /* 0x000000040b0ae825 */ /* 0x000fe200078e0206 */
[----:B------:R-:W-:-:S02]  /*be50*/  @!P0 LOP3.LUT R13, R2, 0xfffffffe, RZ, 0xc0, !PT ;  /* 0xfffffffe020d8812 */ /* 0x000fc400078ec0ff */
[----:B------:R-:W-:Y:S01]  /*be60*/  @!P4 LOP3.LUT R15, R4, 0xfffffffe, RZ, 0xc0, !PT ;  /* 0xfffffffe040fc812 */ /* 0x000fe200078ec0ff */
[C---:B------:R-:W-:Y:S01]  /*be70*/  VIADD R2, R3.reuse, 0x60 ;  /* 0x0000006003027836 */ /* 0x040fe20000000000 */
[----:B------:R-:W-:Y:S01]  /*be80*/  @!P3 LOP3.LUT R17, R16, 0xfffffffe, RZ, 0xc0, !PT ;  /* 0xfffffffe1011b812 */ /* 0x000fe200078ec0ff */
[----:B------:R1:W-:Y:S01]  /*be90*/  @!P6 ST.E.64 desc[UR6][R10.64], R40 ;  /* 0x000000280a00e985 */ /* 0x0003e2000c101b06 */
[----:B------:R-:W-:Y:S01]  /*bea0*/  @!P2 LOP3.LUT R21, R12, 0xfffffffe, RZ, 0xc0, !PT ;  /* 0xfffffffe0c15a812 */ /* 0x000fe200078ec0ff */
[C---:B------:R-:W-:Y:S01]  /*beb0*/  VIADD R4, R3.reuse, 0x68 ;  /* 0x0000006803047836 */ /* 0x040fe20000000000 */
[----:B------:R-:W-:Y:S01]  /*bec0*/  @!P1 LOP3.LUT R23, R20, 0xfffffffe, RZ, 0xc0, !PT ;  /* 0xfffffffe14179812 */ /* 0x000fe200078ec0ff */
[C---:B------:R-:W-:Y:S01]  /*bed0*/  VIADD R20, R3.reuse, 0x70 ;  /* 0x0000007003147836 */ /* 0x040fe20000000000 */
[----:B------:R-:W-:Y:S01]  /*bee0*/  IADD3 R25, R3, 0x58, RZ ;  /* 0x0000005803197810 */ /* 0x000fe20007ffe0ff */
[----:B0-----:R-:W-:Y:S01]  /*bef0*/  @!P0 IMAD.WIDE R8, R13, 0x4, R6 ;  /* 0x000000040d088825 */ /* 0x001fe200078e0206 */
[----:B------:R-:W-:-:S02]  /*bf00*/  ISETP.GE.AND P5, PT, R24, UR4, PT ;  /* 0x0000000418007c0c */ /* 0x000fc4000bfa6270 */
[----:B------:R-:W-:Y:S01]  /*bf10*/  ISETP.GE.AND P6, PT, R25, UR4, PT ;  /* 0x0000000419007c0c */ /* 0x000fe2000bfc6270 */
[--C-:B------:R-:W-:Y:S01]  /*bf20*/  @!P3 IMAD.WIDE R12, R17, 0x4, R6.reuse ;  /* 0x00000004110cb825 */ /* 0x100fe200078e0206 */
[----:B------:R0:W-:Y:S01]  /*bf30*/  @!P0 ST.E.64 desc[UR6][R8.64], R44 ;  /* 0x0000002c08008985 */ /* 0x0001e2000c101b06 */
[----:B------:R-:W-:Y:S02]  /*bf40*/  ISETP.GE.AND P0, PT, R2, UR4, PT ;  /* 0x0000000402007c0c */ /* 0x000fe4000bf06270 */
[----:B-1----:R-:W-:-:S04]  /*bf50*/  @!P4 IMAD.WIDE R10, R15, 0x4, R6 ;  /* 0x000000040f0ac825 */ /* 0x002fc800078e0206 */
[--C-:B------:R-:W-:Y:S01]  /*bf60*/  @!P2 IMAD.WIDE R14, R21, 0x4, R6.reuse ;  /* 0x00000004150ea825 */ /* 0x100fe200078e0206 */
[----:B------:R1:W-:Y:S01]  /*bf70*/  @!P4 ST.E.64 desc[UR6][R10.64], R48 ;  /* 0x000000300a00c985 */ /* 0x0003e2000c101b06 */
[----:B------:R-:W-:Y:S02]  /*bf80*/  @!P5 LEA.HI R24, R24, R24, RZ, 0x1 ;  /* 0x000000181818d211 */ /* 0x000fe400078f08ff */
[----:B------:R-:W-:Y:S01]  /*bf90*/  @!P1 IMAD.WIDE R16, R23, 0x4, R6 ;  /* 0x0000000417109825 */ /* 0x000fe200078e0206 */
[----:B------:R2:W-:Y:S01]  /*bfa0*/  @!P3 ST.E.64 desc[UR6][R12.64], R52 ;  /* 0x000000340c00b985 */ /* 0x0005e2000c101b06 */
[----:B------:R-:W-:Y:S02]  /*bfb0*/  @!P6 LEA.HI R25, R25, R25, RZ, 0x1 ;  /* 0x000000191919e211 */ /* 0x000fe400078f08ff */
[C---:B------:R-:W-:Y:S01]  /*bfc0*/  VIADD R21, R3.reuse, 0x78 ;  /* 0x0000007803157836 */ /* 0x040fe20000000000 */
[----:B------:R3:W-:Y:S01]  /*bfd0*/  @!P2 ST.E.64 desc[UR6][R14.64], R56 ;  /* 0x000000380e00a985 */ /* 0x0007e2000c101b06 */
[----:B------:R-:W-:Y:S01]  /*bfe0*/  VIADD R23, R3, 0x80 ;  /* 0x0000008003177836 */ /* 0x000fe20000000000 */
[----:B------:R-:W-:-:S02]  /*bff0*/  ISETP.GE.AND P2, PT, R20, UR4, PT ;  /* 0x0000000414007c0c */ /* 0x000fc4000bf46270 */
[----:B------:R4:W-:Y:S01]  /*c000*/  @!P1 ST.E.64 desc[UR6][R16.64], R60 ;  /* 0x0000003c10009985 */ /* 0x0009e2000c101b06 */
[----:B------:R-:W-:Y:S02]  /*c010*/  ISETP.GE.AND P1, PT, R4, UR4, PT ;  /* 0x0000000404007c0c */ /* 0x000fe4000bf26270 */
[----:B------:R-:W-:Y:S02]  /*c020*/  ISETP.GE.AND P3, PT, R21, UR4, PT ;  /* 0x0000000415007c0c */ /* 0x000fe4000bf66270 */
[----:B------:R-:W-:Y:S02]  /*c030*/  ISETP.GE.AND P4, PT, R23, UR4, PT ;  /* 0x0000000417007c0c */ /* 0x000fe4000bf86270 */
[----:B0-----:R-:W-:Y:S02]  /*c040*/  @!P5 LOP3.LUT R9, R24, 0xfffffffe, RZ, 0xc0, !PT ;  /* 0xfffffffe1809d812 */ /* 0x001fe400078ec0ff */
[----:B------:R-:W-:Y:S02]  /*c050*/  @!P0 LEA.HI R2, R2, R2, RZ, 0x1 ;  /* 0x0000000202028211 */ /* 0x000fe400078f08ff */
[----:B-1----:R-:W-:Y:S01]  /*c060*/  @!P6 LOP3.LUT R11, R25, 0xfffffffe, RZ, 0xc0, !PT ;  /* 0xfffffffe190be812 */ /* 0x002fe200078ec0ff */
[----:B------:R-:W-:Y:S01]  /*c070*/  @!P5 IMAD.WIDE R8, R9, 0x4, R6 ;  /* 0x000000040908d825 */ /* 0x000fe200078e0206 */
[----:B--2---:R-:W-:-:S02]  /*c080*/  @!P0 LOP3.LUT R13, R2, 0xfffffffe, RZ, 0xc0, !PT ;  /* 0xfffffffe020d8812 */ /* 0x004fc400078ec0ff */
[----:B------:R-:W-:Y:S01]  /*c090*/  @!P1 LEA.HI R4, R4, R4, RZ, 0x1 ;  /* 0x0000000404049211 */ /* 0x000fe200078f08ff */
[--C-:B------:R-:W-:Y:S01]  /*c0a0*/  @!P6 IMAD.WIDE R10, R11, 0x4, R6.reuse ;  /* 0x000000040b0ae825 */ /* 0x100fe200078e0206 */
[----:B------:R-:W-:Y:S01]  /*c0b0*/  @!P2 LEA.HI R20, R20, R20, RZ, 0x1 ;  /* 0x000000141414a211 */ /* 0x000fe200078f08ff */
[----:B------:R0:W-:Y:S01]  /*c0c0*/  @!P5 ST.E.64 desc[UR6][R8.64], R64 ;  /* 0x000000400800d985 */ /* 0x0001e2000c101b06 */
[----:B---3--:R-:W-:Y:S01]  /*c0d0*/  @!P1 LOP3.LUT R15, R4, 0xfffffffe, RZ, 0xc0, !PT ;  /* 0xfffffffe040f9812 */ /* 0x008fe200078ec0ff */
[----:B------:R-:W-:Y:S01]  /*c0e0*/  @!P0 IMAD.WIDE R12, R13, 0x4, R6 ;  /* 0x000000040d0c8825 */ /* 0x000fe200078e0206 */
[----:B------:R-:W-:Y:S01]  /*c0f0*/  @!P3 LEA.HI R21, R21, R21, RZ, 0x1 ;  /* 0x000000151515b211 */ /* 0x000fe200078f08ff */
[----:B------:R1:W-:Y:S01]  /*c100*/  @!P6 ST.E.64 desc[UR6][R10.64], R68 ;  /* 0x000000440a00e985 */ /* 0x0003e2000c101b06 */
[----:B------:R-:W-:Y:S01]  /*c110*/  @!P4 LEA.HI R23, R23, R23, RZ, 0x1 ;  /* 0x000000171717c211 */ /* 0x000fe200078f08ff */
[----:B------:R-:W-:Y:S01]  /*c120*/  VIADD R2, R3, 0x88 ;  /* 0x0000008803027836 */ /* 0x000fe20000000000 */
[----:B----4-:R-:W-:Y:S01]  /*c130*/  @!P2 LOP3.LUT R17, R20, 0xfffffffe, RZ, 0xc0, !PT ;  /* 0xfffffffe1411a812 */ /* 0x010fe200078ec0ff */
[----:B------:R2:W-:Y:S01]  /*c140*/  @!P0 ST.E.64 desc[UR6][R12.64], R72 ;  /* 0x000000480c008985 */ /* 0x0005e2000c101b06 */
[----:B------:R-:W-:Y:S01]  /*c150*/  @!P3 LOP3.LUT R21, R21, 0xfffffffe, RZ, 0xc0, !PT ;  /* 0xfffffffe1515b812 */ /* 0x000fe200078ec0ff */
[----:B------:R-:W-:Y:S01]  /*c160*/  VIADD R20, R3, 0x98 ;  /* 0x0000009803147836 */ /* 0x000fe20000000000 */
[----:B------:R-:W-:-:S02]  /*c170*/  @!P4 LOP3.LUT R23, R23, 0xfffffffe, RZ, 0xc0, !PT ;  /* 0xfffffffe1717c812 */ /* 0x000fc400078ec0ff */
[----:B------:R-:W-:Y:S01]  /*c180*/  IADD3 R4, R3, 0x90, RZ ;  /* 0x0000009003047810 */ /* 0x000fe20007ffe0ff */
[----:B0-----:R-:W-:Y:S01]  /*c190*/  @!P1 IMAD.WIDE R8, R15, 0x4, R6 ;  /* 0x000000040f089825 */ /* 0x001fe200078e0206 */
[----:B------:R-:W-:-:S03]  /*c1a0*/  ISETP.GE.AND P0, PT, R2, UR4, PT ;  /* 0x0000000402007c0c */ /* 0x000fc6000bf06270 */
[--C-:B-1----:R-:W-:Y:S01]  /*c1b0*/  @!P2 IMAD.WIDE R10, R17, 0x4, R6.reuse ;  /* 0x00000004110aa825 */ /* 0x102fe200078e0206 */
[----:B------:R0:W-:Y:S01]  /*c1c0*/  @!P1 ST.E.64 desc[UR6][R8.64], R76 ;  /* 0x0000004c08009985 */ /* 0x0001e2000c101b06 */
[----:B------:R-:W-:Y:S02]  /*c1d0*/  ISETP.GE.AND P1, PT, R4, UR4, PT ;  /* 0x0000000404007c0c */ /* 0x000fe4000bf26270 */
[--C-:B------:R-:W-:Y:S01]  /*c1e0*/  @!P3 IMAD.WIDE R14, R21, 0x4, R6.reuse ;  /* 0x00000004150eb825 */ /* 0x100fe200078e0206 */
[----:B------:R1:W-:Y:S01]  /*c1f0*/  @!P2 ST.E.64 desc[UR6][R10.64], R80 ;  /* 0x000000500a00a985 */ /* 0x0003e2000c101b06 */
[----:B------:R-:W-:Y:S02]  /*c200*/  ISETP.GE.AND P2, PT, R20, UR4, PT ;  /* 0x0000000414007c0c */ /* 0x000fe4000bf46270 */
[----:B------:R-:W-:Y:S01]  /*c210*/  @!P4 IMAD.WIDE R16, R23, 0x4, R6 ;  /* 0x000000041710c825 */ /* 0x000fe200078e0206 */
[----:B------:R3:W-:Y:S01]  /*c220*/  @!P3 ST.E.64 desc[UR6][R14.64], R84 ;  /* 0x000000540e00b985 */ /* 0x0007e2000c101b06 */
[----:B------:R-:W-:-:S02]  /*c230*/  @!P0 LEA.HI R2, R2, R2, RZ, 0x1 ;  /* 0x0000000202028211 */ /* 0x000fc400078f08ff */
[C---:B------:R-:W-:Y:S01]  /*c240*/  VIADD R21, R3.reuse, 0xa0 ;  /* 0x000000a003157836 */ /* 0x040fe20000000000 */
[----:B------:R4:W-:Y:S01]  /*c250*/  @!P4 ST.E.64 desc[UR6][R16.64], R88 ;  /* 0x000000581000c985 */ /* 0x0009e2000c101b06 */
[C---:B--2---:R-:W-:Y:S01]  /*c260*/  VIADD R12, R3.reuse, 0xa8 ;  /* 0x000000a8030c7836 */ /* 0x044fe20000000000 */
[----:B------:R-:W-:Y:S01]  /*c270*/  @!P1 LEA.HI R4, R4, R4, RZ, 0x1 ;  /* 0x0000000404049211 */ /* 0x000fe200078f08ff */
[----:B0-----:R-:W-:Y:S01]  /*c280*/  VIADD R9, R3, 0xb8 ;  /* 0x000000b803097836 */ /* 0x001fe20000000000 */
[----:B------:R-:W-:Y:S01]  /*c290*/  ISETP.GE.AND P3, PT, R21, UR4, PT ;  /* 0x0000000415007c0c */ /* 0x000fe2000bf66270 */
[----:B------:R-:W-:Y:S01]  /*c2a0*/  VIADD R13, R3, 0xb0 ;  /* 0x000000b0030d7836 */ /* 0x000fe20000000000 */
[----:B------:R-:W-:Y:S02]  /*c2b0*/  ISETP.GE.AND P4, PT, R12, UR4, PT ;  /* 0x000000040c007c0c */ /* 0x000fe4000bf86270 */
[----:B------:R-:W-:Y:S02]  /*c2c0*/  ISETP.GE.AND P6, PT, R9, UR4, PT ;  /* 0x0000000409007c0c */ /* 0x000fe4000bfc6270 */
[----:B------:R-:W-:-:S02]  /*c2d0*/  ISETP.GE.AND P5, PT, R13, UR4, PT ;  /* 0x000000040d007c0c */ /* 0x000fc4000bfa6270 */
[----:B------:R-:W-:Y:S02]  /*c2e0*/  @!P2 LEA.HI R20, R20, R20, RZ, 0x1 ;  /* 0x000000141414a211 */ /* 0x000fe400078f08ff */
[----:B-1----:R-:W-:-:S03]  /*c2f0*/  @!P1 LOP3.LUT R11, R4, 0xfffffffe, RZ, 0xc0, !PT ;  /* 0xfffffffe040b9812 */ /* 0x002fc600078ec0ff */
[----:B------:R-:W-:Y:S02]  /*c300*/  @!P3 LEA.HI R21, R21, R21, RZ, 0x1 ;  /* 0x000000151515b211 */ /* 0x000fe400078f08ff */
[----:B------:R-:W-:Y:S02]  /*c310*/  @!P4 LEA.HI R12, R12, R12, RZ, 0x1 ;  /* 0x0000000c0c0cc211 */ /* 0x000fe400078f08ff */
[----:B------:R-:W-:Y:S02]  /*c320*/  @!P6 LEA.HI R10, R9, R9, RZ, 0x1 ;  /* 0x00000009090ae211 */ /* 0x000fe400078f08ff */
[----:B------:R-:W-:Y:S02]  /*c330*/  @!P5 LEA.HI R8, R13, R13, RZ, 0x1 ;  /* 0x0000000d0d08d211 */ /* 0x000fe400078f08ff */
[----:B------:R-:W-:Y:S02]  /*c340*/  @!P0 LOP3.LUT R9, R2, 0xfffffffe, RZ, 0xc0, !PT ;  /* 0xfffffffe02098812 */ /* 0x000fe400078ec0ff */
[----:B------:R-:W-:-:S02]  /*c350*/  @!P2 LOP3.LUT R13, R20, 0xfffffffe, RZ, 0xc0, !PT ;  /* 0xfffffffe140da812 */ /* 0x000fc400078ec0ff */
[----:B---3--:R-:W-:Y:S02]  /*c360*/  @!P3 LOP3.LUT R15, R21, 0xfffffffe, RZ, 0xc0, !PT ;  /* 0xfffffffe150fb812 */ /* 0x008fe400078ec0ff */
[----:B----4-:R-:W-:Y:S01]  /*c370*/  @!P4 LOP3.LUT R17, R12, 0xfffffffe, RZ, 0xc0, !PT ;  /* 0xfffffffe0c11c812 */ /* 0x010fe200078ec0ff */
[--C-:B------:R-:W-:Y:S01]  /*c380*/  @!P2 IMAD.WIDE R12, R13, 0x4, R6.reuse ;  /* 0x000000040d0ca825 */ /* 0x100fe200078e0206 */
[----:B------:R-:W-:Y:S02]  /*c390*/  @!P5 LOP3.LUT R21, R8, 0xfffffffe, RZ, 0xc0, !PT ;  /* 0xfffffffe0815d812 */ /* 0x000fe400078ec0ff */
[----:B------:R-:W-:Y:S01]  /*c3a0*/  @!P6 LOP3.LUT R23, R10, 0xfffffffe, RZ, 0xc0, !PT ;  /* 0xfffffffe0a17e812 */ /* 0x000fe200078ec0ff */
[----:B------:R-:W-:-:S04]  /*c3b0*/  @!P0 IMAD.WIDE R8, R9, 0x4, R6 ;  /* 0x0000000409088825 */ /* 0x000fc800078e0206 */
[--C-:B------:R-:W-:Y:S01]  /*c3c0*/  @!P1 IMAD.WIDE R10, R11, 0x4, R6.reuse ;  /* 0x000000040b0a9825 */ /* 0x100fe200078e0206 */
[----:B------:R0:W-:Y:S03]  /*c3d0*/  @!P0 ST.E.64 desc[UR6][R8.64], R92 ;  /* 0x0000005c08008985 */ /* 0x0001e6000c101b06 */
[--C-:B------:R-:W-:Y:S01]  /*c3e0*/  @!P3 IMAD.WIDE R14, R15, 0x4, R6.reuse ;  /* 0x000000040f0eb825 */ /* 0x100fe200078e0206 */
[----:B------:R0:W-:Y:S03]  /*c3f0*/  @!P1 ST.E.64 desc[UR6][R10.64], R96 ;  /* 0x000000600a009985 */ /* 0x0001e6000c101b06 */
[--C-:B------:R-:W-:Y:S01]  /*c400*/  @!P4 IMAD.WIDE R16, R17, 0x4, R6.reuse ;  /* 0x000000041110c825 */ /* 0x100fe200078e0206 */
[----:B------:R0:W-:Y:S03]  /*c410*/  @!P2 ST.E.64 desc[UR6][R12.64], R100 ;  /* 0x000000640c00a985 */ /* 0x0001e6000c101b06 */
[--C-:B------:R-:W-:Y:S01]  /*c420*/  @!P5 IMAD.WIDE R20, R21, 0x4, R6.reuse ;  /* 0x000000041514d825 */ /* 0x100fe200078e0206 */
[----:B------:R0:W-:Y:S03]  /*c430*/  @!P3 ST.E.64 desc[UR6][R14.64], R104 ;  /* 0x000000680e00b985 */ /* 0x0001e6000c101b06 */
[----:B------:R-:W-:Y:S01]  /*c440*/  @!P6 IMAD.WIDE R6, R23, 0x4, R6 ;  /* 0x000000041706e825 */ /* 0x000fe200078e0206 */
[----:B------:R0:W-:Y:S04]  /*c450*/  @!P4 ST.E.64 desc[UR6][R16.64], R108 ;  /* 0x0000006c1000c985 */ /* 0x0001e8000c101b06 */
[----:B------:R0:W-:Y:S04]  /*c460*/  @!P5 ST.E.64 desc[UR6][R20.64], R112 ;  /* 0x000000701400d985 */ /* 0x0001e8000c101b06 */
[----:B------:R0:W-:Y:S02]  /*c470*/  @!P6 ST.E.64 desc[UR6][R6.64], R116 ;  /* 0x000000740600e985 */ /* 0x0001e4000c101b06 */
.L_x_35:
[----:B------:R-:W-:Y:S05]  /*c480*/  BSYNC B0 ;  /* 0x0000000000007941 */ /* 0x000fea0003800000 */
.L_x_34:
[----:B------:R-:W-:Y:S01]  /*c490*/  ISETP.GE.AND P0, PT, R19, R22, PT ;  /* 0x000000161300720c */ /* 0x000fe20003f06270 */
[----:B0---4-:R4:W0:Y:S04]  /*c4a0*/  SHFL.IDX PT, R7, R5, 0x1, 0x1c1f ;  /* 0x003c1f0005077f89 */ /* 0x01182800000e0000 */
[----:B---3--:R4:W1:Y:S08]  /*c4b0*/  SHFL.IDX PT, R6, R0, 0x1, 0x1c1f ;  /* 0x003c1f0000067f89 */ /* 0x00887000000e0000 */
[----:B----4-:R-:W-:Y:S05]  /*c4c0*/  @P0 BRA `(.L_x_10) ;  /* 0x0000004c00c00947 */ /* 0x010fea0003800000 */
[C---:B--2---:R-:W-:Y:S01]  /*c4d0*/  VIADD R0, R3.reuse, 0x8 ;  /* 0x0000000803007836 */ /* 0x044fe20000000000 */
[----:B------:R-:W-:Y:S01]  /*c4e0*/  ULDC UR4, c[0x0][0xac8] ;  /* 0x0002b20000047ab9 */ /* 0x000fe20000000800 */
[C---:B------:R-:W-:Y:S01]  /*c4f0*/  IADD3 R2, R3.reuse, 0x10, RZ ;  /* 0x0000001003027810 */ /* 0x040fe20007ffe0ff */
[C---:B------:R-:W-:Y:S01]  /*c500*/  VIADD R10, R3.reuse, 0x18 ;  /* 0x00000018030a7836 */ /* 0x040fe20000000000 */
[C---:B------:R-:W-:Y:S01]  /*c510*/  ISETP.GE.AND P2, PT, R3.reuse, UR4, PT ;  /* 0x0000000403007c0c */ /* 0x040fe2000bf46270 */
[C---:B------:R-:W-:Y:S01]  /*c520*/  VIADD R11, R3.reuse, 0x28 ;  /* 0x00000028030b7836 */ /* 0x040fe20000000000 */
[----:B------:R-:W-:Y:S01]  /*c530*/  ISETP.GE.AND P3, PT, R0, UR4, PT ;  /* 0x0000000400007c0c */ /* 0x000fe2000bf66270 */
[----:B------:R-:W-:Y:S01]  /*c540*/  ULDC.64 UR6, c[0x0][0x208] ;  /* 0x0000820000067ab9 */ /* 0x000fe20000000a00 */
[----:B------:R-:W-:Y:S01]  /*c550*/  ISETP.GE.AND P0, PT, R2, UR4, PT ;  /* 0x0000000402007c0c */ /* 0x000fe2000bf06270 */
[C---:B------:R-:W-:Y:S01]  /*c560*/  VIADD R12, R3.reuse, 0x30 ;  /* 0x00000030030c7836 */ /* 0x040fe20000000000 */
[----:B------:R-:W-:Y:S01]  /*c570*/  ISETP.GE.AND P1, PT, R10, UR4, PT ;  /* 0x000000040a007c0c */ /* 0x000fe2000bf26270 */
[C---:B------:R-:W-:Y:S01]  /*c580*/  VIADD R13, R3.reuse, 0x38 ;  /* 0x00000038030d7836 */ /* 0x040fe20000000000 */
[C---:B------:R-:W-:Y:S01]  /*c590*/  IADD3 R16, R3.reuse, 0x48, RZ ;  /* 0x0000004803107810 */ /* 0x040fe20007ffe0ff */
[C---:B------:R-:W-:Y:S01]  /*c5a0*/  VIADD R14, R3.reuse, 0x40 ;  /* 0x00000040030e7836 */ /* 0x040fe20000000000 */
[----:B------:R-:W-:Y:S01]  /*c5b0*/  ISETP.GE.AND P4, PT, R12, UR4, PT ;  /* 0x000000040c007c0c */ /* 0x000fe2000bf86270 */
[----:B------:R-:W-:Y:S01]  /*c5c0*/  VIADD R20, R3, 0x50 ;  /* 0x0000005003147836 */ /* 0x000fe20000000000 */
[----:B------:R-:W-:Y:S01]  /*c5d0*/  ISETP.GE.AND P5, PT, R13, UR4, PT ;  /* 0x000000040d007c0c */ /* 0x000fe2000bfa6270 */
[----:B01----:R-:W-:Y:S01]  /*c5e0*/  @!P2 IMAD.WIDE R4, R3, 0x4, R6 ;  /* 0x000000040304a825 */ /* 0x003fe200078e0206 */
[----:B------:R-:W-:-:S02]  /*c5f0*/  ISETP.GE.AND P6, PT, R14, UR4, PT ;  /* 0x000000040e007c0c */ /* 0x000fc4000bfc6270 */
[----:B------:R-:W-:Y:S01]  /*c600*/  @!P3 LEA.HI R0, R0, R0, RZ, 0x1 ;  /* 0x000000000000b211 */ /* 0x000fe200078f08ff */
[C---:B------:R-:W-:Y:S01]  /*c610*/  VIADD R21, R3.reuse, 0x78 ;  /* 0x0000007803157836 */ /* 0x040fe20000000000 */
[----:B------:R0:W-:Y:S01]  /*c620*/  @!P2 ST.E.64 desc[UR6][R4.64], R26 ;  /* 0x0000001a0400a985 */ /* 0x0001e2000c101b06 */
[----:B------:R-:W-:Y:S02]  /*c630*/  @!P0 LEA.HI R2, R2, R2, RZ, 0x1 ;  /* 0x0000000202028211 */ /* 0x000fe400078f08ff */
[----:B------:R-:W-:Y:S01]  /*c640*/  @!P3 LOP3.LUT R9, R0, 0xfffffffe, RZ, 0xc0, !PT ;  /* 0xfffffffe0009b812 */ /* 0x000fe200078ec0ff */
[----:B------:R-:W-:Y:S01]  /*c650*/  VIADD R0, R3, 0x20 ;  /* 0x0000002003007836 */ /* 0x000fe20000000000 */
[----:B------:R-:W-:Y:S02]  /*c660*/  @!P1 LEA.HI R10, R10, R10, RZ, 0x1 ;  /* 0x0000000a0a0a9211 */ /* 0x000fe400078f08ff */
[----:B------:R-:W-:Y:S01]  /*c670*/  @!P4 LEA.HI R12, R12, R12, RZ, 0x1 ;  /* 0x0000000c0c0cc211 */ /* 0x000fe200078f08ff */
[----:B------:R-:W-:Y:S01]  /*c680*/  @!P3 IMAD.WIDE R8, R9, 0x4, R6 ;  /* 0x000000040908b825 */ /* 0x000fe200078e0206 */
[----:B------:R-:W-:-:S02]  /*c690*/  ISETP.GE.AND P2, PT, R0, UR4, PT ;  /* 0x0000000400007c0c */ /* 0x000fc4000bf46270 */
[----:B------:R-:W-:Y:S02]  /*c6a0*/  @!P6 LEA.HI R14, R14, R14, RZ, 0x1 ;  /* 0x0000000e0e0ee211 */ /* 0x000fe400078f08ff */
[----:B------:R1:W-:Y:S01]  /*c6b0*/  @!P3 ST.E.64 desc[UR6][R8.64], R30 ;  /* 0x0000001e0800b985 */ /* 0x0003e2000c101b06 */
[----:B------:R-:W-:Y:S02]  /*c6c0*/  ISETP.GE.AND P3, PT, R11, UR4, PT ;  /* 0x000000040b007c0c */ /* 0x000fe4000bf66270 */
[----:B0-----:R-:W-:Y:S02]  /*c6d0*/  @!P0 LOP3.LUT R5, R2, 0xfffffffe, RZ, 0xc0, !PT ;  /* 0xfffffffe02058812 */ /* 0x001fe400078ec0ff */
[----:B------:R-:W-:Y:S02]  /*c6e0*/  @!P4 LOP3.LUT R15, R12, 0xfffffffe, RZ, 0xc0, !PT ;  /* 0xfffffffe0c0fc812 */ /* 0x000fe400078ec0ff */
[----:B------:R-:W-:Y:S01]  /*c6f0*/  @!P6 LOP3.LUT R19, R14, 0xfffffffe, RZ, 0xc0, !PT ;  /* 0xfffffffe0e13e812 */ /* 0x000fe200078ec0ff */
[----:B------:R-:W-:Y:S01]  /*c700*/  @!P0 IMAD.WIDE R4, R5, 0x4, R6 ;  /* 0x0000000405048825 */ /* 0x000fe200078e0206 */
[----:B------:R-:W-:-:S04]  /*c710*/  @!P2 LEA.HI R0, R0, R0, RZ, 0x1 ;  /* 0x000000000000a211 */ /* 0x000fc800078f08ff */
[----:B------:R0:W-:Y:S01]  /*c720*/  @!P0 ST.E.64 desc[UR6][R4.64], R34 ;  /* 0x0000002204008985 */ /* 0x0001e2000c101b06 */
[----:B-1----:R-:W-:Y:S02]  /*c730*/  @!P1 LOP3.LUT R9, R10, 0xfffffffe, RZ, 0xc0, !PT ;  /* 0xfffffffe0a099812 */ /* 0x002fe400078ec0ff */
[----:B------:R-:W-:Y:S02]  /*c740*/  @!P3 LEA.HI R2, R11, R11, RZ, 0x1 ;  /* 0x0000000b0b02b211 */ /* 0x000fe400078f08ff */
[----:B------:R-:W-:Y:S01]  /*c750*/  @!P5 LEA.HI R10, R13, R13, RZ, 0x1 ;  /* 0x0000000d0d0ad211 */ /* 0x000fe200078f08ff */
[--C-:B------:R-:W-:Y:S01]  /*c760*/  @!P1 IMAD.WIDE R8, R9, 0x4, R6.reuse ;  /* 0x0000000409089825 */ /* 0x100fe200078e0206 */
[----:B------:R-:W-:Y:S02]  /*c770*/  @!P2 LOP3.LUT R11, R0, 0xfffffffe, RZ, 0xc0, !PT ;  /* 0xfffffffe000ba812 */ /* 0x000fe400078ec0ff */
[----:B------:R-:W-:Y:S01]  /*c780*/  @!P3 LOP3.LUT R13, R2, 0xfffffffe, RZ, 0xc0, !PT ;  /* 0xfffffffe020db812 */ /* 0x000fe200078ec0ff */
[----:B------:R-:W-:Y:S01]  /*c790*/  VIADD R0, R3, 0x58 ;  /* 0x0000005803007836 */ /* 0x000fe20000000000 */
[----:B------:R-:W-:Y:S01]  /*c7a0*/  @!P5 LOP3.LUT R17, R10, 0xfffffffe, RZ, 0xc0, !PT ;  /* 0xfffffffe0a11d812 */ /* 0x000fe200078ec0ff */
[----:B------:R1:W-:Y:S01]  /*c7b0*/  @!P1 ST.E.64 desc[UR6][R8.64], R38 ;  /* 0x0000002608009985 */ /* 0x0003e2000c101b06 */
[----:B------:R-:W-:Y:S01]  /*c7c0*/  ISETP.GE.AND P1, PT, R16, UR4, PT ;  /* 0x0000000410007c0c */ /* 0x000fe2000bf26270 */
[----:B0-----:R-:W-:Y:S01]  /*c7d0*/  @!P2 IMAD.WIDE R4, R11, 0x4, R6 ;  /* 0x000000040b04a825 */ /* 0x001fe200078e0206 */
[----:B------:R-:W-:-:S03]  /*c7e0*/  ISETP.GE.AND P0, PT, R20, UR4, PT ;  /* 0x0000000414007c0c */ /* 0x000fc6000bf06270 */
[--C-:B------:R-:W-:Y:S01]  /*c7f0*/  @!P4 IMAD.WIDE R10, R15, 0x4, R6.reuse ;  /* 0x000000040f0ac825 */ /* 0x100fe200078e0206 */
[----:B------:R0:W-:Y:S01]  /*c800*/  @!P2 ST.E.64 desc[UR6][R4.64], R42 ;  /* 0x0000002a0400a985 */ /* 0x0001e2000c101b06 */
[----:B------:R-:W-:Y:S02]  /*c810*/  ISETP.GE.AND P2, PT, R0, UR4, PT ;  /* 0x0000000400007c0c */ /* 0x000fe4000bf46270 */
[----:B------:R-:W-:-:S04]  /*c820*/  @!P6 IMAD.WIDE R14, R19, 0x4, R6 ;  /* 0x00000004130ee825 */ /* 0x000fc800078e0206 */
[--C-:B-1----:R-:W-:Y:S01]  /*c830*/  @!P3 IMAD.WIDE R8, R13, 0x4, R6.reuse ;  /* 0x000000040d08b825 */ /* 0x102fe200078e0206 */
[----:B------:R-:W-:Y:S02]  /*c840*/  @!P1 LEA.HI R16, R16, R16, RZ, 0x1 ;  /* 0x0000001010109211 */ /* 0x000fe400078f08ff */
[----:B------:R-:W-:Y:S01]  /*c850*/  @!P0 LEA.HI R20, R20, R20, RZ, 0x1 ;  /* 0x0000001414148211 */ /* 0x000fe200078f08ff */
[----:B------:R-:W-:Y:S01]  /*c860*/  @!P5 IMAD.WIDE R12, R17, 0x4, R6 ;  /* 0x00000004110cd825 */ /* 0x000fe200078e0206 */
[----:B------:R1:W-:Y:S01]  /*c870*/  @!P3 ST.E.64 desc[UR6][R8.64], R46 ;  /* 0x0000002e0800b985 */ /* 0x0003e2000c101b06 */
[----:B------:R-:W-:Y:S02]  /*c880*/  ISETP.GE.AND P3, PT, R21, UR4, PT ;  /* 0x0000000415007c0c */ /* 0x000fe4000bf66270 */
[C---:B------:R-:W-:Y:S01]  /*c890*/  VIADD R2, R3.reuse, 0x60 ;  /* 0x0000006003027836 */ /* 0x040fe20000000000 */
[----:B------:R2:W-:Y:S01]  /*c8a0*/  @!P4 ST.E.64 desc[UR6][R10.64], R50 ;  /* 0x000000320a00c985 */ /* 0x0005e2000c101b06 */
[C---:B------:R-:W-:Y:S01]  /*c8b0*/  VIADD R17, R3.reuse, 0x68 ;  /* 0x0000006803117836 */ /* 0x040fe20000000000 */
[----:B0-----:R-:W-:Y:S01]  /*c8c0*/  @!P1 LOP3.LUT R5, R16, 0xfffffffe, RZ, 0xc0, !PT ;  /* 0xfffffffe10059812 */ /* 0x001fe200078ec0ff */
[----:B------:R-:W-:Y:S01]  /*c8d0*/  VIADD R19, R3, 0x70 ;  /* 0x0000007003137836 */ /* 0x000fe20000000000 */
[----:B------:R0:W-:Y:S01]  /*c8e0*/  @!P5 ST.E.64 desc[UR6][R12.64], R54 ;  /* 0x000000360c00d985 */ /* 0x0001e2000c101b06 */
[----:B------:R-:W-:-:S02]  /*c8f0*/  @!P2 LEA.HI R0, R0, R0, RZ, 0x1 ;  /* 0x000000000000a211 */ /* 0x000fc400078f08ff */
[----:B------:R-:W-:Y:S01]  /*c900*/  ISETP.GE.AND P5, PT, R17, UR4, PT ;  /* 0x0000000411007c0c */ /* 0x000fe2000bfa6270 */
[----:B------:R-:W-:Y:S01]  /*c910*/  @!P6 ST.E.64 desc[UR6][R14.64], R58 ;  /* 0x0000003a0e00e985 */ /* 0x000fe2000c101b06 */
[----:B------:R-:W-:Y:S01]  /*c920*/  ISETP.GE.AND P6, PT, R2, UR4, PT ;  /* 0x0000000402007c0c */ /* 0x000fe2000bfc6270 */
[--C-:B------:R-:W-:Y:S01]  /*c930*/  @!P1 IMAD.WIDE R4, R5, 0x4, R6.reuse ;  /* 0x0000000405049825 */ /* 0x100fe200078e0206 */
[----:B------:R-:W-:Y:S02]  /*c940*/  ISETP.GE.AND P4, PT, R19, UR4, PT ;  /* 0x0000000413007c0c */ /* 0x000fe4000bf86270 */
[----:B-1----:R-:W-:Y:S01]  /*c950*/  @!P0 LOP3.LUT R9, R20, 0xfffffffe, RZ, 0xc0, !PT ;  /* 0xfffffffe14098812 */ /* 0x002fe200078ec0ff */
[----:B------:R-:W-:Y:S01]  /*c960*/  VIADD R20, R3, 0x88 ;  /* 0x0000008803147836 */ /* 0x000fe20000000000 */
[----:B------:R-:W-:Y:S01]  /*c970*/  @!P3 LEA.HI R21, R21, R21, RZ, 0x1 ;  /* 0x000000151515b211 */ /* 0x000fe200078f08ff */
[----:B------:R1:W-:Y:S01]  /*c980*/  @!P1 ST.E.64 desc[UR6][R4.64], R62 ;  /* 0x0000003e04009985 */ /* 0x0003e2000c101b06 */
[----:B--2---:R-:W-:Y:S01]  /*c990*/  @!P2 LOP3.LUT R11, R0, 0xfffffffe, RZ, 0xc0, !PT ;  /* 0xfffffffe000ba812 */ /* 0x004fe200078ec0ff */
[----:B------:R-:W-:Y:S01]  /*c9a0*/  @!P0 IMAD.WIDE R8, R9, 0x4, R6 ;  /* 0x0000000409088825 */ /* 0x000fe200078e0206 */
[----:B------:R-:W-:-:S02]  /*c9b0*/  IADD3 R16, R3, 0x80, RZ ;  /* 0x0000008003107810 */ /* 0x000fc40007ffe0ff */
[----:B------:R-:W-:Y:S01]  /*c9c0*/  @!P5 LEA.HI R17, R17, R17, RZ, 0x1 ;  /* 0x000000111111d211 */ /* 0x000fe200078f08ff */
[----:B------:R-:W-:Y:S01]  /*c9d0*/  VIADD R0, R3, 0x90 ;  /* 0x0000009003007836 */ /* 0x000fe20000000000 */
[----:B------:R-:W-:Y:S01]  /*c9e0*/  @!P6 LEA.HI R2, R2, R2, RZ, 0x1 ;  /* 0x000000020202e211 */ /* 0x000fe200078f08ff */
[----:B------:R2:W-:Y:S01]  /*c9f0*/  @!P0 ST.E.64 desc[UR6][R8.64], R66 ;  /* 0x0000004208008985 */ /* 0x0005e2000c101b06 */
[----:B------:R-:W-:Y:S02]  /*ca00*/  @!P4 LEA.HI R19, R19, R19, RZ, 0x1 ;  /* 0x000000131313c211 */ /* 0x000fe400078f08ff */
[----:B0-----:R-:W-:Y:S01]  /*ca10*/  @!P6 LOP3.LUT R13, R2, 0xfffffffe, RZ, 0xc0, !PT ;  /* 0xfffffffe020de812 */ /* 0x001fe200078ec0ff */
[----:B------:R-:W-:Y:S01]  /*ca20*/  VIADD R2, R3, 0x98 ;  /* 0x0000009803027836 */ /* 0x000fe20000000000 */
[----:B------:R-:W-:Y:S01]  /*ca30*/  @!P5 LOP3.LUT R17, R17, 0xfffffffe, RZ, 0xc0, !PT ;  /* 0xfffffffe1111d812 */ /* 0x000fe200078ec0ff */
[----:B-1----:R-:W-:Y:S01]  /*ca40*/  @!P2 IMAD.WIDE R4, R11, 0x4, R6 ;  /* 0x000000040b04a825 */ /* 0x002fe200078e0206 */
[----:B------:R-:W-:-:S02]  /*ca50*/  @!P4 LOP3.LUT R19, R19, 0xfffffffe, RZ, 0xc0, !PT ;  /* 0xfffffffe1313c812 */ /* 0x000fc400078ec0ff */
[----:B------:R-:W-:Y:S01]  /*ca60*/  @!P3 LOP3.LUT R15, R21, 0xfffffffe, RZ, 0xc0, !PT ;  /* 0xfffffffe150fb812 */ /* 0x000fe200078ec0ff */
[--C-:B------:R-:W-:Y:S01]  /*ca70*/  @!P5 IMAD.WIDE R10, R17, 0x4, R6.reuse ;  /* 0x00000004110ad825 */ /* 0x100fe200078e0206 */
[----:B------:R-:W-:Y:S01]  /*ca80*/  ISETP.GE.AND P0, PT, R16, UR4, PT ;  /* 0x0000000410007c0c */ /* 0x000fe2000bf06270 */
[----:B------:R0:W-:Y:S01]  /*ca90*/  @!P2 ST.E.64 desc[UR6][R4.64], R70 ;  /* 0x000000460400a985 */ /* 0x0001e2000c101b06 */
[----:B------:R-:W-:Y:S01]  /*caa0*/  ISETP.GE.AND P1, PT, R20, UR4, PT ;  /* 0x0000000414007c0c */ /* 0x000fe2000bf26270 */
[----:B--2---:R-:W-:Y:S01]  /*cab0*/  @!P6 IMAD.WIDE R8, R13, 0x4, R6 ;  /* 0x000000040d08e825 */ /* 0x004fe200078e0206 */
[----:B------:R-:W-:-:S03]  /*cac0*/  ISETP.GE.AND P2, PT, R0, UR4, PT ;  /* 0x0000000400007c0c */ /* 0x000fc6000bf46270 */
[--C-:B------:R-:W-:Y:S01]  /*cad0*/  @!P4 IMAD.WIDE R12, R19, 0x4, R6.reuse ;  /* 0x00000004130cc825 */ /* 0x100fe200078e0206 */
[----:B------:R1:W-:Y:S03]  /*cae0*/  @!P6 ST.E.64 desc[UR6][R8.64], R74 ;  /* 0x0000004a0800e985 */ /* 0x0003e6000c101b06 */
[----:B------:R-:W-:Y:S01]  /*caf0*/  @!P3 IMAD.WIDE R14, R15, 0x4, R6 ;  /* 0x000000040f0eb825 */ /* 0x000fe200078e0206 */
[----:B------:R2:W-:Y:S01]  /*cb00*/  @!P5 ST.E.64 desc[UR6][R10.64], R78 ;  /* 0x0000004e0a00d985 */ /* 0x0005e2000c101b06 */
[----:B------:R-:W-:Y:S02]  /*cb10*/  @!P0 LEA.HI R16, R16, R16, RZ, 0x1 ;  /* 0x0000001010108211 */ /* 0x000fe400078f08ff */
[C---:B------:R-:W-:Y:S01]  /*cb20*/  VIADD R17, R3.reuse, 0xa0 ;  /* 0x000000a003117836 */ /* 0x040fe20000000000 */
[----:B------:R3:W-:Y:S01]  /*cb30*/  @!P4 ST.E.64 desc[UR6][R12.64], R82 ;  /* 0x000000520c00c985 */ /* 0x0007e2000c101b06 */
[C---:B------:R-:W-:Y:S01]  /*cb40*/  VIADD R19, R3.reuse, 0xa8 ;  /* 0x000000a803137836 */ /* 0x040fe20000000000 */
[----:B------:R-:W-:Y:S01]  /*cb50*/  @!P1 LEA.HI R20, R20, R20, RZ, 0x1 ;  /* 0x0000001414149211 */ /* 0x000fe200078f08ff */
[----:B------:R-:W-:Y:S01]  /*cb60*/  VIADD R21, R3, 0xb0 ;  /* 0x000000b003157836 */ /* 0x000fe20000000000 */
[----:B------:R-:W-:Y:S01]  /*cb70*/  @!P3 ST.E.64 desc[UR6][R14.64], R86 ;  /* 0x000000560e00b985 */ /* 0x000fe2000c101b06 */
[----:B------:R-:W-:-:S02]  /*cb80*/  ISETP.GE.AND P3, PT, R2, UR4, PT ;  /* 0x0000000402007c0c */ /* 0x000fc4000bf66270 */
[----:B------:R-:W-:Y:S02]  /*cb90*/  ISETP.GE.AND P4, PT, R17, UR4, PT ;  /* 0x0000000411007c0c */ /* 0x000fe4000bf86270 */
[----:B------:R-:W-:Y:S02]  /*cba0*/  ISETP.GE.AND P5, PT, R19, UR4, PT ;  /* 0x0000000413007c0c */ /* 0x000fe4000bfa6270 */
[----:B------:R-:W-:Y:S02]  /*cbb0*/  ISETP.GE.AND P6, PT, R21, UR4, PT ;  /* 0x0000000415007c0c */ /* 0x000fe4000bfc6270 */
[----:B0-----:R-:W-:Y:S02]  /*cbc0*/  @!P0 LOP3.LUT R5, R16, 0xfffffffe, RZ, 0xc0, !PT ;  /* 0xfffffffe10058812 */ /* 0x001fe400078ec0ff */
[----:B-1----:R-:W-:Y:S02]  /*cbd0*/  @!P1 LOP3.LUT R9, R20, 0xfffffffe, RZ, 0xc0, !PT ;  /* 0xfffffffe14099812 */ /* 0x002fe400078ec0ff */
[----:B------:R-:W-:Y:S01]  /*cbe0*/  @!P2 LEA.HI R0, R0, R0, RZ, 0x1 ;  /* 0x000000000000a211 */ /* 0x000fe200078f08ff */
[----:B------:R-:W-:Y:S01]  /*cbf0*/  @!P0 IMAD.WIDE R4, R5, 0x4, R6 ;  /* 0x0000000405048825 */ /* 0x000fe200078e0206 */
[----:B------:R-:W-:-:S02]  /*cc00*/  @!P3 LEA.HI R2, R2, R2, RZ, 0x1 ;  /* 0x000000020202b211 */ /* 0x000fc400078f08ff */
[----:B------:R-:W-:Y:S01]  /*cc10*/  @!P4 LEA.HI R17, R17, R17, RZ, 0x1 ;  /* 0x000000111111c211 */ /* 0x000fe200078f08ff */
[----:B------:R-:W-:Y:S01]  /*cc20*/  @!P1 IMAD.WIDE R8, R9, 0x4, R6 ;  /* 0x0000000409089825 */ /* 0x000fe200078e0206 */
[----:B------:R-:W-:Y:S01]  /*cc30*/  IADD3 R3, R3, 0xb8, RZ ;  /* 0x000000b803037810 */ /* 0x000fe20007ffe0ff */
[----:B------:R0:W-:Y:S01]  /*cc40*/  @!P0 ST.E.64 desc[UR6][R4.64], R90 ;  /* 0x0000005a04008985 */ /* 0x0001e2000c101b06 */
[----:B------:R-:W-:Y:S02]  /*cc50*/  @!P5 LEA.HI R19, R19, R19, RZ, 0x1 ;  /* 0x000000131313d211 */ /* 0x000fe400078f08ff */
[----:B------:R-:W-:Y:S01]  /*cc60*/  @!P6 LEA.HI R21, R21, R21, RZ, 0x1 ;  /* 0x000000151515e211 */ /* 0x000fe200078f08ff */
[----:B------:R1:W-:Y:S01]  /*cc70*/  @!P1 ST.E.64 desc[UR6][R8.64], R94 ;  /* 0x0000005e08009985 */ /* 0x0003e2000c101b06 */
[----:B--2---:R-:W-:Y:S02]  /*cc80*/  @!P2 LOP3.LUT R11, R0, 0xfffffffe, RZ, 0xc0, !PT ;  /* 0xfffffffe000ba812 */ /* 0x004fe400078ec0ff */
[----:B---3--:R-:W-:-:S02]  /*cc90*/  @!P3 LOP3.LUT R13, R2, 0xfffffffe, RZ, 0xc0, !PT ;  /* 0xfffffffe020db812 */ /* 0x008fc400078ec0ff */
[----:B------:R-:W-:Y:S02]  /*cca0*/  @!P4 LOP3.LUT R17, R17, 0xfffffffe, RZ, 0xc0, !PT ;  /* 0xfffffffe1111c812 */ /* 0x000fe400078ec0ff */
[----:B------:R-:W-:Y:S02]  /*ccb0*/  ISETP.GE.AND P0, PT, R3, UR4, PT ;  /* 0x0000000403007c0c */ /* 0x000fe4000bf06270 */
[----:B------:R-:W-:Y:S01]  /*ccc0*/  @!P5 LOP3.LUT R19, R19, 0xfffffffe, RZ, 0xc0, !PT ;  /* 0xfffffffe1313d812 */ /* 0x000fe200078ec0ff */
[----:B0-----:R-:W-:Y:S01]  /*ccd0*/  @!P2 IMAD.WIDE R4, R11, 0x4, R6 ;  /* 0x000000040b04a825 */ /* 0x001fe200078e0206 */
[----:B------:R-:W-:-:S03]  /*cce0*/  @!P6 LOP3.LUT R15, R21, 0xfffffffe, RZ, 0xc0, !PT ;  /* 0xfffffffe150fe812 */ /* 0x000fc600078ec0ff */
[--C-:B-1----:R-:W-:Y:S01]  /*ccf0*/  @!P3 IMAD.WIDE R8, R13, 0x4, R6.reuse ;  /* 0x000000040d08b825 */ /* 0x102fe200078e0206 */
[----:B------:R4:W-:Y:S03]  /*cd00*/  @!P2 ST.E.64 desc[UR6][R4.64], R98 ;  /* 0x000000620400a985 */ /* 0x0009e6000c101b06 */
[--C-:B------:R-:W-:Y:S01]  /*cd10*/  @!P4 IMAD.WIDE R10, R17, 0x4, R6.reuse ;  /* 0x00000004110ac825 */ /* 0x100fe200078e0206 */
[----:B------:R4:W-:Y:S03]  /*cd20*/  @!P3 ST.E.64 desc[UR6][R8.64], R102 ;  /* 0x000000660800b985 */ /* 0x0009e6000c101b06 */
[--C-:B------:R-:W-:Y:S01]  /*cd30*/  @!P5 IMAD.WIDE R12, R19, 0x4, R6.reuse ;  /* 0x00000004130cd825 */ /* 0x100fe200078e0206 */
[----:B------:R4:W-:Y:S03]  /*cd40*/  @!P4 ST.E.64 desc[UR6][R10.64], R106 ;  /* 0x0000006a0a00c985 */ /* 0x0009e6000c101b06 */
[----:B------:R-:W-:Y:S01]  /*cd50*/  @!P6 IMAD.WIDE R14, R15, 0x4, R6 ;  /* 0x000000040f0ee825 */ /* 0x000fe200078e0206 */
[----:B------:R4:W-:Y:S04]  /*cd60*/  @!P5 ST.E.64 desc[UR6][R12.64], R110 ;  /* 0x0000006e0c00d985 */ /* 0x0009e8000c101b06 */
[----:B------:R4:W-:Y:S01]  /*cd70*/  @!P6 ST.E.64 desc[UR6][R14.64], R114 ;  /* 0x000000720e00e985 */ /* 0x0009e2000c101b06 */
[----:B------:R-:W-:Y:S05]  /*cd80*/  @P0 BRA `(.L_x_10) ;  /* 0x0000004400900947 */ /* 0x000fea0003800000 */
[----:B------:R-:W-:Y:S01]  /*cd90*/  LEA.HI R3, R3, R3, RZ, 0x1 ;  /* 0x0000000303037211 */ /* 0x000fe200078f08ff */
[----:B------:R-:W-:-:S03]  /*cda0*/  ULDC.64 UR4, c[0x0][0x208] ;  /* 0x0000820000047ab9 */ /* 0x000fc60000000a00 */
[----:B------:R-:W-:-:S05]  /*cdb0*/  LOP3.LUT R3, R3, 0xfffffffe, RZ, 0xc0, !PT ;  /* 0xfffffffe03037812 */ /* 0x000fca00078ec0ff */
[----:B------:R-:W-:-:S05]  /*cdc0*/  IMAD.WIDE R6, R3, 0x4, R6 ;  /* 0x0000000403067825 */ /* 0x000fca00078e0206 */
[----:B------:R0:W-:Y:S01]  /*cdd0*/  ST.E.64 desc[UR4][R6.64], R118 ;  /* 0x0000007606007985 */ /* 0x0001e2000c101b04 */
[----:B------:R-:W-:Y:S05]  /*cde0*/  BRA `(.L_x_10) ;  /* 0x0000004400787947 */ /* 0x000fea0003800000 */
.L_x_33:
[----:B------:R-:W0:Y:S02]  /*cdf0*/  S2R R0, SR_TID.X ;  /* 0x0000000000007919 */ /* 0x000e240000002100 */
[----:B0-----:R-:W-:-:S05]  /*ce00*/  VIADD R2, R0, 0xffffff80 ;  /* 0xffffff8000027836 */ /* 0x001fca0000000000 */
[----:B------:R-:W-:-:S13]  /*ce10*/  ISETP.GT.AND P0, PT, R2, 0x7f, PT ;  /* 0x0000007f0200780c */ /* 0x000fda0003f04270 */
[----:B------:R-:W-:Y:S05]  /*ce20*/  @P0 BRA `(.L_x_10) ;  /* 0x0000004400680947 */ /* 0x000fea0003800000 */
[----:B------:R-:W0:Y:S01]  /*ce30*/  S2R R3, SR_CTAID.X ;  /* 0x0000000000037919 */ /* 0x000e220000002500 */
[----:B------:R-:W1:Y:S01]  /*ce40*/  LDC R6, c[0x0][0xbe8] ;  /* 0x0002fa00ff067b82 */ /* 0x000e620000000800 */
[----:B------:R-:W-:Y:S01]  /*ce50*/  ULDC UR4, c[0x0][0xa88] ;  /* 0x0002a20000047ab9 */ /* 0x000fe20000000800 */
[----:B0-----:R-:W-:Y:S02]  /*ce60*/  IMAD R0, R3, 0x80, R0 ;  /* 0x0000008003007824 */ /* 0x001fe400078e0200 */
[----:B-1----:R-:W-:Y:S02]  /*ce70*/  IMAD R3, R6, UR4, RZ ;  /* 0x0000000406037c24 */ /* 0x002fe4000f8e02ff */
[----:B------:R-:W-:-:S05]  /*ce80*/  VIADD R0, R0, 0xffffff80 ;  /* 0xffffff8000007836 */ /* 0x000fca0000000000 */
[----:B------:R-:W-:-:S13]  /*ce90*/  ISETP.GE.AND P0, PT, R0, R3, PT ;  /* 0x000000030000720c */ /* 0x000fda0003f06270 */
[----:B------:R-:W-:Y:S05]  /*cea0*/  @P0 BRA `(.L_x_10) ;  /* 0x0000004400480947 */ /* 0x000fea0003800000 */
[----:B------:R-:W-:Y:S01]  /*ceb0*/  ISETP.NE.AND P0, PT, R6, 0x1, PT ;  /* 0x000000010600780c */ /* 0x000fe20003f05270 */
[----:B------:R-:W0:Y:S01]  /*cec0*/  S2UR UR7, SR_CTAID.Z ;  /* 0x00000000000779c3 */ /* 0x000e220000002700 */
[----:B------:R-:W-:Y:S01]  /*ced0*/  R2UR UR11, R18 ;  /* 0x00000000120b72ca */ /* 0x000fe200000e0000 */
[----:B------:R-:W-:Y:S01]  /*cee0*/  ULDC.64 UR8, c[0x0][0xbd0] ;  /* 0x0002f40000087ab9 */ /* 0x000fe20000000a00 */
[----:B------:R-:W-:Y:S01]  /*cef0*/  IMAD.MOV.U32 R5, RZ, RZ, R0 ;  /* 0x000000ffff057224 */ /* 0x000fe200078e0000 */
[----:B------:R-:W-:-:S04]  /*cf00*/  ULDC.64 UR12, c[0x0][0x208] ;  /* 0x00008200000c7ab9 */ /* 0x000fc80000000a00 */
[----:B------:R-:W1:Y:S06]  /*cf10*/  LDC.64 R10, c[0x0][0xbd8] ;  /* 0x0002f600ff0a7b82 */ /* 0x000e6c0000000a00 */
[----:B------:R-:W-:Y:S02]  /*cf20*/  USHF.R.S32.HI UR6, URZ, 0x1f, UR11 ;  /* 0x0000001f3f067899 */ /* 0x000fe4000801140b */
[----:B------:R-:W2:Y:S01]  /*cf30*/  @P0 LDC R7, c[0x0][0xbec] ;  /* 0x0002fb00ff070b82 */ /* 0x000ea20000000800 */
[----:B------:R-:W-:Y:S02]  /*cf40*/  UIMAD.WIDE.U32 UR4, UR11, UR8, URZ ;  /* 0x000000080b0472a5 */ /* 0x000fe4000f8e003f */
[----:B------:R-:W-:-:S04]  /*cf50*/  UIMAD UR6, UR6, UR8, URZ ;  /* 0x00000008060672a4 */ /* 0x000fc8000f8e023f */
[----:B------:R-:W-:Y:S01]  /*cf60*/  UIMAD UR6, UR11, UR9, UR6 ;  /* 0x000000090b0672a4 */ /* 0x000fe2000f8e0206 */
[----:B------:R-:W3:Y:S01]  /*cf70*/  @P0 LDC R9, c[0x0][0xbf0] ;  /* 0x0002fc00ff090b82 */ /* 0x000ee20000000800 */
[----:B0-----:R-:W-:Y:S01]  /*cf80*/  USHF.R.S32.HI UR8, URZ, 0x1f, UR7 ;  /* 0x0000001f3f087899 */ /* 0x001fe20008011407 */
[----:B------:R-:W-:Y:S01]  /*cf90*/  IMAD.U32 R3, RZ, RZ, UR5 ;  /* 0x00000005ff037e24 */ /* 0x000fe2000f8e00ff */
[----:B------:R-:W-:Y:S01]  /*cfa0*/  UIADD3 UR6, UR5, UR6, URZ ;  /* 0x0000000605067290 */ /* 0x000fe2000fffe03f */
[----:B------:R-:W-:Y:S02]  /*cfb0*/  IMAD.U32 R2, RZ, RZ, UR4 ;  /* 0x00000004ff027e24 */ /* 0x000fe4000f8e00ff */
[----:B------:R-:W-:Y:S02]  /*cfc0*/  ULDC.64 UR4, c[0x0][0xbe0] ;  /* 0x0002f80000047ab9 */ /* 0x000fe40000000a00 */
[----:B------:R-:W0:Y:S01]  /*cfd0*/  S2UR UR10, SR_CTAID.Y ;  /* 0x00000000000a79c3 */ /* 0x000e220000002600 */
[----:B------:R-:W-:Y:S01]  /*cfe0*/  MOV R3, UR6 ;  /* 0x0000000600037c02 */ /* 0x000fe20008000f00 */
[----:B-1----:R-:W-:-:S04]  /*cff0*/  IMAD R12, R10, UR8, RZ ;  /* 0x000000080a0c7c24 */ /* 0x002fc8000f8e02ff */
[----:B------:R-:W-:Y:S02]  /*d000*/  IMAD R11, R11, UR7, R12 ;  /* 0x000000070b0b7c24 */ /* 0x000fe4000f8e020c */
[----:B------:R-:W0:Y:S01]  /*d010*/  LDC R8, c[0x0][0xc50] ;  /* 0x00031400ff087b82 */ /* 0x000e220000000800 */
[----:B--2---:R-:W-:-:S04]  /*d020*/  @P0 IMAD.HI.U32 R4, R0, R7, RZ ;  /* 0x0000000700040227 */ /* 0x004fc800078e00ff */
[----:B------:R-:W-:Y:S02]  /*d030*/  IMAD R7, RZ, RZ, -UR11 ;  /* 0x8000000bff077e24 */ /* 0x000fe4000f8e02ff */
[----:B------:R-:W-:Y:S01]  /*d040*/  IMAD.WIDE.U32 R2, R10, UR7, R2 ;  /* 0x000000070a027c25 */ /* 0x000fe2000f8e0002 */
[----:B---3--:R-:W-:-:S03]  /*d050*/  @P0 SHF.R.U32.HI R5, RZ, R9, R4 ;  /* 0x00000009ff050219 */ /* 0x008fc60000011604 */
[----:B------:R-:W-:Y:S02]  /*d060*/  IMAD.IADD R3, R11, 0x1, R3 ;  /* 0x000000010b037824 */ /* 0x000fe400078e0203 */
[----:B0-----:R-:W-:Y:S02]  /*d070*/  IMAD R9, R8, R7, UR10 ;  /* 0x0000000a08097e24 */ /* 0x001fe4000f8e0207 */
[----:B------:R-:W-:Y:S02]  /*d080*/  IMAD.MOV R7, RZ, RZ, -R5 ;  /* 0x000000ffff077224 */ /* 0x000fe400078e0a05 */
[----:B------:R-:W-:Y:S01]  /*d090*/  IMAD.WIDE.U32 R2, R9, UR4, R2 ;  /* 0x0000000409027c25 */ /* 0x000fe2000f8e0002 */
[----:B------:R-:W-:-:S03]  /*d0a0*/  SHF.R.S32.HI R4, RZ, 0x1f, R9 ;  /* 0x0000001fff047819 */ /* 0x000fc60000011409 */
[----:B------:R-:W-:Y:S01]  /*d0b0*/  IMAD R7, R6, R7, R0 ;  /* 0x0000000706077224 */ /* 0x000fe200078e0200 */
[----:B------:R-:W-:Y:S01]  /*d0c0*/  IADD3 R2, P0, R5, R2, RZ ;  /* 0x0000000205027210 */ /* 0x000fe20007f1e0ff */
[----:B------:R-:W-:-:S03]  /*d0d0*/  IMAD R4, R4, UR4, RZ ;  /* 0x0000000404047c24 */ /* 0x000fc6000f8e02ff */
[----:B------:R-:W-:Y:S01]  /*d0e0*/  SHF.R.S32.HI R0, RZ, 0x1f, R7 ;  /* 0x0000001fff007819 */ /* 0x000fe20000011407 */
[----:B------:R-:W-:Y:S01]  /*d0f0*/  IMAD R4, R9, UR5, R4 ;  /* 0x0000000509047c24 */ /* 0x000fe2000f8e0204 */
[----:B------:R-:W-:Y:S01]  /*d100*/  SHF.R.S32.HI R9, RZ, 0x1f, R5 ;  /* 0x0000001fff097819 */ /* 0x000fe20000011405 */
[----:B------:R-:W-:Y:S02]  /*d110*/  ULDC.64 UR4, c[0x0][0xbc8] ;  /* 0x0002f20000047ab9 */ /* 0x000fe40000000a00 */
[----:B------:R-:W-:Y:S01]  /*d120*/  IMAD R0, R0, UR4, RZ ;  /* 0x0000000400007c24 */ /* 0x000fe2000f8e02ff */
[----:B------:R-:W-:-:S03]  /*d130*/  IADD3.X R3, R9, R3, R4, P0, !PT ;  /* 0x0000000309037210 */ /* 0x000fc600007fe404 */
[C---:B------:R-:W-:Y:S02]  /*d140*/  IMAD R5, R7.reuse, UR5, R0 ;  /* 0x0000000507057c24 */ /* 0x040fe4000f8e0200 */
[----:B------:R-:W-:Y:S01]  /*d150*/  IMAD.WIDE.U32 R2, R7, UR4, R2 ;  /* 0x0000000407027c25 */ /* 0x000fe2000f8e0002 */
[----:B------:R-:W-:-:S03]  /*d160*/  ULDC.64 UR4, c[0x0][0xba8] ;  /* 0x0002ea0000047ab9 */ /* 0x000fc60000000a00 */
[----:B------:R-:W-:Y:S01]  /*d170*/  IMAD.IADD R3, R3, 0x1, R5 ;  /* 0x0000000103037824 */ /* 0x000fe200078e0205 */
[----:B------:R-:W-:-:S04]  /*d180*/  LEA R4, P0, R2, UR4, 0x2 ;  /* 0x0000000402047c11 */ /* 0x000fc8000f8010ff */
[----:B------:R-:W-:Y:S01]  /*d190*/  LEA.HI.X R5, R2, UR5, R3, 0x2, P0 ;  /* 0x0000000502057c11 */ /* 0x000fe200080f1403 */
[----:B------:R-:W-:-:S05]  /*d1a0*/  IMAD.MOV.U32 R3, RZ, RZ, -0x800000 ;  /* 0xff800000ff037424 */ /* 0x000fca00078e00ff */
[----:B------:R3:W-:Y:S01]  /*d1b0*/  STG.E desc[UR12][R4.64], R3 ;  /* 0x0000000304007986 */ /* 0x0007e2000c10190c */
[----:B------:R-:W-:Y:S05]  /*d1c0*/  BRA `(.L_x_10) ;  /* 0x0000004000807947 */ /* 0x000fea0003800000 */
.L_x_8:
[----:B------:R-:W-:-:S08]  /*d1d0*/  NOP ;  /* 0x0000000000007918 */ /* 0x000fd00000000000 */
[----:B0-----:R-:W0:-:S00]  /*d1e0*/  USETMAXREG.DEALLOC.CTAPOOL 0x18 ;  /* 0x00000018000079c8 */ /* 0x001e0000080e0500 */
[----:B0-----:R-:W-:Y:S01]  /*d1f0*/  LOP3.LUT R0, R0, 0x3, RZ, 0xc0, !PT ;  /* 0x0000000300007812 */ /* 0x001fe200078ec0ff */
[----:B------:R-:W0:Y:S05]  /*d200*/  S2R R19, SR_CTAID.Z ;  /* 0x0000000000137919 */ /* 0x000e2a0000002700 */
[----:B------:R-:W1:Y:S01]  /*d210*/  S2UR UR6, SR_CTAID.Y ;  /* 0x00000000000679c3 */ /* 0x000e620000002600 */
[----:B------:R-:W2:Y:S02]  /*d220*/  SHFL.IDX PT, R0, R0, RZ, 0x1f ;  /* 0x00001fff00007589 */ /* 0x000ea400000e0000 */
[----:B--2---:R-:W-:-:S13]  /*d230*/  ISETP.NE.AND P0, PT, R0, RZ, PT ;  /* 0x000000ff0000720c */ /* 0x004fda0003f05270 */
[----:B01----:R-:W-:Y:S05]  /*d240*/  @!P0 BRA `(.L_x_36) ;  /* 0x0000000000288947 */ /* 0x003fea0003800000 */
[----:B------:R-:W-:Y:S01]  /*d250*/  ULDC UR7, c[0x0][0xc50] ;  /* 0x0003140000077ab9 */ /* 0x000fe20000000800 */
[----:B------:R-:W-:Y:S01]  /*d260*/  UMOV UR36, UR6 ;  /* 0x0000000600247c82 */ /* 0x000fe20008000000 */
[----:B------:R-:W-:-:S06]  /*d270*/  UISETP.NE.AND UP0, UPT, UR7, 0x1, UPT ;  /* 0x000000010700788c */ /* 0x000fcc000bf05270 */
[----:B------:R-:W-:-:S13]  /*d280*/  PLOP3.LUT P0, PT, PT, PT, UP0, 0x80, 0x0 ;  /* 0x000000000000781c */ /* 0x000fda0003f0f008 */
[----:B------:R-:W-:Y:S05]  /*d290*/  @!P0 BRA `(.L_x_37) ;  /* 0x0000000000308947 */ /* 0x000fea0003800000 */
[----:B------:R-:W-:Y:S01]  /*d2a0*/  ULDC UR4, c[0x0][0xc54] ;  /* 0x0003150000047ab9 */ /* 0x000fe20000000800 */
[----:B------:R-:W-:Y:S01]  /*d2b0*/  ULDC UR36, c[0x0][0xc58] ;  /* 0x0003160000247ab9 */ /* 0x000fe20000000800 */
[----:B------:R-:W-:-:S04]  /*d2c0*/  UIMAD.WIDE.U32 UR4, UR6, UR4, URZ ;  /* 0x00000004060472a5 */ /* 0x000fc8000f8e003f */
[----:B------:R-:W-:Y:S01]  /*d2d0*/  USHF.R.U32.HI UR36, URZ, UR36, UR5 ;  /* 0x000000243f247299 */ /* 0x000fe20008011605 */
[----:B------:R-:W-:Y:S11]  /*d2e0*/  BRA `(.L_x_37) ;  /* 0x00000000001c7947 */ /* 0x000ff60003800000 */
.L_x_36:
[----:B------:R-:W-:Y:S01]  /*d2f0*/  ULDC UR7, c[0x0][0xc50] ;  /* 0x0003140000077ab9 */ /* 0x000fe20000000800 */
[----:B------:R-:W-:Y:S01]  /*d300*/  UMOV UR36, UR6 ;  /* 0x0000000600247c82 */ /* 0x000fe20008000000 */
[----:B------:R-:W-:-:S11]  /*d310*/  UISETP.NE.AND UP0, UPT, UR7, 0x1, UPT ;  /* 0x000000010700788c */ /* 0x000fd6000bf05270 */
[----:B------:R-:W-:Y:S01]  /*d320*/  @UP0 ULDC UR4, c[0x0][0xc54] ;  /* 0x0003150000040ab9 */ /* 0x000fe20000000800 */
[----:B------:R-:W-:Y:S01]  /*d330*/  @UP0 ULDC UR8, c[0x0][0xc58] ;  /* 0x0003160000080ab9 */ /* 0x000fe20000000800 */
[----:B------:R-:W-:-:S04]  /*d340*/  UIMAD.WIDE.U32 UR4, UR6, UR4, URZ ;  /* 0x00000004060472a5 */ /* 0x000fc8000f8e003f */
[----:B------:R-:W-:-:S12]  /*d350*/  @UP0 USHF.R.U32.HI UR36, URZ, UR8, UR5 ;  /* 0x000000083f240299 */ /* 0x000fd80008011605 */
.L_x_37:
[----:B------:R-:W-:Y:S01]  /*d360*/  ISETP.GE.AND P0, PT, R19, RZ, PT ;  /* 0x000000ff1300720c */ /* 0x000fe20003f06270 */
[----:B------:R-:W-:Y:S01]  /*d370*/  UIADD3 UR4, -UR36, URZ, URZ ;  /* 0x0000003f24047290 */ /* 0x000fe2000fffe13f */
[----:B------:R-:W-:Y:S01]  /*d380*/  IMAD.MOV.U32 R10, RZ, RZ, 0x1 ;  /* 0x00000001ff0a7424 */ /* 0x000fe200078e00ff */
[----:B------:R-:W-:Y:S01]  /*d390*/  MOV R0, RZ ;  /* 0x000000ff00007202 */ /* 0x000fe20000000f00 */
[----:B------:R-:W-:Y:S01]  /*d3a0*/  IMAD.MOV.U32 R3, RZ, RZ, 0x1 ;  /* 0x00000001ff037424 */ /* 0x000fe200078e00ff */
[----:B------:R-:W-:-:S08]  /*d3b0*/  UIMAD UR6, UR7, UR4, UR6 ;  /* 0x00000004070672a4 */ /* 0x000fd0000f8e0206 */
[----:B------:R-:W-:Y:S05]  /*d3c0*/  @!P0 BRA `(.L_x_38) ;  /* 0x0000003c00388947 */ /* 0x000fea0003800000 */
[----:B------:R-:W-:Y:S01]  /*d3d0*/  ULDC.64 UR4, c[0x0][0x418] ;  /* 0x0001060000047ab9 */ /* 0x000fe20000000a00 */
[----:B------:R-:W-:Y:S02]  /*d3e0*/  ULOP3.LUT UR42, UR6, 0xffff, URZ, 0xc0, !UPT ;  /* 0x0000ffff062a7892 */ /* 0x000fe4000f8ec03f */
[----:B------:R-:W-:Y:S01]  /*d3f0*/  UISETP.NE.U32.AND UP0, UPT, UR4, URZ, UPT ;  /* 0x0000003f0400728c */ /* 0x000fe2000bf05070 */
[----:B------:R-:W-:Y:S02]  /*d400*/  UMOV UR41, URZ ;  /* 0x0000003f00297c82 */ /* 0x000fe40008000000 */
[----:B------:R-:W-:Y:S01]  /*d410*/  ULDC UR4, c[0x0][0x424] ;  /* 0x0001090000047ab9 */ /* 0x000fe20000000800 */
[----:B------:R-:W-:-:S03]  /*d420*/  UISETP.NE.AND.EX UP0, UPT, UR5, URZ, UPT, UP0 ;  /* 0x0000003f0500728c */ /* 0x000fc6000bf05300 */
[----:B------:R-:W-:Y:S01]  /*d430*/  ULDC UR5, c[0x0][0x2f0] ;  /* 0x0000bc0000057ab9 */ /* 0x000fe20000000800 */
[----:B------:R-:W-:-:S04]  /*d440*/  USEL UR4, UR4, 0x1, UP0 ;  /* 0x0000000104047887 */ /* 0x000fc80008000000 */
[----:B------:R-:W-:-:S04]  /*d450*/  UIMAD UR4, UR4, UR5, URZ ;  /* 0x00000005040472a4 */ /* 0x000fc8000f8e023f */
[----:B------:R-:W-:Y:S02]  /*d460*/  UISETP.GE.AND UP0, UPT, UR4, 0x1, UPT ;  /* 0x000000010400788c */ /* 0x000fe4000bf06270 */
[----:B------:R-:W-:-:S03]  /*d470*/  UIADD3 UR5, UR4, 0x6f, URZ ;  /* 0x0000006f04057890 */ /* 0x000fc6000fffe03f */
[----:B------:R-:W-:Y:S01]  /*d480*/  UMOV UR4, URZ ;  /* 0x0000003f00047c82 */ /* 0x000fe20008000000 */
[----:B------:R-:W-:Y:S01]  /*d490*/  PLOP3.LUT P0, PT, PT, PT, UP0, 0x80, 0x0 ;  /* 0x000000000000781c */ /* 0x000fe20003f0f008 */
[----:B------:R-:W-:-:S04]  /*d4a0*/  UIMAD.WIDE UR4, UR5, -0x6db6db6d, UR4 ;  /* 0x92492493050478a5 */ /* 0x000fc8000f8e0204 */
[----:B------:R-:W-:-:S04]  /*d4b0*/  USHF.R.U32.HI UR39, URZ, 0x1f, UR5 ;  /* 0x0000001f3f277899 */ /* 0x000fc80008011605 */
        /* <DEDUP_REMOVED lines=9> */
[----:B------:R-:W-:Y:S01]  /*d550*/  IABS R4, R3 ;  /* 0x0000000300047213 */ /* 0x000fe20000000000 */
[----:B------:R-:W-:Y:S01]  /*d560*/  IMAD.U32 R3, RZ, RZ, UR7 ;  /* 0x00000007ff037e24 */ /* 0x000fe2000f8e00ff */
[----:B------:R-:W-:Y:S01]  /*d570*/  R2UR UR11, R0 ;  /* 0x00000000000b72ca */ /* 0x000fe200000e0000 */
[----:B------:R-:W-:Y:S02]  /*d580*/  ULOP3.LUT UR7, UR7, UR6, URZ, 0x3c, !UPT ;  /* 0x0000000607077292 */ /* 0x000fe4000f8e3c3f */
[----:B------:R-:W-:-:S10]  /*d590*/  IMAD.MOV R4, RZ, RZ, -R4 ;  /* 0x000000ffff047224 */ /* 0x000fd400078e0a04 */
[----:B------:R-:W0:Y:S08]  /*d5a0*/  I2F.RP R0, UR11 ;  /* 0x0000000b00007d06 */ /* 0x000e300008209400 */
[----:B0-----:R-:W0:Y:S02]  /*d5b0*/  MUFU.RCP R0, R0 ;  /* 0x0000000000007308 */ /* 0x001e240000001000 */
[----:B0-----:R-:W-:Y:S01]  /*d5c0*/  VIADD R2, R0, 0xffffffe ;  /* 0x0ffffffe00027836 */ /* 0x001fe20000000000 */
[----:B------:R-:W-:Y:S01]  /*d5d0*/  IABS R0, R3 ;  /* 0x0000000300007213 */ /* 0x000fe20000000000 */
[----:B------:R-:W-:-:S03]  /*d5e0*/  IMAD.MOV.U32 R3, RZ, RZ, R4 ;  /* 0x000000ffff037224 */ /* 0x000fc600078e0004 */
[----:B------:R-:W-:Y:S01]  /*d5f0*/  R2UR UR9, R0 ;  /* 0x00000000000972ca */ /* 0x000fe200000e0000 */
[----:B------:R-:W0:Y:S01]  /*d600*/  F2I.FTZ.U32.TRUNC.NTZ R2, R2 ;  /* 0x0000000200027305 */ /* 0x000e22000021f000 */
[----:B------:R-:W-:Y:S02]  /*d610*/  R2UR UR10, R3 ;  /* 0x00000000030a72ca */ /* 0x000fe400000e0000 */
[----:B0-----:R-:W-:-:S13]  /*d620*/  R2UR UR5, R2 ;  /* 0x00000000020572ca */ /* 0x001fda00000e0000 */
[----:B------:R-:W-:-:S04]  /*d630*/  UIADD3 UR8, URZ, -UR5, URZ ;  /* 0x800000053f087290 */ /* 0x000fc8000fffe03f */
[----:B------:R-:W-:-:S04]  /*d640*/  UIMAD UR8, UR8, UR11, URZ ;  /* 0x0000000b080872a4 */ /* 0x000fc8000f8e023f */
[----:B------:R-:W-:-:S04]  /*d650*/  UIMAD.WIDE.U32 UR4, UR5, UR8, UR4 ;  /* 0x00000008050472a5 */ /* 0x000fc8000f8e0004 */
[----:B------:R-:W-:-:S04]  /*d660*/  UIMAD.WIDE.U32 UR4, UR5, UR9, URZ ;  /* 0x00000009050472a5 */ /* 0x000fc8000f8e003f */
[----:B------:R-:W-:-:S04]  /*d670*/  UIMAD UR4, UR5, UR10, UR9 ;  /* 0x0000000a050472a4 */ /* 0x000fc8000f8e0209 */
[----:B------:R-:W-:-:S11]  /*d680*/  UISETP.GT.U32.AND UP1, UPT, UR11, UR4, UPT ;  /* 0x000000040b00728c */ /* 0x000fd6000bf24070 */
[----:B------:R-:W-:Y:S02]  /*d690*/  @!UP1 UIADD3 UR4, UR4, -UR11, URZ ;  /* 0x8000000b04049290 */ /* 0x000fe4000fffe03f */
[----:B------:R-:W-:Y:S02]  /*d6a0*/  @!UP1 UIADD3 UR5, UR5, 0x1, URZ ;  /* 0x0000000105059890 */ /* 0x000fe4000fffe03f */
[----:B------:R-:W-:Y:S02]  /*d6b0*/  UISETP.GE.U32.AND UP0, UPT, UR4, UR11, UPT ;  /* 0x0000000b0400728c */ /* 0x000fe4000bf06070 */
[----:B------:R-:W-:-:S09]  /*d6c0*/  UISETP.GE.AND UP1, UPT, UR7, URZ, UPT ;  /* 0x0000003f0700728c */ /* 0x000fd2000bf26270 */
[----:B------:R-:W-:Y:S02]  /*d6d0*/  @UP0 UIADD3 UR5, UR5, 0x1, URZ ;  /* 0x0000000105050890 */ /* 0x000fe4000fffe03f */
[----:B------:R-:W-:Y:S02]  /*d6e0*/  UISETP.NE.AND UP0, UPT, UR6, URZ, UPT ;  /* 0x0000003f0600728c */ /* 0x000fe4000bf05270 */
[----:B------:R-:W-:-:S09]  /*d6f0*/  @!UP1 UIADD3 UR5, -UR5, URZ, URZ ;  /* 0x0000003f05059290 */ /* 0x000fd2000fffe13f */
[----:B------:R-:W-:-:S07]  /*d700*/  @!UP0 ULOP3.LUT UR5, URZ, UR6, URZ, 0x33, !UPT ;  /* 0x000000063f058292 */ /* 0x000fce000f8e333f */
[----:B------:R-:W-:-:S05]  /*d710*/  UMOV UR41, UR5 ;  /* 0x0000000500297c82 */ /* 0x000fca0008000000 */
.L_x_39:
[----:B------:R-:W-:Y:S01]  /*d720*/  UIMAD UR40, UR42, UR41, URZ ;  /* 0x000000292a2872a4 */ /* 0x000fe2000f8e023f */
[----:B------:R-:W-:-:S05]  /*d730*/  MOV R0, UR39 ;  /* 0x0000002700007c02 */ /* 0x000fca0008000f00 */
[----:B------:R-:W-:-:S05]  /*d740*/  IMAD.U32 R3, RZ, RZ, UR40 ;  /* 0x00000028ff037e24 */ /* 0x000fca000f8e00ff */
[----:B------:R-:W-:Y:S01]  /*d750*/  VIADDMNMX R18, R3, UR41, R0, PT ;  /* 0x0000002903127c46 */ /* 0x000fe2000b800100 */
[----:B------:R-:W-:Y:S02]  /*d760*/  IMAD.MOV.U32 R0, RZ, RZ, RZ ;  /* 0x000000ffff007224 */ /* 0x000fe400078e00ff */
[----:B------:R-:W-:Y:S01]  /*d770*/  IMAD.MOV.U32 R3, RZ, RZ, 0x1 ;  /* 0x00000001ff037424 */ /* 0x000fe200078e00ff */
[----:B------:R-:W-:Y:S01]  /*d780*/  ISETP.GT.AND P0, PT, R18, UR40, PT ;  /* 0x0000002812007c0c */ /* 0x000fe2000bf04270 */
[----:B------:R0:W-:-:S12]  /*d790*/  STL [R1+0x4], R18 ;  /* 0x0000041201007387 */ /* 0x0001d80000100800 */
[----:B0-----:R-:W-:Y:S05]  /*d7a0*/  @!P0 BRA `(.L_x_38) ;  /* 0x0000003800408947 */ /* 0x001fea0003800000 */
[----:B------:R-:W0:Y:S01]  /*d7b0*/  S2UR UR4, SR_CgaCtaId ;  /* 0x00000000000479c3 */ /* 0x000e220000008800 */
[----:B------:R-:W-:Y:S02]  /*d7c0*/  UMOV UR38, 0x400 ;  /* 0x0000040000267882 */ /* 0x000fe40000000000 */
[----:B0-----:R-:W-:-:S04]  /*d7d0*/  ULEA UR38, UR4, UR38, 0x18 ;  /* 0x0000002604267291 */ /* 0x001fc8000f8ec03f */
[----:B------:R-:W-:-:S04]  /*d7e0*/  UIADD3 UR4, UR38, 0x21400, URZ ;  /* 0x0002140026047890 */ /* 0x000fc8000fffe03f */
[----:B------:R-:W-:-:S06]  /*d7f0*/  ULOP3.LUT UP0, URZ, UR4, 0x3ff, URZ, 0xc0, !UPT ;  /* 0x000003ff043f7892 */ /* 0x000fcc000f80c03f */
[----:B------:R-:W-:-:S13]  /*d800*/  PLOP3.LUT P0, PT, PT, PT, UP0, 0x80, 0x0 ;  /* 0x000000000000781c */ /* 0x000fda0003f0f008 */
[----:B------:R-:W-:Y:S05]  /*d810*/  @!P0 BRA `(.L_x_40) ;  /* 0x0000000000408947 */ /* 0x000fea0003800000 */
[----:B------:R-:W-:Y:S01]  /*d820*/  MOV R2, 0x0 ;  /* 0x0000000000027802 */ /* 0x000fe20000000f00 */
[----:B------:R-:W-:Y:S01]  /*d830*/  ULDC.64 UR6, c[0x4][0xa8] ;  /* 0x01002a0000067ab9 */ /* 0x000fe20000000a00 */
[----:B------:R-:W-:Y:S01]  /*d840*/  ULDC.64 UR8, c[0x4][0xb0] ;  /* 0x01002c0000087ab9 */ /* 0x000fe20000000a00 */
[----:B------:R-:W-:Y:S01]  /*d850*/  ULDC.64 UR4, c[0x4][0x8] ;  /* 0x0100020000047ab9 */ /* 0x000fe20000000a00 */
[----:B------:R-:W-:Y:S01]  /*d860*/  IMAD.U32 R4, RZ, RZ, UR6 ;  /* 0x00000006ff047e24 */ /* 0x000fe2000f8e00ff */
[----:B------:R-:W-:Y:S01]  /*d870*/  MOV R7, UR9 ;  /* 0x0000000900077c02 */ /* 0x000fe20008000f00 */
[----:B------:R-:W0:Y:S01]  /*d880*/  LDC.64 R2, c[0x4][R2] ;  /* 0x0100000002027b82 */ /* 0x000e220000000a00 */
[----:B------:R-:W-:Y:S02]  /*d890*/  IMAD.U32 R5, RZ, RZ, UR7 ;  /* 0x00000007ff057e24 */ /* 0x000fe4000f8e00ff */
[----:B------:R-:W-:Y:S02]  /*d8a0*/  IMAD.U32 R6, RZ, RZ, UR8 ;  /* 0x00000008ff067e24 */ /* 0x000fe4000f8e00ff */
[----:B------:R-:W-:-:S02]  /*d8b0*/  IMAD.U32 R10, RZ, RZ, UR4 ;  /* 0x00000004ff0a7e24 */ /* 0x000fc4000f8e00ff */
[----:B------:R-:W-:Y:S02]  /*d8c0*/  IMAD.U32 R11, RZ, RZ, UR5 ;  /* 0x00000005ff0b7e24 */ /* 0x000fe4000f8e00ff */
[----:B------:R-:W-:Y:S02]  /*d8d0*/  IMAD.MOV.U32 R8, RZ, RZ, 0x70 ;  /* 0x00000070ff087424 */ /* 0x000fe400078e00ff */
[----:B------:R-:W-:Y:S02]  /*d8e0*/  IMAD.MOV.U32 R12, RZ, RZ, 0x1 ;  /* 0x00000001ff0c7424 */ /* 0x000fe400078e00ff */
[----:B------:R-:W-:-:S07]  /*d8f0*/  IMAD.MOV.U32 R13, RZ, RZ, RZ ;  /* 0x000000ffff0d7224 */ /* 0x000fce00078e00ff */
[----:B------:R-:W-:-:S07]  /*d900*/  LEPC R20, `(.L_x_40) ;  /* 0x000000001014794e */ /* 0x000fce0000000000 */
[----:B0-----:R-:W-:Y:S05]  /*d910*/  CALL.ABS.NOINC R2 ;  /* 0x0000000002007343 */ /* 0x001fea0003c00000 */
.L_x_40:
        /* <DEDUP_REMOVED lines=8> */
[----:B------:R0:W1:Y:S01]  /*d9a0*/  LDC.64 R2, c[0x4][R16] ;  /* 0x0100000010027b82 */ /* 0x0000620000000a00 */
[----:B------:R-:W-:Y:S01]  /*d9b0*/  IMAD.U32 R4, RZ, RZ, UR6 ;  /* 0x00000006ff047e24 */ /* 0x000fe2000f8e00ff */
[----:B------:R-:W-:Y:S01]  /*d9c0*/  MOV R5, UR7 ;  /* 0x0000000700057c02 */ /* 0x000fe20008000f00 */
        /* <DEDUP_REMOVED lines=9> */
.L_x_42:
[----:B------:R0:W1:Y:S01]  /*da60*/  LDC.64 R2, c[0x4][R16] ;  /* 0x0100000010027b82 */ /* 0x0000620000000a00 */
[----:B------:R-:W-:Y:S01]  /*da70*/  ULDC.64 UR6, c[0x4][0xa8] ;  /* 0x01002a0000067ab9 */ /* 0x000fe20000000a00 */
[----:B------:R-:W-:Y:S01]  /*da80*/  ULDC.64 UR8, c[0x4][0xb0] ;  /* 0x01002c0000087ab9 */ /* 0x000fe20000000a00 */
[----:B------:R-:W-:Y:S01]  /*da90*/  ULDC.64 UR4, c[0x4][0x18] ;  /* 0x0100060000047ab9 */ /* 0x000fe20000000a00 */
[----:B------:R-:W-:Y:S01]  /*daa0*/  IMAD.U32 R4, RZ, RZ, UR6 ;  /* 0x00000006ff047e24 */ /* 0x000fe2000f8e00ff */
[----:B------:R-:W-:Y:S01]  /*dab0*/  MOV R8, 0x70 ;  /* 0x0000007000087802 */ /* 0x000fe20000000f00 */
[----:B------:R-:W-:Y:S02]  /*dac0*/  IMAD.U32 R5, RZ, RZ, UR7 ;  /* 0x00000007ff057e24 */ /* 0x000fe4000f8e00ff */
[----:B------:R-:W-:Y:S02]  /*dad0*/  IMAD.U32 R6, RZ, RZ, UR8 ;  /* 0x00000008ff067e24 */ /* 0x000fe4000f8e00ff */
[----:B------:R-:W-:-:S02]  /*dae0*/  IMAD.U32 R7, RZ, RZ, UR9 ;  /* 0x00000009ff077e24 */ /* 0x000fc4000f8e00ff */
[----:B------:R-:W-:Y:S02]  /*daf0*/  IMAD.U32 R10, RZ, RZ, UR4 ;  /* 0x00000004ff0a7e24 */ /* 0x000fe4000f8e00ff */
[----:B------:R-:W-:Y:S02]  /*db00*/  IMAD.U32 R11, RZ, RZ, UR5 ;  /* 0x00000005ff0b7e24 */ /* 0x000fe4000f8e00ff */
[----:B------:R-:W-:Y:S02]  /*db10*/  IMAD.MOV.U32 R12, RZ, RZ, 0x1 ;  /* 0x00000001ff0c7424 */ /* 0x000fe400078e00ff */
[----:B0-----:R-:W-:-:S07]  /*db20*/  IMAD.MOV.U32 R13, RZ, RZ, RZ ;  /* 0x000000ffff0d7224 */ /* 0x001fce00078e00ff */
[----:B------:R-:W-:-:S07]  /*db30*/  LEPC R20, `(.L_x_41) ;  /* 0x000000001014794e */ /* 0x000fce0000000000 */
[----:B-1----:R-:W-:Y:S05]  /*db40*/  CALL.ABS.NOINC R2 ;  /* 0x0000000002007343 */ /* 0x002fea0003c00000 */
.L_x_41:
[----:B------:R-:W0:Y:S01]  /*db50*/  LDC.64 R2, c[0x0][0x9f8] ;  /* 0x00027e00ff027b82 */ /* 0x000e220000000a00 */
[----:B------:R-:W-:-:S07]  /*db60*/  ULDC.64 UR4, c[0x0][0x208] ;  /* 0x0000820000047ab9 */ /* 0x000fce0000000a00 */
[----:B------:R-:W1:Y:S01]  /*db70*/  LDC.64 R4, c[0x0][0x418] ;  /* 0x00010600ff047b82 */ /* 0x000e620000000a00 */
[----:B0-----:R-:W-:-:S04]  /*db80*/  ISETP.NE.U32.AND P0, PT, R2, RZ, PT ;  /* 0x000000ff0200720c */ /* 0x001fc80003f05070 */
[----:B------:R-:W-:-:S13]  /*db90*/  ISETP.NE.AND.EX P0, PT, R3, RZ, PT, P0 ;  /* 0x000000ff0300720c */ /* 0x000fda0003f05300 */
[----:B------:R-:W0:Y:S02]  /*dba0*/  @P0 LDC.64 R2, c[0x0][0x9f8] ;  /* 0x00027e00ff020b82 */ /* 0x000e240000000a00 */
[----:B0-----:R-:W-:-:S05]  /*dbb0*/  @P0 IMAD.WIDE R2, R19, 0x4, R2 ;  /* 0x0000000413020825 */ /* 0x001fca00078e0202 */
[----:B------:R-:W2:Y:S01]  /*dbc0*/  @P0 LDG.E R19, desc[UR4][R2.64] ;  /* 0x0000000402130981 */ /* 0x000ea2000c1e1900 */
[----:B-1----:R-:W-:Y:S01]  /*dbd0*/  ISETP.NE.U32.AND P0, PT, R4, RZ, PT ;  /* 0x000000ff0400720c */ /* 0x002fe20003f05070 */
[----:B------:R-:W-:Y:S01]  /*dbe0*/  UMOV UR4, 0xffffffff ;  /* 0xffffffff00047882 */ /* 0x000fe20000000000 */
[----:B------:R-:W-:Y:S01]  /*dbf0*/  LOP3.LUT R17, R17, 0xfffffffe, RZ, 0xc0, !PT ;  /* 0xfffffffe11117812 */ /* 0x000fe200078ec0ff */
[----:B------:R-:W0:Y:S01]  /*dc00*/  S2R R0, SR_TID.X ;  /* 0x0000000000007919 */ /* 0x000e220000002100 */
[----:B------:R-:W-:Y:S01]  /*dc10*/  ISETP.NE.AND.EX P1, PT, R5, RZ, PT, P0 ;  /* 0x000000ff0500720c */ /* 0x000fe20003f25300 */
[----:B------:R-:W-:-:S12]  /*dc20*/  VIADD R18, R18, 0xffffffff ;  /* 0xffffffff12127836 */ /* 0x000fd80000000000 */
[----:B------:R-:W-:Y:S02]  /*dc30*/  @P1 LOP3.LUT R17, R17, 0x1, RZ, 0xfc, !PT ;  /* 0x0000000111111812 */ /* 0x000fe400078efcff */
[----:B0-----:R-:W-:-:S04]  /*dc40*/  SHF.R.U32.HI R0, RZ, 0x5, R0 ;  /* 0x00000005ff007819 */ /* 0x001fc80000011600 */
[----:B------:R-:W-:Y:S02]  /*dc50*/  LOP3.LUT R0, R0, 0x3, RZ, 0xc0, !PT ;  /* 0x0000000300007812 */ /* 0x000fe400078ec0ff */
[----:B--2---:R-:W-:Y:S02]  /*dc60*/  SHF.R.S32.HI R7, RZ, 0x1f, R19 ;  /* 0x0000001fff077819 */ /* 0x004fe40000011413 */
[----:B------:R-:W-:-:S03]  /*dc70*/  SEL R16, R19, RZ, !P1 ;  /* 0x000000ff13107207 */ /* 0x000fc60004800000 */
[----:B------:R0:W-:Y:S01]  /*dc80*/  STL [R1], R7 ;  /* 0x0000000701007387 */ /* 0x0001e20000100800 */
[----:B------:R-:W-:Y:S05]  /*dc90*/  BRA.DIV UR4, `(.L_x_43) ;  /* 0x0000003a04547947 */ /* 0x000fea000b800000 */
[----:B------:R1:W2:Y:S02]  /*dca0*/  SHFL.IDX PT, R14, R0, RZ, 0x1f ;  /* 0x00001fff000e7589 */ /* 0x0002a400000e0000 */
.L_x_127:
[----:B--2---:R-:W-:Y:S02]  /*dcb0*/  ISETP.NE.AND P0, PT, R14, RZ, PT ;  /* 0x000000ff0e00720c */ /* 0x004fe40003f05270 */
[----:B------:R-:W-:Y:S02]  /*dcc0*/  PLOP3.LUT P2, PT, PT, PT, PT, 0x8, 0x0 ;  /* 0x000000000000781c */ /* 0x000fe40003f4e170 */
[----:B------:R-:W-:-:S11]  /*dcd0*/  LOP3.LUT R17, R17, 0xfffffffd, RZ, 0xc0, !PT ;  /* 0xfffffffd11117812 */ /* 0x000fd600078ec0ff */
[----:B------:R-:W-:Y:S01]  /*dce0*/  @P2 LOP3.LUT R17, R17, 0x2, RZ, 0xfc, !PT ;  /* 0x0000000211112812 */ /* 0x000fe200078efcff */
[----:B------:R-:W-:Y:S06]  /*dcf0*/  @P0 BRA `(.L_x_44) ;  /* 0x0000000400180947 */ /* 0x000fec0003800000 */
[----:B------:R-:W-:-:S03]  /*dd00*/  UMOV UR4, 0xffffffff ;  /* 0xffffffff00047882 */ /* 0x000fc60000000000 */
[----:B------:R-:W-:Y:S05]  /*dd10*/  BRA.DIV UR4, `(.L_x_45) ;  /* 0x0000003a04547947 */ /* 0x000fea000b800000 */
[----:B------:R-:W-:-:S13]  /*dd20*/  ELECT P6, URZ, PT ;  /* 0x00000000003f782f */ /* 0x000fda00038c0000 */
.L_x_130:
[----:B------:R-:W-:Y:S05]  /*dd30*/  @!P6 BRA `(.L_x_44) ;  /* 0x000000040008e947 */ /* 0x000fea0003800000 */
[----:B------:R-:W-:Y:S01]  /*dd40*/  IMAD.MOV.U32 R16, RZ, RZ, R19 ;  /* 0x000000ffff107224 */ /* 0x000fe200078e0013 */
[----:B------:R-:W-:Y:S06]  /*dd50*/  @!P1 BRA `(.L_x_46) ;  /* 0x00000000004c9947 */ /* 0x000fec0003800000 */
[----:B------:R-:W2:Y:S01]  /*dd60*/  LDC R6, c[0x0][0x43c] ;  /* 0x00010f00ff067b82 */ /* 0x000ea20000000800 */
[----:B-1----:R-:W-:Y:S01]  /*dd70*/  IMAD.MOV.U32 R0, RZ, RZ, R18 ;  /* 0x000000ffff007224 */ /* 0x002fe200078e0012 */
[----:B------:R-:W-:Y:S01]  /*dd80*/  ULDC.64 UR4, c[0x0][0x428] ;  /* 0x00010a0000047ab9 */ /* 0x000fe20000000a00 */
[----:B------:R-:W-:Y:S01]  /*dd90*/  ULDC.64 UR6, c[0x0][0x208] ;  /* 0x0000820000067ab9 */ /* 0x000fe20000000a00 */
[----:B------:R-:W-:-:S04]  /*dda0*/  IMAD R8, R7, UR4, RZ ;  /* 0x0000000407087c24 */ /* 0x000fc8000f8e02ff */
[----:B0-----:R-:W-:Y:S01]  /*ddb0*/  IMAD R7, R19, UR5, R8 ;  /* 0x0000000513077c24 */ /* 0x001fe2000f8e0208 */
[----:B--2---:R-:W-:-:S13]  /*ddc0*/  ISETP.NE.AND P0, PT, R6, 0x1, PT ;  /* 0x000000010600780c */ /* 0x004fda0003f05270 */
[----:B------:R-:W0:Y:S02]  /*ddd0*/  @P0 LDC.64 R2, c[0x0][0x440] ;  /* 0x00011000ff020b82 */ /* 0x000e240000000a00 */
[----:B0-----:R-:W-:-:S05]  /*dde0*/  @P0 IMAD.HI.U32 R2, R18, R2, RZ ;  /* 0x0000000212020227 */ /* 0x001fca00078e00ff */
[----:B------:R-:W-:-:S04]  /*ddf0*/  @P0 SHF.R.U32.HI R0, RZ, R3, R2 ;  /* 0x00000003ff000219 */ /* 0x000fc80000011602 */
[--C-:B------:R-:W-:Y:S01]  /*de00*/  SHF.R.S32.HI R3, RZ, 0x1f, R0.reuse ;  /* 0x0000001fff037819 */ /* 0x100fe20000011400 */
[----:B------:R-:W-:-:S04]  /*de10*/  IMAD.MOV.U32 R2, RZ, RZ, R0 ;  /* 0x000000ffff027224 */ /* 0x000fc800078e0000 */
[----:B------:R-:W-:-:S03]  /*de20*/  IMAD.WIDE.U32 R2, R19, UR4, R2 ;  /* 0x0000000413027c25 */ /* 0x000fc6000f8e0002 */
[----:B------:R-:W-:Y:S02]  /*de30*/  LEA R4, P0, R2, R4, 0x2 ;  /* 0x0000000402047211 */ /* 0x000fe400078010ff */
[----:B------:R-:W-:-:S04]  /*de40*/  IADD3 R3, R3, R7, RZ ;  /* 0x0000000703037210 */ /* 0x000fc80007ffe0ff */
[----:B------:R-:W-:-:S05]  /*de50*/  LEA.HI.X R5, R2, R5, R3, 0x2, P0 ;  /* 0x0000000502057211 */ /* 0x000fca00000f1403 */
[----:B------:R2:W5:Y:S01]  /*de60*/  LDG.E R16, desc[UR6][R4.64] ;  /* 0x0000000604107981 */ /* 0x000562000c1e1900 */
[----:B------:R-:W-:-:S04]  /*de70*/  IMAD.MOV R3, RZ, RZ, -R0 ;  /* 0x000000ffff037224 */ /* 0x000fc800078e0a00 */
[----:B------:R-:W-:-:S07]  /*de80*/  IMAD R18, R6, R3, R18 ;  /* 0x0000000306127224 */ /* 0x000fce00078e0212 */
.L_x_46:
[----:B-1----:R-:W-:Y:S01]  /*de90*/  IMAD.MOV.U32 R0, RZ, RZ, 0x1 ;  /* 0x00000001ff007424 */ /* 0x002fe200078e00ff */
[----:B------:R-:W1:Y:S04]  /*dea0*/  S2R R9, SR_TID.X ;  /* 0x0000000000097919 */ /* 0x000e680000002100 */
[----:B------:R-:W-:-:S04]  /*deb0*/  SHF.L.U32 R0, R0, 0x1f, RZ ;  /* 0x0000001f00007819 */ /* 0x000fc800000006ff */
[----:B------:R-:W3:Y:S01]  /*dec0*/  SYNCS.PHASECHK.TRANS64.TRYWAIT P0, [UR38+0x36840], R0 ;  /* 0x03684000ff0075a7 */ /* 0x000ee20008000166 */
[----:B-1----:R-:W-:-:S04]  /*ded0*/  LOP3.LUT R2, R9, 0x7f, RZ, 0xc0, !PT ;  /* 0x0000007f09027812 */ /* 0x002fc800078ec0ff */
[----:B------:R-:W-:Y:S01]  /*dee0*/  ISETP.NE.AND P1, PT, R2, RZ, PT ;  /* 0x000000ff0200720c */ /* 0x000fe20003f25270 */
[----:B---3--:R-:W-:-:S12]  /*def0*/  @!P0 BRA `(.L_x_47) ;  /* 0x0000003400fc8947 */ /* 0x008fd80003800000 */
.L_x_131:
[----:B------:R-:W-:Y:S05]  /*df00*/  @P1 BRA `(.L_x_48) ;  /* 0x0000000000181947 */ /* 0x000fea0003800000 */
[----:B------:R-:W3:Y:S01]  /*df10*/  S2R R2, SR_TID.X ;  /* 0x0000000000027919 */ /* 0x000ee20000002100 */
[----:B-1----:R-:W-:-:S04]  /*df20*/  IMAD.MOV.U32 R0, RZ, RZ, 0xa800 ;  /* 0x0000a800ff007424 */ /* 0x002fc800078e00ff */
[----:B------:R4:W-:Y:S01]  /*df30*/  SYNCS.ARRIVE.TRANS64 RZ, [UR38+0x36830], R0 ;  /* 0x03683000ffff79a7 */ /* 0x0009e20008000026 */
[----:B---3--:R-:W-:-:S13]  /*df40*/  LOP3.LUT P0, RZ, R2, 0x1f, RZ, 0xc0, !PT ;  /* 0x0000001f02ff7812 */ /* 0x008fda000780c0ff */
[----:B----4-:R-:W-:Y:S05]  /*df50*/  @!P0 BRA `(.L_x_48) ;  /* 0x0000000000048947 */ /* 0x010fea0003800000 */
[----:B------:R-:W-:Y:S01]  /*df60*/  BPT.TRAP 0x1 ;  /* 0x000000040000795c */ /* 0x000fe20000300000 */
.L_x_48:
[----:B------:R-:W-:Y:S01]  /*df70*/  R2UR UR11, R18 ;  /* 0x00000000120b72ca */ /* 0x000fe200000e0000 */
[----:B------:R-:W-:Y:S01]  /*df80*/  ULDC.64 UR4, c[0x0][0x198] ;  /* 0x0000660000047ab9 */ /* 0x000fe20000000a00 */
[----:B-----5:R-:W-:Y:S01]  /*df90*/  R2UR UR13, R16 ;  /* 0x00000000100d72ca */ /* 0x020fe200000e0000 */
[----:B------:R-:W-:Y:S01]  /*dfa0*/  UIADD3 UR4, UP0, UR4, 0x370, URZ ;  /* 0x0000037004047890 */ /* 0x000fe2000ff1e03f */
[----:B------:R-:W-:Y:S01]  /*dfb0*/  PLOP3.LUT P0, PT, PT, PT, PT, 0x80, 0x0 ;  /* 0x000000000000781c */ /* 0x000fe20003f0f070 */
[----:B------:R-:W-:Y:S01]  /*dfc0*/  UIADD3 UR8, UR38, 0x21400, URZ ;  /* 0x0002140026087890 */ /* 0x000fe2000fffe03f */
[----:B------:R-:W-:Y:S01]  /*dfd0*/  LOP3.LUT R17, R17, 0xfffffffd, RZ, 0xc0, !PT ;  /* 0xfffffffd11117812 */ /* 0x000fe200078ec0ff */
[----:B------:R-:W-:Y:S02]  /*dfe0*/  UIADD3 UR9, UR38, 0x36830, URZ ;  /* 0x0003683026097890 */ /* 0x000fe4000fffe03f */
[----:B------:R-:W-:Y:S02]  /*dff0*/  UIADD3.X UR5, URZ, UR5, URZ, UP0, !UPT ;  /* 0x000000053f057290 */ /* 0x000fe400087fe43f */
[----:B------:R-:W-:-:S02]  /*e000*/  UIADD3 UR24, UR38, 0x24c00, URZ ;  /* 0x00024c0026187890 */ /* 0x000fc4000fffe03f */
[----:B------:R-:W-:Y:S02]  /*e010*/  UIMAD UR11, UR11, 0x70, URZ ;  /* 0x000000700b0b78a4 */ /* 0x000fe4000f8e023f */
[----:B------:R-:W-:Y:S01]  /*e020*/  UIADD3 UR16, UR38, 0x28400, URZ ;  /* 0x0002840026107890 */ /* 0x000fe2000fffe03f */
[----:B------:R-:W-:Y:S01]  /*e030*/  UMOV UR6, 0x0 ;  /* 0x0000000000067882 */ /* 0x000fe20000000000 */
[----:B------:R-:W-:Y:S01]  /*e040*/  UMOV UR7, 0x14f00000 ;  /* 0x14f0000000077882 */ /* 0x000fe20000000000 */
[----:B------:R-:W-:Y:S01]  /*e050*/  UMOV UR10, URZ ;  /* 0x0000003f000a7c82 */ /* 0x000fe20008000000 */
[----:B------:R-:W-:Y:S01]  /*e060*/  UMOV UR12, UR36 ;  /* 0x00000024000c7c82 */ /* 0x000fe20008000000 */
[----:B------:R-:W-:Y:S01]  /*e070*/  UMOV UR26, 0x40 ;  /* 0x00000040001a7882 */ /* 0x000fe20000000000 */
[----:B------:R-:W-:Y:S01]  /*e080*/  UMOV UR28, UR36 ;  /* 0x00000024001c7c82 */ /* 0x000fe20008000000 */
[----:B------:R-:W-:Y:S01]  /*e090*/  UMOV UR25, UR9 ;  /* 0x0000000900197c82 */ /* 0x000fe20008000000 */
[----:B------:R-:W-:Y:S01]  /*e0a0*/  UMOV UR29, UR13 ;  /* 0x0000000d001d7c82 */ /* 0x000fe20008000000 */
[----:B------:R-:W-:Y:S01]  /*e0b0*/  UMOV UR27, UR11 ;  /* 0x0000000b001b7c82 */ /* 0x000fe20008000000 */
[----:B------:R-:W-:Y:S01]  /*e0c0*/  UMOV UR18, 0x80 ;  /* 0x0000008000127882 */ /* 0x000fe20000000000 */
[----:B------:R-:W-:Y:S01]  /*e0d0*/  UMOV UR20, UR36 ;  /* 0x0000002400147c82 */ /* 0x000fe20008000000 */
[----:B------:R-:W-:Y:S01]  /*e0e0*/  UMOV UR17, UR9 ;  /* 0x0000000900117c82 */ /* 0x000fe20008000000 */
[----:B------:R-:W-:Y:S01]  /*e0f0*/  UMOV UR21, UR13 ;  /* 0x0000000d00157c82 */ /* 0x000fe20008000000 */
[----:B------:R3:W-:Y:S01]  /*e100*/  UTMALDG.4D [UR8], [UR4], desc[UR6] ;  /* 0x00000608040075b4 */ /* 0x0007e20008019000 */
[----:B------:R-:W-:Y:S01]  /*e110*/  UMOV UR19, UR11 ;  /* 0x0000000b00137c82 */ /* 0x000fe20008000000 */
[----:B------:R-:W-:Y:S01]  /*e120*/  @P0 LOP3.LUT R17, R17, 0x2, RZ, 0xfc, !PT ;  /* 0x0000000211110812 */ /* 0x000fe200078efcff */
[----:B------:R3:W-:Y:S01]  /*e130*/  UTMALDG.4D [UR24], [UR4], desc[UR6] ;  /* 0x00000618040075b4 */ /* 0x0007e20008019000 */
[----:B------:R3:W-:Y:S02]  /*e140*/  UTMALDG.4D [UR16], [UR4], desc[UR6] ;  /* 0x00000610040075b4 */ /* 0x0007e40008019000 */
[----:B---3--:R-:W-:-:S03]  /*e150*/  NOP ;  /* 0x0000000000007918 */ /* 0x008fc60000000000 */
.L_x_44:
[----:B------:R-:W-:Y:S05]  /*e160*/  WARPSYNC.ALL ;  /* 0x0000000000007948 */ /* 0x000fea0003800000 */
[----:B------:R-:W-:Y:S01]  /*e170*/  UIADD3 UR4, UR38, 0x15400, URZ ;  /* 0x0001540026047890 */ /* 0x000fe2000fffe03f */
[----:B------:R-:W-:Y:S03]  /*e180*/  BAR.SYNC.DEFER_BLOCKING 0x8, 0x180 ;  /* 0x0206000000007b1d */ /* 0x000fe60000010000 */
[----:B------:R-:W-:-:S06]  /*e190*/  ULOP3.LUT UP0, URZ, UR4, 0x3ff, URZ, 0xc0, !UPT ;  /* 0x000003ff043f7892 */ /* 0x000fcc000f80c03f */
[----:B------:R-:W-:-:S13]  /*e1a0*/  PLOP3.LUT P0, PT, PT, PT, UP0, 0x80, 0x0 ;  /* 0x000000000000781c */ /* 0x000fda0003f0f008 */
[----:B------:R-:W-:Y:S05]  /*e1b0*/  @!P0 BRA `(.L_x_49) ;  /* 0x0000000000408947 */ /* 0x000fea0003800000 */
[----:B------:R-:W-:Y:S01]  /*e1c0*/  MOV R2, 0x0 ;  /* 0x0000000000027802 */ /* 0x000fe20000000f00 */
[----:B------:R-:W-:Y:S01]  /*e1d0*/  ULDC.64 UR6, c[0x4][0xa8] ;  /* 0x01002a0000067ab9 */ /* 0x000fe20000000a00 */
[----:B------:R-:W-:Y:S01]  /*e1e0*/  ULDC.64 UR8, c[0x4][0xb0] ;  /* 0x01002c0000087ab9 */ /* 0x000fe20000000a00 */
[----:B------:R-:W-:Y:S01]  /*e1f0*/  ULDC.64 UR4, c[0x4][0x20] ;  /* 0x0100080000047ab9 */ /* 0x000fe20000000a00 */
[----:B--2---:R-:W-:Y:S01]  /*e200*/  IMAD.U32 R4, RZ, RZ, UR6 ;  /* 0x00000006ff047e24 */ /* 0x004fe2000f8e00ff */
[----:B0-----:R-:W-:Y:S01]  /*e210*/  MOV R7, UR9 ;  /* 0x0000000900077c02 */ /* 0x001fe20008000f00 */
[----:B-1----:R-:W0:Y:S01]  /*e220*/  LDC.64 R2, c[0x4][R2] ;  /* 0x0100000002027b82 */ /* 0x002e220000000a00 */
        /* <DEDUP_REMOVED lines=9> */
.L_x_49:
[----:B------:R-:W3:Y:S01]  /*e2c0*/  LDC R6, c[0x0][0x448] ;  /* 0x00011200ff067b82 */ /* 0x000ee20000000800 */
[----:B------:R-:W4:Y:S01]  /*e2d0*/  S2R R14, SR_TID.X ;  /* 0x00000000000e7919 */ /* 0x000f220000002100 */
[----:B------:R-:W-:Y:S01]  /*e2e0*/  USHF.R.S32.HI UR6, URZ, 0x1f, UR36 ;  /* 0x0000001f3f067899 */ /* 0x000fe20008011424 */
[----:B------:R-:W-:Y:S01]  /*e2f0*/  ULDC.64 UR8, c[0x0][0x2d8] ;  /* 0x0000b60000087ab9 */ /* 0x000fe20000000a00 */
[----:B------:R-:W5:Y:S02]  /*e300*/  S2R R15, SR_CTAID.Z ;  /* 0x00000000000f7919 */ /* 0x000f640000002700 */
[----:B------:R-:W-:Y:S02]  /*e310*/  UIMAD UR6, UR6, UR8, URZ ;  /* 0x00000008060672a4 */ /* 0x000fe4000f8e023f */
[----:B-1----:R-:W1:Y:S01]  /*e320*/  LDC.64 R2, c[0x0][0x2e0] ;  /* 0x0000b800ff027b82 */ /* 0x002e620000000a00 */
[----:B------:R-:W0:Y:S01]  /*e330*/  S2R R12, SR_CTAID.X ;  /* 0x00000000000c7919 */ /* 0x000e220000002500 */
[----:B------:R-:W-:-:S02]  /*e340*/  UIMAD.WIDE.U32 UR4, UR36, UR8, URZ ;  /* 0x00000008240472a5 */ /* 0x000fc4000f8e003f */
[----:B------:R-:W-:-:S04]  /*e350*/  UIMAD UR6, UR36, UR9, UR6 ;  /* 0x00000009240672a4 */ /* 0x000fc8000f8e0206 */
[----:B------:R-:W-:Y:S01]  /*e360*/  UIADD3 UR5, UR5, UR6, URZ ;  /* 0x0000000605057290 */ /* 0x000fe2000fffe03f */
[----:B---3--:R-:W-:Y:S02]  /*e370*/  ISETP.NE.AND P0, PT, R6, 0x1, PT ;  /* 0x000000010600780c */ /* 0x008fe40003f05270 */
[C---:B----4-:R-:W-:Y:S01]  /*e380*/  LOP3.LUT R13, R14.reuse, 0x7f, RZ, 0xc0, !PT ;  /* 0x0000007f0e0d7812 */ /* 0x050fe200078ec0ff */
[----:B--2---:R-:W-:-:S10]  /*e390*/  IMAD.SHL.U32 R5, R14, 0x10, RZ ;  /* 0x000000100e057824 */ /* 0x004fd400078e00ff */
[----:B------:R-:W2:Y:S01]  /*e3a0*/  @P0 LDC R9, c[0x0][0x44c] ;  /* 0x00011300ff090b82 */ /* 0x000ea20000000800 */
[----:B------:R-:W-:Y:S02]  /*e3b0*/  SHF.R.U32.HI R8, RZ, 0x3, R13 ;  /* 0x00000003ff087819 */ /* 0x000fe4000001160d */
[----:B-----5:R-:W-:Y:S02]  /*e3c0*/  SHF.R.S32.HI R11, RZ, 0x1f, R15 ;  /* 0x0000001fff0b7819 */ /* 0x020fe4000001140f */
[----:B------:R-:W-:-:S03]  /*e3d0*/  LOP3.LUT R0, R8, 0x70, R5, 0xf8, !PT ;  /* 0x0000007008007812 */ /* 0x000fc600078ef805 */
[----:B0-----:R-:W0:Y:S01]  /*e3e0*/  @P0 LDC R7, c[0x0][0x450] ;  /* 0x00011400ff070b82 */ /* 0x001e220000000800 */
[----:B------:R-:W-:Y:S01]  /*e3f0*/  LEA R0, R12, R0, 0x7 ;  /* 0x000000000c007211 */ /* 0x000fe200078e38ff */
[----:B-1----:R-:W-:-:S04]  /*e400*/  IMAD R4, R11, R2, RZ ;  /* 0x000000020b047224 */ /* 0x002fc800078e02ff */
[C---:B------:R-:W-:Y:S02]  /*e410*/  IMAD R5, R15.reuse, R3, R4 ;  /* 0x000000030f057224 */ /* 0x040fe400078e0204 */
[----:B------:R-:W-:Y:S02]  /*e420*/  IMAD.MOV.U32 R4, RZ, RZ, R0 ;  /* 0x000000ffff047224 */ /* 0x000fe400078e0000 */
[----:B------:R-:W-:Y:S01]  /*e430*/  IMAD.WIDE.U32 R2, R15, R2, UR4 ;  /* 0x000000040f027e25 */ /* 0x000fe2000f8e0002 */
[----:B------:R-:W-:-:S03]  /*e440*/  ULDC.64 UR4, c[0x0][0x2d0] ;  /* 0x0000b40000047ab9 */ /* 0x000fc60000000a00 */
[----:B------:R-:W-:Y:S02]  /*e450*/  IMAD.IADD R3, R3, 0x1, R5 ;  /* 0x0000000103037824 */ /* 0x000fe400078e0205 */
[----:B--2---:R-:W-:Y:S01]  /*e460*/  @P0 IMAD.HI.U32 R10, R0, R9, RZ ;  /* 0x00000009000a0227 */ /* 0x004fe200078e00ff */
[----:B------:R-:W-:-:S04]  /*e470*/  SHF.L.U32 R9, R13, 0x3, RZ ;  /* 0x000000030d097819 */ /* 0x000fc800000006ff */
[----:B0-----:R-:W-:-:S04]  /*e480*/  @P0 SHF.R.U32.HI R4, RZ, R7, R10 ;  /* 0x00000007ff040219 */ /* 0x001fc8000001160a */
[--C-:B------:R-:W-:Y:S01]  /*e490*/  SHF.R.S32.HI R5, RZ, 0x1f, R4.reuse ;  /* 0x0000001fff057819 */ /* 0x100fe20000011404 */
[----:B------:R-:W-:Y:S02]  /*e4a0*/  IMAD.MOV R7, RZ, RZ, -R4 ;  /* 0x000000ffff077224 */ /* 0x000fe400078e0a04 */
[----:B------:R-:W-:-:S04]  /*e4b0*/  IMAD.WIDE.U32 R2, R4, UR4, R2 ;  /* 0x0000000404027c25 */ /* 0x000fc8000f8e0002 */
[----:B------:R-:W-:Y:S02]  /*e4c0*/  IMAD R5, R5, UR4, RZ ;  /* 0x0000000405057c24 */ /* 0x000fe4000f8e02ff */
[----:B------:R-:W-:Y:S02]  /*e4d0*/  IMAD R0, R6, R7, R0 ;  /* 0x0000000706007224 */ /* 0x000fe400078e0200 */
[----:B------:R-:W-:Y:S01]  /*e4e0*/  IMAD R5, R4, UR5, R5 ;  /* 0x0000000504057c24 */ /* 0x000fe2000f8e0205 */
[----:B------:R-:W-:Y:S02]  /*e4f0*/  ULDC.64 UR4, c[0x0][0x2c8] ;  /* 0x0000b20000047ab9 */ /* 0x000fe40000000a00 */
[----:B------:R-:W-:Y:S01]  /*e500*/  SHF.R.S32.HI R4, RZ, 0x1f, R0 ;  /* 0x0000001fff047819 */ /* 0x000fe20000011400 */
[----:B------:R-:W-:-:S04]  /*e510*/  IMAD.IADD R3, R3, 0x1, R5 ;  /* 0x0000000103037824 */ /* 0x000fc800078e0205 */
[----:B------:R-:W-:Y:S02]  /*e520*/  IMAD R5, R4, UR4, RZ ;  /* 0x0000000404057c24 */ /* 0x000fe4000f8e02ff */
[----:B------:R-:W-:-:S04]  /*e530*/  IMAD.WIDE.U32 R2, R0, UR4, R2 ;  /* 0x0000000400027c25 */ /* 0x000fc8000f8e0002 */
[----:B------:R-:W-:Y:S01]  /*e540*/  IMAD R5, R0, UR5, R5 ;  /* 0x0000000500057c24 */ /* 0x000fe2000f8e0205 */
[----:B------:R-:W-:Y:S02]  /*e550*/  ULDC.64 UR4, c[0x0][0x280] ;  /* 0x0000a00000047ab9 */ /* 0x000fe40000000a00 */
[----:B------:R-:W-:Y:S01]  /*e560*/  LEA R0, P0, R2, UR4, 0x1 ;  /* 0x0000000402007c11 */ /* 0x000fe2000f8008ff */
[----:B------:R-:W-:Y:S01]  /*e570*/  IMAD.IADD R7, R3, 0x1, R5 ;  /* 0x0000000103077824 */ /* 0x000fe200078e0205 */
[----:B------:R-:W-:-:S04]  /*e580*/  ULDC UR4, c[0x0][0x2b8] ;  /* 0x0000ae0000047ab9 */ /* 0x000fc80000000800 */
[----:B------:R-:W-:Y:S01]  /*e590*/  LEA.HI.X R7, R2, UR5, R7, 0x1, P0 ;  /* 0x0000000502077c11 */ /* 0x000fe200080f0c07 */
[----:B------:R-:W-:-:S05]  /*e5a0*/  IMAD.SHL.U32 R2, R14, 0x8, RZ ;  /* 0x000000080e027824 */ /* 0x000fca00078e00ff */
[C---:B------:R-:W-:Y:S02]  /*e5b0*/  LOP3.LUT R3, R2.reuse, 0x1c0, RZ, 0xc0, !PT ;  /* 0x000001c002037812 */ /* 0x040fe400078ec0ff */
[----:B------:R-:W-:Y:S02]  /*e5c0*/  LOP3.LUT R10, R2, 0x38, RZ, 0xc0, !PT ;  /* 0x00000038020a7812 */ /* 0x000fe400078ec0ff */
[----:B------:R-:W-:Y:S02]  /*e5d0*/  LOP3.LUT R3, R3, 0x38, R2, 0xf8, !PT ;  /* 0x0000003803037812 */ /* 0x000fe400078ef802 */
[C---:B------:R-:W-:Y:S02]  /*e5e0*/  LOP3.LUT R2, R10.reuse, 0x40, RZ, 0xfc, !PT ;  /* 0x000000400a027812 */ /* 0x040fe400078efcff */
[----:B------:R-:W-:Y:S02]  /*e5f0*/  ISETP.GE.AND P2, PT, R10, UR4, PT ;  /* 0x000000040a007c0c */ /* 0x000fe4000bf46270 */
[----:B------:R-:W-:-:S02]  /*e600*/  ISETP.GE.AND P0, PT, R2, UR4, PT ;  /* 0x0000000402007c0c */ /* 0x000fc4000bf06270 */
[----:B------:R-:W-:-:S04]  /*e610*/  LOP3.LUT R2, R10, 0x80, RZ, 0xfc, !PT ;  /* 0x000000800a027812 */ /* 0x000fc800078efcff */
[----:B------:R-:W-:Y:S01]  /*e620*/  ISETP.GE.AND P1, PT, R2, UR4, PT ;  /* 0x0000000402007c0c */ /* 0x000fe2000bf26270 */
[----:B------:R-:W-:Y:S01]  /*e630*/  UMOV UR4, 0xffffffff ;  /* 0xffffffff00047882 */ /* 0x000fe20000000000 */
[----:B------:R-:W-:-:S04]  /*e640*/  LOP3.LUT R2, R3, 0x38, R14, 0x78, !PT ;  /* 0x0000003803027812 */ /* 0x000fc800078e780e */
[----:B------:R-:W-:Y:S01]  /*e650*/  LOP3.LUT R9, R2, 0x200, R9, 0xf8, !PT ;  /* 0x0000020002097812 */ /* 0x000fe200078ef809 */
[----:B------:R-:W-:Y:S06]  /*e660*/  BRA.DIV UR4, `(.L_x_50) ;  /* 0x0000003204387947 */ /* 0x000fec000b800000 */
[----:B------:R-:W0:Y:S01]  /*e670*/  S2R R2, SR_CTAID.X ;  /* 0x0000000000027919 */ /* 0x000e220000002500 */
[----:B------:R-:W-:Y:S01]  /*e680*/  ULDC UR4, c[0x0][0x288] ;  /* 0x0000a20000047ab9 */ /* 0x000fe20000000800 */
[----:B------:R-:W-:Y:S01]  /*e690*/  ULDC.64 UR6, c[0x0][0x208] ;  /* 0x0000820000067ab9 */ /* 0x000fe20000000a00 */
[----:B------:R-:W-:Y:S01]  /*e6a0*/  IMAD R6, R6, UR4, RZ ;  /* 0x0000000406067c24 */ /* 0x000fe2000f8e02ff */
[----:B------:R-:W-:Y:S04]  /*e6b0*/  SHFL.IDX PT, R14, R0, RZ, 0x181f ;  /* 0x00181fff000e7589 */ /* 0x000fe800000e0000 */
[----:B------:R-:W-:Y:S01]  /*e6c0*/  SHFL.IDX PT, R4, R7, 0x1, 0x181f ;  /* 0x00381f0007047f89 */ /* 0x000fe200000e0000 */
[----:B0-----:R-:W-:-:S03]  /*e6d0*/  IMAD R8, R2, 0x80, R8 ;  /* 0x0000008002087824 */ /* 0x001fc600078e0208 */
[----:B------:R-:W0:Y:S01]  /*e6e0*/  SHFL.IDX PT, R2, R7, RZ, 0x181f ;  /* 0x00181fff07027589 */ /* 0x000e2200000e0000 */
[C---:B------:R-:W-:Y:S01]  /*e6f0*/  VIADD R5, R8.reuse, 0x10 ;  /* 0x0000001008057836 */ /* 0x040fe20000000000 */
[----:B------:R-:W-:-:S13]  /*e700*/  ISETP.GE.AND P3, PT, R8, R6, PT ;  /* 0x000000060800720c */ /* 0x000fda0003f66270 */
[----:B------:R-:W-:Y:S01]  /*e710*/  @!P3 LEA R21, R9, UR38, 0x1 ;  /* 0x000000260915bc11 */ /* 0x000fe2000f8e08ff */
[----:B0-----:R-:W-:Y:S02]  /*e720*/  IMAD.MOV.U32 R3, RZ, RZ, R2 ;  /* 0x000000ffff037224 */ /* 0x001fe400078e0002 */
[----:B------:R-:W-:Y:S02]  /*e730*/  IMAD.MOV.U32 R2, RZ, RZ, R14 ;  /* 0x000000ffff027224 */ /* 0x000fe400078e000e */
[----:B------:R-:W0:Y:S02]  /*e740*/  SHFL.IDX PT, R14, R0, 0x1, 0x181f ;  /* 0x00381f00000e7f89 */ /* 0x000e2400000e0000 */
[----:B------:R-:W-:-:S05]  /*e750*/  @!P3 IMAD.WIDE.U32 R2, R10, 0x2, R2 ;  /* 0x000000020a02b825 */ /* 0x000fca00078e0002 */
[----:B------:R-:W-:Y:S04]  /*e760*/  @!P3 LDGSTS.E.BYPASS.LTC128B.128 [R21+0x15400], desc[UR6][R2.64], !P2 ;  /* 0x154000000215bfae */ /* 0x000fe8000d101d46 */
[----:B------:R-:W-:Y:S04]  /*e770*/  @!P3 LDGSTS.E.BYPASS.LTC128B.128 [R21+0x19400], desc[UR6][R2.64+0x80], !P0 ;  /* 0x194000800215bfae */ /* 0x000fe8000c101d46 */
[----:B------:R1:W-:Y:S01]  /*e780*/  @!P3 LDGSTS.E.BYPASS.LTC128B.128 [R21+0x1d400], desc[UR6][R2.64+0x100], !P1 ;  /* 0x1d4001000215bfae */ /* 0x0003e2000c901d46 */
[----:B------:R-:W-:Y:S01]  /*e790*/  ISETP.GE.AND P3, PT, R5, R6, PT ;  /* 0x000000060500720c */ /* 0x000fe20003f66270 */
[----:B------:R-:W-:-:S02]  /*e7a0*/  IMAD.MOV.U32 R5, RZ, RZ, R4 ;  /* 0x000000ffff057224 */ /* 0x000fc400078e0004 */
[----:B0-----:R-:W-:Y:S02]  /*e7b0*/  IMAD.MOV.U32 R4, RZ, RZ, R14 ;  /* 0x000000ffff047224 */ /* 0x001fe400078e000e */
[----:B------:R-:W-:Y:S01]  /*e7c0*/  SHFL.IDX PT, R14, R0, 0x2, 0x181f ;  /* 0x00581f00000e7f89 */ /* 0x000fe200000e0000 */
[----:B-1----:R-:W-:-:S07]  /*e7d0*/  IADD3 R3, R8, 0x20, RZ ;  /* 0x0000002008037810 */ /* 0x002fce0007ffe0ff */
[----:B------:R-:W-:Y:S01]  /*e7e0*/  @!P3 IMAD.WIDE.U32 R4, R10, 0x2, R4 ;  /* 0x000000020a04b825 */ /* 0x000fe200078e0004 */
[----:B------:R-:W0:Y:S01]  /*e7f0*/  SHFL.IDX PT, R2, R7, 0x2, 0x181f ;  /* 0x00581f0007027f89 */ /* 0x000e2200000e0000 */
[----:B------:R-:W-:-:S05]  /*e800*/  @!P3 LEA R20, R9, UR38, 0x1 ;  /* 0x000000260914bc11 */ /* 0x000fca000f8e08ff */
[----:B------:R-:W-:Y:S04]  /*e810*/  @!P3 LDGSTS.E.BYPASS.LTC128B.128 [R20+0x15c00], desc[UR6][R4.64], !P2 ;  /* 0x15c000000414bfae */ /* 0x000fe8000d101d46 */
[----:B------:R-:W-:Y:S04]  /*e820*/  @!P3 LDGSTS.E.BYPASS.LTC128B.128 [R20+0x19c00], desc[UR6][R4.64+0x80], !P0 ;  /* 0x19c000800414bfae */ /* 0x000fe8000c101d46 */
[----:B------:R1:W-:Y:S01]  /*e830*/  @!P3 LDGSTS.E.BYPASS.LTC128B.128 [R20+0x1dc00], desc[UR6][R4.64+0x100], !P1 ;  /* 0x1dc001000414bfae */ /* 0x0003e2000c901d46 */
[----:B------:R-:W-:Y:S01]  /*e840*/  ISETP.GE.AND P3, PT, R3, R6, PT ;  /* 0x000000060300720c */ /* 0x000fe20003f66270 */
[----:B0-----:R-:W-:-:S02]  /*e850*/  IMAD.MOV.U32 R3, RZ, RZ, R2 ;  /* 0x000000ffff037224 */ /* 0x001fc400078e0002 */
[----:B------:R-:W-:Y:S01]  /*e860*/  IMAD.MOV.U32 R2, RZ, RZ, R14 ;  /* 0x000000ffff027224 */ /* 0x000fe200078e000e */
[----:B-1----:R-:W0:Y:S09]  /*e870*/  SHFL.IDX PT, R4, R7, 0x3, 0x181f ;  /* 0x00781f0007047f89 */ /* 0x002e3200000e0000 */
[----:B------:R-:W-:Y:S01]  /*e880*/  @!P3 LEA R21, R9, UR38, 0x1 ;  /* 0x000000260915bc11 */ /* 0x000fe2000f8e08ff */
[----:B------:R-:W-:Y:S01]  /*e890*/  VIADD R5, R8, 0x30 ;  /* 0x0000003008057836 */ /* 0x000fe20000000000 */
[----:B------:R-:W1:Y:S01]  /*e8a0*/  SHFL.IDX PT, R14, R0, 0x3, 0x181f ;  /* 0x00781f00000e7f89 */ /* 0x000e6200000e0000 */
[----:B------:R-:W-:-:S05]  /*e8b0*/  @!P3 IMAD.WIDE.U32 R2, R10, 0x2, R2 ;  /* 0x000000020a02b825 */ /* 0x000fca00078e0002 */
[----:B------:R-:W-:Y:S04]  /*e8c0*/  @!P3 LDGSTS.E.BYPASS.LTC128B.128 [R21+0x16400], desc[UR6][R2.64], !P2 ;  /* 0x164000000215bfae */ /* 0x000fe8000d101d46 */
[----:B------:R-:W-:Y:S04]  /*e8d0*/  @!P3 LDGSTS.E.BYPASS.LTC128B.128 [R21+0x1a400], desc[UR6][R2.64+0x80], !P0 ;  /* 0x1a4000800215bfae */ /* 0x000fe8000c101d46 */
[----:B------:R2:W-:Y:S01]  /*e8e0*/  @!P3 LDGSTS.E.BYPASS.LTC128B.128 [R21+0x1e400], desc[UR6][R2.64+0x100], !P1 ;  /* 0x1e4001000215bfae */ /* 0x0005e2000c901d46 */
[----:B------:R-:W-:Y:S01]  /*e8f0*/  ISETP.GE.AND P3, PT, R5, R6, PT ;  /* 0x000000060500720c */ /* 0x000fe20003f66270 */
[----:B0-----:R-:W-:-:S02]  /*e900*/  IMAD.MOV.U32 R5, RZ, RZ, R4 ;  /* 0x000000ffff057224 */ /* 0x001fc400078e0004 */
[----:B-1----:R-:W-:Y:S01]  /*e910*/  IMAD.MOV.U32 R4, RZ, RZ, R14 ;  /* 0x000000ffff047224 */ /* 0x002fe200078e000e */
[----:B--2---:R-:W0:Y:S01]  /*e920*/  SHFL.IDX PT, R2, R7, 0x4, 0x181f ;  /* 0x00981f0007027f89 */ /* 0x004e2200000e0000 */
[----:B------:R-:W-:-:S08]  /*e930*/  VIADD R3, R8, 0x40 ;  /* 0x0000004008037836 */ /* 0x000fd00000000000 */
[----:B------:R-:W-:Y:S01]  /*e940*/  @!P3 LEA R20, R9, UR38, 0x1 ;  /* 0x000000260914bc11 */ /* 0x000fe2000f8e08ff */
[----:B------:R-:W-:Y:S01]  /*e950*/  @!P3 IMAD.WIDE.U32 R4, R10, 0x2, R4 ;  /* 0x000000020a04b825 */ /* 0x000fe200078e0004 */
[----:B------:R-:W1:Y:S04]  /*e960*/  SHFL.IDX PT, R14, R0, 0x4, 0x181f ;  /* 0x00981f00000e7f89 */ /* 0x000e6800000e0000 */
[----:B------:R-:W-:Y:S04]  /*e970*/  @!P3 LDGSTS.E.BYPASS.LTC128B.128 [R20+0x16c00], desc[UR6][R4.64], !P2 ;  /* 0x16c000000414bfae */ /* 0x000fe8000d101d46 */
[----:B------:R-:W-:Y:S04]  /*e980*/  @!P3 LDGSTS.E.BYPASS.LTC128B.128 [R20+0x1ac00], desc[UR6][R4.64+0x80], !P0 ;  /* 0x1ac000800414bfae */ /* 0x000fe8000c101d46 */
[----:B------:R2:W-:Y:S01]  /*e990*/  @!P3 LDGSTS.E.BYPASS.LTC128B.128 [R20+0x1ec00], desc[UR6][R4.64+0x100], !P1 ;  /* 0x1ec001000414bfae */ /* 0x0005e2000c901d46 */
[----:B------:R-:W-:-:S02]  /*e9a0*/  ISETP.GE.AND P3, PT, R3, R6, PT ;  /* 0x000000060300720c */ /* 0x000fc40003f66270 */
[----:B0-----:R-:W-:Y:S01]  /*e9b0*/  MOV R3, R2 ;  /* 0x0000000200037202 */ /* 0x001fe20000000f00 */
[----:B-1----:R-:W-:Y:S01]  /*e9c0*/  IMAD.MOV.U32 R2, RZ, RZ, R14 ;  /* 0x000000ffff027224 */ /* 0x002fe200078e000e */
[----:B--2---:R-:W0:Y:S09]  /*e9d0*/  SHFL.IDX PT, R4, R7, 0x5, 0x181f ;  /* 0x00b81f0007047f89 */ /* 0x004e3200000e0000 */
        /* <DEDUP_REMOVED lines=13> */
[C---:B------:R-:W-:Y:S01]  /*eab0*/  @!P3 IMAD.WIDE.U32 R4, R10.reuse, 0x2, R4 ;  /* 0x000000020a04b825 */ /* 0x040fe200078e0004 */
[----:B------:R-:W1:Y:S04]  /*eac0*/  SHFL.IDX PT, R14, R0, 0x6, 0x181f ;  /* 0x00d81f00000e7f89 */ /* 0x000e6800000e0000 */
[----:B------:R-:W-:Y:S04]  /*ead0*/  @!P3 LDGSTS.E.BYPASS.LTC128B.128 [R20+0x17c00], desc[UR6][R4.64], !P2 ;  /* 0x17c000000414bfae */ /* 0x000fe8000d101d46 */
[----:B------:R-:W-:Y:S04]  /*eae0*/  @!P3 LDGSTS.E.BYPASS.LTC128B.128 [R20+0x1bc00], desc[UR6][R4.64+0x80], !P0 ;  /* 0x1bc000800414bfae */ /* 0x000fe8000c101d46 */
[----:B------:R2:W-:Y:S01]  /*eaf0*/  @!P3 LDGSTS.E.BYPASS.LTC128B.128 [R20+0x1fc00], desc[UR6][R4.64+0x100], !P1 ;  /* 0x1fc001000414bfae */ /* 0x0005e2000c901d46 */
[----:B------:R-:W-:Y:S01]  /*eb00*/  ISETP.GE.AND P3, PT, R3, R6, PT ;  /* 0x000000060300720c */ /* 0x000fe20003f66270 */
[----:B0-----:R-:W-:Y:S01]  /*eb10*/  IMAD.MOV.U32 R3, RZ, RZ, R2 ;  /* 0x000000ffff037224 */ /* 0x001fe200078e0002 */
[----:B-1----:R-:W-:Y:S01]  /*eb20*/  MOV R2, R14 ;  /* 0x0000000e00027202 */ /* 0x002fe20000000f00 */
[----:B--2---:R0:W1:Y:S10]  /*eb30*/  SHFL.IDX PT, R4, R7, 0x7, 0x181f ;  /* 0x00f81f0007047f89 */ /* 0x00407400000e0000 */
[----:B------:R-:W-:Y:S01]  /*eb40*/  @!P3 LEA R21, R9, UR38, 0x1 ;  /* 0x000000260915bc11 */ /* 0x000fe2000f8e08ff */
[----:B------:R-:W-:Y:S01]  /*eb50*/  @!P3 IMAD.WIDE.U32 R2, R10, 0x2, R2 ;  /* 0x000000020a02b825 */ /* 0x000fe200078e0002 */
[----:B------:R0:W2:Y:S04]  /*eb60*/  SHFL.IDX PT, R14, R0, 0x7, 0x181f ;  /* 0x00f81f00000e7f89 */ /* 0x0000a800000e0000 */
[----:B------:R0:W-:Y:S04]  /*eb70*/  @!P3 LDGSTS.E.BYPASS.LTC128B.128 [R21+0x18400], desc[UR6][R2.64], !P2 ;  /* 0x184000000215bfae */ /* 0x0001e8000d101d46 */
[----:B------:R0:W-:Y:S04]  /*eb80*/  @!P3 LDGSTS.E.BYPASS.LTC128B.128 [R21+0x1c400], desc[UR6][R2.64+0x80], !P0 ;  /* 0x1c4000800215bfae */ /* 0x0001e8000c101d46 */
[----:B------:R0:W-:Y:S02]  /*eb90*/  @!P3 LDGSTS.E.BYPASS.LTC128B.128 [R21+0x20400], desc[UR6][R2.64+0x100], !P1 ;  /* 0x204001000215bfae */ /* 0x0001e4000c901d46 */
.L_x_148:
[----:B0-----:R-:W-:Y:S01]  /*eba0*/  VIADD R3, R8, 0x70 ;  /* 0x0000007008037836 */ /* 0x001fe20000000000 */
[----:B------:R-:W-:Y:S01]  /*ebb0*/  BSSY B0, `(.L_x_51) ;  /* 0x000000e000007945 */ /* 0x000fe20003800000 */
[----:B--2---:R-:W-:-:S03]  /*ebc0*/  IMAD.MOV.U32 R2, RZ, RZ, R14 ;  /* 0x000000ffff027224 */ /* 0x004fc600078e000e */
[----:B------:R-:W-:Y:S01]  /*ebd0*/  ISETP.GE.AND P3, PT, R3, R6, PT ;  /* 0x000000060300720c */ /* 0x000fe20003f66270 */
[----:B-1----:R-:W-:-:S12]  /*ebe0*/  IMAD.MOV.U32 R3, RZ, RZ, R4 ;  /* 0x000000ffff037224 */ /* 0x002fd800078e0004 */
[----:B------:R-:W-:Y:S05]  /*ebf0*/  @P3 BRA `(.L_x_52) ;  /* 0x0000000000243947 */ /* 0x000fea0003800000 */
[----:B------:R-:W-:Y:S01]  /*ec00*/  IMAD.WIDE.U32 R10, R10, 0x2, R2 ;  /* 0x000000020a0a7825 */ /* 0x000fe200078e0002 */
[----:B------:R-:W-:Y:S01]  /*ec10*/  LEA R9, R9, UR38, 0x1 ;  /* 0x0000002609097c11 */ /* 0x000fe2000f8e08ff */
[----:B------:R-:W-:-:S04]  /*ec20*/  ULDC.64 UR4, c[0x0][0x208] ;  /* 0x0000820000047ab9 */ /* 0x000fc80000000a00 */
[----:B------:R-:W-:Y:S01]  /*ec30*/  @!PT LDS RZ, [RZ] ;  /* 0x00000000fffff984 */ /* 0x000fe20000000800 */
[----:B------:R-:W-:Y:S01]  /*ec40*/  @!PT LDS RZ, [RZ] ;  /* 0x00000000fffff984 */ /* 0x000fe20000000800 */
[----:B------:R-:W-:Y:S01]  /*ec50*/  @!PT LDS RZ, [RZ] ;  /* 0x00000000fffff984 */ /* 0x000fe20000000800 */
[----:B------:R0:W-:Y:S04]  /*ec60*/  LDGSTS.E.BYPASS.LTC128B.128 [R9+0x18c00], desc[UR4][R10.64], !P2 ;  /* 0x18c000000a097fae */ /* 0x0001e8000d101d44 */
[----:B------:R0:W-:Y:S04]  /*ec70*/  LDGSTS.E.BYPASS.LTC128B.128 [R9+0x1cc00], desc[UR4][R10.64+0x80], !P0 ;  /* 0x1cc000800a097fae */ /* 0x0001e8000c101d44 */
[----:B------:R0:W-:Y:S02]  /*ec80*/  LDGSTS.E.BYPASS.LTC128B.128 [R9+0x20c00], desc[UR4][R10.64+0x100], !P1 ;  /* 0x20c001000a097fae */ /* 0x0001e4000c901d44 */
.L_x_52:
[----:B------:R-:W-:Y:S05]  /*ec90*/  BSYNC B0 ;  /* 0x0000000000007941 */ /* 0x000fea0003800000 */
.L_x_51:
[----:B------:R-:W-:Y:S01]  /*eca0*/  NOP ;  /* 0x0000000000007918 */ /* 0x000fe20000000000 */
[----:B------:R-:W-:Y:S01]  /*ecb0*/  SYNCS.ARRIVE.TRANS64.RED.A0T1 RZ, [UR38+0x36800], RZ ;  /* 0x036800ffffff79a7 */ /* 0x000fe20008200426 */
[----:B------:R-:W-:Y:S01]  /*ecc0*/  IMAD.MOV.U32 R0, RZ, RZ, 0x1 ;  /* 0x00000001ff007424 */ /* 0x000fe200078e00ff */
[----:B------:R-:W-:Y:S04]  /*ecd0*/  ARRIVES.LDGSTSBAR.64.TRANSCNT [UR38+0x36800] ;  /* 0x03680000ff0079b0 */ /* 0x000fe80008000aa6 */
[----:B------:R-:W-:Y:S01]  /*ece0*/  SHF.L.U32 R0, R0, 0x1f, RZ ;  /* 0x0000001f00007819 */ /* 0x000fe200000006ff */
[----:B------:R-:W-:Y:S01]  /*ecf0*/  NOP ;  /* 0x0000000000007918 */ /* 0x000fe20000000000 */
[----:B------:R-:W2:Y:S01]  /*ed00*/  LDL.LU R3, [R1+0x4] ;  /* 0x0000040001037983 */ /* 0x000ea20000300800 */
[----:B------:R-:W-:Y:S01]  /*ed10*/  SYNCS.ARRIVE.TRANS64.A1T0 RZ, [UR38+0x36800], RZ ;  /* 0x036800ffffff79a7 */ /* 0x000fe20008100026 */
[----:B------:R-:W1:Y:S01]  /*ed20*/  SYNCS.PHASECHK.TRANS64.TRYWAIT P0, [UR38+0x36820], R0 ;  /* 0x03682000ff0075a7 */ /* 0x000e620008000166 */
[----:B--2---:R-:W-:-:S05]  /*ed30*/  VIADD R6, R3, 0xfffffffe ;  /* 0xfffffffe03067836 */ /* 0x004fca0000000000 */
[----:B------:R-:W-:Y:S01]  /*ed40*/  ISETP.GE.AND P1, PT, R6, UR40, PT ;  /* 0x0000002806007c0c */ /* 0x000fe2000bf26270 */
[----:B-1----:R-:W-:-:S12]  /*ed50*/  @!P0 BRA `(.L_x_53) ;  /* 0x00000034003c8947 */ /* 0x002fd80003800000 */
.L_x_149:
[----:B0-----:R-:W-:Y:S01]  /*ed60*/  IMAD.MOV.U32 R10, RZ, RZ, 0x1 ;  /* 0x00000001ff0a7424 */ /* 0x001fe200078e00ff */
[----:B-1----:R-:W-:Y:S01]  /*ed70*/  MOV R0, RZ ;  /* 0x000000ff00007202 */ /* 0x002fe20000000f00 */
[----:B------:R-:W-:Y:S06]  /*ed80*/  @!P1 BRA `(.L_x_54) ;  /* 0x0000001c009c9947 */ /* 0x000fec0003800000 */
[----:B------:R-:W-:Y:S01]  /*ed90*/  UIADD3 UR4, UR42, 0x1, URZ ;  /* 0x000000012a047890 */ /* 0x000fe2000fffe03f */
[----:B------:R-:W-:Y:S01]  /*eda0*/  LOP3.LUT R2, RZ, UR40, RZ, 0x33, !PT ;  /* 0x00000028ff027c12 */ /* 0x000fe2000f8e33ff */
[----:B------:R-:W0:Y:S01]  /*edb0*/  S2R R4, SR_TID.X ;  /* 0x0000000000047919 */ /* 0x000e220000002100 */
[----:B------:R-:W-:Y:S01]  /*edc0*/  IMAD.MOV.U32 R10, RZ, RZ, 0x1 ;  /* 0x00000001ff0a7424 */ /* 0x000fe200078e00ff */
[----:B------:R-:W-:-:S04]  /*edd0*/  UIMAD UR4, UR4, UR41, URZ ;  /* 0x00000029040472a4 */ /* 0x000fc8000f8e023f */
[----:B------:R-:W-:-:S04]  /*ede0*/  UISETP.LT.AND UP0, UPT, UR39, UR4, UPT ;  /* 0x000000042700728c */ /* 0x000fc8000bf01270 */
[----:B------:R-:W-:-:S06]  /*edf0*/  USEL UR4, UR39, UR4, UP0 ;  /* 0x0000000427047287 */ /* 0x000fcc0008000000 */
[----:B------:R-:W-:-:S05]  /*ee00*/  IMAD R3, RZ, RZ, -UR4 ;  /* 0x80000004ff037e24 */ /* 0x000fca000f8e02ff */
[----:B------:R-:W-:-:S04]  /*ee10*/  VIADDMNMX R2, R3, 0x1, R2, !PT ;  /* 0x0000000103027846 */ /* 0x000fc80007800102 */
[----:B------:R-:W-:Y:S02]  /*ee20*/  R2UR UR5, R2 ;  /* 0x00000000020572ca */ /* 0x000fe400000e0000 */
[----:B------:R-:W-:Y:S02]  /*ee30*/  LOP3.LUT R2, RZ, UR4, RZ, 0x33, !PT ;  /* 0x00000004ff027c12 */ /* 0x000fe4000f8e33ff */
[----:B0-----:R-:W-:Y:S01]  /*ee40*/  LOP3.LUT R9, R4, 0x1f, RZ, 0xc0, !PT ;  /* 0x0000001f04097812 */ /* 0x001fe200078ec0ff */
[----:B------:R-:W-:-:S08]  /*ee50*/  IMAD.MOV.U32 R4, RZ, RZ, R16 ;  /* 0x000000ffff047224 */ /* 0x000fd000078e0010 */
[----:B------:R-:W-:Y:S02]  /*ee60*/  UIADD3 UR6, UR5, -0x2, URZ ;  /* 0xfffffffe05067890 */ /* 0x000fe4000fffe03f */
[----:B------:R-:W-:-:S04]  /*ee70*/  UIADD3 UR5, UR4, UR5, URZ ;  /* 0x0000000504057290 */ /* 0x000fc8000fffe03f */
[----:B------:R-:W-:Y:S02]  /*ee80*/  ISETP.NE.AND P0, PT, R2, UR6, PT ;  /* 0x0000000602007c0c */ /* 0x000fe4000bf05270 */
[----:B------:R-:W-:-:S05]  /*ee90*/  IMAD.U32 R11, RZ, RZ, UR5 ;  /* 0x00000005ff0b7e24 */ /* 0x000fca000f8e00ff */
[----:B------:R-:W-:-:S06]  /*eea0*/  LOP3.LUT R11, R11, 0x1, RZ, 0xc0, !PT ;  /* 0x000000010b0b7812 */ /* 0x000fcc00078ec0ff */
[----:B------:R-:W-:Y:S05]  /*eeb0*/  @!P0 BRA `(.L_x_55) ;  /* 0x0000001000ec8947 */ /* 0x000fea0003800000 */
[----:B------:R-:W-:Y:S01]  /*eec0*/  R2UR UR4, R11 ;  /* 0x000000000b0472ca */ /* 0x000fe200000e0000 */
[----:B------:R-:W-:Y:S01]  /*eed0*/  BSSY B0, `(.L_x_55) ;  /* 0x0000139000007945 */ /* 0x000fe20003800000 */
[----:B------:R-:W-:Y:S02]  /*eee0*/  IMAD.MOV.U32 R7, RZ, RZ, 0x1 ;  /* 0x00000001ff077424 */ /* 0x000fe400078e00ff */
[----:B------:R-:W-:-:S09]  /*eef0*/  IMAD.MOV.U32 R4, RZ, RZ, R16 ;  /* 0x000000ffff047224 */ /* 0x000fd200078e0010 */
[----:B------:R-:W-:-:S06]  /*ef00*/  UIADD3 UR4, UR5, -UR4, URZ ;  /* 0x8000000405047290 */ /* 0x000fcc000fffe03f */
[----:B------:R-:W-:-:S07]  /*ef10*/  MOV R8, UR4 ;  /* 0x0000000400087c02 */ /* 0x000fce0008000f00 */
.L_x_90:
[----:B------:R-:W-:Y:S01]  /*ef20*/  LOP3.LUT P0, RZ, R17, 0x2, RZ, 0xc0, !PT ;  /* 0x0000000211ff7812 */ /* 0x000fe2000780c0ff */
[----:B------:R-:W-:Y:S01]  /*ef30*/  VIADD R8, R8, 0xfffffffe ;  /* 0xfffffffe08087836 */ /* 0x000fe20000000000 */
[----:B------:R-:W-:Y:S04]  /*ef40*/  BSSY B1, `(.L_x_56) ;  /* 0x0000096000017945 */ /* 0x000fe80003800000 */
[----:B------:R-:W-:-:S07]  /*ef50*/  ISETP.NE.AND P1, PT, R8, RZ, PT ;  /* 0x000000ff0800720c */ /* 0x000fce0003f25270 */
[----:B------:R-:W-:Y:S06]  /*ef60*/  @!P0 BRA `(.L_x_57) ;  /* 0x00000008004c8947 */ /* 0x000fec0003800000 */
[----:B------:R-:W-:Y:S01]  /*ef70*/  LOP3.LUT P0, RZ, R17, 0x1, RZ, 0xc0, !PT ;  /* 0x0000000111ff7812 */ /* 0x000fe2000780c0ff */
[----:B------:R-:W-:-:S12]  /*ef80*/  IMAD.MOV.U32 R10, RZ, RZ, R6 ;  /* 0x000000ffff0a7224 */ /* 0x000fd800078e0006 */
[----:B------:R-:W-:Y:S05]  /*ef90*/  @!P0 BRA `(.L_x_58) ;  /* 0x0000000000508947 */ /* 0x000fea0003800000 */
[----:B------:R-:W2:Y:S01]  /*efa0*/  LDL R5, [R1] ;  /* 0x0000000001057983 */ /* 0x000ea20000100800 */
[----:B------:R-:W0:Y:S01]  /*efb0*/  LDC R10, c[0x0][0x43c] ;  /* 0x00010f00ff0a7b82 */ /* 0x000e220000000800 */
[----:B------:R-:W-:Y:S01]  /*efc0*/  ULDC.64 UR4, c[0x0][0x428] ;  /* 0x00010a0000047ab9 */ /* 0x000fe20000000a00 */
[----:B------:R-:W-:Y:S01]  /*efd0*/  ULDC.64 UR6, c[0x0][0x208] ;  /* 0x0000820000067ab9 */ /* 0x000fe20000000a00 */
[----:B0-----:R-:W-:-:S13]  /*efe0*/  ISETP.NE.AND P0, PT, R10, 0x1, PT ;  /* 0x000000010a00780c */ /* 0x001fda0003f05270 */
[----:B------:R-:W0:Y:S02]  /*eff0*/  @P0 LDC.64 R2, c[0x0][0x440] ;  /* 0x00011000ff020b82 */ /* 0x000e240000000a00 */
[----:B0-----:R-:W-:-:S04]  /*f000*/  @P0 IMAD.HI.U32 R4, R6, R2, RZ ;  /* 0x0000000206040227 */ /* 0x001fc800078e00ff */
[----:B------:R-:W-:Y:S01]  /*f010*/  IMAD.MOV.U32 R2, RZ, RZ, R6 ;  /* 0x000000ffff027224 */ /* 0x000fe200078e0006 */
[----:B------:R-:W-:-:S04]  /*f020*/  @P0 SHF.R.U32.HI R2, RZ, R3, R4 ;  /* 0x00000003ff020219 */ /* 0x000fc80000011604 */
[--C-:B------:R-:W-:Y:S01]  /*f030*/  SHF.R.S32.HI R3, RZ, 0x1f, R2.reuse ;  /* 0x0000001fff037819 */ /* 0x100fe20000011402 */
[----:B--2---:R-:W-:Y:S02]  /*f040*/  IMAD R4, R5, UR4, RZ ;  /* 0x0000000405047c24 */ /* 0x004fe4000f8e02ff */
[----:B------:R-:W-:Y:S02]  /*f050*/  IMAD.MOV R5, RZ, RZ, -R2 ;  /* 0x000000ffff057224 */ /* 0x000fe400078e0a02 */
[C---:B------:R-:W-:Y:S02]  /*f060*/  IMAD R4, R19.reuse, UR5, R4 ;  /* 0x0000000513047c24 */ /* 0x040fe4000f8e0204 */
[----:B------:R-:W-:Y:S01]  /*f070*/  IMAD.WIDE.U32 R2, R19, UR4, R2 ;  /* 0x0000000413027c25 */ /* 0x000fe2000f8e0002 */
[----:B------:R-:W-:-:S03]  /*f080*/  ULDC.64 UR4, c[0x0][0x418] ;  /* 0x0001060000047ab9 */ /* 0x000fc60000000a00 */
[----:B------:R-:W-:Y:S01]  /*f090*/  IMAD.IADD R3, R4, 0x1, R3 ;  /* 0x0000000104037824 */ /* 0x000fe200078e0203 */
[----:B------:R-:W-:Y:S01]  /*f0a0*/  LEA R4, P0, R2, UR4, 0x2 ;  /* 0x0000000402047c11 */ /* 0x000fe2000f8010ff */
[----:B------:R-:W-:-:S03]  /*f0b0*/  IMAD R10, R10, R5, R6 ;  /* 0x000000050a0a7224 */ /* 0x000fc600078e0206 */
[----:B------:R-:W-:-:S05]  /*f0c0*/  LEA.HI.X R5, R2, UR5, R3, 0x2, P0 ;  /* 0x0000000502057c11 */ /* 0x000fca00080f1403 */
[----:B------:R0:W5:Y:S04]  /*f0d0*/  LDG.E R4, desc[UR6][R4.64] ;  /* 0x0000000604047981 */ /* 0x000168000c1e1900 */
.L_x_58:
[----:B------:R-:W1:Y:S01]  /*f0e0*/  S2R R2, SR_TID.X ;  /* 0x0000000000027919 */ /* 0x000e620000002100 */
[----:B------:R-:W-:Y:S01]  /*f0f0*/  BSSY B2, `(.L_x_59) ;  /* 0x0000006000027945 */ /* 0x000fe20003800000 */
[----:B-1----:R-:W-:Y:S02]  /*f100*/  LOP3.LUT R3, R2, 0x7f, RZ, 0xc0, !PT ;  /* 0x0000007f02037812 */ /* 0x002fe400078ec0ff */
[----:B------:R-:W-:Y:S02]  /*f110*/  SHF.L.U32 R2, R7, 0x1f, RZ ;  /* 0x0000001f07027819 */ /* 0x000fe400000006ff */
[----:B------:R-:W-:Y:S02]  /*f120*/  ISETP.NE.AND P2, PT, R3, RZ, PT ;  /* 0x000000ff0300720c */ /* 0x000fe40003f45270 */
[----:B------:R-:W1:Y:S02]  /*f130*/  SYNCS.PHASECHK.TRANS64.TRYWAIT P0, [UR38+0x36848], R2 ;  /* 0x03684802ff0075a7 */ /* 0x000e640008000166 */
[----:B-1----:R-:W-:Y:S09]  /*f140*/  @!P0 BRA `(.L_x_60) ;  /* 0x0000003000588947 */ /* 0x002ff20003800000 */
.L_x_150:
[----:B------:R-:W-:Y:S05]  /*f150*/  BSYNC B2 ;  /* 0x0000000000027941 */ /* 0x000fea0003800000 */
.L_x_59:
[----:B------:R-:W-:Y:S04]  /*f160*/  BSSY B2, `(.L_x_61) ;  /* 0x0000007000027945 */ /* 0x000fe80003800000 */
[----:B------:R-:W-:Y:S05]  /*f170*/  @P2 BRA `(.L_x_62) ;  /* 0x0000000000142947 */ /* 0x000fea0003800000 */
[----:B------:R-:W-:Y:S01]  /*f180*/  ISETP.NE.AND P0, PT, R9, RZ, PT ;  /* 0x000000ff0900720c */ /* 0x000fe20003f05270 */
[----:B-1----:R-:W-:-:S04]  /*f190*/  IMAD.MOV.U32 R3, RZ, RZ, 0xa800 ;  /* 0x0000a800ff037424 */ /* 0x002fc800078e00ff */
[----:B------:R2:W-:Y:S08]  /*f1a0*/  SYNCS.ARRIVE.TRANS64 RZ, [UR38+0x36838], R3 ;  /* 0x03683803ffff79a7 */ /* 0x0005f00008000026 */
[----:B--2---:R-:W-:Y:S05]  /*f1b0*/  @!P0 BRA `(.L_x_62) ;  /* 0x0000000000048947 */ /* 0x004fea0003800000 */
[----:B------:R-:W-:Y:S01]  /*f1c0*/  BPT.TRAP 0x1 ;  /* 0x000000040000795c */ /* 0x000fe20000300000 */
.L_x_62:
[----:B------:R-:W-:Y:S05]  /*f1d0*/  BSYNC B2 ;  /* 0x0000000000027941 */ /* 0x000fea0003800000 */
.L_x_61:
[----:B0-----:R-:W-:Y:S01]  /*f1e0*/  MOV R5, RZ ;  /* 0x000000ff00057202 */ /* 0x001fe20000000f00 */
[----:B------:R-:W-:Y:S01]  /*f1f0*/  ULDC.64 UR4, c[0x0][0x198] ;  /* 0x0000660000047ab9 */ /* 0x000fe20000000a00 */
[----:B------:R-:W-:Y:S01]  /*f200*/  PLOP3.LUT P0, PT, PT, PT, PT, 0x80, 0x0 ;  /* 0x000000000000781c */ /* 0x000fe20003f0f070 */
[----:B------:R-:W-:Y:S01]  /*f210*/  UIADD3 UR4, UP0, UR4, 0x370, URZ ;  /* 0x0000037004047890 */ /* 0x000fe2000ff1e03f */
[----:B------:R-:W-:Y:S01]  /*f220*/  R2UR UR34, R5 ;  /* 0x00000000052272ca */ /* 0x000fe200000e0000 */
[----:B-1----:R-:W-:Y:S01]  /*f230*/  IMAD R3, R10, 0x70, RZ ;  /* 0x000000700a037824 */ /* 0x002fe200078e02ff */
[----:B------:R-:W-:Y:S02]  /*f240*/  UIADD3 UR32, UR38, 0x2bc00, URZ ;  /* 0x0002bc0026207890 */ /* 0x000fe4000fffe03f */
[----:B------:R-:W-:Y:S02]  /*f250*/  UIADD3 UR33, UR38, 0x36838, URZ ;  /* 0x0003683826217890 */ /* 0x000fe4000fffe03f */
[----:B------:R-:W-:Y:S01]  /*f260*/  UIADD3.X UR5, URZ, UR5, URZ, UP0, !UPT ;  /* 0x000000053f057290 */ /* 0x000fe200087fe43f */
[----:B------:R-:W-:Y:S01]  /*f270*/  UMOV UR6, 0x0 ;  /* 0x0000000000067882 */ /* 0x000fe20000000000 */
[----:B------:R-:W-:-:S10]  /*f280*/  UMOV UR7, 0x14f00000 ;  /* 0x14f0000000077882 */ /* 0x000fd40000000000 */
.L_x_63:
[----:B------:R-:W-:-:S13]  /*f290*/  @P0 ELECT P3, URZ, PT ;  /* 0x00000000003f082f */ /* 0x000fda0003860000 */
[----:B-----5:R-:W-:Y:S02]  /*f2a0*/  @P3 R2UR UR37, R4 ;  /* 0x00000000042532ca */ /* 0x020fe400000e0000 */
[----:B------:R-:W-:Y:S02]  /*f2b0*/  @P3 R2UR UR35, R3 ;  /* 0x00000000032332ca */ /* 0x000fe400000e0000 */
[----:B------:R-:W-:Y:S02]  /*f2c0*/  @P3 PLOP3.LUT P0, PT, P3, PT, PT, 0x8, 0x0 ;  /* 0x000000000000381c */ /* 0x000fe40001f0e170 */
[----:B------:R-:W-:-:S09]  /*f2d0*/  PLOP3.LUT P3, PT, PT, PT, PT, 0x8, 0x0 ;  /* 0x000000000000781c */ /* 0x000fd20003f6e170 */
[----:B------:R0:W-:Y:S02]  /*f2e0*/  UTMALDG.4D [UR32], [UR4], desc[UR6] ;  /* 0x00000620040075b4 */ /* 0x0001e40008019000 */
[----:B0-----:R-:W-:Y:S05]  /*f2f0*/  @P0 BRA.U.ANY `(.L_x_63) ;  /* 0xfffffffd00e40947 */ /* 0x001fea000393ffff */
[----:B------:R-:W-:Y:S01]  /*f300*/  IMAD.MOV.U32 R12, RZ, RZ, 0x40 ;  /* 0x00000040ff0c7424 */ /* 0x000fe200078e00ff */
[----:B------:R-:W-:Y:S01]  /*f310*/  PLOP3.LUT P0, PT, PT, PT, PT, 0x80, 0x0 ;  /* 0x000000000000781c */ /* 0x000fe20003f0f070 */
[----:B------:R-:W-:Y:S01]  /*f320*/  UIADD3 UR8, UR38, 0x2f400, URZ ;  /* 0x0002f40026087890 */ /* 0x000fe2000fffe03f */
[----:B------:R-:W-:Y:S02]  /*f330*/  UMOV UR6, 0x0 ;  /* 0x0000000000067882 */ /* 0x000fe40000000000 */
[----:B------:R-:W-:Y:S01]  /*f340*/  R2UR UR10, R12 ;  /* 0x000000000c0a72ca */ /* 0x000fe200000e0000 */
[----:B------:R-:W-:-:S14]  /*f350*/  UMOV UR7, 0x14f00000 ;  /* 0x14f0000000077882 */ /* 0x000fdc0000000000 */
.L_x_64:
[----:B------:R-:W-:-:S13]  /*f360*/  @P0 ELECT P3, URZ, PT ;  /* 0x00000000003f082f */ /* 0x000fda0003860000 */
[----:B------:R-:W-:Y:S01]  /*f370*/  @P3 R2UR UR13, R4 ;  /* 0x00000000040d32ca */ /* 0x000fe200000e0000 */
[----:B------:R-:W-:Y:S01]  /*f380*/  UMOV UR9, UR33 ;  /* 0x0000002100097c82 */ /* 0x000fe20008000000 */
[----:B------:R-:W-:Y:S01]  /*f390*/  @P3 R2UR UR11, R3 ;  /* 0x00000000030b32ca */ /* 0x000fe200000e0000 */
[----:B------:R-:W-:Y:S01]  /*f3a0*/  UMOV UR12, UR36 ;  /* 0x00000024000c7c82 */ /* 0x000fe20008000000 */
        /* <DEDUP_REMOVED lines=10> */
.L_x_65:
        /* <DEDUP_REMOVED lines=9> */
[----:B------:R-:W0:Y:S01]  /*f4e0*/  SYNCS.PHASECHK.TRANS64.TRYWAIT P0, [UR38+0x36860], R2 ;  /* 0x03686002ff0075a7 */ /* 0x000e220008000166 */
[----:B------:R-:W-:Y:S04]  /*f4f0*/  BSSY B2, `(.L_x_66) ;  /* 0x0000002000027945 */ /* 0x000fe80003800000 */
[----:B0-----:R-:W-:Y:S05]  /*f500*/  @!P0 BRA `(.L_x_67) ;  /* 0x0000002c00808947 */ /* 0x001fea0003800000 */
.L_x_151:
[----:B------:R-:W-:Y:S05]  /*f510*/  BSYNC B2 ;  /* 0x0000000000027941 */ /* 0x000fea0003800000 */
.L_x_66:
[----:B------:R-:W-:Y:S01]  /*f520*/  BSSY B2, `(.L_x_68) ;  /* 0x0000009000027945 */ /* 0x000fe20003800000 */
[----:B0-----:R-:W-:Y:S02]  /*f530*/  IMAD.MOV.U32 R2, RZ, RZ, 0x0 ;  /* 0x00000000ff027424 */ /* 0x001fe400078e00ff */
[----:B------:R-:W-:Y:S01]  /*f540*/  IMAD.MOV.U32 R3, RZ, RZ, 0x14f00000 ;  /* 0x14f00000ff037424 */ /* 0x000fe200078e00ff */
[----:B------:R-:W-:Y:S06]  /*f550*/  @P2 BRA `(.L_x_69) ;  /* 0x0000000000142947 */ /* 0x000fec0003800000 */
[----:B------:R-:W-:Y:S01]  /*f560*/  ISETP.NE.AND P0, PT, R9, RZ, PT ;  /* 0x000000ff0900720c */ /* 0x000fe20003f05270 */
[----:B------:R-:W-:-:S04]  /*f570*/  IMAD.MOV.U32 R14, RZ, RZ, 0xa800 ;  /* 0x0000a800ff0e7424 */ /* 0x000fc800078e00ff */
[----:B------:R0:W-:Y:S08]  /*f580*/  SYNCS.ARRIVE.TRANS64 RZ, [UR38+0x36850], R14 ;  /* 0x0368500effff79a7 */ /* 0x0001f00008000026 */
[----:B0-----:R-:W-:Y:S05]  /*f590*/  @!P0 BRA `(.L_x_69) ;  /* 0x0000000000048947 */ /* 0x001fea0003800000 */
[----:B------:R-:W-:Y:S01]  /*f5a0*/  BPT.TRAP 0x1 ;  /* 0x000000040000795c */ /* 0x000fe20000300000 */
.L_x_69:
[----:B------:R-:W-:Y:S05]  /*f5b0*/  BSYNC B2 ;  /* 0x0000000000027941 */ /* 0x000fea0003800000 */
.L_x_68:
[----:B------:R-:W-:Y:S01]  /*f5c0*/  R2UR UR6, R2 ;  /* 0x00000000020672ca */ /* 0x000fe200000e0000 */
[----:B------:R-:W-:Y:S01]  /*f5d0*/  ULDC.64 UR4, c[0x0][0x198] ;  /* 0x0000660000047ab9 */ /* 0x000fe20000000a00 */
[----:B------:R-:W-:Y:S01]  /*f5e0*/  R2UR UR7, R3 ;  /* 0x00000000030772ca */ /* 0x000fe200000e0000 */
[----:B------:R-:W-:Y:S01]  /*f5f0*/  UIADD3 UR4, UP0, UR4, 0x470, URZ ;  /* 0x0000047004047890 */ /* 0x000fe2000ff1e03f */
[----:B------:R-:W-:Y:S01]  /*f600*/  R2UR UR10, R5 ;  /* 0x00000000050a72ca */ /* 0x000fe200000e0000 */
[----:B------:R-:W-:Y:S01]  /*f610*/  IMAD R5, R18, 0x70, RZ ;  /* 0x0000007012057824 */ /* 0x000fe200078e02ff */
[----:B------:R-:W-:Y:S01]  /*f620*/  PLOP3.LUT P0, PT, PT, PT, PT, 0x80, 0x0 ;  /* 0x000000000000781c */ /* 0x000fe20003f0f070 */
[----:B------:R-:W-:Y:S02]  /*f630*/  UIADD3 UR8, UR38, 0x400, URZ ;  /* 0x0000040026087890 */ /* 0x000fe4000fffe03f */
[----:B------:R-:W-:Y:S02]  /*f640*/  UIADD3 UR9, UR38, 0x36850, URZ ;  /* 0x0003685026097890 */ /* 0x000fe4000fffe03f */
[----:B------:R-:W-:-:S12]  /*f650*/  UIADD3.X UR5, URZ, UR5, URZ, UP0, !UPT ;  /* 0x000000053f057290 */ /* 0x000fd800087fe43f */
.L_x_70:
[----:B------:R-:W-:-:S13]  /*f660*/  @P0 ELECT P2, URZ, PT ;  /* 0x00000000003f082f */ /* 0x000fda0003840000 */
[----:B------:R-:W-:Y:S01]  /*f670*/  @P2 R2UR UR13, R16 ;  /* 0x00000000100d22ca */ /* 0x000fe200000e0000 */
[----:B------:R-:W-:Y:S01]  /*f680*/  UMOV UR12, UR36 ;  /* 0x00000024000c7c82 */ /* 0x000fe20008000000 */
[----:B------:R-:W-:Y:S02]  /*f690*/  @P2 R2UR UR11, R5 ;  /* 0x00000000050b22ca */ /* 0x000fe400000e0000 */
[----:B------:R-:W-:Y:S02]  /*f6a0*/  @P2 PLOP3.LUT P0, PT, P2, PT, PT, 0x8, 0x0 ;  /* 0x000000000000281c */ /* 0x000fe4000170e170 */
[----:B------:R-:W-:-:S09]  /*f6b0*/  PLOP3.LUT P2, PT, PT, PT, PT, 0x8, 0x0 ;  /* 0x000000000000781c */ /* 0x000fd20003f4e170 */
[----:B------:R0:W-:Y:S02]  /*f6c0*/  UTMALDG.4D [UR8], [UR4], desc[UR6] ;  /* 0x00000608040075b4 */ /* 0x0001e40008019000 */
[----:B0-----:R-:W-:Y:S05]  /*f6d0*/  @P0 BRA.U.ANY `(.L_x_70) ;  /* 0xfffffffd00e00947 */ /* 0x001fea000393ffff */
[----:B------:R-:W-:Y:S01]  /*f6e0*/  R2UR UR10, R12 ;  /* 0x000000000c0a72ca */ /* 0x000fe200000e0000 */
[----:B------:R-:W-:Y:S01]  /*f6f0*/  UIADD3 UR8, UR38, 0x3c00, URZ ;  /* 0x00003c0026087890 */ /* 0x000fe2000fffe03f */
[----:B------:R-:W-:Y:S02]  /*f700*/  R2UR UR6, R2 ;  /* 0x00000000020672ca */ /* 0x000fe400000e0000 */
[----:B------:R-:W-:Y:S02]  /*f710*/  R2UR UR7, R3 ;  /* 0x00000000030772ca */ /* 0x000fe400000e0000 */
[----:B------:R-:W-:-:S13]  /*f720*/  PLOP3.LUT P0, PT, PT, PT, PT, 0x80, 0x0 ;  /* 0x000000000000781c */ /* 0x000fda0003f0f070 */
.L_x_71:
        /* <DEDUP_REMOVED lines=13> */
.L_x_72:
        /* <DEDUP_REMOVED lines=8> */
[----:B------:R-:W-:Y:S01]  /*f880*/  IMAD.MOV.U32 R18, RZ, RZ, R10 ;  /* 0x000000ffff127224 */ /* 0x000fe200078e000a */
[----:B------:R-:W-:-:S07]  /*f890*/  MOV R16, R4 ;  /* 0x0000000400107202 */ /* 0x000fce0000000f00 */
.L_x_57:
[----:B------:R-:W-:Y:S05]  /*f8a0*/  BSYNC B1 ;  /* 0x0000000000017941 */ /* 0x000fea0003800000 */
.L_x_56:
[----:B------:R-:W-:Y:S01]  /*f8b0*/  LOP3.LUT P0, RZ, R17, 0x2, RZ, 0xc0, !PT ;  /* 0x0000000211ff7812 */ /* 0x000fe2000780c0ff */
[----:B------:R-:W-:Y:S01]  /*f8c0*/  BSSY B1, `(.L_x_73) ;  /* 0x0000096000017945 */ /* 0x000fe20003800000 */
[----:B------:R-:W-:-:S11]  /*f8d0*/  LOP3.LUT R10, R7, 0x1, RZ, 0x3c, !PT ;  /* 0x00000001070a7812 */ /* 0x000fd600078e3cff */
[----:B------:R-:W-:Y:S05]  /*f8e0*/  @!P0 BRA `(.L_x_74) ;  /* 0x00000008004c8947 */ /* 0x000fea0003800000 */
[----:B------:R-:W-:Y:S01]  /*f8f0*/  LOP3.LUT P0, RZ, R17, 0x1, RZ, 0xc0, !PT ;  /* 0x0000000111ff7812 */ /* 0x000fe2000780c0ff */
[----:B------:R-:W-:-:S12]  /*f900*/  VIADD R12, R6, 0xffffffff ;  /* 0xffffffff060c7836 */ /* 0x000fd80000000000 */
        /* <DEDUP_REMOVED lines=9> */
[----:B------:R-:W-:-:S05]  /*f9a0*/  @P0 SHF.R.U32.HI R2, RZ, R3, R4 ;  /* 0x00000003ff020219 */ /* 0x000fca0000011604 */
[----:B------:R-:W-:-:S04]  /*f9b0*/  IMAD.MOV R3, RZ, RZ, -R2 ;  /* 0x000000ffff037224 */ /* 0x000fc800078e0a02 */
[----:B------:R-:W-:Y:S01]  /*f9c0*/  IMAD R12, R5, R3, R12 ;  /* 0x00000003050c7224 */ /* 0x000fe200078e020c */
[----:B------:R-:W-:-:S03]  /*f9d0*/  SHF.R.S32.HI R3, RZ, 0x1f, R2 ;  /* 0x0000001fff037819 */ /* 0x000fc60000011402 */
[----:B------:R-:W-:-:S04]  /*f9e0*/  IMAD.WIDE.U32 R2, R19, UR4, R2 ;  /* 0x0000000413027c25 */ /* 0x000fc8000f8e0002 */
[----:B--2---:R-:W-:-:S04]  /*f9f0*/  IMAD R4, R13, UR4, RZ ;  /* 0x000000040d047c24 */ /* 0x004fc8000f8e02ff */
[----:B------:R-:W-:Y:S01]  /*fa00*/  IMAD R4, R19, UR5, R4 ;  /* 0x0000000513047c24 */ /* 0x000fe2000f8e0204 */
[----:B------:R-:W-:-:S03]  /*fa10*/  ULDC.64 UR4, c[0x0][0x418] ;  /* 0x0001060000047ab9 */ /* 0x000fc60000000a00 */
[----:B------:R-:W-:Y:S01]  /*fa20*/  IMAD.IADD R3, R4, 0x1, R3 ;  /* 0x0000000104037824 */ /* 0x000fe200078e0203 */
[----:B------:R-:W-:-:S04]  /*fa30*/  LEA R4, P0, R2, UR4, 0x2 ;  /* 0x0000000402047c11 */ /* 0x000fc8000f8010ff */
[----:B------:R-:W-:-:S05]  /*fa40*/  LEA.HI.X R5, R2, UR5, R3, 0x2, P0 ;  /* 0x0000000502057c11 */ /* 0x000fca00080f1403 */
[----:B------:R0:W5:Y:S04]  /*fa50*/  LDG.E R4, desc[UR6][R4.64] ;  /* 0x0000000604047981 */ /* 0x000168000c1e1900 */
.L_x_75:
[----:B------:R-:W1:Y:S01]  /*fa60*/  S2R R2, SR_TID.X ;  /* 0x0000000000027919 */ /* 0x000e620000002100 */
[----:B------:R-:W-:Y:S01]  /*fa70*/  BSSY B2, `(.L_x_76) ;  /* 0x0000006000027945 */ /* 0x000fe20003800000 */
[----:B-1----:R-:W-:Y:S02]  /*fa80*/  LOP3.LUT R3, R2, 0x7f, RZ, 0xc0, !PT ;  /* 0x0000007f02037812 */ /* 0x002fe400078ec0ff */
[----:B------:R-:W-:Y:S02]  /*fa90*/  SHF.L.U32 R2, R10, 0x1f, RZ ;  /* 0x0000001f0a027819 */ /* 0x000fe400000006ff */
[----:B------:R-:W-:Y:S02]  /*faa0*/  ISETP.NE.AND P2, PT, R3, RZ, PT ;  /* 0x000000ff0300720c */ /* 0x000fe40003f45270 */
[----:B------:R-:W1:Y:S02]  /*fab0*/  SYNCS.PHASECHK.TRANS64.TRYWAIT P0, [UR38+0x36840], R2 ;  /* 0x03684002ff0075a7 */ /* 0x000e640008000166 */
[----:B-1----:R-:W-:Y:S09]  /*fac0*/  @!P0 BRA `(.L_x_77) ;  /* 0x0000002800288947 */ /* 0x002ff20003800000 */
.L_x_152:
[----:B------:R-:W-:Y:S05]  /*fad0*/  BSYNC B2 ;  /* 0x0000000000027941 */ /* 0x000fea0003800000 */
.L_x_76:
[----:B------:R-:W-:Y:S04]  /*fae0*/  BSSY B2, `(.L_x_78) ;  /* 0x0000007000027945 */ /* 0x000fe80003800000 */
[----:B------:R-:W-:Y:S05]  /*faf0*/  @P2 BRA `(.L_x_79) ;  /* 0x0000000000142947 */ /* 0x000fea0003800000 */
[----:B------:R-:W-:Y:S01]  /*fb00*/  ISETP.NE.AND P0, PT, R9, RZ, PT ;  /* 0x000000ff0900720c */ /* 0x000fe20003f05270 */
[----:B-1----:R-:W-:-:S04]  /*fb10*/  IMAD.MOV.U32 R2, RZ, RZ, 0xa800 ;  /* 0x0000a800ff027424 */ /* 0x002fc800078e00ff */
[----:B------:R2:W-:Y:S08]  /*fb20*/  SYNCS.ARRIVE.TRANS64 RZ, [UR38+0x36830], R2 ;  /* 0x03683002ffff79a7 */ /* 0x0005f00008000026 */
[----:B--2---:R-:W-:Y:S05]  /*fb30*/  @!P0 BRA `(.L_x_79) ;  /* 0x0000000000048947 */ /* 0x004fea0003800000 */
[----:B------:R-:W-:Y:S01]  /*fb40*/  BPT.TRAP 0x1 ;  /* 0x000000040000795c */ /* 0x000fe20000300000 */
.L_x_79:
[----:B------:R-:W-:Y:S05]  /*fb50*/  BSYNC B2 ;  /* 0x0000000000027941 */ /* 0x000fea0003800000 */
.L_x_78:
[----:B0-----:R-:W-:Y:S01]  /*fb60*/  IMAD.MOV.U32 R5, RZ, RZ, RZ ;  /* 0x000000ffff057224 */ /* 0x001fe200078e00ff */
[----:B------:R-:W-:Y:S01]  /*fb70*/  ULDC.64 UR4, c[0x0][0x198] ;  /* 0x0000660000047ab9 */ /* 0x000fe20000000a00 */
[----:B------:R-:W-:Y:S01]  /*fb80*/  PLOP3.LUT P0, PT, PT, PT, PT, 0x80, 0x0 ;  /* 0x000000000000781c */ /* 0x000fe20003f0f070 */
[----:B------:R-:W-:Y:S01]  /*fb90*/  UIADD3 UR4, UP0, UR4, 0x370, URZ ;  /* 0x0000037004047890 */ /* 0x000fe2000ff1e03f */
[----:B-1----:R-:W-:Y:S01]  /*fba0*/  IMAD R2, R12, 0x70, RZ ;  /* 0x000000700c027824 */ /* 0x002fe200078e02ff */
[----:B------:R-:W-:Y:S01]  /*fbb0*/  R2UR UR10, R5 ;  /* 0x00000000050a72ca */ /* 0x000fe200000e0000 */
[----:B------:R-:W-:Y:S02]  /*fbc0*/  UIADD3 UR8, UR38, 0x21400, URZ ;  /* 0x0002140026087890 */ /* 0x000fe4000fffe03f */
[----:B------:R-:W-:Y:S02]  /*fbd0*/  UIADD3 UR9, UR38, 0x36830, URZ ;  /* 0x0003683026097890 */ /* 0x000fe4000fffe03f */
[----:B------:R-:W-:Y:S01]  /*fbe0*/  UIADD3.X UR5, URZ, UR5, URZ, UP0, !UPT ;  /* 0x000000053f057290 */ /* 0x000fe200087fe43f */
[----:B------:R-:W-:Y:S01]  /*fbf0*/  UMOV UR6, 0x0 ;  /* 0x0000000000067882 */ /* 0x000fe20000000000 */
[----:B------:R-:W-:-:S10]  /*fc00*/  UMOV UR7, 0x14f00000 ;  /* 0x14f0000000077882 */ /* 0x000fd40000000000 */
.L_x_80:
[----:B------:R-:W-:-:S13]  /*fc10*/  @P0 ELECT P3, URZ, PT ;  /* 0x00000000003f082f */ /* 0x000fda0003860000 */
[----:B-----5:R-:W-:Y:S01]  /*fc20*/  @P3 R2UR UR13, R4 ;  /* 0x00000000040d32ca */ /* 0x020fe200000e0000 */
[----:B------:R-:W-:Y:S01]  /*fc30*/  UMOV UR12, UR36 ;  /* 0x00000024000c7c82 */ /* 0x000fe20008000000 */
[----:B------:R-:W-:Y:S02]  /*fc40*/  @P3 R2UR UR11, R2 ;  /* 0x00000000020b32ca */ /* 0x000fe400000e0000 */
[----:B------:R-:W-:Y:S02]  /*fc50*/  @P3 PLOP3.LUT P0, PT, P3, PT, PT, 0x8, 0x0 ;  /* 0x000000000000381c */ /* 0x000fe40001f0e170 */
[----:B------:R-:W-:-:S09]  /*fc60*/  PLOP3.LUT P3, PT, PT, PT, PT, 0x8, 0x0 ;  /* 0x000000000000781c */ /* 0x000fd20003f6e170 */
[----:B------:R0:W-:Y:S02]  /*fc70*/  UTMALDG.4D [UR8], [UR4], desc[UR6] ;  /* 0x00000608040075b4 */ /* 0x0001e40008019000 */
[----:B0-----:R-:W-:Y:S05]  /*fc80*/  @P0 BRA.U.ANY `(.L_x_80) ;  /* 0xfffffffd00e00947 */ /* 0x001fea000393ffff */
[----:B------:R-:W-:Y:S01]  /*fc90*/  MOV R13, 0x40 ;  /* 0x00000040000d7802 */ /* 0x000fe20000000f00 */
[----:B------:R-:W-:Y:S01]  /*fca0*/  UIADD3 UR8, UR38, 0x24c00, URZ ;  /* 0x00024c0026087890 */ /* 0x000fe2000fffe03f */
[----:B------:R-:W-:Y:S01]  /*fcb0*/  PLOP3.LUT P0, PT, PT, PT, PT, 0x80, 0x0 ;  /* 0x000000000000781c */ /* 0x000fe20003f0f070 */
[----:B------:R-:W-:Y:S01]  /*fcc0*/  UMOV UR6, 0x0 ;  /* 0x0000000000067882 */ /* 0x000fe20000000000 */
[----:B------:R-:W-:Y:S01]  /*fcd0*/  R2UR UR10, R13 ;  /* 0x000000000d0a72ca */ /* 0x000fe200000e0000 */
[----:B------:R-:W-:-:S14]  /*fce0*/  UMOV UR7, 0x14f00000 ;  /* 0x14f0000000077882 */ /* 0x000fdc0000000000 */
.L_x_81:
        /* <DEDUP_REMOVED lines=14> */
.L_x_82:
        /* <DEDUP_REMOVED lines=8> */
[----:B------:R-:W-:Y:S01]  /*fe50*/  SHF.L.U32 R2, R7, 0x1f, RZ ;  /* 0x0000001f07027819 */ /* 0x000fe200000006ff */
[----:B------:R-:W-:Y:S03]  /*fe60*/  BSSY B2, `(.L_x_83) ;  /* 0x0000003000027945 */ /* 0x000fe60003800000 */
[----:B------:R-:W0:Y:S02]  /*fe70*/  SYNCS.PHASECHK.TRANS64.TRYWAIT P0, [UR38+0x36868], R2 ;  /* 0x03686802ff0075a7 */ /* 0x000e240008000166 */
[----:B0-----:R-:W-:Y:S05]  /*fe80*/  @!P0 BRA `(.L_x_84) ;  /* 0x0000002400508947 */ /* 0x001fea0003800000 */
.L_x_153:
[----:B------:R-:W-:Y:S05]  /*fe90*/  BSYNC B2 ;  /* 0x0000000000027941 */ /* 0x000fea0003800000 */
.L_x_83:
        /* <DEDUP_REMOVED lines=9> */
.L_x_86:
[----:B------:R-:W-:Y:S05]  /*ff30*/  BSYNC B2 ;  /* 0x0000000000027941 */ /* 0x000fea0003800000 */
.L_x_85:
        /* <DEDUP_REMOVED lines=10> */
.L_x_87:
        /* <DEDUP_REMOVED lines=13> */
.L_x_88:
        /* <DEDUP_REMOVED lines=13> */
.L_x_89:
        /* <DEDUP_REMOVED lines=8> */
[----:B------:R-:W-:Y:S02]  /*10200*/  IMAD.MOV.U32 R18, RZ, RZ, R12 ;  /* 0x000000ffff127224 */ /* 0x000fe400078e000c */
[----:B------:R-:W-:-:S07]  /*10210*/  IMAD.MOV.U32 R16, RZ, RZ, R4 ;  /* 0x000000ffff107224 */ /* 0x000fce00078e0004 */
.L_x_74:
[----:B------:R-:W-:Y:S05]  /*10220*/  BSYNC B1 ;  /* 0x0000000000017941 */ /* 0x000fea0003800000 */
.L_x_73:
[----:B------:R-:W-:Y:S01]  /*10230*/  IADD3 R6, R6, -0x2, RZ ;  /* 0xfffffffe06067810 */ /* 0x000fe20007ffe0ff */
[----:B------:R-:W-:Y:S01]  /*10240*/  IMAD.MOV.U32 R7, RZ, RZ, R10 ;  /* 0x000000ffff077224 */ /* 0x000fe200078e000a */
[----:B------:R-:W-:Y:S06]  /*10250*/  @P1 BRA `(.L_x_90) ;  /* 0xffffffec00301947 */ /* 0x000fec000383ffff */
[----:B------:R-:W-:Y:S05]  /*10260*/  BSYNC B0 ;  /* 0x0000000000007941 */ /* 0x000fea0003800000 */
.L_x_55:
[----:B------:R-:W-:Y:S01]  /*10270*/  ISETP.NE.AND P0, PT, R11, RZ, PT ;  /* 0x000000ff0b00720c */ /* 0x000fe20003f05270 */
[----:B------:R-:W-:-:S12]  /*10280*/  BSSY B0, `(.L_x_54) ;  /* 0x0000097000007945 */ /* 0x000fd80003800000 */
[----:B------:R-:W-:Y:S05]  /*10290*/  @!P0 BRA `(.L_x_91) ;  /* 0x0000000800548947 */ /* 0x000fea0003800000 */
[----:B------:R-:W-:Y:S01]  /*102a0*/  LOP3.LUT P1, RZ, R17, 0x2, RZ, 0xc0, !PT ;  /* 0x0000000211ff7812 */ /* 0x000fe2000782c0ff */
[----:B------:R-:W-:-:S12]  /*102b0*/  IMAD.MOV.U32 R0, RZ, RZ, 0x1 ;  /* 0x00000001ff007424 */ /* 0x000fd800078e00ff */
[----:B------:R-:W-:Y:S05]  /*102c0*/  @!P1 BRA `(.L_x_91) ;  /* 0x0000000800489947 */ /* 0x000fea0003800000 */
[----:B------:R-:W-:-:S13]  /*102d0*/  LOP3.LUT P1, RZ, R17, 0x1, RZ, 0xc0, !PT ;  /* 0x0000000111ff7812 */ /* 0x000fda000782c0ff */
[----:B------:R-:W-:Y:S05]  /*102e0*/  @!P1 BRA `(.L_x_92) ;  /* 0x0000000000549947 */ /* 0x000fea0003800000 */
[----:B------:R-:W2:Y:S01]  /*102f0*/  LDL.LU R5, [R1] ;  /* 0x0000000001057983 */ /* 0x000ea20000300800 */
[----:B------:R-:W0:Y:S01]  /*10300*/  LDC R8, c[0x0][0x43c] ;  /* 0x00010f00ff087b82 */ /* 0x000e220000000800 */
[----:B------:R-:W-:Y:S01]  /*10310*/  IMAD.MOV.U32 R7, RZ, RZ, R6 ;  /* 0x000000ffff077224 */ /* 0x000fe200078e0006 */
[----:B------:R-:W-:Y:S01]  /*10320*/  ULDC.64 UR4, c[0x0][0x428] ;  /* 0x00010a0000047ab9 */ /* 0x000fe20000000a00 */
[----:B------:R-:W-:Y:S01]  /*10330*/  ULDC.64 UR6, c[0x0][0x208] ;  /* 0x0000820000067ab9 */ /* 0x000fe20000000a00 */
[----:B0-----:R-:W-:-:S13]  /*10340*/  ISETP.NE.AND P0, PT, R8, 0x1, PT ;  /* 0x000000010800780c */ /* 0x001fda0003f05270 */
[----:B------:R-:W0:Y:S02]  /*10350*/  @P0 LDC.64 R2, c[0x0][0x440] ;  /* 0x00011000ff020b82 */ /* 0x000e240000000a00 */
[----:B0-----:R-:W-:-:S05]  /*10360*/  @P0 IMAD.HI.U32 R2, R6, R2, RZ ;  /* 0x0000000206020227 */ /* 0x001fca00078e00ff */
[----:B------:R-:W-:-:S04]  /*10370*/  @P0 SHF.R.U32.HI R7, RZ, R3, R2 ;  /* 0x00000003ff070219 */ /* 0x000fc80000011602 */
[----:B------:R-:W-:Y:S01]  /*10380*/  SHF.R.S32.HI R3, RZ, 0x1f, R7 ;  /* 0x0000001fff037819 */ /* 0x000fe20000011407 */
[----:B--2---:R-:W-:-:S04]  /*10390*/  IMAD R2, R5, UR4, RZ ;  /* 0x0000000405027c24 */ /* 0x004fc8000f8e02ff */
[----:B------:R-:W-:Y:S02]  /*103a0*/  IMAD R5, R19, UR5, R2 ;  /* 0x0000000513057c24 */ /* 0x000fe4000f8e0202 */
[----:B------:R-:W-:-:S04]  /*103b0*/  IMAD.MOV.U32 R2, RZ, RZ, R7 ;  /* 0x000000ffff027224 */ /* 0x000fc800078e0007 */
[----:B------:R-:W-:Y:S01]  /*103c0*/  IMAD.WIDE.U32 R2, R19, UR4, R2 ;  /* 0x0000000413027c25 */ /* 0x000fe2000f8e0002 */
[----:B------:R-:W-:-:S03]  /*103d0*/  ULDC.64 UR4, c[0x0][0x418] ;  /* 0x0001060000047ab9 */ /* 0x000fc60000000a00 */
[----:B------:R-:W-:Y:S01]  /*103e0*/  IMAD.IADD R3, R5, 0x1, R3 ;  /* 0x0000000105037824 */ /* 0x000fe200078e0203 */
[----:B------:R-:W-:-:S04]  /*103f0*/  LEA R4, P0, R2, UR4, 0x2 ;  /* 0x0000000402047c11 */ /* 0x000fc8000f8010ff */
[----:B------:R-:W-:-:S05]  /*10400*/  LEA.HI.X R5, R2, UR5, R3, 0x2, P0 ;  /* 0x0000000502057c11 */ /* 0x000fca00080f1403 */
[----:B------:R0:W5:Y:S01]  /*10410*/  LDG.E R4, desc[UR6][R4.64] ;  /* 0x0000000604047981 */ /* 0x000162000c1e1900 */
[----:B------:R-:W-:-:S04]  /*10420*/  IMAD.MOV R3, RZ, RZ, -R7 ;  /* 0x000000ffff037224 */ /* 0x000fc800078e0a07 */
[----:B------:R-:W-:-:S07]  /*10430*/  IMAD R6, R8, R3, R6 ;  /* 0x0000000308067224 */ /* 0x000fce00078e0206 */
.L_x_92:
[----:B------:R-:W1:Y:S01]  /*10440*/  S2R R2, SR_TID.X ;  /* 0x0000000000027919 */ /* 0x000e620000002100 */
[----:B------:R-:W-:Y:S01]  /*10450*/  BSSY B1, `(.L_x_93) ;  /* 0x0000006000017945 */ /* 0x000fe20003800000 */
[----:B-1----:R-:W-:Y:S02]  /*10460*/  LOP3.LUT R3, R2, 0x7f, RZ, 0xc0, !PT ;  /* 0x0000007f02037812 */ /* 0x002fe400078ec0ff */
[----:B------:R-:W-:Y:S02]  /*10470*/  SHF.L.U32 R2, R10, 0x1f, RZ ;  /* 0x0000001f0a027819 */ /* 0x000fe400000006ff */
[----:B------:R-:W-:Y:S02]  /*10480*/  ISETP.NE.AND P1, PT, R3, RZ, PT ;  /* 0x000000ff0300720c */ /* 0x000fe40003f25270 */
[----:B------:R-:W1:Y:S02]  /*10490*/  SYNCS.PHASECHK.TRANS64.TRYWAIT P0, [UR38+0x36848], R2 ;  /* 0x03684802ff0075a7 */ /* 0x000e640008000166 */
[----:B-1----:R-:W-:Y:S09]  /*104a0*/  @!P0 BRA `(.L_x_94) ;  /* 0x0000001c00e08947 */ /* 0x002ff20003800000 */
.L_x_154:
[----:B------:R-:W-:Y:S05]  /*104b0*/  BSYNC B1 ;  /* 0x0000000000017941 */ /* 0x000fea0003800000 */
.L_x_93:
[----:B------:R-:W-:Y:S04]  /*104c0*/  BSSY B1, `(.L_x_95) ;  /* 0x0000007000017945 */ /* 0x000fe80003800000 */
[----:B------:R-:W-:Y:S05]  /*104d0*/  @P1 BRA `(.L_x_96) ;  /* 0x0000000000141947 */ /* 0x000fea0003800000 */
[----:B------:R-:W-:Y:S02]  /*104e0*/  ISETP.NE.AND P0, PT, R9, RZ, PT ;  /* 0x000000ff0900720c */ /* 0x000fe40003f05270 */
[----:B-1----:R-:W-:-:S04]  /*104f0*/  MOV R3, 0xa800 ;  /* 0x0000a80000037802 */ /* 0x002fc80000000f00 */
[----:B------:R2:W-:Y:S07]  /*10500*/  SYNCS.ARRIVE.TRANS64 RZ, [UR38+0x36838], R3 ;  /* 0x03683803ffff79a7 */ /* 0x0005ee0008000026 */
[----:B------:R-:W-:Y:S05]  /*10510*/  @!P0 BRA `(.L_x_96) ;  /* 0x0000000000048947 */ /* 0x000fea0003800000 */
[----:B------:R-:W-:Y:S01]  /*10520*/  BPT.TRAP 0x1 ;  /* 0x000000040000795c */ /* 0x000fe20000300000 */
.L_x_96:
[----:B------:R-:W-:Y:S05]  /*10530*/  BSYNC B1 ;  /* 0x0000000000017941 */ /* 0x000fea0003800000 */
.L_x_95:
[----:B------:R-:W-:Y:S01]  /*10540*/  IMAD.MOV.U32 R8, RZ, RZ, RZ ;  /* 0x000000ffff087224 */ /* 0x000fe200078e00ff */
[----:B------:R-:W-:Y:S01]  /*10550*/  ULDC.64 UR4, c[0x0][0x198] ;  /* 0x0000660000047ab9 */ /* 0x000fe20000000a00 */
[----:B------:R-:W-:Y:S01]  /*10560*/  PLOP3.LUT P0, PT, PT, PT, PT, 0x80, 0x0 ;  /* 0x000000000000781c */ /* 0x000fe20003f0f070 */
[----:B------:R-:W-:Y:S01]  /*10570*/  UIADD3 UR4, UP0, UR4, 0x370, URZ ;  /* 0x0000037004047890 */ /* 0x000fe2000ff1e03f */
[----:B-12---:R-:W-:Y:S01]  /*10580*/  IMAD R3, R6, 0x70, RZ ;  /* 0x0000007006037824 */ /* 0x006fe200078e02ff */
[----:B------:R-:W-:Y:S01]  /*10590*/  R2UR UR10, R8 ;  /* 0x00000000080a72ca */ /* 0x000fe200000e0000 */
[----:B------:R-:W-:Y:S02]  /*105a0*/  UIADD3 UR8, UR38, 0x2bc00, URZ ;  /* 0x0002bc0026087890 */ /* 0x000fe4000fffe03f */
[----:B------:R-:W-:Y:S02]  /*105b0*/  UIADD3 UR9, UR38, 0x36838, URZ ;  /* 0x0003683826097890 */ /* 0x000fe4000fffe03f */
[----:B------:R-:W-:Y:S01]  /*105c0*/  UIADD3.X UR5, URZ, UR5, URZ, UP0, !UPT ;  /* 0x000000053f057290 */ /* 0x000fe200087fe43f */
[----:B------:R-:W-:Y:S01]  /*105d0*/  UMOV UR6, 0x0 ;  /* 0x0000000000067882 */ /* 0x000fe20000000000 */
[----:B------:R-:W-:-:S10]  /*105e0*/  UMOV UR7, 0x14f00000 ;  /* 0x14f0000000077882 */ /* 0x000fd40000000000 */
.L_x_97:
[----:B------:R-:W-:-:S13]  /*105f0*/  @P0 ELECT P2, URZ, PT ;  /* 0x00000000003f082f */ /* 0x000fda0003840000 */
[----:B-----5:R-:W-:Y:S01]  /*10600*/  @P2 R2UR UR13, R4 ;  /* 0x00000000040d22ca */ /* 0x020fe200000e0000 */
[----:B------:R-:W-:Y:S01]  /*10610*/  UMOV UR12, UR36 ;  /* 0x00000024000c7c82 */ /* 0x000fe20008000000 */
[----:B------:R-:W-:Y:S02]  /*10620*/  @P2 R2UR UR11, R3 ;  /* 0x00000000030b22ca */ /* 0x000fe400000e0000 */
[----:B------:R-:W-:Y:S02]  /*10630*/  @P2 PLOP3.LUT P0, PT, P2, PT, PT, 0x8, 0x0 ;  /* 0x000000000000281c */ /* 0x000fe4000170e170 */
[----:B------:R-:W-:-:S09]  /*10640*/  PLOP3.LUT P2, PT, PT, PT, PT, 0x8, 0x0 ;  /* 0x000000000000781c */ /* 0x000fd20003f4e170 */
[----:B------:R1:W-:Y:S02]  /*10650*/  UTMALDG.4D [UR8], [UR4], desc[UR6] ;  /* 0x00000608040075b4 */ /* 0x0003e40008019000 */
[----:B-1----:R-:W-:Y:S05]  /*10660*/  @P0 BRA.U.ANY `(.L_x_97) ;  /* 0xfffffffd00e00947 */ /* 0x002fea000393ffff */
[----:B------:R-:W-:Y:S01]  /*10670*/  IMAD.MOV.U32 R7, RZ, RZ, 0x40 ;  /* 0x00000040ff077424 */ /* 0x000fe200078e00ff */
[----:B------:R-:W-:Y:S01]  /*10680*/  PLOP3.LUT P0, PT, PT, PT, PT, 0x80, 0x0 ;  /* 0x000000000000781c */ /* 0x000fe20003f0f070 */
[----:B------:R-:W-:Y:S01]  /*10690*/  UIADD3 UR8, UR38, 0x2f400, URZ ;  /* 0x0002f40026087890 */ /* 0x000fe2000fffe03f */
[----:B------:R-:W-:Y:S02]  /*106a0*/  UMOV UR6, 0x0 ;  /* 0x0000000000067882 */ /* 0x000fe40000000000 */
[----:B------:R-:W-:Y:S01]  /*106b0*/  R2UR UR10, R7 ;  /* 0x00000000070a72ca */ /* 0x000fe200000e0000 */
[----:B------:R-:W-:-:S14]  /*106c0*/  UMOV UR7, 0x14f00000 ;  /* 0x14f0000000077882 */ /* 0x000fdc0000000000 */
.L_x_98:
[----:B------:R-:W-:-:S13]  /*106d0*/  @P0 ELECT P2, URZ, PT ;  /* 0x00000000003f082f */ /* 0x000fda0003840000 */
[----:B------:R-:W-:Y:S01]  /*106e0*/  @P2 R2UR UR13, R4 ;  /* 0x00000000040d22ca */ /* 0x000fe200000e0000 */
[----:B------:R-:W-:Y:S01]  /*106f0*/  UMOV UR12, UR36 ;  /* 0x00000024000c7c82 */ /* 0x000fe20008000000 */
[----:B------:R-:W-:Y:S02]  /*10700*/  @P2 R2UR UR11, R3 ;  /* 0x00000000030b22ca */ /* 0x000fe400000e0000 */
[----:B------:R-:W-:Y:S02]  /*10710*/  @P2 PLOP3.LUT P0, PT, P2, PT, PT, 0x8, 0x0 ;  /* 0x000000000000281c */ /* 0x000fe4000170e170 */
[----:B------:R-:W-:-:S09]  /*10720*/  PLOP3.LUT P2, PT, PT, PT, PT, 0x8, 0x0 ;  /* 0x000000000000781c */ /* 0x000fd20003f4e170 */
[----:B------:R1:W-:Y:S02]  /*10730*/  UTMALDG.4D [UR8], [UR4], desc[UR6] ;  /* 0x00000608040075b4 */ /* 0x0003e40008019000 */
[----:B-1----:R-:W-:Y:S05]  /*10740*/  @P0 BRA.U.ANY `(.L_x_98) ;  /* 0xfffffffd00e00947 */ /* 0x002fea000393ffff */
[----:B0-----:R-:W-:Y:S01]  /*10750*/  IMAD.MOV.U32 R5, RZ, RZ, 0x80 ;  /* 0x00000080ff057424 */ /* 0x001fe200078e00ff */
[----:B------:R-:W-:Y:S01]  /*10760*/  PLOP3.LUT P0, PT, PT, PT, PT, 0x80, 0x0 ;  /* 0x000000000000781c */ /* 0x000fe20003f0f070 */
[----:B------:R-:W-:Y:S01]  /*10770*/  UIADD3 UR8, UR38, 0x32c00, URZ ;  /* 0x00032c0026087890 */ /* 0x000fe2000fffe03f */
[----:B------:R-:W-:Y:S02]  /*10780*/  UMOV UR6, 0x0 ;  /* 0x0000000000067882 */ /* 0x000fe40000000000 */
[----:B------:R-:W-:Y:S01]  /*10790*/  R2UR UR10, R5 ;  /* 0x00000000050a72ca */ /* 0x000fe200000e0000 */
[----:B------:R-:W-:-:S14]  /*107a0*/  UMOV UR7, 0x14f00000 ;  /* 0x14f0000000077882 */ /* 0x000fdc0000000000 */
.L_x_99:
        /* <DEDUP_REMOVED lines=8> */
[----:B------:R-:W0:Y:S01]  /*10830*/  SYNCS.PHASECHK.TRANS64.TRYWAIT P0, [UR38+0x36860], R2 ;  /* 0x03686002ff0075a7 */ /* 0x000e220008000166 */
[----:B------:R-:W-:Y:S04]  /*10840*/  BSSY B1, `(.L_x_100) ;  /* 0x0000002000017945 */ /* 0x000fe80003800000 */
[----:B0-----:R-:W-:Y:S05]  /*10850*/  @!P0 BRA `(.L_x_101) ;  /* 0x0000001c000c8947 */ /* 0x001fea0003800000 */
.L_x_155:
[----:B------:R-:W-:Y:S05]  /*10860*/  BSYNC B1 ;  /* 0x0000000000017941 */ /* 0x000fea0003800000 */
.L_x_100:
        /* <DEDUP_REMOVED lines=9> */
.L_x_103:
[----:B------:R-:W-:Y:S05]  /*10900*/  BSYNC B1 ;  /* 0x0000000000017941 */ /* 0x000fea0003800000 */
.L_x_102:
        /* <DEDUP_REMOVED lines=10> */
.L_x_104:
        /* <DEDUP_REMOVED lines=13> */
.L_x_105:
        /* <DEDUP_REMOVED lines=13> */
.L_x_106:
        /* <DEDUP_REMOVED lines=8> */
[----:B------:R-:W-:Y:S01]  /*10bd0*/  MOV R18, R6 ;  /* 0x0000000600127202 */ /* 0x000fe20000000f00 */
[----:B------:R-:W-:-:S07]  /*10be0*/  IMAD.MOV.U32 R16, RZ, RZ, R4 ;  /* 0x000000ffff107224 */ /* 0x000fce00078e0004 */
.L_x_91:
[----:B------:R-:W-:Y:S05]  /*10bf0*/  BSYNC B0 ;  /* 0x0000000000007941 */ /* 0x000fea0003800000 */
.L_x_54:
[----:B------:R-:W-:Y:S01]  /*10c00*/  LOP3.LUT P0, RZ, R17, 0x2, RZ, 0xc0, !PT ;  /* 0x0000000211ff7812 */ /* 0x000fe2000780c0ff */
[----:B------:R-:W-:-:S12]  /*10c10*/  BSSY B0, `(.L_x_107) ;  /* 0x0000043000007945 */ /* 0x000fd80003800000 */
[----:B------:R-:W-:Y:S05]  /*10c20*/  @!P0 BRA `(.L_x_108) ;  /* 0x0000000400048947 */ /* 0x000fea0003800000 */
[----:B------:R-:W0:Y:S01]  /*10c30*/  S2R R2, SR_TID.X ;  /* 0x0000000000027919 */ /* 0x000e220000002100 */
[----:B------:R-:W-:Y:S01]  /*10c40*/  LEA R3, R0, UR38, 0x3 ;  /* 0x0000002600037c11 */ /* 0x000fe2000f8e18ff */
[----:B------:R-:W-:Y:S01]  /*10c50*/  BSSY B1, `(.L_x_109) ;  /* 0x0000006000017945 */ /* 0x000fe20003800000 */
[----:B0-----:R-:W-:Y:S02]  /*10c60*/  LOP3.LUT R4, R2, 0x7f, RZ, 0xc0, !PT ;  /* 0x0000007f02047812 */ /* 0x001fe400078ec0ff */
[----:B------:R-:W-:Y:S02]  /*10c70*/  SHF.L.U32 R2, R10, 0x1f, RZ ;  /* 0x0000001f0a027819 */ /* 0x000fe400000006ff */
[----:B------:R-:W-:Y:S02]  /*10c80*/  ISETP.NE.AND P1, PT, R4, RZ, PT ;  /* 0x000000ff0400720c */ /* 0x000fe40003f25270 */
[----:B------:R-:W0:Y:S02]  /*10c90*/  SYNCS.PHASECHK.TRANS64.TRYWAIT P0, [R3+URZ+0x36860], R2 ;  /* 0x03686002030075a7 */ /* 0x000e24000800017f */
[----:B0-----:R-:W-:Y:S09]  /*10ca0*/  @!P0 BRA `(.L_x_110) ;  /* 0x0000001800108947 */ /* 0x001ff20003800000 */
.L_x_156:
[----:B------:R-:W-:Y:S05]  /*10cb0*/  BSYNC B1 ;  /* 0x0000000000017941 */ /* 0x000fea0003800000 */
.L_x_109:
[----:B------:R-:W-:Y:S04]  /*10cc0*/  BSSY B1, `(.L_x_111) ;  /* 0x0000008000017945 */ /* 0x000fe80003800000 */
[----:B------:R-:W-:Y:S05]  /*10cd0*/  @P1 BRA `(.L_x_112) ;  /* 0x0000000000181947 */ /* 0x000fea0003800000 */
[----:B------:R-:W1:Y:S01]  /*10ce0*/  S2R R4, SR_TID.X ;  /* 0x0000000000047919 */ /* 0x000e620000002100 */
[----:B0-----:R-:W-:-:S04]  /*10cf0*/  IMAD.MOV.U32 R2, RZ, RZ, 0xa800 ;  /* 0x0000a800ff027424 */ /* 0x001fc800078e00ff */
[----:B------:R2:W-:Y:S01]  /*10d00*/  SYNCS.ARRIVE.TRANS64 RZ, [R3+URZ+0x36850], R2 ;  /* 0x0368500203ff79a7 */ /* 0x0005e2000800003f */
[----:B-1----:R-:W-:-:S13]  /*10d10*/  LOP3.LUT P0, RZ, R4, 0x1f, RZ, 0xc0, !PT ;  /* 0x0000001f04ff7812 */ /* 0x002fda000780c0ff */
[----:B--2---:R-:W-:Y:S05]  /*10d20*/  @!P0 BRA `(.L_x_112) ;  /* 0x0000000000048947 */ /* 0x004fea0003800000 */
[----:B------:R-:W-:Y:S01]  /*10d30*/  BPT.TRAP 0x1 ;  /* 0x000000040000795c */ /* 0x000fe20000300000 */
.L_x_112:
[----:B------:R-:W-:Y:S05]  /*10d40*/  BSYNC B1 ;  /* 0x0000000000017941 */ /* 0x000fea0003800000 */
.L_x_111:
[----:B------:R-:W-:Y:S01]  /*10d50*/  R2UR UR4, R0 ;  /* 0x00000000000472ca */ /* 0x000fe200000e0000 */
[----:B------:R-:W-:Y:S01]  /*10d60*/  ULDC.64 UR6, c[0x0][0x198] ;  /* 0x0000660000067ab9 */ /* 0x000fe20000000a00 */
[----:B------:R-:W-:Y:S01]  /*10d70*/  R2UR UR9, R3 ;  /* 0x00000000030972ca */ /* 0x000fe200000e0000 */
[----:B------:R-:W-:Y:S01]  /*10d80*/  UIADD3 UR6, UP0, UR6, 0x470, URZ ;  /* 0x0000047006067890 */ /* 0x000fe2000ff1e03f */
[----:B------:R-:W-:Y:S01]  /*10d90*/  PLOP3.LUT P0, PT, PT, PT, PT, 0x80, 0x0 ;  /* 0x000000000000781c */ /* 0x000fe20003f0f070 */
[----:B------:R-:W-:Y:S01]  /*10da0*/  IMAD R18, R18, 0x70, RZ ;  /* 0x0000007012127824 */ /* 0x000fe200078e02ff */
[----:B------:R-:W-:Y:S01]  /*10db0*/  UMOV UR14, 0x0 ;  /* 0x00000000000e7882 */ /* 0x000fe20000000000 */
[----:B------:R-:W-:Y:S01]  /*10dc0*/  UIADD3.X UR7, URZ, UR7, URZ, UP0, !UPT ;  /* 0x000000073f077290 */ /* 0x000fe200087fe43f */
[----:B------:R-:W-:Y:S01]  /*10dd0*/  UMOV UR15, 0x14f00000 ;  /* 0x14f00000000f7882 */ /* 0x000fe20000000000 */
[----:B------:R-:W-:-:S04]  /*10de0*/  UMOV UR10, URZ ;  /* 0x0000003f000a7c82 */ /* 0x000fc80008000000 */
[----:B------:R-:W-:Y:S02]  /*10df0*/  UIMAD UR4, UR4, 0xa800, UR38 ;  /* 0x0000a800040478a4 */ /* 0x000fe4000f8e0226 */
[----:B------:R-:W-:Y:S02]  /*10e00*/  UIADD3 UR9, UR9, 0x36850, URZ ;  /* 0x0003685009097890 */ /* 0x000fe4000fffe03f */
[----:B------:R-:W-:-:S12]  /*10e10*/  UIADD3 UR8, UR4, 0x400, URZ ;  /* 0x0000040004087890 */ /* 0x000fd8000fffe03f */
.L_x_113:
        /* <DEDUP_REMOVED lines=8> */
[----:B------:R-:W-:Y:S01]  /*10ea0*/  PLOP3.LUT P0, PT, PT, PT, PT, 0x80, 0x0 ;  /* 0x000000000000781c */ /* 0x000fe20003f0f070 */
[----:B------:R-:W-:Y:S01]  /*10eb0*/  UIADD3 UR8, UR4, 0x3c00, URZ ;  /* 0x00003c0004087890 */ /* 0x000fe2000fffe03f */
[----:B------:R-:W-:Y:S01]  /*10ec0*/  UMOV UR14, 0x0 ;  /* 0x00000000000e7882 */ /* 0x000fe20000000000 */
[----:B------:R-:W-:Y:S01]  /*10ed0*/  UMOV UR15, 0x14f00000 ;  /* 0x14f00000000f7882 */ /* 0x000fe20000000000 */
[----:B------:R-:W-:-:S09]  /*10ee0*/  UMOV UR10, 0x40 ;  /* 0x00000040000a7882 */ /* 0x000fd20000000000 */
.L_x_114:
        /* <DEDUP_REMOVED lines=10> */
[----:B------:R-:W-:Y:S02]  /*10f90*/  UMOV UR5, 0x14f00000 ;  /* 0x14f0000000057882 */ /* 0x000fe40000000000 */
[----:B------:R-:W-:Y:S01]  /*10fa0*/  UMOV UR4, 0x0 ;  /* 0x0000000000047882 */ /* 0x000fe20000000000 */
[----:B------:R-:W-:-:S08]  /*10fb0*/  UMOV UR10, 0x80 ;  /* 0x00000080000a7882 */ /* 0x000fd00000000000 */
.L_x_115:
        /* <DEDUP_REMOVED lines=8> */
.L_x_108:
[----:B------:R-:W-:Y:S05]  /*11040*/  BSYNC B0 ;  /* 0x0000000000007941 */ /* 0x000fea0003800000 */
.L_x_107:
[----:B------:R-:W-:-:S05]  /*11050*/  VIADD R0, R0, 0x1 ;  /* 0x0000000100007836 */ /* 0x000fca0000000000 */
[----:B------:R-:W-:-:S04]  /*11060*/  ISETP.NE.AND P0, PT, R0, 0x2, PT ;  /* 0x000000020000780c */ /* 0x000fc80003f05270 */
[----:B0-----:R-:W-:Y:S02]  /*11070*/  SEL R3, RZ, 0x1, P0 ;  /* 0x00000001ff037807 */ /* 0x001fe40000000000 */
[----:B------:R-:W-:Y:S02]  /*11080*/  SEL R0, R0, RZ, P0 ;  /* 0x000000ff00007207 */ /* 0x000fe40000000000 */
[----:B------:R-:W-:Y:S01]  /*11090*/  LOP3.LUT R10, R10, R3, RZ, 0x3c, !PT ;  /* 0x000000030a0a7212 */ /* 0x000fe200078e3cff */
[----:B------:R-:W-:-:S07]  /*110a0*/  IMAD.MOV.U32 R3, RZ, RZ, RZ ;  /* 0x000000ffff037224 */ /* 0x000fce00078e00ff */
.L_x_38:
[----:B------:R-:W0:Y:S01]  /*110b0*/  S2R R5, SR_CgaCtaId ;  /* 0x0000000000057919 */ /* 0x000e220000008800 */
[----:B------:R-:W-:Y:S02]  /*110c0*/  MOV R2, 0x400 ;  /* 0x0000040000027802 */ /* 0x000fe40000000f00 */
[----:B------:R-:W-:Y:S02]  /*110d0*/  SHF.L.U32 R3, R3, 0x1f, RZ ;  /* 0x0000001f03037819 */ /* 0x000fe400000006ff */
[----:B0-----:R-:W-:-:S04]  /*110e0*/  LEA R2, R5, R2, 0x18 ;  /* 0x0000000205027211 */ /* 0x001fc800078ec0ff */
[----:B------:R-:W0:Y:S02]  /*110f0*/  SYNCS.PHASECHK.TRANS64.TRYWAIT P0, [R2+URZ+0x36820], R3 ;  /* 0x03682003020075a7 */ /* 0x000e24000800017f */
[----:B0-----:R-:W-:Y:S05]  /*11100*/  @!P0 BRA `(.L_x_116) ;  /* 0x00000014000c8947 */ /* 0x001fea0003800000 */
.L_x_157:
[----:B------:R-:W-:-:S03]  /*11110*/  UMOV UR4, 0xffffffff ;  /* 0xffffffff00047882 */ /* 0x000fc60000000000 */
[----:B------:R-:W-:Y:S05]  /*11120*/  BRA.DIV UR4, `(.L_x_117) ;  /* 0x0000001604187947 */ /* 0x000fea000b800000 */
[----:B0-----:R-:W0:Y:S02]  /*11130*/  S2R R3, SR_TID.X ;  /* 0x0000000000037919 */ /* 0x001e240000002100 */
[----:B0-----:R-:W-:-:S04]  /*11140*/  SHF.R.U32.HI R3, RZ, 0x5, R3 ;  /* 0x00000005ff037819 */ /* 0x001fc80000011603 */
[----:B------:R-:W-:-:S05]  /*11150*/  LOP3.LUT R3, R3, 0x3, RZ, 0xc0, !PT ;  /* 0x0000000303037812 */ /* 0x000fca00078ec0ff */
[----:B------:R0:W1:Y:S02]  /*11160*/  SHFL.IDX PT, R14, R3, RZ, 0x1f ;  /* 0x00001fff030e7589 */ /* 0x00006400000e0000 */
.L_x_160:
[----:B-1----:R-:W-:-:S13]  /*11170*/  ISETP.NE.AND P0, PT, R14, RZ, PT ;  /* 0x000000ff0e00720c */ /* 0x002fda0003f05270 */
[----:B------:R-:W-:Y:S05]  /*11180*/  @P0 BRA `(.L_x_10) ;  /* 0x0000000000900947 */ /* 0x000fea0003800000 */
[----:B------:R-:W-:-:S03]  /*11190*/  UMOV UR4, 0xffffffff ;  /* 0xffffffff00047882 */ /* 0x000fc60000000000 */
[----:B------:R-:W-:Y:S05]  /*111a0*/  BRA.DIV UR4, `(.L_x_118) ;  /* 0x00000016042c7947 */ /* 0x000fea000b800000 */
[----:B------:R-:W-:-:S13]  /*111b0*/  ELECT P6, URZ, PT ;  /* 0x00000000003f782f */ /* 0x000fda00038c0000 */
.L_x_163:
[----:B------:R-:W-:Y:S05]  /*111c0*/  @!P6 BRA `(.L_x_10) ;  /* 0x000000000080e947 */ /* 0x000fea0003800000 */
[----:B0-----:R-:W2:Y:S02]  /*111d0*/  LDL R3, [R1+0x8] ;  /* 0x0000080001037983 */ /* 0x001ea40000100800 */
[----:B--2---:R-:W-:-:S13]  /*111e0*/  R2UR UR4, R3 ;  /* 0x00000000030472ca */ /* 0x004fda00000e0000 */
[----:B------:R-:W-:-:S06]  /*111f0*/  ULOP3.LUT UR4, UR4, 0x2, URZ, 0xfc, !UPT ;  /* 0x0000000204047892 */ /* 0x000fcc000f8efc3f */
[----:B------:R-:W-:-:S05]  /*11200*/  IMAD.U32 R3, RZ, RZ, UR4 ;  /* 0x00000004ff037e24 */ /* 0x000fca000f8e00ff */
[----:B------:R-:W-:-:S13]  /*11210*/  ISETP.NE.AND P2, PT, R3, 0x3, PT ;  /* 0x000000030300780c */ /* 0x000fda0003f45270 */
[----:B------:R-:W-:Y:S05]  /*11220*/  @!P2 BRA `(.L_x_119) ;  /* 0x000000000004a947 */ /* 0x000fea0003800000 */
[----:B------:R-:W-:Y:S01]  /*11230*/  BPT.TRAP 0x1 ;  /* 0x000000040000795c */ /* 0x000fe20000300000 */
.L_x_119:
[----:B------:R-:W-:Y:S01]  /*11240*/  VIADD R9, R2, 0x36840 ;  /* 0x0003684002097836 */ /* 0x000fe20000000000 */
[----:B------:R-:W-:Y:S01]  /*11250*/  SHF.L.U32 R4, R10, 0x1f, RZ ;  /* 0x0000001f0a047819 */ /* 0x000fe200000006ff */
[----:B------:R-:W-:-:S03]  /*11260*/  VIADD R3, R0, 0x1 ;  /* 0x0000000100037836 */ /* 0x000fc60000000000 */
[----:B------:R-:W-:Y:S02]  /*11270*/  LEA R7, R0, R9, 0x3 ;  /* 0x0000000900077211 */ /* 0x000fe400078e18ff */
[C---:B------:R-:W-:Y:S02]  /*11280*/  ISETP.NE.AND P1, PT, R3.reuse, 0x2, PT ;  /* 0x000000020300780c */ /* 0x040fe40003f25270 */
[----:B------:R-:W0:Y:S02]  /*11290*/  SYNCS.PHASECHK.TRANS64.TRYWAIT P0, [R7+URZ], R4 ;  /* 0x00000004070075a7 */ /* 0x000e24000800017f */
[----:B------:R-:W-:Y:S02]  /*112a0*/  SEL R5, RZ, 0x1, P1 ;  /* 0x00000001ff057807 */ /* 0x000fe40000800000 */
[----:B------:R-:W-:Y:S02]  /*112b0*/  SEL R6, R3, RZ, P1 ;  /* 0x000000ff03067207 */ /* 0x000fe40000800000 */
[----:B------:R-:W-:-:S03]  /*112c0*/  LOP3.LUT R5, R10, R5, RZ, 0x3c, !PT ;  /* 0x000000050a057212 */ /* 0x000fc600078e3cff */
[----:B------:R-:W-:Y:S01]  /*112d0*/  IMAD R8, R6, 0x8, R9 ;  /* 0x0000000806087824 */ /* 0x000fe200078e0209 */
[----:B------:R-:W-:Y:S01]  /*112e0*/  SHF.L.U32 R5, R5, 0x1f, RZ ;  /* 0x0000001f05057819 */ /* 0x000fe200000006ff */
[----:B0-----:R-:W-:Y:S06]  /*112f0*/  @!P0 BRA `(.L_x_120) ;  /* 0x0000001000f88947 */ /* 0x001fec0003800000 */
.L_x_164:
[----:B------:R-:W1:Y:S02]  /*11300*/  SYNCS.PHASECHK.TRANS64.TRYWAIT P0, [R8+URZ], R5 ;  /* 0x00000005080075a7 */ /* 0x000e64000800017f */
[----:B-1----:R-:W-:Y:S05]  /*11310*/  @!P0 BRA `(.L_x_121) ;  /* 0x0000001400048947 */ /* 0x002fea0003800000 */
.L_x_165:
[----:B------:R-:W-:Y:S05]  /*11320*/  @!P2 BRA `(.L_x_122) ;  /* 0x000000000004a947 */ /* 0x000fea0003800000 */
[----:B------:R-:W-:Y:S01]  /*11330*/  BPT.TRAP 0x1 ;  /* 0x000000040000795c */ /* 0x000fe20000300000 */
.L_x_122:
[----:B------:R-:W-:-:S04]  /*11340*/  VIADD R3, R2, 0x36860 ;  /* 0x0003686002037836 */ /* 0x000fc80000000000 */
[----:B0-----:R-:W-:-:S04]  /*11350*/  IMAD R7, R0, 0x8, R3 ;  /* 0x0000000800077824 */ /* 0x001fc800078e0203 */
[----:B------:R-:W0:Y:S02]  /*11360*/  SYNCS.PHASECHK.TRANS64.TRYWAIT P0, [R7+URZ], R4 ;  /* 0x00000004070075a7 */ /* 0x000e24000800017f */
[----:B0-----:R-:W-:Y:S05]  /*11370*/  @!P0 BRA `(.L_x_123) ;  /* 0x0000001400008947 */ /* 0x001fea0003800000 */
.L_x_166:
[----:B------:R-:W-:-:S07]  /*11380*/  IMAD R6, R6, 0x8, R3 ;  /* 0x0000000806067824 */ /* 0x000fce00078e0203 */
.L_x_124:
[----:B--2---:R2:W3:Y:S02]  /*11390*/  SYNCS.PHASECHK.TRANS64.TRYWAIT P0, [R6+URZ], R5 ;  /* 0x00000005060075a7 */ /* 0x0044e4000800017f */
[----:B---3--:R-:W-:Y:S05]  /*113a0*/  @!P0 NANOSLEEP.SYNCS 0x989680 ;  /* 0x009896800000895d */ /* 0x008fea0003900000 */
[----:B------:R-:W3:Y:S02]  /*113b0*/  @!P0 SYNCS.PHASECHK.TRANS64 P0, [R6+URZ], R5 ;  /* 0x00000005060085a7 */ /* 0x000ee4000800007f */
[----:B---3--:R-:W-:Y:S05]  /*113c0*/  @!P0 BRA `(.L_x_124) ;  /* 0xfffffffc00f08947 */ /* 0x008fea000383ffff */
.L_x_10:
[----:B------:R-:W-:Y:S05]  /*113d0*/  BSYNC B6 ;  /* 0x0000000000067941 */ /* 0x000fea0003800000 */
.L_x_7:
[----:B------:R-:W-:Y:S05]  /*113e0*/  EXIT ;  /* 0x000000000000794d */ /* 0x000fea0003800000 */
.L_x_14:
[----:B------:R-:W-:-:S13]  /*113f0*/  R2UR UR4, R16 ;  /* 0x00000000100472ca */ /* 0x000fda00000e0000 */
[----:B0-----:R-:W-:-:S04]  /*11400*/  IMAD.U32 R3, RZ, RZ, UR4 ;  /* 0x00000004ff037e24 */ /* 0x001fc8000f8e00ff */
[----:B------:R0:W1:Y:S03]  /*11410*/  SYNCS.PHASECHK.TRANS64.TRYWAIT P0, [R3+URZ+0x36800], R0 ;  /* 0x03680000030075a7 */ /* 0x000066000800017f */
[----:B-1----:R-:W-:Y:S05]  /*11420*/  @!P0 NANOSLEEP.SYNCS 0x989680 ;  /* 0x009896800000895d */ /* 0x002fea0003900000 */
[----:B------:R-:W1:Y:S02]  /*11430*/  @!P0 SYNCS.PHASECHK.TRANS64 P0, [R3+URZ+0x36800], R0 ;  /* 0x03680000030085a7 */ /* 0x000e64000800007f */
[----:B-1----:R-:W-:Y:S05]  /*11440*/  @!P0 BRA `(.L_x_14) ;  /* 0xfffffffc00e88947 */ /* 0x002fea000383ffff */
[----:B------:R-:W-:Y:S05]  /*11450*/  BRA `(.L_x_125) ;  /* 0xffffff0000007947 */ /* 0x000fea000383ffff */
.L_x_18:
[----:B------:R-:W-:-:S13]  /*11460*/  R2UR UR4, R16 ;  /* 0x00000000100472ca */ /* 0x000fda00000e0000 */
[----:B0-----:R-:W-:-:S04]  /*11470*/  MOV R3, UR4 ;  /* 0x0000000400037c02 */ /* 0x001fc80008000f00 */
[----:B------:R0:W2:Y:S03]  /*11480*/  SYNCS.PHASECHK.TRANS64.TRYWAIT P2, [R3+URZ+0x36830], R0 ;  /* 0x03683000030075a7 */ /* 0x0000a6000804017f */
[----:B--2---:R-:W-:Y:S05]  /*11490*/  @!P2 NANOSLEEP.SYNCS 0x989680 ;  /* 0x009896800000a95d */ /* 0x004fea0003900000 */
[----:B------:R-:W2:Y:S02]  /*114a0*/  @!P2 SYNCS.PHASECHK.TRANS64 P2, [R3+URZ+0x36830], R0 ;  /* 0x036830000300a5a7 */ /* 0x000ea4000804007f */
[----:B--2---:R-:W-:Y:S05]  /*114b0*/  @!P2 BRA `(.L_x_18) ;  /* 0xfffffffc00e8a947 */ /* 0x004fea000383ffff */
[----:B------:R-:W-:Y:S05]  /*114c0*/  BRA `(.L_x_17) ;  /* 0xffffff0000307947 */ /* 0x000fea000383ffff */
.L_x_23:
[----:B------:R-:W-:-:S13]  /*114d0*/  R2UR UR4, R6 ;  /* 0x00000000060472ca */ /* 0x000fda00000e0000 */
[----:B-1----:R-:W-:-:S04]  /*114e0*/  IMAD.U32 R3, RZ, RZ, UR4 ;  /* 0x00000004ff037e24 */ /* 0x002fc8000f8e00ff */
[----:B------:R1:W2:Y:S03]  /*114f0*/  SYNCS.PHASECHK.TRANS64.TRYWAIT P2, [R3+URZ+0x36830], R0 ;  /* 0x03683000030075a7 */ /* 0x0002a6000804017f */
[----:B--2---:R-:W-:Y:S05]  /*11500*/  @!P2 NANOSLEEP.SYNCS 0x989680 ;  /* 0x009896800000a95d */ /* 0x004fea0003900000 */
[----:B------:R-:W2:Y:S02]  /*11510*/  @!P2 SYNCS.PHASECHK.TRANS64 P2, [R3+URZ+0x36830], R0 ;  /* 0x036830000300a5a7 */ /* 0x000ea4000804007f */
[----:B--2---:R-:W-:Y:S05]  /*11520*/  @!P2 BRA `(.L_x_23) ;  /* 0xfffffffc00e8a947 */ /* 0x004fea000383ffff */
[----:B------:R-:W-:Y:S05]  /*11530*/  BRA `(.L_x_22) ;  /* 0xffffff4800287947 */ /* 0x000fea000383ffff */
.L_x_27:
[----:B-1----:R-:W-:-:S04]  /*11540*/  IMAD.U32 R3, RZ, RZ, UR5 ;  /* 0x00000005ff037e24 */ /* 0x002fc8000f8e00ff */
[----:B------:R1:W2:Y:S03]  /*11550*/  SYNCS.PHASECHK.TRANS64.TRYWAIT P2, [R3+URZ+0x36850], R0 ;  /* 0x03685000030075a7 */ /* 0x0002a6000804017f */
[----:B--2---:R-:W-:Y:S05]  /*11560*/  @!P2 NANOSLEEP.SYNCS 0x989680 ;  /* 0x009896800000a95d */ /* 0x004fea0003900000 */
[----:B------:R-:W2:Y:S02]  /*11570*/  @!P2 SYNCS.PHASECHK.TRANS64 P2, [R3+URZ+0x36850], R0 ;  /* 0x036850000300a5a7 */ /* 0x000ea4000804007f */
[----:B--2---:R-:W-:Y:S05]  /*11580*/  @!P2 BRA `(.L_x_27) ;  /* 0xfffffffc00eca947 */ /* 0x004fea000383ffff */
[----:B------:R-:W-:Y:S05]  /*11590*/  BRA `(.L_x_26) ;  /* 0xffffff7400a47947 */ /* 0x000fea000383ffff */
.L_x_32:
[----:B-1----:R1:W2:Y:S02]  /*115a0*/  SYNCS.PHASECHK.TRANS64.TRYWAIT P0, [R9+URZ+0x36850], R2 ;  /* 0x03685002090075a7 */ /* 0x0022a4000800017f */
[----:B--2---:R-:W-:Y:S05]  /*115b0*/  @!P0 NANOSLEEP.SYNCS 0x989680 ;  /* 0x009896800000895d */ /* 0x004fea0003900000 */
[----:B------:R-:W2:Y:S02]  /*115c0*/  @!P0 SYNCS.PHASECHK.TRANS64 P0, [R9+URZ+0x36850], R2 ;  /* 0x03685002090085a7 */ /* 0x000ea4000800007f */
[----:B--2---:R-:W-:Y:S05]  /*115d0*/  @!P0 BRA `(.L_x_32) ;  /* 0xfffffffc00f08947 */ /* 0x004fea000383ffff */
[----:B------:R-:W-:Y:S05]  /*115e0*/  BRA `(.L_x_31) ;  /* 0xffffff9000807947 */ /* 0x000fea000383ffff */
.L_x_43:
[----:B------:R-:W-:Y:S02]  /*115f0*/  IMAD.MOV.U32 R13, RZ, RZ, R0 ;  /* 0x000000ffff0d7224 */ /* 0x000fe400078e0000 */
[----:B------:R-:W-:Y:S02]  /*11600*/  IMAD.MOV.U32 R12, RZ, RZ, RZ ;  /* 0x000000ffff0c7224 */ /* 0x000fe400078e00ff */
[----:B------:R-:W-:Y:S02]  /*11610*/  IMAD.MOV.U32 R11, RZ, RZ, 0x1f ;  /* 0x0000001fff0b7424 */ /* 0x000fe400078e00ff */
[----:B------:R-:W-:-:S07]  /*11620*/  IMAD.MOV.U32 R15, RZ, RZ, -0x1 ;  /* 0xffffffffff0f7424 */ /* 0x000fce00078e00ff */
[----:B0-----:R-:W-:Y:S05]  /*11630*/  WARPSYNC.COLLECTIVE R15, `(.L_x_126) ;  /* 0x000000000f087348 */ /* 0x001fea0003c00000 */
[----:B------:R1:W2:Y:S02]  /*11640*/  SHFL.IDX P6, R14, R13, R12, R11 ;  /* 0x0000000c0d0e7389 */ /* 0x0002a400000c000b */
[----:B012---:R-:W-:Y:S01]  /*11650*/  ENDCOLLECTIVE ;  /* 0x000000000000791b */ /* 0x007fe20003800000 */
.L_x_126:
[----:B------:R-:W-:Y:S05]  /*11660*/  BRA `(.L_x_127) ;  /* 0xffffffc400907947 */ /* 0x000fea000383ffff */
.L_x_45:
[----:B------:R-:W-:Y:S01]  /*11670*/  BSSY B0, `(.L_x_128) ;  /* 0x0000006000007945 */ /* 0x000fe20003800000 */
[----:B------:R-:W-:-:S07]  /*11680*/  MOV R15, 0xffffffff ;  /* 0xffffffff000f7802 */ /* 0x000fce0000000f00 */
[----:B01----:R-:W-:Y:S05]  /*11690*/  WARPSYNC.COLLECTIVE R15, `(.L_x_129) ;  /* 0x000000000f0c7348 */ /* 0x003fea0003c00000 */
[----:B------:R-:W-:Y:S02]  /*116a0*/  ELECT P6, UR62, PT ;  /* 0x00000000003e782f */ /* 0x000fe400038c0000 */
[----:B------:R-:W-:Y:S01]  /*116b0*/  MOV R14, UR62 ;  /* 0x0000003e000e7c02 */ /* 0x000fe20008000f00 */
[----:B01----:R-:W-:Y:S10]  /*116c0*/  ENDCOLLECTIVE ;  /* 0x000000000000791b */ /* 0x003ff40003800000 */
.L_x_129:
[----:B------:R-:W-:Y:S05]  /*116d0*/  BSYNC B0 ;  /* 0x0000000000007941 */ /* 0x000fea0003800000 */
.L_x_128:
[----:B------:R-:W-:Y:S05]  /*116e0*/  BRA `(.L_x_130) ;  /* 0xffffffc400907947 */ /* 0x000fea000383ffff */
.L_x_47:
[----:B-1----:R-:W-:-:S04]  /*116f0*/  IMAD.U32 R3, RZ, RZ, UR38 ;  /* 0x00000026ff037e24 */ /* 0x002fc8000f8e00ff */
[----:B------:R1:W3:Y:S03]  /*11700*/  SYNCS.PHASECHK.TRANS64.TRYWAIT P0, [R3+URZ+0x36840], R0 ;  /* 0x03684000030075a7 */ /* 0x0002e6000800017f */
[----:B---3--:R-:W-:Y:S05]  /*11710*/  @!P0 NANOSLEEP.SYNCS 0x989680 ;  /* 0x009896800000895d */ /* 0x008fea0003900000 */
[----:B------:R-:W3:Y:S02]  /*11720*/  @!P0 SYNCS.PHASECHK.TRANS64 P0, [R3+URZ+0x36840], R0 ;  /* 0x03684000030085a7 */ /* 0x000ee4000800007f */
[----:B---3--:R-:W-:Y:S05]  /*11730*/  @!P0 BRA `(.L_x_47) ;  /* 0xfffffffc00ec8947 */ /* 0x008fea000383ffff */
[----:B------:R-:W-:Y:S05]  /*11740*/  BRA `(.L_x_131) ;  /* 0xffffffc400ec7947 */ /* 0x000fea000383ffff */
.L_x_50:
[----:B------:R-:W-:Y:S02]  /*11750*/  IMAD R8, R12, 0x80, R8 ;  /* 0x000000800c087824 */ /* 0x000fe400078e0208 */
[----:B------:R-:W-:Y:S02]  /*11760*/  IMAD.MOV.U32 R13, RZ, RZ, R7 ;  /* 0x000000ffff0d7224 */ /* 0x000fe400078e0007 */
[----:B------:R-:W-:Y:S02]  /*11770*/  IMAD.MOV.U32 R12, RZ, RZ, RZ ;  /* 0x000000ffff0c7224 */ /* 0x000fe400078e00ff */
[----:B------:R-:W-:Y:S02]  /*11780*/  IMAD.MOV.U32 R11, RZ, RZ, 0x181f ;  /* 0x0000181fff0b7424 */ /* 0x000fe400078e00ff */
[----:B------:R-:W-:Y:S02]  /*11790*/  IMAD.MOV.U32 R15, RZ, RZ, -0x1 ;  /* 0xffffffffff0f7424 */ /* 0x000fe400078e00ff */
[----:B------:R-:W-:-:S07]  /*117a0*/  VIADD R5, R8, 0x10 ;  /* 0x0000001008057836 */ /* 0x000fce0000000000 */
[----:B------:R-:W-:Y:S05]  /*117b0*/  WARPSYNC.COLLECTIVE R15, `(.L_x_132) ;  /* 0x000000000f087348 */ /* 0x000fea0003c00000 */
[----:B------:R0:W1:Y:S02]  /*117c0*/  SHFL.IDX P6, R14, R13, R12, R11 ;  /* 0x0000000c0d0e7389 */ /* 0x00006400000c000b */
[----:B01----:R-:W-:Y:S01]  /*117d0*/  ENDCOLLECTIVE ;  /* 0x000000000000791b */ /* 0x003fe20003800000 */
.L_x_132:
[----:B------:R-:W-:Y:S01]  /*117e0*/  IMAD.MOV.U32 R13, RZ, RZ, R0 ;  /* 0x000000ffff0d7224 */ /* 0x000fe200078e0000 */
[----:B------:R-:W-:-:S07]  /*117f0*/  MOV R2, R14 ;  /* 0x0000000e00027202 */ /* 0x000fce0000000f00 */
[----:B------:R-:W-:Y:S05]  /*11800*/  WARPSYNC.COLLECTIVE R15, `(.L_x_133) ;  /* 0x000000000f087348 */ /* 0x000fea0003c00000 */
[----:B------:R0:W1:Y:S02]  /*11810*/  SHFL.IDX P6, R14, R13, R12, R11 ;  /* 0x0000000c0d0e7389 */ /* 0x00006400000c000b */
[----:B01----:R-:W-:Y:S01]  /*11820*/  ENDCOLLECTIVE ;  /* 0x000000000000791b */ /* 0x003fe20003800000 */
.L_x_133:
[----:B------:R-:W-:Y:S01]  /*11830*/  ULDC UR4, c[0x0][0x288] ;  /* 0x0000a20000047ab9 */ /* 0x000fe20000000800 */
[----:B------:R-:W-:Y:S01]  /*11840*/  ULDC.64 UR6, c[0x0][0x208] ;  /* 0x0000820000067ab9 */ /* 0x000fe20000000a00 */
[----:B------:R-:W-:Y:S02]  /*11850*/  IMAD R6, R6, UR4, RZ ;  /* 0x0000000406067c24 */ /* 0x000fe4000f8e02ff */
[----:B------:R-:W-:-:S03]  /*11860*/  IMAD.MOV.U32 R3, RZ, RZ, R2 ;  /* 0x000000ffff037224 */ /* 0x000fc600078e0002 */
[----:B------:R-:W-:Y:S01]  /*11870*/  ISETP.GE.AND P3, PT, R8, R6, PT ;  /* 0x000000060800720c */ /* 0x000fe20003f66270 */
[----:B------:R-:W-:Y:S02]  /*11880*/  IMAD.MOV.U32 R13, RZ, RZ, R7 ;  /* 0x000000ffff0d7224 */ /* 0x000fe400078e0007 */
[----:B------:R-:W-:-:S10]  /*11890*/  IMAD.MOV.U32 R12, RZ, RZ, 0x1 ;  /* 0x00000001ff0c7424 */ /* 0x000fd400078e00ff */
[----:B------:R-:W-:Y:S01]  /*118a0*/  @!P3 LEA R21, R9, UR38, 0x1 ;  /* 0x000000260915bc11 */ /* 0x000fe2000f8e08ff */
[----:B------:R-:W-:-:S04]  /*118b0*/  IMAD.MOV.U32 R2, RZ, RZ, R14 ;  /* 0x000000ffff027224 */ /* 0x000fc800078e000e */
[----:B------:R-:W-:-:S05]  /*118c0*/  @!P3 IMAD.WIDE.U32 R2, R10, 0x2, R2 ;  /* 0x000000020a02b825 */ /* 0x000fca00078e0002 */
[----:B------:R-:W-:Y:S01]  /*118d0*/  @!PT LDS RZ, [RZ] ;  /* 0x00000000fffff984 */ /* 0x000fe20000000800 */
[----:B------:R-:W-:Y:S01]  /*118e0*/  @!PT LDS RZ, [RZ] ;  /* 0x00000000fffff984 */ /* 0x000fe20000000800 */
[----:B------:R-:W-:Y:S01]  /*118f0*/  @!PT LDS RZ, [RZ] ;  /* 0x00000000fffff984 */ /* 0x000fe20000000800 */
[----:B------:R0:W-:Y:S04]  /*11900*/  @!P3 LDGSTS.E.BYPASS.LTC128B.128 [R21+0x15400], desc[UR6][R2.64], !P2 ;  /* 0x154000000215bfae */ /* 0x0001e8000d101d46 */
[----:B------:R0:W-:Y:S04]  /*11910*/  @!P3 LDGSTS.E.BYPASS.LTC128B.128 [R21+0x19400], desc[UR6][R2.64+0x80], !P0 ;  /* 0x194000800215bfae */ /* 0x0001e8000c101d46 */
[----:B------:R0:W-:Y:S01]  /*11920*/  @!P3 LDGSTS.E.BYPASS.LTC128B.128 [R21+0x1d400], desc[UR6][R2.64+0x100], !P1 ;  /* 0x1d4001000215bfae */ /* 0x0001e2000c901d46 */
[----:B------:R-:W-:-:S13]  /*11930*/  ISETP.GE.AND P3, PT, R5, R6, PT ;  /* 0x000000060500720c */ /* 0x000fda0003f66270 */
[----:B0-----:R-:W-:Y:S05]  /*11940*/  WARPSYNC.COLLECTIVE R15, `(.L_x_134) ;  /* 0x000000000f087348 */ /* 0x001fea0003c00000 */
[----:B------:R1:W2:Y:S02]  /*11950*/  SHFL.IDX P6, R14, R13, R12, R11 ;  /* 0x0000000c0d0e7389 */ /* 0x0002a400000c000b */
[----:B012---:R-:W-:Y:S01]  /*11960*/  ENDCOLLECTIVE ;  /* 0x000000000000791b */ /* 0x007fe20003800000 */
.L_x_134:
[----:B------:R-:W-:Y:S01]  /*11970*/  VIADD R3, R8, 0x20 ;  /* 0x0000002008037836 */ /* 0x000fe20000000000 */
[----:B------:R-:W-:Y:S01]  /*11980*/  @!P3 LEA R20, R9, UR38, 0x1 ;  /* 0x000000260914bc11 */ /* 0x000fe2000f8e08ff */
[----:B------:R-:W-:Y:S01]  /*11990*/  IMAD.MOV.U32 R13, RZ, RZ, R0 ;  /* 0x000000ffff0d7224 */ /* 0x000fe200078e0000 */
[----:B------:R-:W-:-:S07]  /*119a0*/  MOV R4, R14 ;  /* 0x0000000e00047202 */ /* 0x000fce0000000f00 */
[----:B------:R-:W-:Y:S05]  /*119b0*/  WARPSYNC.COLLECTIVE R15, `(.L_x_135) ;  /* 0x000000000f087348 */ /* 0x000fea0003c00000 */
[----:B------:R0:W1:Y:S02]  /*119c0*/  SHFL.IDX P6, R14, R13, R12, R11 ;  /* 0x0000000c0d0e7389 */ /* 0x00006400000c000b */
[----:B01----:R-:W-:Y:S01]  /*119d0*/  ENDCOLLECTIVE ;  /* 0x000000000000791b */ /* 0x003fe20003800000 */
.L_x_135:
[----:B------:R-:W-:Y:S01]  /*119e0*/  ULDC.64 UR4, c[0x0][0x208] ;  /* 0x0000820000047ab9 */ /* 0x000fe20000000a00 */
[----:B------:R-:W-:Y:S02]  /*119f0*/  IMAD.MOV.U32 R5, RZ, RZ, R4 ;  /* 0x000000ffff057224 */ /* 0x000fe400078e0004 */
[----:B------:R-:W-:Y:S02]  /*11a00*/  IMAD.MOV.U32 R13, RZ, RZ, R7 ;  /* 0x000000ffff0d7224 */ /* 0x000fe400078e0007 */
[----:B------:R-:W-:Y:S02]  /*11a10*/  IMAD.MOV.U32 R12, RZ, RZ, 0x2 ;  /* 0x00000002ff0c7424 */ /* 0x000fe400078e00ff */
        /* <DEDUP_REMOVED lines=12> */
.L_x_136:
[----:B------:R-:W-:Y:S01]  /*11ae0*/  VIADD R5, R8, 0x30 ;  /* 0x0000003008057836 */ /* 0x000fe20000000000 */
[----:B------:R-:W-:Y:S01]  /*11af0*/  @!P3 LEA R21, R9, UR38, 0x1 ;  /* 0x000000260915bc11 */ /* 0x000fe2000f8e08ff */
[----:B------:R-:W-:Y:S01]  /*11b00*/  IMAD.MOV.U32 R13, RZ, RZ, R0 ;  /* 0x000000ffff0d7224 */ /* 0x000fe200078e0000 */
[----:B------:R-:W-:-:S07]  /*11b10*/  MOV R2, R14 ;  /* 0x0000000e00027202 */ /* 0x000fce0000000f00 */
[----:B------:R-:W-:Y:S05]  /*11b20*/  WARPSYNC.COLLECTIVE R15, `(.L_x_137) ;  /* 0x000000000f087348 */ /* 0x000fea0003c00000 */
[----:B------:R0:W1:Y:S02]  /*11b30*/  SHFL.IDX P6, R14, R13, R12, R11 ;  /* 0x0000000c0d0e7389 */ /* 0x00006400000c000b */
[----:B01----:R-:W-:Y:S01]  /*11b40*/  ENDCOLLECTIVE ;  /* 0x000000000000791b */ /* 0x003fe20003800000 */
.L_x_137:
        /* <DEDUP_REMOVED lines=16> */
.L_x_138:
[----:B------:R-:W-:Y:S01]  /*11c50*/  VIADD R3, R8, 0x40 ;  /* 0x0000004008037836 */ /* 0x000fe20000000000 */
[----:B------:R-:W-:Y:S01]  /*11c60*/  @!P3 LEA R20, R9, UR38, 0x1 ;  /* 0x000000260914bc11 */ /* 0x000fe2000f8e08ff */
[----:B------:R-:W-:Y:S01]  /*11c70*/  IMAD.MOV.U32 R13, RZ, RZ, R0 ;  /* 0x000000ffff0d7224 */ /* 0x000fe200078e0000 */
[----:B------:R-:W-:-:S07]  /*11c80*/  MOV R4, R14 ;  /* 0x0000000e00047202 */ /* 0x000fce0000000f00 */
[----:B------:R-:W-:Y:S05]  /*11c90*/  WARPSYNC.COLLECTIVE R15, `(.L_x_139) ;  /* 0x000000000f087348 */ /* 0x000fea0003c00000 */
[----:B------:R0:W1:Y:S02]  /*11ca0*/  SHFL.IDX P6, R14, R13, R12, R11 ;  /* 0x0000000c0d0e7389 */ /* 0x00006400000c000b */
[----:B01----:R-:W-:Y:S01]  /*11cb0*/  ENDCOLLECTIVE ;  /* 0x000000000000791b */ /* 0x003fe20003800000 */
.L_x_139:
        /* <DEDUP_REMOVED lines=16> */
.L_x_140:
[----:B------:R-:W-:Y:S01]  /*11dc0*/  VIADD R5, R8, 0x50 ;  /* 0x0000005008057836 */ /* 0x000fe20000000000 */
[----:B------:R-:W-:Y:S01]  /*11dd0*/  @!P3 LEA R21, R9, UR38, 0x1 ;  /* 0x000000260915bc11 */ /* 0x000fe2000f8e08ff */
[----:B------:R-:W-:Y:S01]  /*11de0*/  IMAD.MOV.U32 R13, RZ, RZ, R0 ;  /* 0x000000ffff0d7224 */ /* 0x000fe200078e0000 */
[----:B------:R-:W-:-:S07]  /*11df0*/  MOV R2, R14 ;  /* 0x0000000e00027202 */ /* 0x000fce0000000f00 */
[----:B------:R-:W-:Y:S05]  /*11e00*/  WARPSYNC.COLLECTIVE R15, `(.L_x_141) ;  /* 0x000000000f087348 */ /* 0x000fea0003c00000 */
[----:B------:R0:W1:Y:S02]  /*11e10*/  SHFL.IDX P6, R14, R13, R12, R11 ;  /* 0x0000000c0d0e7389 */ /* 0x00006400000c000b */
[----:B01----:R-:W-:Y:S01]  /*11e20*/  ENDCOLLECTIVE ;  /* 0x000000000000791b */ /* 0x003fe20003800000 */
.L_x_141:
        /* <DEDUP_REMOVED lines=16> */
.L_x_142:
[----:B------:R-:W-:Y:S01]  /*11f30*/  VIADD R3, R8, 0x60 ;  /* 0x0000006008037836 */ /* 0x000fe20000000000 */
[----:B------:R-:W-:Y:S01]  /*11f40*/  @!P3 LEA R20, R9, UR38, 0x1 ;  /* 0x000000260914bc11 */ /* 0x000fe2000f8e08ff */
[----:B------:R-:W-:Y:S01]  /*11f50*/  IMAD.MOV.U32 R13, RZ, RZ, R0 ;  /* 0x000000ffff0d7224 */ /* 0x000fe200078e0000 */
[----:B------:R-:W-:-:S07]  /*11f60*/  MOV R4, R14 ;  /* 0x0000000e00047202 */ /* 0x000fce0000000f00 */
[----:B------:R-:W-:Y:S05]  /*11f70*/  WARPSYNC.COLLECTIVE R15, `(.L_x_143) ;  /* 0x000000000f087348 */ /* 0x000fea0003c00000 */
[----:B------:R0:W1:Y:S02]  /*11f80*/  SHFL.IDX P6, R14, R13, R12, R11 ;  /* 0x0000000c0d0e7389 */ /* 0x00006400000c000b */
[----:B01----:R-:W-:Y:S01]  /*11f90*/  ENDCOLLECTIVE ;  /* 0x000000000000791b */ /* 0x003fe20003800000 */
.L_x_143:
        /* <DEDUP_REMOVED lines=16> */
.L_x_144:
[----:B------:R-:W-:Y:S01]  /*120a0*/  @!P3 LEA R21, R9, UR38, 0x1 ;  /* 0x000000260915bc11 */ /* 0x000fe2000f8e08ff */
[----:B------:R-:W-:Y:S01]  /*120b0*/  IMAD.MOV.U32 R13, RZ, RZ, R0 ;  /* 0x000000ffff0d7224 */ /* 0x000fe200078e0000 */
[----:B------:R-:W-:-:S07]  /*120c0*/  MOV R2, R14 ;  /* 0x0000000e00027202 */ /* 0x000fce0000000f00 */
[----:B------:R-:W-:Y:S05]  /*120d0*/  WARPSYNC.COLLECTIVE R15, `(.L_x_145) ;  /* 0x000000000f087348 */ /* 0x000fea0003c00000 */
[----:B------:R0:W1:Y:S02]  /*120e0*/  SHFL.IDX P6, R14, R13, R12, R11 ;  /* 0x0000000c0d0e7389 */ /* 0x00006400000c000b */
[----:B01----:R-:W-:Y:S01]  /*120f0*/  ENDCOLLECTIVE ;  /* 0x000000000000791b */ /* 0x003fe20003800000 */
.L_x_145:
        /* <DEDUP_REMOVED lines=11> */
[----:B------:R0:W-:Y:S02]  /*121b0*/  @!P3 LDGSTS.E.BYPASS.LTC128B.128 [R21+0x20400], desc[UR4][R2.64+0x100], !P1 ;  /* 0x204001000215bfae */ /* 0x0001e4000c901d44 */
[----:B0-----:R-:W-:Y:S05]  /*121c0*/  WARPSYNC.COLLECTIVE R15, `(.L_x_146) ;  /* 0x000000000f087348 */ /* 0x001fea0003c00000 */
[----:B------:R1:W2:Y:S02]  /*121d0*/  SHFL.IDX P6, R14, R13, R12, R11 ;  /* 0x0000000c0d0e7389 */ /* 0x0002a400000c000b */
[----:B012---:R-:W-:Y:S01]  /*121e0*/  ENDCOLLECTIVE ;  /* 0x000000000000791b */ /* 0x007fe20003800000 */
.L_x_146:
[----:B------:R-:W-:Y:S01]  /*121f0*/  MOV R13, R0 ;  /* 0x00000000000d7202 */ /* 0x000fe20000000f00 */
[----:B------:R-:W-:-:S07]  /*12200*/  IMAD.MOV.U32 R4, RZ, RZ, R14 ;  /* 0x000000ffff047224 */ /* 0x000fce00078e000e */
[----:B------:R-:W-:Y:S05]  /*12210*/  WARPSYNC.COLLECTIVE R15, `(.L_x_147) ;  /* 0x000000000f087348 */ /* 0x000fea0003c00000 */
[----:B------:R0:W1:Y:S02]  /*12220*/  SHFL.IDX P6, R14, R13, R12, R11 ;  /* 0x0000000c0d0e7389 */ /* 0x00006400000c000b */
[----:B01----:R-:W-:Y:S01]  /*12230*/  ENDCOLLECTIVE ;  /* 0x000000000000791b */ /* 0x003fe20003800000 */
.L_x_147:
[----:B------:R-:W-:Y:S05]  /*12240*/  BRA `(.L_x_148) ;  /* 0xffffffc800547947 */ /* 0x000fea000383ffff */
.L_x_53:
[----:B-1----:R-:W-:-:S04]  /*12250*/  IMAD.U32 R3, RZ, RZ, UR38 ;  /* 0x00000026ff037e24 */ /* 0x002fc8000f8e00ff */
[----:B------:R1:W2:Y:S03]  /*12260*/  SYNCS.PHASECHK.TRANS64.TRYWAIT P0, [R3+URZ+0x36820], R0 ;  /* 0x03682000030075a7 */ /* 0x0002a6000800017f */
[----:B--2---:R-:W-:Y:S05]  /*12270*/  @!P0 NANOSLEEP.SYNCS 0x989680 ;  /* 0x009896800000895d */ /* 0x004fea0003900000 */
[----:B------:R-:W2:Y:S02]  /*12280*/  @!P0 SYNCS.PHASECHK.TRANS64 P0, [R3+URZ+0x36820], R0 ;  /* 0x03682000030085a7 */ /* 0x000ea4000800007f */
[----:B--2---:R-:W-:Y:S05]  /*12290*/  @!P0 BRA `(.L_x_53) ;  /* 0xfffffffc00ec8947 */ /* 0x004fea000383ffff */
[----:B------:R-:W-:Y:S05]  /*122a0*/  BRA `(.L_x_149) ;  /* 0xffffffc800ac7947 */ /* 0x000fea000383ffff */
.L_x_60:
[----:B-1----:R-:W-:-:S04]  /*122b0*/  IMAD.U32 R3, RZ, RZ, UR38 ;  /* 0x00000026ff037e24 */ /* 0x002fc8000f8e00ff */
[----:B------:R1:W2:Y:S03]  /*122c0*/  SYNCS.PHASECHK.TRANS64.TRYWAIT P0, [R3+URZ+0x36848], R2 ;  /* 0x03684802030075a7 */ /* 0x0002a6000800017f */
[----:B--2---:R-:W-:Y:S05]  /*122d0*/  @!P0 NANOSLEEP.SYNCS 0x989680 ;  /* 0x009896800000895d */ /* 0x004fea0003900000 */
[----:B------:R-:W2:Y:S02]  /*122e0*/  @!P0 SYNCS.PHASECHK.TRANS64 P0, [R3+URZ+0x36848], R2 ;  /* 0x03684802030085a7 */ /* 0x000ea4000800007f */
[----:B--2---:R-:W-:Y:S05]  /*122f0*/  @!P0 BRA `(.L_x_60) ;  /* 0xfffffffc00ec8947 */ /* 0x004fea000383ffff */
[----:B------:R-:W-:Y:S05]  /*12300*/  BRA `(.L_x_150) ;  /* 0xffffffcc00907947 */ /* 0x000fea000383ffff */
.L_x_67:
[----:B0-----:R-:W-:-:S04]  /*12310*/  IMAD.U32 R3, RZ, RZ, UR38 ;  /* 0x00000026ff037e24 */ /* 0x001fc8000f8e00ff */
[----:B------:R0:W1:Y:S03]  /*12320*/  SYNCS.PHASECHK.TRANS64.TRYWAIT P0, [R3+URZ+0x36860], R2 ;  /* 0x03686002030075a7 */ /* 0x000066000800017f */
[----:B-1----:R-:W-:Y:S05]  /*12330*/  @!P0 NANOSLEEP.SYNCS 0x989680 ;  /* 0x009896800000895d */ /* 0x002fea0003900000 */
[----:B------:R-:W1:Y:S02]  /*12340*/  @!P0 SYNCS.PHASECHK.TRANS64 P0, [R3+URZ+0x36860], R2 ;  /* 0x03686002030085a7 */ /* 0x000e64000800007f */
[----:B-1----:R-:W-:Y:S05]  /*12350*/  @!P0 BRA `(.L_x_67) ;  /* 0xfffffffc00ec8947 */ /* 0x002fea000383ffff */
[----:B------:R-:W-:Y:S05]  /*12360*/  BRA `(.L_x_151) ;  /* 0xffffffd000687947 */ /* 0x000fea000383ffff */
.L_x_77:
[----:B-1----:R-:W-:-:S04]  /*12370*/  IMAD.U32 R3, RZ, RZ, UR38 ;  /* 0x00000026ff037e24 */ /* 0x002fc8000f8e00ff */
[----:B------:R1:W2:Y:S03]  /*12380*/  SYNCS.PHASECHK.TRANS64.TRYWAIT P0, [R3+URZ+0x36840], R2 ;  /* 0x03684002030075a7 */ /* 0x0002a6000800017f */
[----:B--2---:R-:W-:Y:S05]  /*12390*/  @!P0 NANOSLEEP.SYNCS 0x989680 ;  /* 0x009896800000895d */ /* 0x004fea0003900000 */
[----:B------:R-:W2:Y:S02]  /*123a0*/  @!P0 SYNCS.PHASECHK.TRANS64 P0, [R3+URZ+0x36840], R2 ;  /* 0x03684002030085a7 */ /* 0x000ea4000800007f */
[----:B--2---:R-:W-:Y:S05]  /*123b0*/  @!P0 BRA `(.L_x_77) ;  /* 0xfffffffc00ec8947 */ /* 0x004fea000383ffff */
[----:B------:R-:W-:Y:S05]  /*123c0*/  BRA `(.L_x_152) ;  /* 0xffffffd400c07947 */ /* 0x000fea000383ffff */
.L_x_84:
[----:B0-----:R-:W-:-:S04]  /*123d0*/  IMAD.U32 R3, RZ, RZ, UR38 ;  /* 0x00000026ff037e24 */ /* 0x001fc8000f8e00ff */
[----:B------:R0:W1:Y:S03]  /*123e0*/  SYNCS.PHASECHK.TRANS64.TRYWAIT P0, [R3+URZ+0x36868], R2 ;  /* 0x03686802030075a7 */ /* 0x000066000800017f */
[----:B-1----:R-:W-:Y:S05]  /*123f0*/  @!P0 NANOSLEEP.SYNCS 0x989680 ;  /* 0x009896800000895d */ /* 0x002fea0003900000 */
[----:B------:R-:W1:Y:S02]  /*12400*/  @!P0 SYNCS.PHASECHK.TRANS64 P0, [R3+URZ+0x36868], R2 ;  /* 0x03686802030085a7 */ /* 0x000e64000800007f */
[----:B-1----:R-:W-:Y:S05]  /*12410*/  @!P0 BRA `(.L_x_84) ;  /* 0xfffffffc00ec8947 */ /* 0x002fea000383ffff */
[----:B------:R-:W-:Y:S05]  /*12420*/  BRA `(.L_x_153) ;  /* 0xffffffd800987947 */ /* 0x000fea000383ffff */
.L_x_94:
[----:B-1----:R-:W-:-:S04]  /*12430*/  IMAD.U32 R3, RZ, RZ, UR38 ;  /* 0x00000026ff037e24 */ /* 0x002fc8000f8e00ff */
[----:B------:R1:W2:Y:S03]  /*12440*/  SYNCS.PHASECHK.TRANS64.TRYWAIT P0, [R3+URZ+0x36848], R2 ;  /* 0x03684802030075a7 */ /* 0x0002a6000800017f */
[----:B--2---:R-:W-:Y:S05]  /*12450*/  @!P0 NANOSLEEP.SYNCS 0x989680 ;  /* 0x009896800000895d */ /* 0x004fea0003900000 */
[----:B------:R-:W2:Y:S02]  /*12460*/  @!P0 SYNCS.PHASECHK.TRANS64 P0, [R3+URZ+0x36848], R2 ;  /* 0x03684802030085a7 */ /* 0x000ea4000800007f */
[----:B--2---:R-:W-:Y:S05]  /*12470*/  @!P0 BRA `(.L_x_94) ;  /* 0xfffffffc00ec8947 */ /* 0x004fea000383ffff */
[----:B------:R-:W-:Y:S05]  /*12480*/  BRA `(.L_x_154) ;  /* 0xffffffe000087947 */ /* 0x000fea000383ffff */
.L_x_101:
[----:B0-----:R-:W-:-:S04]  /*12490*/  MOV R3, UR38 ;  /* 0x0000002600037c02 */ /* 0x001fc80008000f00 */
[----:B------:R0:W1:Y:S03]  /*124a0*/  SYNCS.PHASECHK.TRANS64.TRYWAIT P0, [R3+URZ+0x36860], R2 ;  /* 0x03686002030075a7 */ /* 0x000066000800017f */
[----:B-1----:R-:W-:Y:S05]  /*124b0*/  @!P0 NANOSLEEP.SYNCS 0x989680 ;  /* 0x009896800000895d */ /* 0x002fea0003900000 */
[----:B------:R-:W1:Y:S02]  /*124c0*/  @!P0 SYNCS.PHASECHK.TRANS64 P0, [R3+URZ+0x36860], R2 ;  /* 0x03686002030085a7 */ /* 0x000e64000800007f */
[----:B-1----:R-:W-:Y:S05]  /*124d0*/  @!P0 BRA `(.L_x_101) ;  /* 0xfffffffc00ec8947 */ /* 0x002fea000383ffff */
[----:B------:R-:W-:Y:S05]  /*124e0*/  BRA `(.L_x_155) ;  /* 0xffffffe000dc7947 */ /* 0x000fea000383ffff */
.L_x_110:
[----:B0-----:R0:W1:Y:S02]  /*124f0*/  SYNCS.PHASECHK.TRANS64.TRYWAIT P0, [R3+URZ+0x36860], R2 ;  /* 0x03686002030075a7 */ /* 0x001064000800017f */
[----:B-1----:R-:W-:Y:S05]  /*12500*/  @!P0 NANOSLEEP.SYNCS 0x989680 ;  /* 0x009896800000895d */ /* 0x002fea0003900000 */
[----:B------:R-:W1:Y:S02]  /*12510*/  @!P0 SYNCS.PHASECHK.TRANS64 P0, [R3+URZ+0x36860], R2 ;  /* 0x03686002030085a7 */ /* 0x000e64000800007f */
[----:B-1----:R-:W-:Y:S05]  /*12520*/  @!P0 BRA `(.L_x_110) ;  /* 0xfffffffc00f08947 */ /* 0x002fea000383ffff */
[----:B------:R-:W-:Y:S05]  /*12530*/  BRA `(.L_x_156) ;  /* 0xffffffe400dc7947 */ /* 0x000fea000383ffff */
.L_x_116:
[----:B0-----:R0:W1:Y:S02]  /*12540*/  SYNCS.PHASECHK.TRANS64.TRYWAIT P0, [R2+URZ+0x36820], R3 ;  /* 0x03682003020075a7 */ /* 0x001064000800017f */
[----:B-1----:R-:W-:Y:S05]  /*12550*/  @!P0 NANOSLEEP.SYNCS 0x989680 ;  /* 0x009896800000895d */ /* 0x002fea0003900000 */
[----:B------:R-:W1:Y:S02]  /*12560*/  @!P0 SYNCS.PHASECHK.TRANS64 P0, [R2+URZ+0x36820], R3 ;  /* 0x03682003020085a7 */ /* 0x000e64000800007f */
[----:B-1----:R-:W-:Y:S05]  /*12570*/  @!P0 BRA `(.L_x_116) ;  /* 0xfffffffc00f08947 */ /* 0x002fea000383ffff */
[----:B------:R-:W-:Y:S05]  /*12580*/  BRA `(.L_x_157) ;  /* 0xffffffe800e07947 */ /* 0x000fea000383ffff */
.L_x_117:
[----:B------:R-:W1:Y:S01]  /*12590*/  S2R R4, SR_TID.X ;  /* 0x0000000000047919 */ /* 0x000e620000002100 */
[----:B------:R-:W-:Y:S01]  /*125a0*/  BSSY B0, `(.L_x_158) ;  /* 0x000000a000007945 */ /* 0x000fe20003800000 */
[----:B------:R-:W-:Y:S02]  /*125b0*/  IMAD.MOV.U32 R12, RZ, RZ, RZ ;  /* 0x000000ffff0c7224 */ /* 0x000fe400078e00ff */
[----:B------:R-:W-:Y:S02]  /*125c0*/  IMAD.MOV.U32 R11, RZ, RZ, 0x1f ;  /* 0x0000001fff0b7424 */ /* 0x000fe400078e00ff */
[----:B------:R-:W-:Y:S01]  /*125d0*/  IMAD.MOV.U32 R15, RZ, RZ, -0x1 ;  /* 0xffffffffff0f7424 */ /* 0x000fe200078e00ff */
[----:B-1----:R-:W-:-:S04]  /*125e0*/  SHF.R.U32.HI R4, RZ, 0x5, R4 ;  /* 0x00000005ff047819 */ /* 0x002fc80000011604 */
[----:B------:R-:W-:-:S05]  /*125f0*/  LOP3.LUT R4, R4, 0x3, RZ, 0xc0, !PT ;  /* 0x0000000304047812 */ /* 0x000fca00078ec0ff */
[----:B------:R-:W-:-:S07]  /*12600*/  IMAD.MOV.U32 R13, RZ, RZ, R4 ;  /* 0x000000ffff0d7224 */ /* 0x000fce00078e0004 */
[----:B0-----:R-:W-:Y:S05]  /*12610*/  WARPSYNC.COLLECTIVE R15, `(.L_x_159) ;  /* 0x000000000f087348 */ /* 0x001fea0003c00000 */
[----:B------:R1:W2:Y:S02]  /*12620*/  SHFL.IDX P6, R14, R13, R12, R11 ;  /* 0x0000000c0d0e7389 */ /* 0x0002a400000c000b */
[----:B012---:R-:W-:Y:S01]  /*12630*/  ENDCOLLECTIVE ;  /* 0x000000000000791b */ /* 0x007fe20003800000 */
.L_x_159:
[----:B------:R-:W-:Y:S05]  /*12640*/  BSYNC B0 ;  /* 0x0000000000007941 */ /* 0x000fea0003800000 */
.L_x_158:
[----:B------:R-:W-:Y:S05]  /*12650*/  BRA `(.L_x_160) ;  /* 0xffffffe800c47947 */ /* 0x000fea000383ffff */
.L_x_118:
[----:B------:R-:W-:Y:S01]  /*12660*/  BSSY B0, `(.L_x_161) ;  /* 0x0000006000007945 */ /* 0x000fe20003800000 */
[----:B------:R-:W-:-:S07]  /*12670*/  IMAD.MOV.U32 R15, RZ, RZ, -0x1 ;  /* 0xffffffffff0f7424 */ /* 0x000fce00078e00ff */
[----:B0-----:R-:W-:Y:S05]  /*12680*/  WARPSYNC.COLLECTIVE R15, `(.L_x_162) ;  /* 0x000000000f0c7348 */ /* 0x001fea0003c00000 */
[----:B------:R-:W-:Y:S02]  /*12690*/  ELECT P6, UR62, PT ;  /* 0x00000000003e782f */ /* 0x000fe400038c0000 */
[----:B------:R-:W-:Y:S01]  /*126a0*/  MOV R14, UR62 ;  /* 0x0000003e000e7c02 */ /* 0x000fe20008000f00 */
[----:B0-----:R-:W-:Y:S10]  /*126b0*/  ENDCOLLECTIVE ;  /* 0x000000000000791b */ /* 0x001ff40003800000 */
.L_x_162:
[----:B------:R-:W-:Y:S05]  /*126c0*/  BSYNC B0 ;  /* 0x0000000000007941 */ /* 0x000fea0003800000 */
.L_x_161:
[----:B------:R-:W-:Y:S05]  /*126d0*/  BRA `(.L_x_163) ;  /* 0xffffffe800b87947 */ /* 0x000fea000383ffff */
.L_x_120:
[----:B0-----:R0:W1:Y:S02]  /*126e0*/  SYNCS.PHASECHK.TRANS64.TRYWAIT P0, [R7+URZ], R4 ;  /* 0x00000004070075a7 */ /* 0x001064000800017f */
[----:B-1----:R-:W-:Y:S05]  /*126f0*/  @!P0 NANOSLEEP.SYNCS 0x989680 ;  /* 0x009896800000895d */ /* 0x002fea0003900000 */
[----:B------:R-:W1:Y:S02]  /*12700*/  @!P0 SYNCS.PHASECHK.TRANS64 P0, [R7+URZ], R4 ;  /* 0x00000004070085a7 */ /* 0x000e64000800007f */
[----:B-1----:R-:W-:Y:S05]  /*12710*/  @!P0 BRA `(.L_x_120) ;  /* 0xfffffffc00f08947 */ /* 0x002fea000383ffff */
[----:B------:R-:W-:Y:S05]  /*12720*/  BRA `(.L_x_164) ;  /* 0xffffffe800f47947 */ /* 0x000fea000383ffff */
.L_x_121:
[----:B-1----:R1:W2:Y:S02]  /*12730*/  SYNCS.PHASECHK.TRANS64.TRYWAIT P0, [R8+URZ], R5 ;  /* 0x00000005080075a7 */ /* 0x0022a4000800017f */
[----:B--2---:R-:W-:Y:S05]  /*12740*/  @!P0 NANOSLEEP.SYNCS 0x989680 ;  /* 0x009896800000895d */ /* 0x004fea0003900000 */
[----:B------:R-:W2:Y:S02]  /*12750*/  @!P0 SYNCS.PHASECHK.TRANS64 P0, [R8+URZ], R5 ;  /* 0x00000005080085a7 */ /* 0x000ea4000800007f */
[----:B--2---:R-:W-:Y:S05]  /*12760*/  @!P0 BRA `(.L_x_121) ;  /* 0xfffffffc00f08947 */ /* 0x004fea000383ffff */
[----:B------:R-:W-:Y:S05]  /*12770*/  BRA `(.L_x_165) ;  /* 0xffffffe800e87947 */ /* 0x000fea000383ffff */
.L_x_123:
[----:B0-----:R0:W2:Y:S02]  /*12780*/  SYNCS.PHASECHK.TRANS64.TRYWAIT P0, [R7+URZ], R4 ;  /* 0x00000004070075a7 */ /* 0x0010a4000800017f */
[----:B--2---:R-:W-:Y:S05]  /*12790*/  @!P0 NANOSLEEP.SYNCS 0x989680 ;  /* 0x009896800000895d */ /* 0x004fea0003900000 */
[----:B------:R-:W2:Y:S02]  /*127a0*/  @!P0 SYNCS.PHASECHK.TRANS64 P0, [R7+URZ], R4 ;  /* 0x00000004070085a7 */ /* 0x000ea4000800007f */
[----:B--2---:R-:W-:Y:S05]  /*127b0*/  @!P0 BRA `(.L_x_123) ;  /* 0xfffffffc00f08947 */ /* 0x004fea000383ffff */
[----:B------:R-:W-:Y:S05]  /*127c0*/  BRA `(.L_x_166) ;  /* 0xffffffe800ec7947 */ /* 0x000fea000383ffff */
.L_x_167:
[----:B------:R-:W-:-:S00]  /*127d0*/  BRA `(.L_x_167) ;  /* 0xfffffffc00fc7947 */ /* 0x000fc0000383ffff */
[----:B------:R-:W-:-:S00]  /*127e0*/  NOP ;  /* 0x0000000000007918 */ /* 0x000fc00000000000 */
        /* <DEDUP_REMOVED lines=9> */
.L_x_3022:


//--------------------- .text._ZN7cutlass13device_kernelIN5flash11enable_sm90INS1_16FlashAttnFwdSm90INS1_25CollectiveMainloopFwdSm90ILi2EN4cute5tupleIJNS5_1CILi1EEES8_S8_EEENS6_IJNS7_ILi128EEENS7_ILi112EEENS7_ILi192EEEEEELi192ENS_10bfloat16_tEfNS_4arch4Sm90ELb0ELb0ELb0ELb1ELb0ELb0ELb0ELb1ELb1ELb1ELb1ELb0EEENS1_21CollectiveEpilogueFwdINS6_IJSA_SC_SB_EEES9_SE_SG_Li256ELb1ELb1ELb1ELb0EEENS1_36VarlenDynamicPersistentTileSchedulerILi128ELi112ELi256ELi128ELb1ELb1ELb1ELb0ELb1ELb1EEEEEEEEEvNT_6ParamsE --------------------------
	.section	.text._ZN7cutlass13device_kernelIN5flash11enable_sm90INS1_16FlashAttnFwdSm90INS1_25CollectiveMainloopFwdSm90ILi2EN4cute5tupleIJNS5_1CILi1EEES8_S8_EEENS6_IJNS7_ILi128EEENS7_ILi112EEENS7_ILi192EEEEEELi192ENS_10bfloat16_tEfNS_4arch4Sm90ELb0ELb0ELb0ELb1ELb0ELb0ELb0ELb1ELb1ELb1ELb1ELb0EEENS1_21CollectiveEpilogueFwdINS6_IJSA_SC_SB_EEES9_SE_SG_Li256ELb1ELb1ELb1ELb0EEENS1_36VarlenDynamicPersistentTileSchedulerILi128ELi112ELi256ELi128ELb1ELb1ELb1ELb0ELb1ELb1EEEEEEEEEvNT_6ParamsE,"ax",@progbits
	.align	128
.text._ZN7cutlass13device_kernelIN5flash11enable_sm90INS1_16FlashAttnFwdSm90INS1_25CollectiveMainloopFwdSm90ILi2EN4cute5tupleIJNS5_1CILi1EEES8_S8_EEENS6_IJNS7_ILi128EEENS7_ILi112EEENS7_ILi192EEEEEELi192ENS_10bfloat16_tEfNS_4arch4Sm90ELb0ELb0ELb0ELb1ELb0ELb0ELb0ELb1ELb1ELb1ELb1ELb0EEENS1_21CollectiveEpilogueFwdINS6_IJSA_SC_SB_EEES9_SE_SG_Li256ELb1ELb1ELb1ELb0EEENS1_36VarlenDynamicPersistentTileSchedulerILi128ELi112ELi256ELi128ELb1ELb1ELb1ELb0ELb1ELb1EEEEEEEEEvNT_6ParamsE:
        .type           _ZN7cutlass13device_kernelIN5flash11enable_sm90INS1_16FlashAttnFwdSm90INS1_25CollectiveMainloopFwdSm90ILi2EN4cute5tupleIJNS5_1CILi1EEES8_S8_EEENS6_IJNS7_ILi128EEENS7_ILi112EEENS7_ILi192EEEEEELi192ENS_10bfloat16_tEfNS_4arch4Sm90ELb0ELb0ELb0ELb1ELb0ELb0ELb0ELb1ELb1ELb1ELb1ELb0EEENS1_21CollectiveEpilogueFwdINS6_IJSA_SC_SB_EEES9_SE_SG_Li256ELb1ELb1ELb1ELb0EEENS1_36VarlenDynamicPersistentTileSchedulerILi128ELi112ELi256ELi128ELb1ELb1ELb1ELb0ELb1ELb1EEEEEEEEEvNT_6ParamsE,@function
        .size           _ZN7cutlass13device_kernelIN5flash11enable_sm90INS1_16FlashAttnFwdSm90INS1_25CollectiveMainloopFwdSm90ILi2EN4cute5tupleIJNS5_1CILi1EEES8_S8_EEENS6_IJNS7_ILi128EEENS7_ILi112EEENS7_ILi192EEEEEELi192ENS_10bfloat16_tEfNS_4arch4Sm90ELb0ELb0ELb0ELb1ELb0ELb0ELb0ELb1ELb1ELb1ELb1ELb0EEENS1_21CollectiveEpilogueFwdINS6_IJSA_SC_SB_EEES9_SE_SG_Li256ELb1ELb1ELb1ELb0EEENS1_36VarlenDynamicPersistentTileSchedulerILi128ELi112ELi256ELi128ELb1ELb1ELb1ELb0ELb1ELb1EEEEEEEEEvNT_6ParamsE,(.L_x_3023 - _ZN7cutlass13device_kernelIN5flash11enable_sm90INS1_16FlashAttnFwdSm90INS1_25CollectiveMainloopFwdSm90ILi2EN4cute5tupleIJNS5_1CILi1EEES8_S8_EEENS6_IJNS7_ILi128EEENS7_ILi112EEENS7_ILi192EEEEEELi192ENS_10bfloat16_tEfNS_4arch4Sm90ELb0ELb0ELb0ELb1ELb0ELb0ELb0ELb1ELb1ELb1ELb1ELb0EEENS1_21CollectiveEpilogueFwdINS6_IJSA_SC_SB_EEES9_SE_SG_Li256ELb1ELb1ELb1ELb0EEENS1_36VarlenDynamicPersistentTileSchedulerILi128ELi112ELi256ELi128ELb1ELb1ELb1ELb0ELb1ELb1EEEEEEEEEvNT_6ParamsE)
        .other          _ZN7cutlass13device_kernelIN5flash11enable_sm90INS1_16FlashAttnFwdSm90INS1_25CollectiveMainloopFwdSm90ILi2EN4cute5tupleIJNS5_1CILi1EEES8_S8_EEENS6_IJNS7_ILi128EEENS7_ILi112EEENS7_ILi192EEEEEELi192ENS_10bfloat16_tEfNS_4arch4Sm90ELb0ELb0ELb0ELb1ELb0ELb0ELb0ELb1ELb1ELb1ELb1ELb0EEENS1_21CollectiveEpilogueFwdINS6_IJSA_SC_SB_EEES9_SE_SG_Li256ELb1ELb1ELb1ELb0EEENS1_36VarlenDynamicPersistentTileSchedulerILi128ELi112ELi256ELi128ELb1ELb1ELb1ELb0ELb1ELb1EEEEEEEEEvNT_6ParamsE,@"STO_CUDA_ENTRY STV_DEFAULT"
_ZN7cutlass13device_kernelIN5flash11enable_sm90INS1_16FlashAttnFwdSm90INS1_25CollectiveMainloopFwdSm90ILi2EN4cute5tupleIJNS5_1CILi1EEES8_S8_EEENS6_IJNS7_ILi128EEENS7_ILi112EEENS7_ILi192EEEEEELi192ENS_10bfloat16_tEfNS_4arch4Sm90ELb0ELb0ELb0ELb1ELb0ELb0ELb0ELb1ELb1ELb1ELb1ELb0EEENS1_21CollectiveEpilogueFwdINS6_IJSA_SC_SB_EEES9_SE_SG_Li256ELb1ELb1ELb1ELb0EEENS1_36VarlenDynamicPersistentTileSchedulerILi128ELi112ELi256ELi128ELb1ELb1ELb1ELb0ELb1ELb1EEEEEEEEEvNT_6ParamsE:
        /* <DEDUP_REMOVED lines=18> */
.L_x_169:
[----:B------:R-:W-:Y:S05]  /*0120*/  BSYNC B0 ;  /* 0x0000000000007941 */ /* 0x000fea0003800000 */
.L_x_168:
        /* <DEDUP_REMOVED lines=41> */
.L_x_170:
        /* <DEDUP_REMOVED lines=22> */
.L_x_171:
        /* <DEDUP_REMOVED lines=18> */
.L_x_172:
        /* <DEDUP_REMOVED lines=22> */
.L_x_173:
        /* <DEDUP_REMOVED lines=22> */
.L_x_174:
[----:B0-----:R-:W-:Y:S01]  /*0900*/  UMOV UR4, 0x1 ;  /* 0x0000000100047882 */ /* 0x001fe20000000000 */
[----:B------:R-:W-:Y:S01]  /*0910*/  PLOP3.LUT P0, PT, PT, PT, UP0, 0x80, 0x0 ;  /* 0x000000000000781c */ /* 0x000fe20003f0f008 */
[----:B------:R-:W-:Y:S01]  /*0920*/  USEL UR4, UR4, 0x2, !UP0 ;  /* 0x0000000204047887 */ /* 0x000fe2000c000000 */
[----:B------:R-:W-:-:S05]  /*0930*/  NOP ;  /* 0x0000000000007918 */ /* 0x000fca0000000000 */
[----:B------:R-:W-:-:S05]  /*0940*/  IMAD.U32 R2, RZ, RZ, UR4 ;  /* 0x00000004ff027e24 */ /* 0x000fca000f8e00ff */
[----:B------:R0:W-:Y:S01]  /*0950*/  STL [R1+0x64], R2 ;  /* 0x0000640201007387 */ /* 0x0001e20000100800 */
[----:B-12-4-:R-:W-:Y:S06]  /*0960*/  BAR.SYNC.DEFER_BLOCKING 0x0 ;  /* 0x0000000000007b1d */ /* 0x016fec0000010000 */
[----:B------:R-:W-:Y:S05]  /*0970*/  @!P0 BRA `(.L_x_175) ;  /* 0x000000e400d08947 */ /* 0x000fea0003800000 */
.L_x_176:
[----:B------:R-:W-:-:S08]  /*0980*/  NOP ;  /* 0x0000000000007918 */ /* 0x000fd00000000000 */
[----:B------:R-:W1:Y:S02]  /*0990*/  USETMAXREG.TRY_ALLOC.CTAPOOL UP0, 0xf0 ;  /* 0x000000f0000079c8 */ /* 0x000e640008000600 */
[----:B-1----:R-:W-:-:S13]  /*09a0*/  PLOP3.LUT P0, PT, PT, PT, UP0, 0x80, 0x0 ;  /* 0x000000000000781c */ /* 0x002fda0003f0f008 */
[----:B------:R-:W-:Y:S05]  /*09b0*/  @!P0 BRA `(.L_x_176) ;  /* 0xfffffffc00f08947 */ /* 0x000fea000383ffff */
[----:B------:R-:W1:Y:S08]  /*09c0*/  S2UR UR5, SR_CgaCtaId ;  /* 0x00000000000579c3 */ /* 0x000e700000008800 */
[----:B------:R-:W-:Y:S06]  /*09d0*/  BAR.ARV 0x8, 0x180 ;  /* 0x0206000000007b1d */ /* 0x000fec0000002000 */
[----:B------:R-:W-:-:S02]  /*09e0*/  UMOV UR4, 0x400 ;  /* 0x0000040000047882 */ /* 0x000fc40000000000 */
[----:B------:R-:W-:Y:S01]  /*09f0*/  BAR.SYNC.DEFER_BLOCKING 0x5, 0x180 ;  /* 0x0146000000007b1d */ /* 0x000fe20000010000 */
[----:B-1----:R-:W-:-:S09]  /*0a00*/  ULEA UR4, UR5, UR4, 0x18 ;  /* 0x0000000405047291 */ /* 0x002fd2000f8ec03f */
[----:B------:R-:W1:Y:S01]  /*0a10*/  LDS.128 R8, [UR4+0x368d0] ;  /* 0x0368d004ff087984 */ /* 0x000e620008000c00 */
[----:B------:R-:W-:Y:S01]  /*0a20*/  ULDC UR4, c[0x0][0xc3c] ;  /* 0x00030f0000047ab9 */ /* 0x000fe20000000800 */
[----:B------:R-:W-:Y:S06]  /*0a30*/  BAR.ARV 0x4, 0x180 ;  /* 0x0106000000007b1d */ /* 0x000fec0000002000 */
[----:B-1----:R-:W-:-:S13]  /*0a40*/  ISETP.GE.AND P0, PT, R11, UR4, PT ;  /* 0x000000040b007c0c */ /* 0x002fda000bf06270 */
[----:B------:R-:W-:Y:S05]  /*0a50*/  @P0 EXIT ;  /* 0x000000000000094d */ /* 0x000fea0003800000 */
[----:B0-----:R-:W2:Y:S01]  /*0a60*/  LDL R2, [R1+0x64] ;  /* 0x0000640001027983 */ /* 0x001ea20000100800 */
[----:B------:R-:W-:Y:S01]  /*0a70*/  R2UR UR5, R9 ;  /* 0x00000000090572ca */ /* 0x000fe200000e0000 */
[----:B------:R-:W-:Y:S01]  /*0a80*/  IMAD.MOV.U32 R232, RZ, RZ, RZ ;  /* 0x000000ffffe87224 */ /* 0x000fe200078e00ff */
[----:B------:R-:W-:Y:S01]  /*0a90*/  R2UR UR6, R10 ;  /* 0x000000000a0672ca */ /* 0x000fe200000e0000 */
[----:B------:R-:W0:Y:S01]  /*0aa0*/  S2R R0, SR_TID.X ;  /* 0x0000000000007919 */ /* 0x000e220000002100 */
[----:B------:R-:W-:Y:S02]  /*0ab0*/  R2UR UR7, R11 ;  /* 0x000000000b0772ca */ /* 0x000fe400000e0000 */
[----:B------:R-:W-:Y:S01]  /*0ac0*/  CS2R R16, SRZ ;  /* 0x0000000000107805 */ /* 0x000fe2000001ff00 */
[----:B0-----:R-:W-:-:S05]  /*0ad0*/  VIADD R12, R0, 0xffffff80 ;  /* 0xffffff80000c7836 */ /* 0x001fca0000000000 */
[----:B------:R-:W-:-:S04]  /*0ae0*/  SHF.R.S32.HI R0, RZ, 0x1f, R12 ;  /* 0x0000001fff007819 */ /* 0x000fc8000001140c */
[CC--:B------:R-:W-:Y:S02]  /*0af0*/  LEA.HI R4, R0.reuse, R12.reuse, RZ, 0x5 ;  /* 0x0000000c00047211 */ /* 0x0c0fe400078f28ff */
[CC--:B------:R-:W-:Y:S02]  /*0b00*/  LEA.HI R3, R0.reuse, R12.reuse, RZ, 0x4 ;  /* 0x0000000c00037211 */ /* 0x0c0fe400078f20ff */
[----:B------:R-:W-:Y:S01]  /*0b10*/  LEA.HI R11, R0, R12, RZ, 0x2 ;  /* 0x0000000c000b7211 */ /* 0x000fe200078f10ff */
[----:B------:R-:W-:Y:S01]  /*0b20*/  IMAD.SHL.U32 R5, R4, 0x20, RZ ;  /* 0x0000002004057824 */ /* 0x000fe200078e00ff */
[----:B------:R-:W-:Y:S02]  /*0b30*/  LOP3.LUT R4, R3, 0x3fffff0, RZ, 0xc0, !PT ;  /* 0x03fffff003047812 */ /* 0x000fe400078ec0ff */
[----:B------:R-:W-:Y:S02]  /*0b40*/  LOP3.LUT R11, R11, 0xfffffffc, RZ, 0xc0, !PT ;  /* 0xfffffffc0b0b7812 */ /* 0x000fe400078ec0ff */
[----:B------:R-:W-:Y:S01]  /*0b50*/  LOP3.LUT R5, R5, 0xfffffc00, RZ, 0xc0, !PT ;  /* 0xfffffc0005057812 */ /* 0x000fe200078ec0ff */
[----:B------:R-:W-:-:S02]  /*0b60*/  IMAD.IADD R4, R12, 0x1, -R4 ;  /* 0x000000010c047824 */ /* 0x000fc400078e0a04 */
[----:B------:R-:W-:Y:S01]  /*0b70*/  IMAD.IADD R11, R12, 0x1, -R11 ;  /* 0x000000010c0b7824 */ /* 0x000fe200078e0a0b */
[----:B--2---:R-:W-:Y:S02]  /*0b80*/  R2UR UR4, R2 ;  /* 0x00000000020472ca */ /* 0x004fe400000e0000 */
[CC--:B------:R-:W-:Y:S02]  /*0b90*/  LEA.HI R2, R0.reuse, R12.reuse, RZ, 0x7 ;  /* 0x0000000c00027211 */ /* 0x0c0fe400078f38ff */
[----:B------:R-:W-:Y:S02]  /*0ba0*/  LEA.HI R0, R0, R12, RZ, 0x3 ;  /* 0x0000000c00007211 */ /* 0x000fe400078f18ff */
[----:B------:R-:W-:Y:S02]  /*0bb0*/  LOP3.LUT R234, R2, 0xffffff80, RZ, 0xc0, !PT ;  /* 0xffffff8002ea7812 */ /* 0x000fe400078ec0ff */
[----:B------:R-:W-:Y:S02]  /*0bc0*/  SHF.R.S32.HI R13, RZ, 0x7, R2 ;  /* 0x00000007ff0d7819 */ /* 0x000fe40000011402 */
[----:B------:R-:W-:Y:S01]  /*0bd0*/  LOP3.LUT R19, R0, 0xfffffff8, RZ, 0xc0, !PT ;  /* 0xfffffff800137812 */ /* 0x000fe200078ec0ff */
[----:B------:R-:W-:Y:S01]  /*0be0*/  IMAD.IADD R234, R12, 0x1, -R234 ;  /* 0x000000010cea7824 */ /* 0x000fe200078e0aea */
[----:B------:R-:W-:Y:S01]  /*0bf0*/  LEA.HI R2, R2, R13, RZ, 0x1 ;  /* 0x0000000d02027211 */ /* 0x000fe200078f08ff */
[----:B------:R-:W-:Y:S01]  /*0c00*/  ULOP3.LUT UR4, UR4, 0x1, URZ, 0xfc, !UPT ;  /* 0x0000000104047892 */ /* 0x000fe2000f8efc3f */
[----:B------:R-:W-:Y:S01]  /*0c10*/  SHF.R.S32.HI R230, RZ, 0x3, R0 ;  /* 0x00000003ffe67819 */ /* 0x000fe20000011400 */
[----:B------:R-:W-:Y:S01]  /*0c20*/  IMAD.IADD R19, R12, 0x1, -R19 ;  /* 0x000000010c137824 */ /* 0x000fe200078e0a13 */
[----:B------:R-:W-:-:S02]  /*0c30*/  SHF.R.S32.HI R7, RZ, 0x1f, R234 ;  /* 0x0000001fff077819 */ /* 0x000fc400000114ea */
[----:B------:R-:W-:Y:S02]  /*0c40*/  LOP3.LUT R2, R2, 0x3fffffe, RZ, 0xc0, !PT ;  /* 0x03fffffe02027812 */ /* 0x000fe400078ec0ff */
[CC--:B------:R-:W-:Y:S02]  /*0c50*/  LEA.HI R8, R7.reuse, R234.reuse, RZ, 0x2 ;  /* 0x000000ea07087211 */ /* 0x0c0fe400078f10ff */
[----:B------:R-:W-:Y:S01]  /*0c60*/  LEA.HI R7, R7, R234, RZ, 0x5 ;  /* 0x000000ea07077211 */ /* 0x000fe200078f28ff */
[----:B------:R-:W-:Y:S01]  /*0c70*/  IMAD.IADD R2, R13, 0x1, -R2 ;  /* 0x000000010d027824 */ /* 0x000fe200078e0a02 */
[--C-:B------:R-:W-:Y:S02]  /*0c80*/  SHF.R.S32.HI R9, RZ, 0x2, R8.reuse ;  /* 0x00000002ff097819 */ /* 0x100fe40000011408 */
[----:B------:R-:W-:Y:S02]  /*0c90*/  SHF.R.S32.HI R6, RZ, 0x1f, R8 ;  /* 0x0000001fff067819 */ /* 0x000fe40000011408 */
[----:B------:R-:W-:-:S02]  /*0ca0*/  SHF.R.S32.HI R7, RZ, 0x5, R7 ;  /* 0x00000005ff077819 */ /* 0x000fc40000011407 */
[----:B------:R-:W-:-:S04]  /*0cb0*/  LEA.HI R6, R6, R9, RZ, 0x3 ;  /* 0x0000000906067211 */ /* 0x000fc800078f18ff */
[----:B------:R-:W-:Y:S01]  /*0cc0*/  LOP3.LUT R10, R6, 0xfffffff8, RZ, 0xc0, !PT ;  /* 0xfffffff8060a7812 */ /* 0x000fe200078ec0ff */
[----:B------:R-:W-:Y:S01]  /*0cd0*/  IMAD R6, R4, 0x40, R5 ;  /* 0x0000004004067824 */ /* 0x000fe200078e0205 */
[----:B------:R-:W-:Y:S02]  /*0ce0*/  SHF.R.S32.HI R4, RZ, 0x4, R3 ;  /* 0x00000004ff047819 */ /* 0x000fe40000011403 */
[----:B------:R-:W-:Y:S01]  /*0cf0*/  LEA.HI R5, R11, R11, RZ, 0x1 ;  /* 0x0000000b0b057211 */ /* 0x000fe200078f08ff */
[----:B------:R-:W-:Y:S01]  /*0d00*/  IMAD.IADD R10, R9, 0x1, -R10 ;  /* 0x00000001090a7824 */ /* 0x000fe200078e0a0a */
[----:B------:R-:W-:-:S03]  /*0d10*/  LEA.HI R3, R3, R4, RZ, 0x1 ;  /* 0x0000000403037211 */ /* 0x000fc600078f08ff */
[----:B------:R-:W-:Y:S01]  /*0d20*/  IMAD R7, R7, 0x10, R10 ;  /* 0x0000001007077824 */ /* 0x000fe200078e020a */
[----:B------:R-:W-:-:S03]  /*0d30*/  LOP3.LUT R3, R3, 0x1ffffffe, RZ, 0xc0, !PT ;  /* 0x1ffffffe03037812 */ /* 0x000fc600078ec0ff */
[----:B------:R-:W-:Y:S02]  /*0d40*/  IMAD R2, R2, 0x40, R7 ;  /* 0x0000004002027824 */ /* 0x000fe400078e0207 */
[----:B------:R-:W-:Y:S01]  /*0d50*/  IMAD.IADD R3, R4, 0x1, -R3 ;  /* 0x0000000104037824 */ /* 0x000fe200078e0a03 */
[----:B------:R-:W-:-:S03]  /*0d60*/  LOP3.LUT R4, R5, 0x1ffffffe, RZ, 0xc0, !PT ;  /* 0x1ffffffe05047812 */ /* 0x000fc600078ec0ff */
[----:B------:R-:W-:Y:S01]  /*0d70*/  IMAD R5, R3, 0x8, R6 ;  /* 0x0000000803057824 */ /* 0x000fe200078e0206 */
[----:B------:R-:W-:Y:S01]  /*0d80*/  LOP3.LUT R3, R8, 0x7ffffffc, RZ, 0xc0, !PT ;  /* 0x7ffffffc08037812 */ /* 0x000fe200078ec0ff */
[----:B------:R-:W-:-:S03]  /*0d90*/  IMAD.IADD R4, R11, 0x1, -R4 ;  /* 0x000000010b047824 */ /* 0x000fc600078e0a04 */
[----:B------:R0:W-:Y:S01]  /*0da0*/  STL [R1+0x5c], R5 ;  /* 0x00005c0501007387 */ /* 0x0001e20000100800 */
[----:B------:R-:W-:-:S03]  /*0db0*/  IMAD.IADD R3, R234, 0x1, -R3 ;  /* 0x00000001ea037824 */ /* 0x000fc600078e0a03 */
[----:B------:R-:W-:Y:S01]  /*0dc0*/  STL [R1+0x54], R2 ;  /* 0x0000540201007387 */ /* 0x000fe20000100800 */
[----:B------:R-:W-:-:S04]  /*0dd0*/  IMAD.SHL.U32 R204, R3, 0x2, RZ ;  /* 0x0000000203cc7824 */ /* 0x000fc800078e00ff */
[C---:B------:R-:W-:Y:S02]  /*0de0*/  VIADD R226, R204.reuse, 0x10 ;  /* 0x00000010cce27836 */ /* 0x040fe40000000000 */
[C---:B------:R-:W-:Y:S02]  /*0df0*/  VIADD R223, R204.reuse, 0x28 ;  /* 0x00000028ccdf7836 */ /* 0x040fe40000000000 */
[C---:B------:R-:W-:Y:S01]  /*0e00*/  VIADD R220, R204.reuse, 0x40 ;  /* 0x00000040ccdc7836 */ /* 0x040fe20000000000 */
[----:B------:R-:W-:Y:S01]  /*0e10*/  SHF.R.S32.HI R0, RZ, 0x1f, R226 ;  /* 0x0000001fff007819 */ /* 0x000fe200000114e2 */
        /* <DEDUP_REMOVED lines=8> */
[----:B0-----:R-:W-:Y:S01]  /*0ea0*/  IMAD.U32 R5, RZ, RZ, UR4 ;  /* 0x00000004ff057e24 */ /* 0x001fe2000f8e00ff */
[----:B------:R-:W-:Y:S01]  /*0eb0*/  SHF.R.S32.HI R0, RZ, 0x1f, R211 ;  /* 0x0000001fff007819 */ /* 0x000fe200000114d3 */
[----:B------:R-:W-:Y:S01]  /*0ec0*/  VIADD R227, R204, 0x8 ;  /* 0x00000008cce37836 */ /* 0x000fe20000000000 */
[----:B------:R-:W-:Y:S01]  /*0ed0*/  SHF.R.S32.HI R0, RZ, 0x1f, R208 ;  /* 0x0000001fff007819 */ /* 0x000fe200000114d0 */
[----:B------:R-:W-:Y:S01]  /*0ee0*/  IMAD R0, R4, 0x8, R2 ;  /* 0x0000000804007824 */ /* 0x000fe200078e0202 */
[----:B------:R0:W-:Y:S01]  /*0ef0*/  STL [R1+0x60], R5 ;  /* 0x0000600501007387 */ /* 0x0001e20000100800 */
[C---:B------:R-:W-:Y:S01]  /*0f00*/  VIADD R225, R204.reuse, 0x18 ;  /* 0x00000018cce17836 */ /* 0x040fe20000000000 */
[----:B------:R-:W-:Y:S01]  /*0f10*/  SHF.R.S32.HI R3, RZ, 0x1f, R227 ;  /* 0x0000001fff037819 */ /* 0x000fe200000114e3 */
[C---:B------:R-:W-:Y:S01]  /*0f20*/  VIADD R224, R204.reuse, 0x20 ;  /* 0x00000020cce07836 */ /* 0x040fe20000000000 */
[----:B------:R1:W-:Y:S01]  /*0f30*/  STL [R1+0x58], R0 ;  /* 0x0000580001007387 */ /* 0x0003e20000100800 */
[----:B------:R-:W-:-:S02]  /*0f40*/  VIADD R222, R204, 0x30 ;  /* 0x00000030ccde7836 */ /* 0x000fc40000000000 */
[C---:B------:R-:W-:Y:S01]  /*0f50*/  VIADD R221, R204.reuse, 0x38 ;  /* 0x00000038ccdd7836 */ /* 0x040fe20000000000 */
[----:B------:R-:W-:Y:S01]  /*0f60*/  SHF.R.S32.HI R3, RZ, 0x1f, R224 ;  /* 0x0000001fff037819 */ /* 0x000fe200000114e0 */
[C---:B------:R-:W-:Y:S01]  /*0f70*/  VIADD R219, R204.reuse, 0x48 ;  /* 0x00000048ccdb7836 */ /* 0x040fe20000000000 */
[----:B0-----:R-:W-:Y:S01]  /*0f80*/  SHF.R.S32.HI R5, RZ, 0x1f, R225 ;  /* 0x0000001fff057819 */ /* 0x001fe200000114e1 */
        /* <DEDUP_REMOVED lines=18> */
[----:B------:R-:W-:Y:S01]  /*10b0*/  VIADD R205, R204, 0xb8 ;  /* 0x000000b8cccd7836 */ /* 0x000fe20000000000 */
[----:B------:R-:W-:-:S02]  /*10c0*/  SHF.R.S32.HI R3, RZ, 0x1f, R209 ;  /* 0x0000001fff037819 */ /* 0x000fc400000114d1 */
[----:B------:R-:W-:Y:S02]  /*10d0*/  SHF.R.S32.HI R237, RZ, 0x1f, R207 ;  /* 0x0000001fffed7819 */ /* 0x000fe400000114cf */
[----:B------:R-:W-:Y:S02]  /*10e0*/  SHF.R.S32.HI R236, RZ, 0x1f, R206 ;  /* 0x0000001fffec7819 */ /* 0x000fe400000114ce */
[----:B-1----:R-:W-:-:S07]  /*10f0*/  SHF.R.S32.HI R235, RZ, 0x1f, R205 ;  /* 0x0000001fffeb7819 */ /* 0x002fce00000114cd */
.L_x_223:
[----:B------:R-:W-:Y:S01]  /*1100*/  ULDC.64 UR8, c[0x0][0xc88] ;  /* 0x0003220000087ab9 */ /* 0x000fe20000000a00 */
[----:B------:R-:W-:Y:S01]  /*1110*/  ULDC.64 UR12, c[0x0][0x208] ;  /* 0x00008200000c7ab9 */ /* 0x000fe20000000a00 */
[----:B------:R-:W-:Y:S01]  /*1120*/  UIMAD.WIDE UR8, UR7, 0x4, UR8 ;  /* 0x00000004070878a5 */ /* 0x000fe2000f8e0208 */
[----:B------:R-:W-:-:S05]  /*1130*/  ULDC.64 UR10, c[0x0][0xa20] ;  /* 0x00028800000a7ab9 */ /* 0x000fca0000000a00 */
[----:B0-2-4-:R-:W-:Y:S02]  /*1140*/  IMAD.U32 R2, RZ, RZ, UR8 ;  /* 0x00000008ff027e24 */ /* 0x015fe4000f8e00ff */
[----:B------:R-:W-:Y:S01]  /*1150*/  IMAD.U32 R3, RZ, RZ, UR9 ;  /* 0x00000009ff037e24 */ /* 0x000fe2000f8e00ff */
[----:B------:R-:W-:-:S04]  /*1160*/  ULDC.64 UR8, c[0x0][0xa28] ;  /* 0x00028a0000087ab9 */ /* 0x000fc80000000a00 */
[----:B------:R-:W2:Y:S01]  /*1170*/  LDG.E R2, desc[UR12][R2.64] ;  /* 0x0000000c02027981 */ /* 0x000ea2000c1e1900 */
[----:B------:R-:W-:Y:S02]  /*1180*/  UISETP.NE.U32.AND UP0, UPT, UR8, URZ, UPT ;  /* 0x0000003f0800728c */ /* 0x000fe4000bf05070 */
[----:B------:R-:W-:Y:S02]  /*1190*/  UISETP.NE.U32.AND UP1, UPT, UR10, URZ, UPT ;  /* 0x0000003f0a00728c */ /* 0x000fe4000bf25070 */
[----:B------:R-:W-:Y:S02]  /*11a0*/  UISETP.NE.AND.EX UP0, UPT, UR9, URZ, UPT, UP0 ;  /* 0x0000003f0900728c */ /* 0x000fe4000bf05300 */
[----:B------:R-:W-:-:S04]  /*11b0*/  UISETP.NE.AND.EX UP1, UPT, UR11, URZ, UPT, UP1 ;  /* 0x0000003f0b00728c */ /* 0x000fc8000bf25310 */
[----:B------:R-:W-:Y:S02]  /*11c0*/  PLOP3.LUT P0, PT, PT, PT, UP0, 0x80, 0x0 ;  /* 0x000000000000781c */ /* 0x000fe40003f0f008 */
[----:B------:R-:W-:Y:S02]  /*11d0*/  PLOP3.LUT P1, PT, PT, PT, UP1, 0x80, 0x0 ;  /* 0x000000000000781c */ /* 0x000fe40003f2f018 */
[----:B--2---:R-:W-:-:S13]  /*11e0*/  R2UR UR4, R2 ;  /* 0x00000000020472ca */ /* 0x004fda00000e0000 */
[----:B------:R-:W-:Y:S01]  /*11f0*/  USHF.R.S32.HI UR14, URZ, 0x1f, UR4 ;  /* 0x0000001f3f0e7899 */ /* 0x000fe20008011404 */
[----:B------:R-:W-:Y:S01]  /*1200*/  IMAD.U32 R229, RZ, RZ, UR5 ;  /* 0x00000005ffe57e24 */ /* 0x000fe2000f8e00ff */
[----:B------:R-:W-:Y:S02]  /*1210*/  @UP0 ULEA UR8, UP2, UR4, UR8, 0x2 ;  /* 0x0000000804080291 */ /* 0x000fe4000f84103f */
[----:B------:R-:W-:Y:S02]  /*1220*/  IMAD.U32 R231, RZ, RZ, UR4 ;  /* 0x00000004ffe77e24 */ /* 0x000fe4000f8e00ff */
[----:B------:R-:W-:Y:S02]  /*1230*/  @UP0 ULEA.HI.X UR9, UR4, UR9, UR14, 0x2, UP2 ;  /* 0x0000000904090291 */ /* 0x000fe400090f140e */
[----:B------:R-:W-:Y:S01]  /*1240*/  IMAD.U32 R233, RZ, RZ, UR14 ;  /* 0x0000000effe97e24 */ /* 0x000fe2000f8e00ff */
[----:B------:R-:W-:Y:S01]  /*1250*/  @UP1 ULEA UR10, UP0, UR4, UR10, 0x2 ;  /* 0x0000000a040a1291 */ /* 0x000fe2000f80103f */
[----:B------:R-:W-:-:S03]  /*1260*/  IMAD.U32 R2, RZ, RZ, UR8 ;  /* 0x00000008ff027e24 */ /* 0x000fc6000f8e00ff */
[----:B------:R-:W-:Y:S01]  /*1270*/  @UP1 ULEA.HI.X UR11, UR4, UR11, UR14, 0x2, UP0 ;  /* 0x0000000b040b1291 */ /* 0x000fe200080f140e */
[----:B------:R-:W-:Y:S01]  /*1280*/  IMAD.U32 R3, RZ, RZ, UR9 ;  /* 0x00000009ff037e24 */ /* 0x000fe2000f8e00ff */
[----:B------:R-:W-:Y:S01]  /*1290*/  ULDC.64 UR8, c[0x0][0x418] ;  /* 0x0001060000087ab9 */ /* 0x000fe20000000a00 */
[----:B-1----:R-:W-:Y:S01]  /*12a0*/  IMAD.U32 R4, RZ, RZ, UR10 ;  /* 0x0000000aff047e24 */ /* 0x002fe2000f8e00ff */
[----:B------:R-:W-:Y:S02]  /*12b0*/  ULOP3.LUT UR5, UR6, 0xffff, URZ, 0xc0, !UPT ;  /* 0x0000ffff06057892 */ /* 0x000fe4000f8ec03f */
[----:B---3--:R-:W-:Y:S01]  /*12c0*/  IMAD.U32 R5, RZ, RZ, UR11 ;  /* 0x0000000bff057e24 */ /* 0x008fe2000f8e00ff */
[----:B------:R-:W2:Y:S01]  /*12d0*/  @P0 LDG.E R2, desc[UR12][R2.64] ;  /* 0x0000000c02020981 */ /* 0x000ea2000c1e1900 */
[----:B------:R-:W-:-:S03]  /*12e0*/  ULDC UR4, c[0x0][0x424] ;  /* 0x0001090000047ab9 */ /* 0x000fc60000000800 */
[----:B------:R-:W3:Y:S01]  /*12f0*/  @P1 LDG.E R4, desc[UR12][R4.64] ;  /* 0x0000000c04041981 */ /* 0x000ee2000c1e1900 */
[----:B------:R-:W-:Y:S01]  /*1300*/  UISETP.NE.U32.AND UP0, UPT, UR8, URZ, UPT ;  /* 0x0000003f0800728c */ /* 0x000fe2000bf05070 */
[----:B------:R-:W-:Y:S01]  /*1310*/  IMAD.U32 R228, RZ, RZ, UR5 ;  /* 0x00000005ffe47e24 */ /* 0x000fe2000f8e00ff */
[----:B------:R-:W-:Y:S01]  /*1320*/  ULDC UR5, c[0x0][0x2f0] ;  /* 0x0000bc0000057ab9 */ /* 0x000fe20000000800 */
[----:B------:R-:W-:Y:S01]  /*1330*/  UMOV UR50, URZ ;  /* 0x0000003f00327c82 */ /* 0x000fe20008000000 */
[----:B------:R-:W-:Y:S02]  /*1340*/  UISETP.NE.AND.EX UP0, UPT, UR9, URZ, UPT, UP0 ;  /* 0x0000003f0900728c */ /* 0x000fe4000bf05300 */
[----:B------:R-:W-:Y:S02]  /*1350*/  ULOP3.LUT UR7, UR6, 0xff0000, URZ, 0xc0, !UPT ;  /* 0x00ff000006077892 */ /* 0x000fe4000f8ec03f */
[----:B------:R-:W-:Y:S02]  /*1360*/  USEL UR4, UR4, 0x1, UP0 ;  /* 0x0000000104047887 */ /* 0x000fe40008000000 */
[----:B------:R-:W-:-:S02]  /*1370*/  ULOP3.LUT UR6, UR6, 0xff000000, URZ, 0xc0, !UPT ;  /* 0xff00000006067892 */ /* 0x000fc4000f8ec03f */
[----:B------:R-:W-:Y:S01]  /*1380*/  UIMAD UR4, UR4, UR5, URZ ;  /* 0x00000005040472a4 */ /* 0x000fe2000f8e023f */
[----:B--2---:R-:W-:-:S06]  /*1390*/  @P0 R2UR UR50, R2 ;  /* 0x00000000023202ca */ /* 0x004fcc00000e0000 */
[----:B---3--:R-:W-:Y:S01]  /*13a0*/  @P1 R2UR UR4, R4 ;  /* 0x00000000040412ca */ /* 0x008fe200000e0000 */
[----:B-----5:R-:W-:-:S14]  /*13b0*/  @P1 BRA `(.L_x_177) ;  /* 0x00000000003c1947 */ /* 0x020fdc0003800000 */
[----:B------:R-:W-:Y:S02]  /*13c0*/  ULDC.64 UR8, c[0x0][0xa08] ;  /* 0x0002820000087ab9 */ /* 0x000fe40000000a00 */
[----:B------:R-:W-:-:S04]  /*13d0*/  ISETP.NE.U32.AND P0, PT, RZ, UR8, PT ;  /* 0x00000008ff007c0c */ /* 0x000fc8000bf05070 */
[----:B------:R-:W-:-:S13]  /*13e0*/  ISETP.NE.AND.EX P0, PT, RZ, UR9, PT, P0 ;  /* 0x00000009ff007c0c */ /* 0x000fda000bf05300 */
[----:B------:R-:W-:Y:S05]  /*13f0*/  @!P0 BRA `(.L_x_177) ;  /* 0x00000000002c8947 */ /* 0x000fea0003800000 */
[----:B------:R-:W-:Y:S01]  /*1400*/  R2UR UR10, R231 ;  /* 0x00000000e70a72ca */ /* 0x000fe200000e0000 */
[----:B------:R-:W-:Y:S01]  /*1410*/  ULDC.64 UR4, c[0x0][0xa08] ;  /* 0x0002820000047ab9 */ /* 0x000fe20000000a00 */
[----:B------:R-:W-:-:S11]  /*1420*/  ULDC.64 UR8, c[0x0][0x208] ;  /* 0x0000820000087ab9 */ /* 0x000fd60000000a00 */
[----:B------:R-:W-:-:S06]  /*1430*/  UIMAD.WIDE UR4, UR10, 0x4, UR4 ;  /* 0x000000040a0478a5 */ /* 0x000fcc000f8e0204 */
[----:B------:R-:W-:Y:S02]  /*1440*/  IMAD.U32 R2, RZ, RZ, UR4 ;  /* 0x00000004ff027e24 */ /* 0x000fe4000f8e00ff */
[----:B------:R-:W-:-:S05]  /*1450*/  IMAD.U32 R3, RZ, RZ, UR5 ;  /* 0x00000005ff037e24 */ /* 0x000fca000f8e00ff */
[----:B------:R-:W2:Y:S04]  /*1460*/  LDG.E R4, desc[UR8][R2.64] ;  /* 0x0000000802047981 */ /* 0x000ea8000c1e1900 */
[----:B------:R-:W3:Y:S01]  /*1470*/  LDG.E R0, desc[UR8][R2.64+0x4] ;  /* 0x0000040802007981 */ /* 0x000ee2000c1e1900 */
[----:B--2---:R-:W-:Y:S02]  /*1480*/  R2UR UR4, R4 ;  /* 0x00000000040472ca */ /* 0x004fe400000e0000 */
[----:B---3--:R-:W-:-:S13]  /*1490*/  R2UR UR5, R0 ;  /* 0x00000000000572ca */ /* 0x008fda00000e0000 */
[----:B------:R-:W-:-:S12]  /*14a0*/  UIADD3 UR4, -UR4, UR5, URZ ;  /* 0x0000000504047290 */ /* 0x000fd8000fffe13f */
.L_x_177:
[----:B------:R-:W-:Y:S02]  /*14b0*/  UIADD3 UR50, -UR50, UR4, URZ ;  /* 0x0000000432327290 */ /* 0x000fe4000fffe13f */
[----:B------:R-:W-:Y:S02]  /*14c0*/  USHF.R.U32.HI UR6, URZ, 0x8, UR6 ;  /* 0x000000083f067899 */ /* 0x000fe40008011606 */
[----:B------:R-:W-:Y:S02]  /*14d0*/  UISETP.GE.AND UP0, UPT, UR50, 0x1, UPT ;  /* 0x000000013200788c */ /* 0x000fe4000bf06270 */
[----:B------:R-:W-:Y:S02]  /*14e0*/  UIADD3 UR5, UR50, 0x6f, URZ ;  /* 0x0000006f32057890 */ /* 0x000fe4000fffe03f */
[----:B------:R-:W-:Y:S02]  /*14f0*/  ULEA.HI UR7, UR7, UR6, URZ, 0x10 ;  /* 0x0000000607077291 */ /* 0x000fe4000f8f803f */
[----:B------:R-:W-:Y:S01]  /*1500*/  PLOP3.LUT P0, PT, PT, PT, UP0, 0x80, 0x0 ;  /* 0x000000000000781c */ /* 0x000fe20003f0f008 */
[----:B------:R-:W-:Y:S01]  /*1510*/  UMOV UR4, URZ ;  /* 0x0000003f00047c82 */ /* 0x000fe20008000000 */
[----:B------:R-:W-:-:S02]  /*1520*/  ULOP3.LUT UR8, UR7, 0xff, URZ, 0xc0, !UPT ;  /* 0x000000ff07087892 */ /* 0x000fc4000f8ec03f */
[----:B------:R-:W-:Y:S02]  /*1530*/  UIMAD.WIDE UR4, UR5, -0x6db6db6d, UR4 ;  /* 0x92492493050478a5 */ /* 0x000fe4000f8e0204 */
[----:B------:R-:W-:Y:S02]  /*1540*/  USHF.R.U32.HI UR7, URZ, 0x10, UR7 ;  /* 0x000000103f077899 */ /* 0x000fe40008011607 */
[----:B------:R-:W-:Y:S01]  /*1550*/  USHF.R.U32.HI UR6, URZ, 0x1f, UR5 ;  /* 0x0000001f3f067899 */ /* 0x000fe20008011605 */
[----:B------:R-:W-:Y:S02]  /*1560*/  IMAD.U32 R23, RZ, RZ, UR8 ;  /* 0x00000008ff177e24 */ /* 0x000fe4000f8e00ff */
[----:B------:R-:W-:Y:S01]  /*1570*/  UMOV UR4, URZ ;  /* 0x0000003f00047c82 */ /* 0x000fe20008000000 */
[----:B------:R-:W-:Y:S01]  /*1580*/  ULEA.HI.SX32 UR9, UR5, UR6, 0x1a ;  /* 0x0000000605097291 */ /* 0x000fe2000f8fd23f */
[----:B------:R-:W-:Y:S01]  /*1590*/  IMAD.U32 R22, RZ, RZ, UR7 ;  /* 0x00000007ff167e24 */ /* 0x000fe2000f8e00ff */
[----:B------:R-:W-:Y:S10]  /*15a0*/  @!P0 BRA `(.L_x_178) ;  /* 0x0000000000948947 */ /* 0x000ff40003800000 */
[----:B------:R-:W-:Y:S01]  /*15b0*/  R2UR UR5, R22 ;  /* 0x00000000160572ca */ /* 0x000fe200000e0000 */
[----:B------:R-:W-:-:S12]  /*15c0*/  ULDC UR4, c[0x0][0x9f0] ;  /* 0x00027c0000047ab9 */ /* 0x000fd80000000800 */
[----:B------:R-:W-:-:S04]  /*15d0*/  UISETP.NE.AND UP0, UPT, UR5, URZ, UPT ;  /* 0x0000003f0500728c */ /* 0x000fc8000bf05270 */
[----:B------:R-:W-:-:S03]  /*15e0*/  USEL UR10, UR5, UR4, UP0 ;  /* 0x00000004050a7287 */ /* 0x000fc60008000000 */
[----:B------:R-:W-:Y:S01]  /*15f0*/  UMOV UR4, URZ ;  /* 0x0000003f00047c82 */ /* 0x000fe20008000000 */
[----:B------:R-:W-:Y:S02]  /*1600*/  UIADD3 UR6, UR9, -0x1, UR10 ;  /* 0xffffffff09067890 */ /* 0x000fe4000fffe00a */
[----:B------:R-:W-:-:S04]  /*1610*/  IMAD.U32 R3, RZ, RZ, UR10 ;  /* 0x0000000aff037e24 */ /* 0x000fc8000f8e00ff */
[----:B------:R-:W-:Y:S01]  /*1620*/  IMAD.U32 R4, RZ, RZ, UR6 ;  /* 0x00000006ff047e24 */ /* 0x000fe2000f8e00ff */
[-C--:B------:R-:W-:Y:S01]  /*1630*/  IABS R0, R3.reuse ;  /* 0x0000000300007213 */ /* 0x080fe20000000000 */
[----:B------:R-:W-:Y:S01]  /*1640*/  ULOP3.LUT UR6, UR6, UR10, URZ, 0x3c, !UPT ;  /* 0x0000000a06067292 */ /* 0x000fe2000f8e3c3f */
[----:B------:R-:W-:Y:S02]  /*1650*/  IABS R5, R3 ;  /* 0x0000000300057213 */ /* 0x000fe40000000000 */
[----:B------:R-:W-:Y:S02]  /*1660*/  R2UR UR11, R0 ;  /* 0x00000000000b72ca */ /* 0x000fe400000e0000 */
[----:B------:R-:W-:-:S05]  /*1670*/  IABS R4, R4 ;  /* 0x0000000400047213 */ /* 0x000fca0000000000 */
[----:B------:R-:W-:-:S05]  /*1680*/  IMAD.MOV.U32 R3, RZ, RZ, R4 ;  /* 0x000000ffff037224 */ /* 0x000fca00078e0004 */
[----:B------:R-:W-:Y:S01]  /*1690*/  R2UR UR8, R3 ;  /* 0x00000000030872ca */ /* 0x000fe200000e0000 */
[----:B------:R-:W0:Y:S08]  /*16a0*/  I2F.RP R0, UR11 ;  /* 0x0000000b00007d06 */ /* 0x000e300008209400 */
[----:B0-----:R-:W0:Y:S02]  /*16b0*/  MUFU.RCP R0, R0 ;  /* 0x0000000000007308 */ /* 0x001e240000001000 */
[----:B0-----:R-:W-:-:S02]  /*16c0*/  VIADD R2, R0, 0xffffffe ;  /* 0x0ffffffe00027836 */ /* 0x001fc40000000000 */
[----:B------:R-:W-:-:S04]  /*16d0*/  IMAD.MOV R0, RZ, RZ, -R5 ;  /* 0x000000ffff007224 */ /* 0x000fc800078e0a05 */
        /* <DEDUP_REMOVED lines=18> */
.L_x_178:
[----:B------:R-:W-:Y:S01]  /*1800*/  R2UR UR5, R23 ;  /* 0x00000000170572ca */ /* 0x000fe200000e0000 */
[----:B------:R-:W-:Y:S01]  /*1810*/  IMAD.U32 R0, RZ, RZ, UR9 ;  /* 0x00000009ff007e24 */ /* 0x000fe2000f8e00ff */
[----:B------:R-:W-:Y:S01]  /*1820*/  PLOP3.LUT P0, PT, PT, PT, PT, 0x80, 0x0 ;  /* 0x000000000000781c */ /* 0x000fe20003f0f070 */
[----:B------:R-:W-:Y:S01]  /*1830*/  IMAD.U32 R3, RZ, RZ, UR4 ;  /* 0x00000004ff037e24 */ /* 0x000fe2000f8e00ff */
[----:B------:R-:W-:Y:S01]  /*1840*/  CS2R R118, SRZ ;  /* 0x0000000000767805 */ /* 0x000fe2000001ff00 */
[----:B------:R-:W-:Y:S01]  /*1850*/  IMAD.MOV.U32 R4, RZ, RZ, RZ ;  /* 0x000000ffff047224 */ /* 0x000fe200078e00ff */
[----:B------:R-:W-:Y:S02]  /*1860*/  CS2R R116, SRZ ;  /* 0x0000000000747805 */ /* 0x000fe4000001ff00 */
[----:B------:R-:W-:Y:S02]  /*1870*/  CS2R R114, SRZ ;  /* 0x0000000000727805 */ /* 0x000fe4000001ff00 */
[----:B------:R-:W-:-:S02]  /*1880*/  CS2R R112, SRZ ;  /* 0x0000000000707805 */ /* 0x000fc4000001ff00 */
[----:B------:R-:W-:Y:S02]  /*1890*/  CS2R R110, SRZ ;  /* 0x00000000006e7805 */ /* 0x000fe4000001ff00 */
[----:B------:R-:W-:Y:S02]  /*18a0*/  CS2R R108, SRZ ;  /* 0x00000000006c7805 */ /* 0x000fe4000001ff00 */
[----:B------:R-:W-:Y:S02]  /*18b0*/  CS2R R106, SRZ ;  /* 0x00000000006a7805 */ /* 0x000fe4000001ff00 */
[----:B------:R-:W-:Y:S01]  /*18c0*/  CS2R R104, SRZ ;  /* 0x0000000000687805 */ /* 0x000fe2000001ff00 */
[----:B------:R-:W-:Y:S01]  /*18d0*/  UIMAD UR5, UR5, UR4, URZ ;  /* 0x00000004050572a4 */ /* 0x000fe2000f8e023f */
[----:B------:R-:W-:Y:S02]  /*18e0*/  CS2R R102, SRZ ;  /* 0x0000000000667805 */ /* 0x000fe4000001ff00 */
[----:B------:R-:W-:-:S02]  /*18f0*/  CS2R R100, SRZ ;  /* 0x0000000000647805 */ /* 0x000fc4000001ff00 */
[----:B------:R-:W-:Y:S02]  /*1900*/  CS2R R98, SRZ ;  /* 0x0000000000627805 */ /* 0x000fe4000001ff00 */
[----:B------:R-:W-:Y:S02]  /*1910*/  CS2R R96, SRZ ;  /* 0x0000000000607805 */ /* 0x000fe4000001ff00 */
[----:B------:R-:W-:Y:S02]  /*1920*/  CS2R R94, SRZ ;  /* 0x00000000005e7805 */ /* 0x000fe4000001ff00 */
[----:B------:R-:W-:Y:S01]  /*1930*/  VIADDMNMX R0, R3, UR5, R0, PT ;  /* 0x0000000503007c46 */ /* 0x000fe2000b800100 */
[----:B------:R-:W-:Y:S01]  /*1940*/  IMAD.U32 R18, RZ, RZ, UR5 ;  /* 0x00000005ff127e24 */ /* 0x000fe2000f8e00ff */
[----:B------:R-:W-:Y:S02]  /*1950*/  CS2R R92, SRZ ;  /* 0x00000000005c7805 */ /* 0x000fe4000001ff00 */
[----:B------:R-:W-:-:S02]  /*1960*/  CS2R R124, SRZ ;  /* 0x00000000007c7805 */ /* 0x000fc4000001ff00 */
[----:B------:R-:W-:Y:S01]  /*1970*/  R2UR UR51, R0 ;  /* 0x00000000003372ca */ /* 0x000fe200000e0000 */
[----:B------:R-:W-:Y:S01]  /*1980*/  IMAD.MOV.U32 R0, RZ, RZ, RZ ;  /* 0x000000ffff007224 */ /* 0x000fe200078e00ff */
        /* <DEDUP_REMOVED lines=10> */
[----:B------:R-:W-:Y:S01]  /*1a30*/  CS2R R68, SRZ ;  /* 0x0000000000447805 */ /* 0x000fe2000001ff00 */
[----:B------:R-:W-:Y:S01]  /*1a40*/  UISETP.GT.AND UP0, UPT, UR51, UR5, UPT ;  /* 0x000000053300728c */ /* 0x000fe2000bf04270 */
[----:B------:R-:W-:-:S02]  /*1a50*/  CS2R R66, SRZ ;  /* 0x0000000000427805 */ /* 0x000fc4000001ff00 */
[----:B------:R-:W-:Y:S02]  /*1a60*/  CS2R R64, SRZ ;  /* 0x0000000000407805 */ /* 0x000fe4000001ff00 */
[----:B------:R-:W-:Y:S02]  /*1a70*/  CS2R R62, SRZ ;  /* 0x00000000003e7805 */ /* 0x000fe4000001ff00 */
[----:B------:R-:W-:Y:S02]  /*1a80*/  CS2R R60, SRZ ;  /* 0x00000000003c7805 */ /* 0x000fe4000001ff00 */
[----:B------:R-:W-:Y:S02]  /*1a90*/  CS2R R58, SRZ ;  /* 0x00000000003a7805 */ /* 0x000fe4000001ff00 */
[----:B------:R-:W-:Y:S02]  /*1aa0*/  PLOP3.LUT P1, PT, PT, PT, UP0, 0x80, 0x0 ;  /* 0x000000000000781c */ /* 0x000fe40003f2f008 */
        /* <DEDUP_REMOVED lines=16> */
[----:B------:R-:W-:Y:S01]  /*1bb0*/  CS2R R24, SRZ ;  /* 0x0000000000187805 */ /* 0x000fe2000001ff00 */
[----:B------:R-:W-:Y:S06]  /*1bc0*/  @!P1 BRA `(.L_x_179) ;  /* 0x0000009400989947 */ /* 0x000fec0003800000 */
[----:B------:R-:W0:Y:S01]  /*1bd0*/  S2R R5, SR_TID.X ;  /* 0x0000000000057919 */ /* 0x000e220000002100 */
[----:B------:R-:W1:Y:S01]  /*1be0*/  S2UR UR7, SR_CgaCtaId ;  /* 0x00000000000779c3 */ /* 0x000e620000008800 */
[----:B------:R-:W-:Y:S02]  /*1bf0*/  UMOV UR6, 0x400 ;  /* 0x0000040000067882 */ /* 0x000fe40000000000 */
[----:B-1----:R-:W-:-:S04]  /*1c00*/  ULEA UR6, UR7, UR6, 0x18 ;  /* 0x0000000607067291 */ /* 0x002fc8000f8ec03f */
[----:B------:R-:W-:Y:S01]  /*1c10*/  UIADD3 UR6, UR6, 0x15400, URZ ;  /* 0x0001540006067890 */ /* 0x000fe2000fffe03f */
[----:B0-----:R-:W-:-:S03]  /*1c20*/  VIADD R8, R5, 0xffffff80 ;  /* 0xffffff8005087836 */ /* 0x001fc60000000000 */
[----:B------:R-:W-:Y:S02]  /*1c30*/  ULOP3.LUT UP0, URZ, UR6, 0x9f, URZ, 0xc0, !UPT ;  /* 0x0000009f063f7892 */ /* 0x000fe4000f80c03f */
[----:B------:R-:W-:-:S04]  /*1c40*/  SHF.R.S32.HI R5, RZ, 0x1f, R8 ;  /* 0x0000001fff057819 */ /* 0x000fc80000011408 */
[----:B------:R-:W-:Y:S02]  /*1c50*/  PLOP3.LUT P0, PT, PT, PT, UP0, 0x80, 0x0 ;  /* 0x000000000000781c */ /* 0x000fe40003f0f008 */
[----:B------:R-:W-:-:S04]  /*1c60*/  LEA.HI R5, R5, R8, RZ, 0x7 ;  /* 0x0000000805057211 */ /* 0x000fc800078f38ff */
[----:B------:R-:W-:-:S05]  /*1c70*/  SHF.R.S32.HI R5, RZ, 0x7, R5 ;  /* 0x00000007ff057819 */ /* 0x000fca0000011405 */
[----:B------:R-:W0:Y:S02]  /*1c80*/  SHFL.IDX PT, R0, R5, RZ, 0x1f ;  /* 0x00001fff05007589 */ /* 0x000e2400000e0000 */
[----:B0-----:R-:W-:-:S13]  /*1c90*/  R2UR UR4, R0 ;  /* 0x00000000000472ca */ /* 0x001fda00000e0000 */
        /* <DEDUP_REMOVED lines=10> */
[----:B------:R-:W-:Y:S01]  /*1d40*/  IMAD.U32 R4, RZ, RZ, UR4 ;  /* 0x00000004ff047e24 */ /* 0x000fe2000f8e00ff */
[----:B------:R0:W1:Y:S01]  /*1d50*/  LDC.64 R2, c[0x4][R0] ;  /* 0x0100000000027b82 */ /* 0x0000620000000a00 */
[----:B------:R-:W-:Y:S01]  /*1d60*/  IMAD.U32 R5, RZ, RZ, UR5 ;  /* 0x00000005ff057e24 */ /* 0x000fe2000f8e00ff */
[----:B------:R-:W-:Y:S01]  /*1d70*/  ULDC.64 UR4, c[0x4][0xb0] ;  /* 0x01002c0000047ab9 */ /* 0x000fe20000000a00 */
[----:B------:R-:W-:Y:S02]  /*1d80*/  IMAD.U32 R10, RZ, RZ, UR6 ;  /* 0x00000006ff0a7e24 */ /* 0x000fe4000f8e00ff */
[----:B------:R-:W-:Y:S02]  /*1d90*/  IMAD.U32 R6, RZ, RZ, UR4 ;  /* 0x00000004ff067e24 */ /* 0x000fe4000f8e00ff */
[----:B------:R-:W-:-:S02]  /*1da0*/  IMAD.U32 R7, RZ, RZ, UR5 ;  /* 0x00000005ff077e24 */ /* 0x000fc4000f8e00ff */
[----:B------:R-:W-:Y:S02]  /*1db0*/  IMAD.U32 R11, RZ, RZ, UR7 ;  /* 0x00000007ff0b7e24 */ /* 0x000fe4000f8e00ff */
[----:B------:R-:W-:Y:S02]  /*1dc0*/  IMAD.MOV.U32 R8, RZ, RZ, 0x70 ;  /* 0x00000070ff087424 */ /* 0x000fe400078e00ff */
[----:B------:R-:W-:Y:S02]  /*1dd0*/  IMAD.MOV.U32 R12, RZ, RZ, 0x1 ;  /* 0x00000001ff0c7424 */ /* 0x000fe400078e00ff */
[----:B0-----:R-:W-:-:S07]  /*1de0*/  IMAD.MOV.U32 R13, RZ, RZ, RZ ;  /* 0x000000ffff0d7224 */ /* 0x001fce00078e00ff */
[----:B------:R-:W-:-:S07]  /*1df0*/  LEPC R20, `(.L_x_180) ;  /* 0x000000001014794e */ /* 0x000fce0000000000 */
[----:B-1----:R-:W-:Y:S05]  /*1e00*/  CALL.ABS.NOINC R2 ;  /* 0x0000000002007343 */ /* 0x002fea0003c00000 */
.L_x_180:
[----:B------:R-:W2:Y:S01]  /*1e10*/  LDL R2, [R1+0x60] ;  /* 0x0000600001027983 */ /* 0x000ea20000100800 */
[----:B------:R-:W0:Y:S01]  /*1e20*/  S2UR UR5, SR_CgaCtaId ;  /* 0x00000000000579c3 */ /* 0x000e220000008800 */
[----:B------:R-:W-:Y:S01]  /*1e30*/  LEA.HI R0, R232, R232, RZ, 0x1 ;  /* 0x000000e8e8007211 */ /* 0x000fe200078f08ff */
[----:B------:R-:W-:Y:S01]  /*1e40*/  UMOV UR4, 0x400 ;  /* 0x0000040000047882 */ /* 0x000fe20000000000 */
[----:B------:R-:W-:Y:S02]  /*1e50*/  BSSY B0, `(.L_x_181) ;  /* 0x000000b000007945 */ /* 0x000fe40003800000 */
[----:B------:R-:W-:-:S05]  /*1e60*/  LOP3.LUT R3, R0, 0xfffffffe, RZ, 0xc0, !PT ;  /* 0xfffffffe00037812 */ /* 0x000fca00078ec0ff */
[----:B------:R-:W-:-:S05]  /*1e70*/  IMAD.IADD R3, R232, 0x1, -R3 ;  /* 0x00000001e8037824 */ /* 0x000fca00078e0a03 */
[----:B------:R-:W-:Y:S01]  /*1e80*/  SHF.L.U32 R3, R3, 0x1f, RZ ;  /* 0x0000001f03037819 */ /* 0x000fe200000006ff */
[----:B0-----:R-:W-:-:S06]  /*1e90*/  ULEA UR4, UR5, UR4, 0x18 ;  /* 0x0000000405047291 */ /* 0x001fcc000f8ec03f */
[----:B------:R-:W-:-:S04]  /*1ea0*/  IMAD.U32 R4, RZ, RZ, UR4 ;  /* 0x00000004ff047e24 */ /* 0x000fc8000f8e00ff */
[----:B------:R-:W0:Y:S01]  /*1eb0*/  SYNCS.PHASECHK.TRANS64.TRYWAIT P1, [R4+URZ+0x36800], R3 ;  /* 0x03680003040075a7 */ /* 0x000e22000802017f */
[----:B--2---:R-:W-:-:S13]  /*1ec0*/  R2UR UR6, R2 ;  /* 0x00000000020672ca */ /* 0x004fda00000e0000 */
[----:B------:R-:W-:-:S05]  /*1ed0*/  IMAD.U32 R0, RZ, RZ, UR6 ;  /* 0x00000006ff007e24 */ /* 0x000fca000f8e00ff */
[----:B------:R-:W-:Y:S01]  /*1ee0*/  ISETP.NE.AND P0, PT, R0, 0x3, PT ;  /* 0x000000030000780c */ /* 0x000fe20003f05270 */
[----:B0-----:R-:W-:-:S12]  /*1ef0*/  @!P1 BRA `(.L_x_182) ;  /* 0x0000013c00c09947 */ /* 0x001fd80003800000 */
.L_x_350:
[----:B------:R-:W-:Y:S05]  /*1f00*/  BSYNC B0 ;  /* 0x0000000000007941 */ /* 0x000fea0003800000 */
.L_x_181:
[----:B------:R-:W-:Y:S05]  /*1f10*/  @!P0 BRA `(.L_x_183) ;  /* 0x0000000000048947 */ /* 0x000fea0003800000 */
[----:B------:R-:W-:Y:S01]  /*1f20*/  BPT.TRAP 0x1 ;  /* 0x000000040000795c */ /* 0x000fe20000300000 */
.L_x_183:
[----:B------:R-:W-:Y:S01]  /*1f30*/  IMAD R0, R16, 0x8, R4 ;  /* 0x0000000810007824 */ /* 0x000fe200078e0204 */
[----:B0-----:R-:W-:-:S04]  /*1f40*/  SHF.L.U32 R3, R17, 0x1f, RZ ;  /* 0x0000001f11037819 */ /* 0x001fc800000006ff */
[----:B------:R0:W1:Y:S01]  /*1f50*/  SYNCS.PHASECHK.TRANS64.TRYWAIT P2, [R0+URZ+0x36830], R3 ;  /* 0x03683003000075a7 */ /* 0x000062000804017f */
[----:B------:R-:W-:Y:S05]  /*1f60*/  @!P0 BRA `(.L_x_184) ;  /* 0x0000000000048947 */ /* 0x000fea0003800000 */
[----:B------:R-:W-:Y:S01]  /*1f70*/  BPT.TRAP 0x1 ;  /* 0x000000040000795c */ /* 0x000fe20000300000 */
.L_x_184:
[----:B------:R-:W2:Y:S01]  /*1f80*/  S2R R2, SR_TID.X ;  /* 0x0000000000027919 */ /* 0x000ea20000002100 */
[----:B------:R-:W-:Y:S01]  /*1f90*/  IMAD.MOV.U32 R119, RZ, RZ, RZ ;  /* 0x000000ffff777224 */ /* 0x000fe200078e00ff */
[----:B--2---:R-:W-:Y:S01]  /*1fa0*/  LOP3.LUT P1, RZ, R2, 0x7f, RZ, 0xc0, !PT ;  /* 0x0000007f02ff7812 */ /* 0x004fe2000782c0ff */
[----:B-1----:R-:W-:-:S12]  /*1fb0*/  @P2 BRA `(.L_x_185) ;  /* 0x0000000000082947 */ /* 0x002fd80003800000 */
[----:B------:R-:W1:Y:S02]  /*1fc0*/  SYNCS.PHASECHK.TRANS64.TRYWAIT P2, [R0+URZ+0x36830], R3 ;  /* 0x03683003000075a7 */ /* 0x000e64000804017f */
[----:B-1----:R-:W-:Y:S05]  /*1fd0*/  @!P2 BRA `(.L_x_186) ;  /* 0x0000013c009ca947 */ /* 0x002fea0003800000 */
.L_x_185:
[----:B------:R-:W-:Y:S05]  /*1fe0*/  WARPSYNC.ALL ;  /* 0x0000000000007948 */ /* 0x000fea0003800000 */
[----:B------:R-:W-:Y:S01]  /*1ff0*/  R2UR UR4, R4 ;  /* 0x00000000040472ca */ /* 0x000fe200000e0000 */
[----:B------:R-:W-:Y:S01]  /*2000*/  ULOP3.LUT UR49, UR49, 0x10000, URZ, 0xfc, !UPT ;  /* 0x0001000031317892 */ /* 0x000fe2000f8efc3f */
[----:B------:R-:W-:Y:S01]  /*2010*/  R2UR UR48, R16 ;  /* 0x00000000103072ca */ /* 0x000fe200000e0000 */
[----:B------:R-:W-:Y:S01]  /*2020*/  WARPGROUP.ARRIVE ;  /* 0x00000000000079c5 */ /* 0x000fe20000000000 */
[----:B------:R-:W-:Y:S01]  /*2030*/  UMOV UR53, 0x40000040 ;  /* 0x4000004000357882 */ /* 0x000fe20000000000 */
[----:B------:R-:W-:Y:S01]  /*2040*/  UMOV UR55, 0x40000040 ;  /* 0x4000004000377882 */ /* 0x000fe20000000000 */
[----:B------:R-:W-:Y:S01]  /*2050*/  UMOV UR7, 0x40000040 ;  /* 0x4000004000077882 */ /* 0x000fe20000000000 */
[----:B------:R-:W-:Y:S01]  /*2060*/  UMOV UR9, UR53 ;  /* 0x0000003500097c82 */ /* 0x000fe20008000000 */
[----:B------:R-:W-:Y:S01]  /*2070*/  UMOV UR52, UR49 ;  /* 0x0000003100347c82 */ /* 0x000fe20008000000 */
[----:B------:R-:W-:Y:S01]  /*2080*/  UMOV UR11, 0x40000040 ;  /* 0x40000040000b7882 */ /* 0x000fe20000000000 */
[----:B------:R-:W-:Y:S01]  /*2090*/  UMOV UR8, UR52 ;  /* 0x0000003400087c82 */ /* 0x000fe20008000000 */
[----:B------:R-:W-:Y:S01]  /*20a0*/  UMOV UR12, UR52 ;  /* 0x00000034000c7c82 */ /* 0x000fe20008000000 */
[----:B------:R-:W-:Y:S01]  /*20b0*/  UMOV UR13, UR53 ;  /* 0x00000035000d7c82 */ /* 0x000fe20008000000 */
[----:B------:R-:W-:Y:S01]  /*20c0*/  UIADD3 UR4, UR4, 0x21400, URZ ;  /* 0x0002140004047890 */ /* 0x000fe2000fffe03f */
[----:B------:R-:W-:Y:S01]  /*20d0*/  MOV R2, UR53 ;  /* 0x0000003500027c02 */ /* 0x000fe20008000f00 */
[----:B------:R-:W-:Y:S01]  /*20e0*/  UMOV UR15, 0x40000040 ;  /* 0x40000040000f7882 */ /* 0x000fe20000000000 */
[----:B------:R-:W-:Y:S01]  /*20f0*/  UMOV UR16, UR52 ;  /* 0x0000003400107c82 */ /* 0x000fe20008000000 */
[----:B------:R-:W-:Y:S01]  /*2100*/  USHF.R.U32.HI UR4, URZ, 0x4, UR4 ;  /* 0x000000043f047899 */ /* 0x000fe20008011604 */
[----:B01----:R-:W-:Y:S01]  /*2110*/  MOV R3, UR52 ;  /* 0x0000003400037c02 */ /* 0x003fe20008000f00 */
[----:B------:R-:W-:Y:S01]  /*2120*/  UMOV UR17, UR53 ;  /* 0x0000003500117c82 */ /* 0x000fe20008000000 */
[----:B------:R-:W-:Y:S01]  /*2130*/  UMOV UR19, 0x40000040 ;  /* 0x4000004000137882 */ /* 0x000fe20000000000 */
[----:B------:R-:W-:Y:S01]  /*2140*/  ULOP3.LUT UR4, UR4, 0x3fff, URZ, 0xc0, !UPT ;  /* 0x00003fff04047892 */ /* 0x000fe2000f8ec03f */
[----:B------:R-:W-:Y:S01]  /*2150*/  IMAD.U32 R5, RZ, RZ, UR51 ;  /* 0x00000033ff057e24 */ /* 0x000fe2000f8e00ff */
[----:B------:R-:W-:Y:S01]  /*2160*/  UIADD3 UR20, UR49, 0x2, URZ ;  /* 0x0000000231147890 */ /* 0x000fe2000fffe03f */
[----:B------:R-:W-:Y:S01]  /*2170*/  P2R R15, PR, RZ, 0x2 ;  /* 0x00000002ff0f7803 */ /* 0x000fe20000000000 */
[----:B------:R-:W-:Y:S01]  /*2180*/  ULOP3.LUT UR5, UR4, 0x10000, URZ, 0xfc, !UPT ;  /* 0x0001000004057892 */ /* 0x000fe2000f8efc3f */
[----:B------:R-:W-:Y:S01]  /*2190*/  P2R R21, PR, RZ, 0x1 ;  /* 0x00000001ff157803 */ /* 0x000fe20000000000 */
[----:B------:R-:W-:Y:S01]  /*21a0*/  UMOV UR23, 0x40000040 ;  /* 0x4000004000177882 */ /* 0x000fe20000000000 */
[----:B------:R-:W-:Y:S01]  /*21b0*/  UMOV UR4, UR52 ;  /* 0x0000003400047c82 */ /* 0x000fe20008000000 */
[----:B------:R-:W-:Y:S01]  /*21c0*/  UIMAD UR48, UR48, 0xa80, UR5 ;  /* 0x00000a80303078a4 */ /* 0x000fe2000f8e0205 */
[--C-:B------:R-:W-:Y:S01]  /*21d0*/  IMAD.MOV.U32 R118, RZ, RZ, R119.reuse ;  /* 0x000000ffff767224 */ /* 0x100fe200078e0077 */
[----:B------:R-:W-:Y:S01]  /*21e0*/  UMOV UR27, 0x40000040 ;  /* 0x40000040001b7882 */ /* 0x000fe20000000000 */
[----:B------:R-:W-:Y:S01]  /*21f0*/  IMAD.U32 R8, RZ, RZ, UR5 ;  /* 0x00000005ff087e24 */ /* 0x000fe2000f8e00ff */
[----:B------:R-:W-:Y:S01]  /*2200*/  UIADD3 UR6, UR48, 0x80, URZ ;  /* 0x0000008030067890 */ /* 0x000fe2000fffe03f */
[--C-:B------:R-:W-:Y:S01]  /*2210*/  IMAD.MOV.U32 R117, RZ, RZ, R119.reuse ;  /* 0x000000ffff757224 */ /* 0x100fe200078e0077 */
[----:B------:R-:W-:Y:S01]  /*2220*/  UMOV UR5, UR53 ;  /* 0x0000003500057c82 */ /* 0x000fe20008000000 */
[----:B------:R-:W-:Y:S01]  /*2230*/  UMOV UR54, UR48 ;  /* 0x0000003000367c82 */ /* 0x000fe20008000000 */
[----:B------:R-:W-:Y:S01]  /*2240*/  UIADD3 UR10, UR48, 0x180, URZ ;  /* 0x00000180300a7890 */ /* 0x000fe2000fffe03f */
[----:B------:R-:W-:Y:S01]  /*2250*/  HGMMA.64x16x16.F32.BF16 R72, gdesc[UR52], RZ, !UPT, gsb0 ;  /* 0x00200000344879f0 */ /* 0x000fe2000c0018ff */
[----:B------:R-:W-:Y:S01]  /*2260*/  UIADD3 UR14, UR48, 0x200, URZ ;  /* 0x00000200300e7890 */ /* 0x000fe2000fffe03f */
[--C-:B------:R-:W-:Y:S01]  /*2270*/  IMAD.MOV.U32 R116, RZ, RZ, R119.reuse ;  /* 0x000000ffff747224 */ /* 0x100fe200078e0077 */
        /* <DEDUP_REMOVED lines=8> */
[----:B------:R-:W-:Y:S01]  /*2300*/  UMOV UR31, 0x40000040 ;  /* 0x40000040001f7882 */ /* 0x000fe20000000000 */
        /* <DEDUP_REMOVED lines=15> */
[----:B------:R-:W-:Y:S01]  /*2400*/  UMOV UR55, 0x40000040 ;  /* 0x4000004000377882 */ /* 0x000fe20000000000 */
[----:B------:R-:W-:Y:S01]  /*2410*/  UIADD3 UR61, UR51, -0x2, URZ ;  /* 0xfffffffe333d7890 */ /* 0x000fe2000fffe03f */
[----:B------:R-:W-:-:S02]  /*2420*/  IMAD.MOV.U32 R106, RZ, RZ, R119 ;  /* 0x000000ffff6a7224 */ /* 0x000fc400078e0077 */
[--C-:B------:R-:W-:Y:S02]  /*2430*/  IMAD.MOV.U32 R105, RZ, RZ, R119.reuse ;  /* 0x000000ffff697224 */ /* 0x100fe400078e0077 */
[--C-:B------:R-:W-:Y:S02]  /*2440*/  IMAD.MOV.U32 R104, RZ, RZ, R119.reuse ;  /* 0x000000ffff687224 */ /* 0x100fe400078e0077 */
[--C-:B------:R-:W-:Y:S02]  /*2450*/  IMAD.MOV.U32 R103, RZ, RZ, R119.reuse ;  /* 0x000000ffff677224 */ /* 0x100fe400078e0077 */
[--C-:B------:R-:W-:Y:S02]  /*2460*/  IMAD.MOV.U32 R102, RZ, RZ, R119.reuse ;  /* 0x000000ffff667224 */ /* 0x100fe400078e0077 */
[--C-:B------:R-:W-:Y:S02]  /*2470*/  IMAD.MOV.U32 R101, RZ, RZ, R119.reuse ;  /* 0x000000ffff657224 */ /* 0x100fe400078e0077 */
[----:B------:R-:W-:-:S02]  /*2480*/  IMAD.MOV.U32 R100, RZ, RZ, R119 ;  /* 0x000000ffff647224 */ /* 0x000fc400078e0077 */
[--C-:B------:R-:W-:Y:S02]  /*2490*/  IMAD.MOV.U32 R99, RZ, RZ, R119.reuse ;  /* 0x000000ffff637224 */ /* 0x100fe400078e0077 */
[--C-:B------:R-:W-:Y:S02]  /*24a0*/  IMAD.MOV.U32 R98, RZ, RZ, R119.reuse ;  /* 0x000000ffff627224 */ /* 0x100fe400078e0077 */
[--C-:B------:R-:W-:Y:S02]  /*24b0*/  IMAD.MOV.U32 R97, RZ, RZ, R119.reuse ;  /* 0x000000ffff617224 */ /* 0x100fe400078e0077 */
[--C-:B------:R-:W-:Y:S02]  /*24c0*/  IMAD.MOV.U32 R96, RZ, RZ, R119.reuse ;  /* 0x000000ffff607224 */ /* 0x100fe400078e0077 */
[--C-:B------:R-:W-:Y:S01]  /*24d0*/  IMAD.MOV.U32 R95, RZ, RZ, R119.reuse ;  /* 0x000000ffff5f7224 */ /* 0x100fe200078e0077 */
[----:B------:R-:W-:Y:S02]  /*24e0*/  WARPGROUP.DEPBAR.LE gsb0, 0x0 ;  /* 0x00008000000079c5 */ /* 0x000fe40000010000 */
[----:B------:R-:W-:Y:S01]  /*24f0*/  WARPGROUP.ARRIVE ;  /* 0x00000000000079c5 */ /* 0x000fe20000000000 */
[----:B------:R-:W-:-:S02]  /*2500*/  IMAD.MOV.U32 R94, RZ, RZ, R119 ;  /* 0x000000ffff5e7224 */ /* 0x000fc400078e0077 */
[--C-:B------:R-:W-:Y:S02]  /*2510*/  IMAD.MOV.U32 R93, RZ, RZ, R119.reuse ;  /* 0x000000ffff5d7224 */ /* 0x100fe400078e0077 */
[--C-:B------:R-:W-:Y:S01]  /*2520*/  IMAD.MOV.U32 R92, RZ, RZ, R119.reuse ;  /* 0x000000ffff5c7224 */ /* 0x100fe200078e0077 */
[----:B------:R-:W-:Y:S01]  /*2530*/  HGMMA.64x16x16.F32.BF16 R64, gdesc[UR4], RZ, !UPT, gsb0 ;  /* 0x00200000044079f0 */ /* 0x000fe2000c0018ff */
[----:B------:R-:W-:Y:S01]  /*2540*/  UIADD3 UR6, UR48, 0x100, URZ ;  /* 0x0000010030067890 */ /* 0x000fe2000fffe03f */
[--C-:B------:R-:W-:Y:S01]  /*2550*/  IMAD.MOV.U32 R91, RZ, RZ, R119.reuse ;  /* 0x000000ffff5b7224 */ /* 0x100fe200078e0077 */
[----:B------:R-:W-:Y:S01]  /*2560*/  UMOV UR4, UR52 ;  /* 0x0000003400047c82 */ /* 0x000fe20008000000 */
[----:B------:R-:W-:Y:S01]  /*2570*/  UMOV UR5, UR53 ;  /* 0x0000003500057c82 */ /* 0x000fe20008000000 */
[----:B------:R-:W-:Y:S01]  /*2580*/  UMOV UR7, 0x40000040 ;  /* 0x4000004000077882 */ /* 0x000fe20000000000 */
[--C-:B------:R-:W-:Y:S02]  /*2590*/  IMAD.MOV.U32 R90, RZ, RZ, R119.reuse ;  /* 0x000000ffff5a7224 */ /* 0x100fe400078e0077 */
        /* <DEDUP_REMOVED lines=8> */
[----:B------:R-:W-:Y:S01]  /*2620*/  IMAD.MOV.U32 R80, RZ, RZ, R119 ;  /* 0x000000ffff507224 */ /* 0x000fe200078e0077 */
[----:B------:R-:W-:Y:S02]  /*2630*/  WARPGROUP.DEPBAR.LE gsb0, 0x0 ;  /* 0x00008000000079c5 */ /* 0x000fe40000010000 */
[----:B------:R-:W-:-:S06]  /*2640*/  WARPGROUP.ARRIVE ;  /* 0x00000000000079c5 */ /* 0x000fcc0000000000 */
[----:B------:R-:W-:Y:S01]  /*2650*/  HGMMA.64x16x16.F32.BF16 R56, gdesc[UR4], RZ, !UPT, gsb0 ;  /* 0x00200000043879f0 */ /* 0x000fe2000c0018ff */
[----:B------:R-:W-:Y:S01]  /*2660*/  UIADD3 UR6, UR48, 0x300, URZ ;  /* 0x0000030030067890 */ /* 0x000fe2000fffe03f */
[----:B------:R-:W-:Y:S01]  /*2670*/  UMOV UR4, UR52 ;  /* 0x0000003400047c82 */ /* 0x000fe20008000000 */
[----:B------:R-:W-:Y:S01]  /*2680*/  UMOV UR5, UR53 ;  /* 0x0000003500057c82 */ /* 0x000fe20008000000 */
[----:B------:R-:W-:Y:S01]  /*2690*/  UMOV UR7, 0x40000040 ;  /* 0x4000004000077882 */ /* 0x000fe20000000000 */
[----:B------:R-:W-:Y:S02]  /*26a0*/  WARPGROUP.DEPBAR.LE gsb0, 0x0 ;  /* 0x00008000000079c5 */ /* 0x000fe40000010000 */
[----:B------:R-:W-:-:S06]  /*26b0*/  WARPGROUP.ARRIVE ;  /* 0x00000000000079c5 */ /* 0x000fcc0000000000 */
[----:B------:R-:W-:Y:S01]  /*26c0*/  HGMMA.64x16x16.F32.BF16 R48, gdesc[UR8], RZ, !UPT, gsb0 ;  /* 0x00200000083079f0 */ /* 0x000fe2000c0018ff */
[----:B------:R-:W-:Y:S02]  /*26d0*/  UIADD3 UR8, UR48, 0x2, URZ ;  /* 0x0000000230087890 */ /* 0x000fe4000fffe03f */
[----:B------:R-:W-:Y:S01]  /*26e0*/  UIADD3 UR10, UR48, 0x182, URZ ;  /* 0x00000182300a7890 */ /* 0x000fe2000fffe03f */
[----:B------:R-:W-:Y:S01]  /*26f0*/  UMOV UR11, 0x40000040 ;  /* 0x40000040000b7882 */ /* 0x000fe20000000000 */
[----:B------:R-:W-:Y:S02]  /*2700*/  WARPGROUP.DEPBAR.LE gsb0, 0x0 ;  /* 0x00008000000079c5 */ /* 0x000fe40000010000 */
[----:B------:R-:W-:-:S06]  /*2710*/  WARPGROUP.ARRIVE ;  /* 0x00000000000079c5 */ /* 0x000fcc0000000000 */
[----:B------:R-:W-:Y:S01]  /*2720*/  HGMMA.64x16x16.F32.BF16 R40, gdesc[UR12], RZ, !UPT, gsb0 ;  /* 0x002000000c2879f0 */ /* 0x000fe2000c0018ff */
        /* <DEDUP_REMOVED lines=10> */
[----:B------:R-:W-:Y:S01]  /*27d0*/  UMOV UR4, UR20 ;  /* 0x0000001400047c82 */ /* 0x000fe20008000000 */
[----:B------:R-:W-:Y:S01]  /*27e0*/  UMOV UR5, 0x40000040 ;  /* 0x4000004000057882 */ /* 0x000fe20000000000 */
[----:B------:R-:W-:Y:S01]  /*27f0*/  UMOV UR6, UR8 ;  /* 0x0000000800067c82 */ /* 0x000fe20008000000 */
[----:B------:R-:W-:Y:S01]  /*2800*/  UMOV UR7, 0x40000040 ;  /* 0x4000004000077882 */ /* 0x000fe20000000000 */
[----:B------:R-:W-:Y:S01]  /*2810*/  UMOV UR8, UR4 ;  /* 0x0000000400087c82 */ /* 0x000fe20008000000 */
[----:B------:R-:W-:Y:S01]  /*2820*/  UMOV UR9, UR5 ;  /* 0x0000000500097c82 */ /* 0x000fe20008000000 */
[----:B------:R-:W-:Y:S01]  /*2830*/  UMOV UR12, UR4 ;  /* 0x00000004000c7c82 */ /* 0x000fe20008000000 */
[----:B------:R-:W-:Y:S01]  /*2840*/  UMOV UR13, UR5 ;  /* 0x00000005000d7c82 */ /* 0x000fe20008000000 */
[----:B------:R-:W-:Y:S01]  /*2850*/  UMOV UR16, UR4 ;  /* 0x0000000400107c82 */ /* 0x000fe20008000000 */
[----:B------:R-:W-:Y:S01]  /*2860*/  UMOV UR17, UR5 ;  /* 0x0000000500117c82 */ /* 0x000fe20008000000 */
[----:B------:R-:W-:Y:S01]  /*2870*/  UIADD3 UR20, UR49, 0x4, URZ ;  /* 0x0000000431147890 */ /* 0x000fe2000fffe03f */
[----:B------:R-:W-:-:S02]  /*2880*/  WARPGROUP.DEPBAR.LE gsb0, 0x0 ;  /* 0x00008000000079c5 */ /* 0x000fc40000010000 */
        /* <DEDUP_REMOVED lines=18> */
[----:B------:R-:W-:Y:S01]  /*29b0*/  UMOV UR8, UR20 ;  /* 0x0000001400087c82 */ /* 0x000fe20008000000 */
[----:B------:R-:W-:Y:S01]  /*29c0*/  UMOV UR9, 0x40000040 ;  /* 0x4000004000097882 */ /* 0x000fe20000000000 */
[----:B------:R-:W-:Y:S01]  /*29d0*/  UMOV UR11, 0x40000040 ;  /* 0x40000040000b7882 */ /* 0x000fe20000000000 */
[----:B------:R-:W-:Y:S01]  /*29e0*/  UMOV UR20, UR8 ;  /* 0x0000000800147c82 */ /* 0x000fe20008000000 */
        /* <DEDUP_REMOVED lines=18> */
[----:B------:R-:W-:Y:S02]  /*2b10*/  UIADD3 UR6, UR49, 0x6, URZ ;  /* 0x0000000631067890 */ /* 0x000fe4000fffe03f */
[----:B------:R-:W-:-:S07]  /*2b20*/  UIADD3 UR7, UR48, 0x804, URZ ;  /* 0x0000080430077890 */ /* 0x000fce000fffe03f */
[----:B------:R-:W-:Y:S01]  /*2b30*/  UMOV UR54, UR7 ;  /* 0x0000000700367c82 */ /* 0x000fe20008000000 */
[----:B------:R-:W-:-:S13]  /*2b40*/  R2UR UR7, R18 ;  /* 0x00000000120772ca */ /* 0x000fda00000e0000 */
[----:B------:R-:W-:Y:S01]  /*2b50*/  UISETP.GE.AND UP0, UPT, UR61, UR7, UPT ;  /* 0x000000073d00728c */ /* 0x000fe2000bf06270 */
        /* <DEDUP_REMOVED lines=84> */
[----:B------:R-:W-:Y:S02]  /*30a0*/  ULDC UR14, c[0x0][0x988] ;  /* 0x00026200000e7ab9 */ /* 0x000fe40000000800 */
        /* <DEDUP_REMOVED lines=265> */
[----:B------:R-:W-:Y:S01]  /*4140*/  R2UR UR52, R3 ;  /* 0x00000000033472ca */ /* 0x000fe200000e0000 */
[----:B------:R-:W-:Y:S01]  /*4150*/  IMAD.U32 R3, RZ, RZ, UR50 ;  /* 0x00000032ff037e24 */ /* 0x000fe2000f8e00ff */
[----:B------:R-:W-:-:S04]  /*4160*/  R2UR UR53, R2 ;  /* 0x00000000023572ca */ /* 0x000fc800000e0000 */
[----:B------:R-:W-:-:S05]  /*4170*/  IADD3 R2, R3, 0x70, -R204 ;  /* 0x0000007003027810 */ /* 0x000fca0007ffe8cc */
[----:B------:R-:W-:-:S05]  /*4180*/  IMAD R2, R5, -0x70, R2 ;  /* 0xffffff9005027824 */ /* 0x000fca00078e0202 */
[C---:B------:R-:W-:Y:S02]  /*4190*/  ISETP.GT.AND P2, PT, R2.reuse, RZ, PT ;  /* 0x000000ff0200720c */ /* 0x040fe40003f44270 */
[C---:B------:R-:W-:Y:S02]  /*41a0*/  ISETP.GT.AND P3, PT, R2.reuse, 0x1, PT ;  /* 0x000000010200780c */ /* 0x040fe40003f64270 */
[C---:B------:R-:W-:Y:S02]  /*41b0*/  ISETP.GT.AND P4, PT, R2.reuse, 0x8, PT ;  /* 0x000000080200780c */ /* 0x040fe40003f84270 */
[C---:B------:R-:W-:Y:S02]  /*41c0*/  ISETP.GT.AND P5, PT, R2.reuse, 0x9, PT ;  /* 0x000000090200780c */ /* 0x040fe40003fa4270 */
[C---:B------:R-:W-:Y:S02]  /*41d0*/  ISETP.GT.AND P6, PT, R2.reuse, 0x21, PT ;  /* 0x000000210200780c */ /* 0x040fe40003fc4270 */
[----:B------:R-:W-:-:S02]  /*41e0*/  ISETP.GT.AND P1, PT, R2, 0x49, PT ;  /* 0x000000490200780c */ /* 0x000fc40003f24270 */
[----:B------:R-:W-:Y:S01]  /*41f0*/  ISETP.GT.AND P0, PT, R2, 0x50, PT ;  /* 0x000000500200780c */ /* 0x000fe20003f04270 */
        /* <DEDUP_REMOVED lines=12> */
[----:B------:R-:W-:Y:S01]  /*42c0*/  UIADD3 UR6, UR48, 0x986, URZ ;  /* 0x0000098630067890 */ /* 0x000fe2000fffe03f */
[----:B------:R-:W-:Y:S02]  /*42d0*/  WARPGROUP.DEPBAR.LE gsb0, 0x0 ;  /* 0x00008000000079c5 */ /* 0x000fe40000010000 */
[----:B------:R-:W-:-:S06]  /*42e0*/  WARPGROUP.ARRIVE ;  /* 0x00000000000079c5 */ /* 0x000fcc0000000000 */
[----:B------:R-:W-:Y:S03]  /*42f0*/  HGMMA.64x16x16.F32.BF16 R32, gdesc[UR56], R32, gsb0 ;  /* 0x00200000382079f0 */ /* 0x000fe60008001820 */
        /* <DEDUP_REMOVED lines=9> */
[----:B------:R-:W-:Y:S01]  /*4390*/  WARPGROUP.ARRIVE ;  /* 0x00000000000079c5 */ /* 0x000fe20000000000 */
[----:B------:R-:W-:Y:S02]  /*43a0*/  FSEL R72, R72, -INF , P2 ;  /* 0xff80000048487808 */ /* 0x000fe40001000000 */
[----:B------:R-:W-:Y:S02]  /*43b0*/  FSEL R73, R73, -INF , P3 ;  /* 0xff80000049497808 */ /* 0x000fe40001800000 */
[----:B------:R-:W-:Y:S01]  /*43c0*/  FSEL R76, R76, -INF , P4 ;  /* 0xff8000004c4c7808 */ /* 0x000fe20002000000 */
[----:B------:R-:W-:Y:S01]  /*43d0*/  HGMMA.64x16x16.F32.BF16 R64, gdesc[UR44], R64, gsb0 ;  /* 0x002000002c4079f0 */ /* 0x000fe20008001840 */
[----:B------:R-:W-:Y:S01]  /*43e0*/  UIADD3 UR46, UR48, 0x806, URZ ;  /* 0x00000806302e7890 */ /* 0x000fe2000fffe03f */
[----:B------:R-:W-:Y:S01]  /*43f0*/  FMNMX.FTZ R3, R72, R73, !PT ;  /* 0x0000004948037209 */ /* 0x000fe20007810000 */
[----:B------:R-:W-:Y:S01]  /*4400*/  UMOV UR47, 0x40000040 ;  /* 0x40000040002f7882 */ /* 0x000fe20000000000 */
[----:B------:R-:W-:-:S02]  /*4410*/  FSEL R74, R74, -INF , P2 ;  /* 0xff8000004a4a7808 */ /* 0x000fc40001000000 */
[----:B------:R-:W-:Y:S02]  /*4420*/  FSEL R77, R77, -INF , P5 ;  /* 0xff8000004d4d7808 */ /* 0x000fe40002800000 */
[----:B------:R-:W-:Y:S02]  /*4430*/  ISETP.GT.AND P2, PT, R2, 0x10, PT ;  /* 0x000000100200780c */ /* 0x000fe40003f44270 */
[----:B------:R-:W-:Y:S02]  /*4440*/  FMNMX.FTZ R6, R76, R3, !PT ;  /* 0x000000034c067209 */ /* 0x000fe40007810000 */
[----:B------:R-:W-:Y:S02]  /*4450*/  FSEL R75, R75, -INF , P3 ;  /* 0xff8000004b4b7808 */ /* 0x000fe40001800000 */
[----:B------:R-:W-:Y:S02]  /*4460*/  ISETP.GT.AND P3, PT, R2, 0x11, PT ;  /* 0x000000110200780c */ /* 0x000fe40003f64270 */
[----:B------:R-:W-:-:S02]  /*4470*/  FMNMX.FTZ R3, R77, R6, !PT ;  /* 0x000000064d037209 */ /* 0x000fc40007810000 */
[----:B------:R-:W-:Y:S02]  /*4480*/  FSEL R78, R78, -INF , P4 ;  /* 0xff8000004e4e7808 */ /* 0x000fe40002000000 */
[C---:B------:R-:W-:Y:S02]  /*4490*/  ISETP.GT.AND P4, PT, R2.reuse, 0x18, PT ;  /* 0x000000180200780c */ /* 0x040fe40003f84270 */
[----:B------:R-:W-:Y:S02]  /*44a0*/  FSEL R79, R79, -INF , P5 ;  /* 0xff8000004f4f7808 */ /* 0x000fe40002800000 */
[----:B------:R-:W-:Y:S01]  /*44b0*/  ISETP.GT.AND P5, PT, R2, 0x19, PT ;  /* 0x000000190200780c */ /* 0x000fe20003fa4270 */
[----:B------:R-:W-:Y:S02]  /*44c0*/  WARPGROUP.DEPBAR.LE gsb0, 0x0 ;  /* 0x00008000000079c5 */ /* 0x000fe40000010000 */
[----:B------:R-:W-:Y:S01]  /*44d0*/  WARPGROUP.ARRIVE ;  /* 0x00000000000079c5 */ /* 0x000fe20000000000 */
[----:B------:R-:W-:-:S02]  /*44e0*/  FSEL R64, R64, -INF , P2 ;  /* 0xff80000040407808 */ /* 0x000fc40001000000 */
[----:B------:R-:W-:Y:S02]  /*44f0*/  FSEL R65, R65, -INF , P3 ;  /* 0xff80000041417808 */ /* 0x000fe40001800000 */
[----:B------:R-:W-:Y:S01]  /*4500*/  FMNMX.FTZ R6, R64, R3, !PT ;  /* 0x0000000340067209 */ /* 0x000fe20007810000 */
[----:B------:R-:W-:Y:S01]  /*4510*/  HGMMA.64x16x16.F32.BF16 R56, gdesc[UR44], R56, gsb0 ;  /* 0x002000002c3879f0 */ /* 0x000fe20008001838 */
[----:B------:R-:W-:Y:S01]  /*4520*/  UIADD3 UR46, UR48, 0x886, URZ ;  /* 0x00000886302e7890 */ /* 0x000fe2000fffe03f */
[----:B------:R-:W-:Y:S01]  /*4530*/  FSEL R68, R68, -INF , P4 ;  /* 0xff80000044447808 */ /* 0x000fe20002000000 */
[----:B------:R-:W-:Y:S01]  /*4540*/  UMOV UR47, 0x40000040 ;  /* 0x40000040002f7882 */ /* 0x000fe20000000000 */
[----:B------:R-:W-:Y:S02]  /*4550*/  FMNMX.FTZ R3, R65, R6, !PT ;  /* 0x0000000641037209 */ /* 0x000fe40007810000 */
[----:B------:R-:W-:Y:S02]  /*4560*/  FSEL R66, R66, -INF , P2 ;  /* 0xff80000042427808 */ /* 0x000fe40001000000 */
[----:B------:R-:W-:-:S02]  /*4570*/  FSEL R69, R69, -INF , P5 ;  /* 0xff80000045457808 */ /* 0x000fc40002800000 */
[----:B------:R-:W-:Y:S02]  /*4580*/  ISETP.GT.AND P2, PT, R2, 0x20, PT ;  /* 0x000000200200780c */ /* 0x000fe40003f44270 */
[----:B------:R-:W-:Y:S02]  /*4590*/  FMNMX.FTZ R6, R68, R3, !PT ;  /* 0x0000000344067209 */ /* 0x000fe40007810000 */
[----:B------:R-:W-:Y:S02]  /*45a0*/  FSEL R71, R71, -INF , P5 ;  /* 0xff80000047477808 */ /* 0x000fe40002800000 */
[----:B------:R-:W-:Y:S02]  /*45b0*/  FMNMX.FTZ R3, R69, R6, !PT ;  /* 0x0000000645037209 */ /* 0x000fe40007810000 */
[----:B------:R-:W-:Y:S02]  /*45c0*/  ISETP.GT.AND P5, PT, R2, 0x28, PT ;  /* 0x000000280200780c */ /* 0x000fe40003fa4270 */
[----:B------:R-:W-:-:S02]  /*45d0*/  FSEL R70, R70, -INF , P4 ;  /* 0xff80000046467808 */ /* 0x000fc40002000000 */
[C---:B------:R-:W-:Y:S02]  /*45e0*/  ISETP.GT.AND P4, PT, R2.reuse, 0x29, PT ;  /* 0x000000290200780c */ /* 0x040fe40003f84270 */
[----:B------:R-:W-:Y:S02]  /*45f0*/  FSEL R67, R67, -INF , P3 ;  /* 0xff80000043437808 */ /* 0x000fe40001800000 */
[----:B------:R-:W-:Y:S01]  /*4600*/  ISETP.GT.AND P3, PT, R2, 0x30, PT ;  /* 0x000000300200780c */ /* 0x000fe20003f64270 */
[----:B------:R-:W-:Y:S02]  /*4610*/  WARPGROUP.DEPBAR.LE gsb0, 0x0 ;  /* 0x00008000000079c5 */ /* 0x000fe40000010000 */
[----:B------:R-:W-:Y:S01]  /*4620*/  WARPGROUP.ARRIVE ;  /* 0x00000000000079c5 */ /* 0x000fe20000000000 */
[----:B------:R-:W-:Y:S02]  /*4630*/  FSEL R56, R56, -INF , P2 ;  /* 0xff80000038387808 */ /* 0x000fe40001000000 */
[----:B------:R-:W-:-:S02]  /*4640*/  FSEL R57, R57, -INF , P6 ;  /* 0xff80000039397808 */ /* 0x000fc40003000000 */
[----:B------:R-:W-:Y:S01]  /*4650*/  FMNMX.FTZ R6, R56, R3, !PT ;  /* 0x0000000338067209 */ /* 0x000fe20007810000 */
[----:B------:R-:W-:Y:S01]  /*4660*/  HGMMA.64x16x16.F32.BF16 R48, gdesc[UR44], R48, gsb0 ;  /* 0x002000002c3079f0 */ /* 0x000fe20008001830 */
[----:B------:R-:W-:Y:S01]  /*4670*/  UIADD3 UR46, UR48, 0x906, URZ ;  /* 0x00000906302e7890 */ /* 0x000fe2000fffe03f */
[----:B------:R-:W-:Y:S01]  /*4680*/  FSEL R60, R60, -INF , P5 ;  /* 0xff8000003c3c7808 */ /* 0x000fe20002800000 */
[----:B------:R-:W-:Y:S01]  /*4690*/  UMOV UR47, 0x40000040 ;  /* 0x40000040002f7882 */ /* 0x000fe20000000000 */
[----:B------:R-:W-:Y:S02]  /*46a0*/  FMNMX.FTZ R3, R57, R6, !PT ;  /* 0x0000000639037209 */ /* 0x000fe40007810000 */
[----:B------:R-:W-:Y:S02]  /*46b0*/  FSEL R61, R61, -INF , P4 ;  /* 0xff8000003d3d7808 */ /* 0x000fe40002000000 */
[----:B------:R-:W-:Y:S02]  /*46c0*/  FMNMX.FTZ R6, R60, R3, !PT ;  /* 0x000000033c067209 */ /* 0x000fe40007810000 */
[----:B------:R-:W-:-:S02]  /*46d0*/  FSEL R58, R58, -INF , P2 ;  /* 0xff8000003a3a7808 */ /* 0x000fc40001000000 */
[C---:B------:R-:W-:Y:S02]  /*46e0*/  ISETP.GT.AND P2, PT, R2.reuse, 0x31, PT ;  /* 0x000000310200780c */ /* 0x040fe40003f44270 */
[----:B------:R-:W-:Y:S02]  /*46f0*/  FMNMX.FTZ R3, R61, R6, !PT ;  /* 0x000000063d037209 */ /* 0x000fe40007810000 */
[----:B------:R-:W-:Y:S02]  /*4700*/  FSEL R59, R59, -INF , P6 ;  /* 0xff8000003b3b7808 */ /* 0x000fe40003000000 */
[----:B------:R-:W-:Y:S02]  /*4710*/  ISETP.GT.AND P6, PT, R2, 0x38, PT ;  /* 0x000000380200780c */ /* 0x000fe40003fc4270 */
[----:B------:R-:W-:Y:S02]  /*4720*/  FSEL R62, R62, -INF , P5 ;  /* 0xff8000003e3e7808 */ /* 0x000fe40002800000 */
[----:B------:R-:W-:-:S02]  /*4730*/  ISETP.GT.AND P5, PT, R2, 0x39, PT ;  /* 0x000000390200780c */ /* 0x000fc40003fa4270 */
[----:B------:R-:W-:Y:S02]  /*4740*/  FSEL R63, R63, -INF , P4 ;  /* 0xff8000003f3f7808 */ /* 0x000fe40002000000 */
[----:B------:R-:W-:Y:S01]  /*4750*/  ISETP.GT.AND P4, PT, R2, 0x40, PT ;  /* 0x000000400200780c */ /* 0x000fe20003f84270 */
[----:B------:R-:W-:Y:S02]  /*4760*/  WARPGROUP.DEPBAR.LE gsb0, 0x0 ;  /* 0x00008000000079c5 */ /* 0x000fe40000010000 */
[----:B------:R-:W-:Y:S01]  /*4770*/  WARPGROUP.ARRIVE ;  /* 0x00000000000079c5 */ /* 0x000fe20000000000 */
[----:B------:R-:W-:Y:S02]  /*4780*/  FSEL R48, R48, -INF , P3 ;  /* 0xff80000030307808 */ /* 0x000fe40001800000 */
[----:B------:R-:W-:Y:S02]  /*4790*/  FSEL R49, R49, -INF , P2 ;  /* 0xff80000031317808 */ /* 0x000fe40001000000 */
[----:B------:R-:W-:Y:S01]  /*47a0*/  FMNMX.FTZ R6, R48, R3, !PT ;  /* 0x0000000330067209 */ /* 0x000fe20007810000 */
[----:B------:R-:W-:Y:S01]  /*47b0*/  HGMMA.64x16x16.F32.BF16 R40, gdesc[UR44], R40, gsb0 ;  /* 0x002000002c2879f0 */ /* 0x000fe20008001828 */
[----:B------:R-:W-:Y:S01]  /*47c0*/  UMOV UR46, UR6 ;  /* 0x00000006002e7c82 */ /* 0x000fe20008000000 */
[----:B------:R-:W-:Y:S01]  /*47d0*/  UMOV UR47, 0x40000040 ;  /* 0x40000040002f7882 */ /* 0x000fe20000000000 */
[----:B------:R-:W-:-:S02]  /*47e0*/  FSEL R52, R52, -INF , P6 ;  /* 0xff80000034347808 */ /* 0x000fc40003000000 */
[----:B------:R-:W-:Y:S02]  /*47f0*/  FMNMX.FTZ R3, R49, R6, !PT ;  /* 0x0000000631037209 */ /* 0x000fe40007810000 */
[----:B------:R-:W-:Y:S02]  /*4800*/  FSEL R53, R53, -INF , P5 ;  /* 0xff80000035357808 */ /* 0x000fe40002800000 */
[----:B------:R-:W-:Y:S02]  /*4810*/  FMNMX.FTZ R6, R52, R3, !PT ;  /* 0x0000000334067209 */ /* 0x000fe40007810000 */
[----:B------:R-:W-:Y:S02]  /*4820*/  FSEL R50, R50, -INF , P3 ;  /* 0xff80000032327808 */ /* 0x000fe40001800000 */
[----:B------:R-:W-:Y:S02]  /*4830*/  ISETP.GT.AND P3, PT, R2, 0x41, PT ;  /* 0x000000410200780c */ /* 0x000fe40003f64270 */
[----:B------:R-:W-:-:S02]  /*4840*/  FMNMX.FTZ R3, R53, R6, !PT ;  /* 0x0000000635037209 */ /* 0x000fc40007810000 */
[----:B------:R-:W-:Y:S02]  /*4850*/  FSEL R51, R51, -INF , P2 ;  /* 0xff80000033337808 */ /* 0x000fe40001000000 */
[C---:B------:R-:W-:Y:S02]  /*4860*/  ISETP.GT.AND P2, PT, R2.reuse, 0x48, PT ;  /* 0x000000480200780c */ /* 0x040fe40003f44270 */
[----:B------:R-:W-:Y:S02]  /*4870*/  FSEL R55, R55, -INF , P5 ;  /* 0xff80000037377808 */ /* 0x000fe40002800000 */
[----:B------:R-:W-:Y:S02]  /*4880*/  ISETP.GT.AND P5, PT, R2, 0x68, PT ;  /* 0x000000680200780c */ /* 0x000fe40003fa4270 */
[----:B------:R-:W-:Y:S02]  /*4890*/  FSEL R54, R54, -INF , P6 ;  /* 0xff80000036367808 */ /* 0x000fe40003000000 */
[----:B------:R-:W-:Y:S01]  /*48a0*/  ISETP.GT.AND P6, PT, R2, 0x69, PT ;  /* 0x000000690200780c */ /* 0x000fe20003fc4270 */
        /* <DEDUP_REMOVED lines=8> */
[----:B------:R-:W-:Y:S01]  /*4930*/  UMOV UR47, 0x40000040 ;  /* 0x40000040002f7882 */ /* 0x000fe20000000000 */
[----:B------:R-:W-:-:S02]  /*4940*/  FMNMX.FTZ R3, R41, R6, !PT ;  /* 0x0000000629037209 */ /* 0x000fc40007810000 */
[----:B------:R-:W-:Y:S02]  /*4950*/  FSEL R45, R45, -INF , P1 ;  /* 0xff8000002d2d7808 */ /* 0x000fe40000800000 */
[----:B------:R-:W-:Y:S02]  /*4960*/  FMNMX.FTZ R6, R44, R3, !PT ;  /* 0x000000032c067209 */ /* 0x000fe40007810000 */
[----:B------:R-:W-:Y:S02]  /*4970*/  ISETP.GT.AND P1, PT, R2, 0x51, PT ;  /* 0x000000510200780c */ /* 0x000fe40003f24270 */
[----:B------:R-:W-:Y:S02]  /*4980*/  FMNMX.FTZ R3, R45, R6, !PT ;  /* 0x000000062d037209 */ /* 0x000fe40007810000 */
[----:B------:R-:W-:Y:S02]  /*4990*/  FSEL R46, R46, -INF , P2 ;  /* 0xff8000002e2e7808 */ /* 0x000fe40001000000 */
[----:B------:R-:W-:-:S02]  /*49a0*/  ISETP.GT.AND P2, PT, R2, 0x59, PT ;  /* 0x000000590200780c */ /* 0x000fc40003f44270 */
[----:B------:R-:W-:Y:S02]  /*49b0*/  FSEL R43, R43, -INF , P3 ;  /* 0xff8000002b2b7808 */ /* 0x000fe40001800000 */
[----:B------:R-:W-:Y:S02]  /*49c0*/  ISETP.GT.AND P3, PT, R2, 0x60, PT ;  /* 0x000000600200780c */ /* 0x000fe40003f64270 */
[----:B------:R-:W-:Y:S02]  /*49d0*/  FSEL R42, R42, -INF , P4 ;  /* 0xff8000002a2a7808 */ /* 0x000fe40002000000 */
[----:B------:R-:W-:Y:S02]  /*49e0*/  ISETP.GT.AND P4, PT, R2, 0x61, PT ;  /* 0x000000610200780c */ /* 0x000fe40003f84270 */
[----:B------:R-:W-:Y:S02]  /*49f0*/  P2R R9, PR, RZ, 0x4 ;  /* 0x00000004ff097803 */ /* 0x000fe40000000000 */
[----:B------:R-:W-:Y:S01]  /*4a00*/  P2R R13, PR, RZ, 0x2 ;  /* 0x00000002ff0d7803 */ /* 0x000fe20000000000 */
[----:B------:R-:W-:-:S02]  /*4a10*/  WARPGROUP.DEPBAR.LE gsb0, 0x0 ;  /* 0x00008000000079c5 */ /* 0x000fc40000010000 */
[----:B------:R-:W-:Y:S01]  /*4a20*/  WARPGROUP.ARRIVE ;  /* 0x00000000000079c5 */ /* 0x000fe20000000000 */
[----:B------:R-:W-:Y:S02]  /*4a30*/  FSEL R32, R32, -INF , P0 ;  /* 0xff80000020207808 */ /* 0x000fe40000000000 */
[----:B------:R-:W-:Y:S02]  /*4a40*/  ISETP.GT.AND P0, PT, R2, 0x58, PT ;  /* 0x000000580200780c */ /* 0x000fe40003f04270 */
[----:B------:R-:W-:Y:S01]  /*4a50*/  FSEL R10, R33, -INF , P1 ;  /* 0xff800000210a7808 */ /* 0x000fe20000800000 */
[----:B------:R-:W-:Y:S01]  /*4a60*/  HGMMA.64x16x16.F32.BF16 R24, gdesc[UR44], R24, gsb0 ;  /* 0x002000002c1879f0 */ /* 0x000fe20008001818 */
[----:B------:R-:W-:Y:S02]  /*4a70*/  FMNMX.FTZ R3, R32, R3, !PT ;  /* 0x0000000320037209 */ /* 0x000fe40007810000 */
[----:B------:R-:W-:Y:S02]  /*4a80*/  FSEL R36, R36, -INF , P0 ;  /* 0xff80000024247808 */ /* 0x000fe40000000000 */
[----:B------:R-:W-:-:S02]  /*4a90*/  FMNMX.FTZ R3, R10, R3, !PT ;  /* 0x000000030a037209 */ /* 0x000fc40007810000 */
[----:B------:R-:W-:Y:S02]  /*4aa0*/  FSEL R12, R37, -INF , P2 ;  /* 0xff800000250c7808 */ /* 0x000fe40001000000 */
[----:B------:R-:W-:Y:S02]  /*4ab0*/  FMNMX.FTZ R3, R36, R3, !PT ;  /* 0x0000000324037209 */ /* 0x000fe40007810000 */
[----:B------:R-:W-:Y:S02]  /*4ac0*/  P2R R11, PR, RZ, 0x1 ;  /* 0x00000001ff0b7803 */ /* 0x000fe40000000000 */
[----:B------:R-:W-:Y:S02]  /*4ad0*/  FMNMX.FTZ R3, R12, R3, !PT ;  /* 0x000000030c037209 */ /* 0x000fe40007810000 */
[C---:B------:R-:W-:Y:S02]  /*4ae0*/  ISETP.GT.AND P0, PT, R2.reuse, 0x49, PT ;  /* 0x000000490200780c */ /* 0x040fe40003f04270 */
[----:B------:R-:W-:-:S02]  /*4af0*/  ISETP.GT.AND P1, PT, R2, 0x50, PT ;  /* 0x000000500200780c */ /* 0x000fc40003f24270 */
[----:B------:R-:W-:Y:S02]  /*4b00*/  FSEL R47, R47, -INF , P0 ;  /* 0xff8000002f2f7808 */ /* 0x000fe40000000000 */
[----:B------:R-:W-:Y:S02]  /*4b10*/  ISETP.NE.AND P0, PT, R11, RZ, PT ;  /* 0x000000ff0b00720c */ /* 0x000fe40003f05270 */
[----:B------:R-:W-:Y:S02]  /*4b20*/  FSEL R34, R34, -INF , P1 ;  /* 0xff80000022227808 */ /* 0x000fe40000800000 */
[----:B------:R-:W-:Y:S02]  /*4b30*/  ISETP.NE.AND P1, PT, R13, RZ, PT ;  /* 0x000000ff0d00720c */ /* 0x000fe40003f25270 */
[----:B------:R-:W-:Y:S02]  /*4b40*/  FSEL R38, R38, -INF , P0 ;  /* 0xff80000026267808 */ /* 0x000fe40000000000 */
[----:B------:R-:W-:-:S02]  /*4b50*/  FSEL R35, R35, -INF , P1 ;  /* 0xff80000023237808 */ /* 0x000fc40000800000 */
[----:B------:R-:W-:Y:S02]  /*4b60*/  ISETP.NE.AND P1, PT, R15, RZ, PT ;  /* 0x000000ff0f00720c */ /* 0x000fe40003f25270 */
[----:B------:R-:W-:-:S11]  /*4b70*/  ISETP.NE.AND P0, PT, R21, RZ, PT ;  /* 0x000000ff1500720c */ /* 0x000fd60003f05270 */
[----:B------:R-:W-:-:S05]  /*4b80*/  @!P1 VIADD R0, R0, 0x36840 ;  /* 0x0003684000009836 */ /* 0x000fca0000000000 */
[----:B------:R-:W-:Y:S01]  /*4b90*/  @!P1 PRMT R0, RZ, 0x654, R0 ;  /* 0x00000654ff009816 */ /* 0x000fe20000000000 */
[----:B------:R-:W-:Y:S02]  /*4ba0*/  WARPGROUP.DEPBAR.LE gsb0, 0x0 ;  /* 0x00008000000079c5 */ /* 0x000fe40000010000 */
[----:B------:R-:W-:Y:S01]  /*4bb0*/  FSEL R24, R24, -INF , P3 ;  /* 0xff80000018187808 */ /* 0x000fe20001800000 */
[----:B------:R0:W-:Y:S01]  /*4bc0*/  @!P1 SYNCS.ARRIVE.TRANS64.RED.A1T0 RZ, [R0+URZ], RZ ;  /* 0x000000ff00ff99a7 */ /* 0x0001e2000810043f */
[----:B------:R-:W-:Y:S02]  /*4bd0*/  FSEL R14, R25, -INF , P4 ;  /* 0xff800000190e7808 */ /* 0x000fe40002000000 */
[----:B------:R-:W-:Y:S02]  /*4be0*/  FMNMX.FTZ R3, R24, R3, !PT ;  /* 0x0000000318037209 */ /* 0x000fe40007810000 */
[----:B------:R-:W-:Y:S02]  /*4bf0*/  FSEL R28, R28, -INF , P5 ;  /* 0xff8000001c1c7808 */ /* 0x000fe40002800000 */
[----:B------:R-:W-:-:S02]  /*4c00*/  FMNMX.FTZ R3, R14, R3, !PT ;  /* 0x000000030e037209 */ /* 0x000fc40007810000 */
[----:B------:R-:W-:Y:S02]  /*4c10*/  FSEL R6, R29, -INF , P6 ;  /* 0xff8000001d067808 */ /* 0x000fe40003000000 */
[----:B------:R-:W-:Y:S02]  /*4c20*/  FMNMX.FTZ R3, R28, R3, !PT ;  /* 0x000000031c037209 */ /* 0x000fe40007810000 */
[----:B------:R-:W-:Y:S02]  /*4c30*/  FSEL R26, R26, -INF , P3 ;  /* 0xff8000001a1a7808 */ /* 0x000fe40001800000 */
[----:B------:R-:W-:Y:S02]  /*4c40*/  FMNMX.FTZ R5, R6, R3, !PT ;  /* 0x0000000306057209 */ /* 0x000fe40007810000 */
[----:B------:R-:W-:Y:S02]  /*4c50*/  FSEL R27, R27, -INF , P4 ;  /* 0xff8000001b1b7808 */ /* 0x000fe40002000000 */
[----:B------:R-:W-:Y:S01]  /*4c60*/  FSEL R30, R30, -INF , P5 ;  /* 0xff8000001e1e7808 */ /* 0x000fe20002800000 */
[----:B------:R-:W1:Y:S01]  /*4c70*/  SHFL.BFLY PT, R20, R5, 0x2, 0x1f ;  /* 0x0c401f0005147f89 */ /* 0x000e6200000e0000 */
[----:B------:R-:W-:-:S02]  /*4c80*/  FSEL R31, R31, -INF , P6 ;  /* 0xff8000001f1f7808 */ /* 0x000fc40003000000 */
[----:B-1----:R-:W-:-:S05]  /*4c90*/  FMNMX.FTZ R20, R5, R20, !PT ;  /* 0x0000001405147209 */ /* 0x002fca0007810000 */
[----:B------:R-:W1:Y:S02]  /*4ca0*/  SHFL.BFLY PT, R3, R20, 0x1, 0x1f ;  /* 0x0c201f0014037f89 */ /* 0x000e6400000e0000 */
[----:B-1----:R-:W-:-:S04]  /*4cb0*/  FMNMX.FTZ R3, R20, R3, !PT ;  /* 0x0000000314037209 */ /* 0x002fc80007810000 */
[C---:B------:R-:W-:Y:S01]  /*4cc0*/  FSETP.NEU.FTZ.AND P2, PT, R3.reuse, -INF , PT ;  /* 0xff8000000300780b */ /* 0x040fe20003f5d000 */
[----:B------:R-:W-:-:S05]  /*4cd0*/  FMUL.FTZ R7, R3, UR14 ;  /* 0x0000000e03077c20 */ /* 0x000fca0008410000 */
[----:B------:R-:W-:Y:S02]  /*4ce0*/  FSEL R81, R7, RZ, P2 ;  /* 0x000000ff07517208 */ /* 0x000fe40001000000 */
[----:B------:R-:W-:Y:S02]  /*4cf0*/  FMNMX.FTZ R7, R74, R75, !PT ;  /* 0x0000004b4a077209 */ /* 0x000fe40007810000 */
[----:B------:R-:W-:Y:S01]  /*4d00*/  ISETP.NE.AND P2, PT, R9, RZ, PT ;  /* 0x000000ff0900720c */ /* 0x000fe20003f45270 */
[--C-:B------:R-:W-:Y:S01]  /*4d10*/  FFMA.FTZ R33, R45, UR14, -R81.reuse ;  /* 0x0000000e2d217c23 */ /* 0x100fe20008010851 */
[----:B------:R-:W-:Y:S01]  /*4d20*/  FMNMX.FTZ R2, R78, R7, !PT ;  /* 0x000000074e027209 */ /* 0x000fe20007810000 */
[--C-:B------:R-:W-:Y:S01]  /*4d30*/  FFMA.FTZ R200, R72, UR14, -R81.reuse ;  /* 0x0000000e48c87c23 */ /* 0x100fe20008010851 */
[----:B------:R-:W-:Y:S01]  /*4d40*/  FSEL R39, R39, -INF , P2 ;  /* 0xff80000027277808 */ /* 0x000fe20001000000 */
[--C-:B------:R-:W-:Y:S01]  /*4d50*/  FFMA.FTZ R5, R73, UR14, -R81.reuse ;  /* 0x0000000e49057c23 */ /* 0x100fe20008010851 */
[----:B------:R-:W-:Y:S01]  /*4d60*/  FMNMX.FTZ R7, R79, R2, !PT ;  /* 0x000000024f077209 */ /* 0x000fe20007810000 */
[--C-:B------:R-:W-:Y:S01]  /*4d70*/  FFMA.FTZ R202, R76, UR14, -R81.reuse ;  /* 0x0000000e4cca7c23 */ /* 0x100fe20008010851 */
[--C-:B------:R-:W-:Y:S01]  /*4d80*/  FFMA.FTZ R196, R64, UR14, -R81.reuse ;  /* 0x0000000e40c47c23 */ /* 0x100fe20008010851 */
[----:B------:R-:W-:Y:S01]  /*4d90*/  MUFU.EX2 R200, R200 ;  /* 0x000000c800c87308 */ /* 0x000fe20000000800 */
[----:B------:R-:W-:Y:S01]  /*4da0*/  FMNMX.FTZ R2, R66, R7, !PT ;  /* 0x0000000742027209 */ /* 0x000fe20007810000 */
[--C-:B------:R-:W-:Y:S01]  /*4db0*/  FFMA.FTZ R7, R77, UR14, -R81.reuse ;  /* 0x0000000e4d077c23 */ /* 0x100fe20008010851 */
[--C-:B------:R-:W-:Y:S01]  /*4dc0*/  FFMA.FTZ R198, R68, UR14, -R81.reuse ;  /* 0x0000000e44c67c23 */ /* 0x100fe20008010851 */
[--C-:B------:R-:W-:Y:S01]  /*4dd0*/  FFMA.FTZ R29, R41, UR14, -R81.reuse ;  /* 0x0000000e291d7c23 */ /* 0x100fe20008010851 */
[----:B------:R-:W-:Y:S01]  /*4de0*/  FMNMX.FTZ R9, R67, R2, !PT ;  /* 0x0000000243097209 */ /* 0x000fe20007810000 */
[--C-:B------:R-:W-:Y:S01]  /*4df0*/  FFMA.FTZ R41, R12, UR14, -R81.reuse ;  /* 0x0000000e0c297c23 */ /* 0x100fe20008010851 */
[--C-:B------:R-:W-:Y:S01]  /*4e00*/  FFMA.FTZ R178, R28, UR14, -R81.reuse ;  /* 0x0000000e1cb27c23 */ /* 0x100fe20008010851 */
[----:B------:R-:W1:Y:S01]  /*4e10*/  MUFU.EX2 R5, R5 ;  /* 0x0000000500057308 */ /* 0x000e620000000800 */
[----:B------:R-:W-:Y:S01]  /*4e20*/  FMNMX.FTZ R2, R70, R9, !PT ;  /* 0x0000000946027209 */ /* 0x000fe20007810000 */
[--C-:B------:R-:W-:Y:S01]  /*4e30*/  FFMA.FTZ R14, R14, UR14, -R81.reuse ;  /* 0x0000000e0e0e7c23 */ /* 0x100fe20008010851 */
[--C-:B------:R-:W-:Y:S01]  /*4e40*/  FFMA.FTZ R180, R32, UR14, -R81.reuse ;  /* 0x0000000e20b47c23 */ /* 0x100fe20008010851 */
[--C-:B------:R-:W-:Y:S01]  /*4e50*/  FFMA.FTZ R192, R56, UR14, -R81.reuse ;  /* 0x0000000e38c07c23 */ /* 0x100fe20008010851 */
[----:B------:R-:W-:Y:S01]  /*4e60*/  FMNMX.FTZ R9, R71, R2, !PT ;  /* 0x0000000247097209 */ /* 0x000fe20007810000 */
[--C-:B------:R-:W-:Y:S01]  /*4e70*/  FFMA.FTZ R176, R24, UR14, -R81.reuse ;  /* 0x0000000e18b07c23 */ /* 0x100fe20008010851 */
[--C-:B------:R-:W-:Y:S01]  /*4e80*/  FFMA.FTZ R194, R60, UR14, -R81.reuse ;  /* 0x0000000e3cc27c23 */ /* 0x100fe20008010851 */
[----:B------:R-:W2:Y:S01]  /*4e90*/  MUFU.EX2 R202, R202 ;  /* 0x000000ca00ca7308 */ /* 0x000ea20000000800 */
[----:B------:R-:W-:Y:S01]  /*4ea0*/  FMNMX.FTZ R2, R58, R9, !PT ;  /* 0x000000093a027209 */ /* 0x000fe20007810000 */
[--C-:B------:R-:W-:Y:S01]  /*4eb0*/  FFMA.FTZ R9, R65, UR14, -R81.reuse ;  /* 0x0000000e41097c23 */ /* 0x100fe20008010851 */
[--C-:B------:R-:W-:Y:S01]  /*4ec0*/  FFMA.FTZ R188, R48, UR14, -R81.reuse ;  /* 0x0000000e30bc7c23 */ /* 0x100fe20008010851 */
[--C-:B------:R-:W-:Y:S01]  /*4ed0*/  FFMA.FTZ R190, R52, UR14, -R81.reuse ;  /* 0x0000000e34be7c23 */ /* 0x100fe20008010851 */
[----:B------:R-:W-:Y:S01]  /*4ee0*/  FMNMX.FTZ R11, R59, R2, !PT ;  /* 0x000000023b0b7209 */ /* 0x000fe20007810000 */
[--C-:B------:R-:W-:Y:S01]  /*4ef0*/  FFMA.FTZ R184, R40, UR14, -R81.reuse ;  /* 0x0000000e28b87c23 */ /* 0x100fe20008010851 */
[--C-:B------:R-:W-:Y:S01]  /*4f00*/  FFMA.FTZ R186, R44, UR14, -R81.reuse ;  /* 0x0000000e2cba7c23 */ /* 0x100fe20008010851 */
[----:B------:R-:W3:Y:S01]  /*4f10*/  MUFU.EX2 R7, R7 ;  /* 0x0000000700077308 */ /* 0x000ee20000000800 */
[----:B------:R-:W-:Y:S01]  /*4f20*/  FMNMX.FTZ R2, R62, R11, !PT ;  /* 0x0000000b3e027209 */ /* 0x000fe20007810000 */
[----:B------:R-:W-:Y:S01]  /*4f30*/  FFMA.FTZ R182, R36, UR14, -R81 ;  /* 0x0000000e24b67c23 */ /* 0x000fe20008010851 */
[----:B------:R-:W-:-:S02]  /*4f40*/  IMAD.MOV.U32 R77, RZ, RZ, R119 ;  /* 0x000000ffff4d7224 */ /* 0x000fc400078e0077 */
[----:B------:R-:W-:Y:S01]  /*4f50*/  FMNMX.FTZ R11, R63, R2, !PT ;  /* 0x000000023f0b7209 */ /* 0x000fe20007810000 */
[----:B------:R-:W-:Y:S02]  /*4f60*/  IMAD.MOV.U32 R76, RZ, RZ, R119 ;  /* 0x000000ffff4c7224 */ /* 0x000fe400078e0077 */
[----:B------:R-:W4:Y:S01]  /*4f70*/  MUFU.EX2 R196, R196 ;  /* 0x000000c400c47308 */ /* 0x000f220000000800 */
[----:B------:R-:W-:Y:S01]  /*4f80*/  FMNMX.FTZ R2, R50, R11, !PT ;  /* 0x0000000b32027209 */ /* 0x000fe20007810000 */
[----:B------:R-:W-:Y:S01]  /*4f90*/  FFMA.FTZ R11, R69, UR14, -R81 ;  /* 0x0000000e450b7c23 */ /* 0x000fe20008010851 */
[--C-:B------:R-:W-:Y:S02]  /*4fa0*/  IMAD.MOV.U32 R73, RZ, RZ, R119.reuse ;  /* 0x000000ffff497224 */ /* 0x100fe400078e0077 */
[----:B------:R-:W-:Y:S01]  /*4fb0*/  FMNMX.FTZ R13, R51, R2, !PT ;  /* 0x00000002330d7209 */ /* 0x000fe20007810000 */
[--C-:B------:R-:W-:Y:S02]  /*4fc0*/  IMAD.MOV.U32 R72, RZ, RZ, R119.reuse ;  /* 0x000000ffff487224 */ /* 0x100fe400078e0077 */
[----:B------:R-:W5:Y:S01]  /*4fd0*/  MUFU.EX2 R9, R9 ;  /* 0x0000000900097308 */ /* 0x000f620000000800 */
[----:B------:R-:W-:Y:S01]  /*4fe0*/  FMNMX.FTZ R2, R54, R13, !PT ;  /* 0x0000000d36027209 */ /* 0x000fe20007810000 */
[----:B------:R-:W-:-:S02]  /*4ff0*/  IMAD.MOV.U32 R69, RZ, RZ, R119 ;  /* 0x000000ffff457224 */ /* 0x000fc400078e0077 */
[--C-:B------:R-:W-:Y:S01]  /*5000*/  IMAD.MOV.U32 R68, RZ, RZ, R119.reuse ;  /* 0x000000ffff447224 */ /* 0x100fe200078e0077 */
[----:B------:R-:W-:Y:S01]  /*5010*/  FMNMX.FTZ R13, R55, R2, !PT ;  /* 0x00000002370d7209 */ /* 0x000fe20007810000 */
[----:B------:R-:W-:Y:S02]  /*5020*/  IMAD.MOV.U32 R65, RZ, RZ, R119 ;  /* 0x000000ffff417224 */ /* 0x000fe400078e0077 */
[----:B------:R-:W0:Y:S01]  /*5030*/  MUFU.EX2 R198, R198 ;  /* 0x000000c600c67308 */ /* 0x000e220000000800 */
[----:B------:R-:W-:Y:S01]  /*5040*/  FMNMX.FTZ R2, R42, R13, !PT ;  /* 0x0000000d2a027209 */ /* 0x000fe20007810000 */
[----:B------:R-:W-:Y:S01]  /*5050*/  FFMA.FTZ R13, R57, UR14, -R81 ;  /* 0x0000000e390d7c23 */ /* 0x000fe20008010851 */
[--C-:B------:R-:W-:Y:S02]  /*5060*/  IMAD.MOV.U32 R64, RZ, RZ, R119.reuse ;  /* 0x000000ffff407224 */ /* 0x100fe400078e0077 */
[----:B------:R-:W-:Y:S01]  /*5070*/  FMNMX.FTZ R15, R43, R2, !PT ;  /* 0x000000022b0f7209 */ /* 0x000fe20007810000 */
[----:B------:R-:W-:-:S02]  /*5080*/  IMAD.MOV.U32 R60, RZ, RZ, R119 ;  /* 0x000000ffff3c7224 */ /* 0x000fc400078e0077 */
[----:B------:R-:W0:Y:S01]  /*5090*/  MUFU.EX2 R11, R11 ;  /* 0x0000000b000b7308 */ /* 0x000e220000000800 */
[----:B------:R-:W-:Y:S01]  /*50a0*/  FMNMX.FTZ R2, R46, R15, !PT ;  /* 0x0000000f2e027209 */ /* 0x000fe20007810000 */
[--C-:B------:R-:W-:Y:S02]  /*50b0*/  IMAD.MOV.U32 R56, RZ, RZ, R119.reuse ;  /* 0x000000ffff387224 */ /* 0x100fe400078e0077 */
[--C-:B------:R-:W-:Y:S01]  /*50c0*/  IMAD.MOV.U32 R52, RZ, RZ, R119.reuse ;  /* 0x000000ffff347224 */ /* 0x100fe200078e0077 */
[----:B------:R-:W-:Y:S01]  /*50d0*/  FMNMX.FTZ R15, R47, R2, !PT ;  /* 0x000000022f0f7209 */ /* 0x000fe20007810000 */
[----:B------:R-:W-:Y:S02]  /*50e0*/  IMAD.MOV.U32 R48, RZ, RZ, R119 ;  /* 0x000000ffff307224 */ /* 0x000fe400078e0077 */
[----:B------:R-:W0:Y:S01]  /*50f0*/  MUFU.EX2 R192, R192 ;  /* 0x000000c000c07308 */ /* 0x000e220000000800 */
[----:B------:R-:W-:Y:S01]  /*5100*/  FMNMX.FTZ R2, R34, R15, !PT ;  /* 0x0000000f22027209 */ /* 0x000fe20007810000 */
[----:B------:R-:W-:Y:S01]  /*5110*/  FFMA.FTZ R15, R61, UR14, -R81 ;  /* 0x0000000e3d0f7c23 */ /* 0x000fe20008010851 */
[----:B------:R-:W-:-:S02]  /*5120*/  IMAD.MOV.U32 R61, RZ, RZ, R119 ;  /* 0x000000ffff3d7224 */ /* 0x000fc400078e0077 */
[----:B------:R-:W-:Y:S01]  /*5130*/  FMNMX.FTZ R21, R35, R2, !PT ;  /* 0x0000000223157209 */ /* 0x000fe20007810000 */
[--C-:B------:R-:W-:Y:S02]  /*5140*/  IMAD.MOV.U32 R44, RZ, RZ, R119.reuse ;  /* 0x000000ffff2c7224 */ /* 0x100fe400078e0077 */
[----:B------:R-:W0:Y:S01]  /*5150*/  MUFU.EX2 R13, R13 ;  /* 0x0000000d000d7308 */ /* 0x000e220000000800 */
[----:B------:R-:W-:Y:S01]  /*5160*/  FMNMX.FTZ R2, R38, R21, !PT ;  /* 0x0000001526027209 */ /* 0x000fe20007810000 */
[--C-:B------:R-:W-:Y:S02]  /*5170*/  IMAD.MOV.U32 R40, RZ, RZ, R119.reuse ;  /* 0x000000ffff287224 */ /* 0x100fe400078e0077 */
[----:B------:R-:W-:Y:S01]  /*5180*/  IMAD.MOV.U32 R36, RZ, RZ, R119 ;  /* 0x000000ffff247224 */ /* 0x000fe200078e0077 */
[----:B------:R-:W-:-:S03]  /*5190*/  FMNMX.FTZ R21, R39, R2, !PT ;  /* 0x0000000227157209 */ /* 0x000fc60007810000 */
[----:B------:R-:W0:Y:S01]  /*51a0*/  MUFU.EX2 R194, R194 ;  /* 0x000000c200c27308 */ /* 0x000e220000000800 */
[----:B------:R-:W-:Y:S01]  /*51b0*/  FMNMX.FTZ R2, R26, R21, !PT ;  /* 0x000000151a027209 */ /* 0x000fe20007810000 */
[--C-:B------:R-:W-:Y:S01]  /*51c0*/  FFMA.FTZ R21, R49, UR14, -R81.reuse ;  /* 0x0000000e31157c23 */ /* 0x100fe20008010851 */
[----:B------:R-:W-:Y:S02]  /*51d0*/  FFMA.FTZ R49, R6, UR14, -R81 ;  /* 0x0000000e06317c23 */ /* 0x000fe40008010851 */
[----:B------:R-:W-:-:S03]  /*51e0*/  FMNMX.FTZ R25, R27, R2, !PT ;  /* 0x000000021b197209 */ /* 0x000fc60007810000 */
[----:B------:R-:W0:Y:S01]  /*51f0*/  MUFU.EX2 R15, R15 ;  /* 0x0000000f000f7308 */ /* 0x000e220000000800 */
[----:B------:R-:W-:Y:S01]  /*5200*/  FMNMX.FTZ R2, R30, R25, !PT ;  /* 0x000000191e027209 */ /* 0x000fe20007810000 */
[----:B------:R-:W-:Y:S01]  /*5210*/  FFMA.FTZ R25, R53, UR14, -R81 ;  /* 0x0000000e35197c23 */ /* 0x000fe20008010851 */
[----:B-1----:R-:W-:Y:S01]  /*5220*/  FADD.FTZ R53, R200, R5 ;  /* 0x00000005c8357221 */ /* 0x002fe20000010000 */
[----:B------:R-:W-:Y:S02]  /*5230*/  F2FP.BF16.F32.PACK_AB R200, R5, R200 ;  /* 0x000000c805c8723e */ /* 0x000fe400000010ff */
[----:B------:R-:W-:Y:S01]  /*5240*/  FMNMX.FTZ R2, R31, R2, !PT ;  /* 0x000000021f027209 */ /* 0x000fe20007810000 */
[----:B--2---:R-:W-:Y:S01]  /*5250*/  FADD.FTZ R28, R202, R53 ;  /* 0x00000035ca1c7221 */ /* 0x004fe20000010000 */
[----:B------:R-:W1:Y:S01]  /*5260*/  MUFU.EX2 R188, R188 ;  /* 0x000000bc00bc7308 */ /* 0x000e620000000800 */
[C---:B---3--:R-:W-:Y:S02]  /*5270*/  F2FP.BF16.F32.PACK_AB R202, R7.reuse, R202 ;  /* 0x000000ca07ca723e */ /* 0x048fe400000010ff */
[----:B------:R-:W2:Y:S01]  /*5280*/  SHFL.BFLY PT, R37, R2, 0x2, 0x1f ;  /* 0x0c401f0002257f89 */ /* 0x000ea200000e0000 */
[----:B------:R-:W-:-:S04]  /*5290*/  FADD.FTZ R53, R7, R28 ;  /* 0x0000001c07357221 */ /* 0x000fc80000010000 */
[----:B----4-:R-:W-:Y:S01]  /*52a0*/  FADD.FTZ R28, R196, R53 ;  /* 0x00000035c41c7221 */ /* 0x010fe20000010000 */
[----:B------:R-:W3:Y:S01]  /*52b0*/  MUFU.EX2 R21, R21 ;  /* 0x0000001500157308 */ /* 0x000ee20000000800 */
[C---:B-----5:R-:W-:Y:S02]  /*52c0*/  F2FP.BF16.F32.PACK_AB R196, R9.reuse, R196 ;  /* 0x000000c409c4723e */ /* 0x060fe400000010ff */
[----:B------:R-:W-:-:S04]  /*52d0*/  FADD.FTZ R53, R9, R28 ;  /* 0x0000001c09357221 */ /* 0x000fc80000010000 */
[----:B0-----:R-:W-:Y:S01]  /*52e0*/  FADD.FTZ R32, R198, R53 ;  /* 0x00000035c6207221 */ /* 0x001fe20000010000 */
[----:B------:R-:W-:Y:S01]  /*52f0*/  MUFU.EX2 R190, R190 ;  /* 0x000000be00be7308 */ /* 0x000fe20000000800 */
[C---:B------:R-:W-:Y:S02]  /*5300*/  F2FP.BF16.F32.PACK_AB R198, R11.reuse, R198 ;  /* 0x000000c60bc6723e */ /* 0x040fe400000010ff */
[----:B------:R-:W-:-:S04]  /*5310*/  FADD.FTZ R57, R11, R32 ;  /* 0x000000200b397221 */ /* 0x000fc80000010000 */
[----:B------:R-:W-:Y:S01]  /*5320*/  FADD.FTZ R32, R192, R57 ;  /* 0x00000039c0207221 */ /* 0x000fe20000010000 */
[----:B------:R-:W-:Y:S01]  /*5330*/  MUFU.EX2 R25, R25 ;  /* 0x0000001900197308 */ /* 0x000fe20000000800 */
[C---:B------:R-:W-:Y:S02]  /*5340*/  F2FP.BF16.F32.PACK_AB R192, R13.reuse, R192 ;  /* 0x000000c00dc0723e */ /* 0x040fe400000010ff */
[----:B--2---:R-:W-:Y:S01]  /*5350*/  FMNMX.FTZ R20, R2, R37, !PT ;  /* 0x0000002502147209 */ /* 0x004fe20007810000 */
[----:B------:R-:W-:Y:S01]  /*5360*/  FFMA.FTZ R37, R10, UR14, -R81 ;  /* 0x0000000e0a257c23 */ /* 0x000fe20008010851 */
[----:B------:R-:W-:Y:S01]  /*5370*/  FADD.FTZ R57, R13, R32 ;  /* 0x000000200d397221 */ /* 0x000fe20000010000 */
[----:B------:R-:W-:Y:S02]  /*5380*/  IMAD.MOV.U32 R81, RZ, RZ, R119 ;  /* 0x000000ffff517224 */ /* 0x000fe400078e0077 */
[----:B------:R-:W0:Y:S01]  /*5390*/  SHFL.BFLY PT, R45, R20, 0x1, 0x1f ;  /* 0x0c201f00142d7f89 */ /* 0x000e2200000e0000 */
[----:B------:R-:W-:Y:S01]  /*53a0*/  FADD.FTZ R32, R194, R57 ;  /* 0x00000039c2207221 */ /* 0x000fe20000010000 */
[----:B------:R-:W-:Y:S01]  /*53b0*/  MUFU.EX2 R184, R184 ;  /* 0x000000b800b87308 */ /* 0x000fe20000000800 */
[----:B------:R-:W-:-:S02]  /*53c0*/  F2FP.BF16.F32.PACK_AB R194, R15, R194 ;  /* 0x000000c20fc2723e */ /* 0x000fc400000010ff */
[----:B------:R-:W-:-:S04]  /*53d0*/  FADD.FTZ R57, R15, R32 ;  /* 0x000000200f397221 */ /* 0x000fc80000010000 */
[----:B-1----:R-:W-:Y:S01]  /*53e0*/  FADD.FTZ R32, R188, R57 ;  /* 0x00000039bc207221 */ /* 0x002fe20000010000 */
[----:B------:R-:W-:Y:S01]  /*53f0*/  MUFU.EX2 R29, R29 ;  /* 0x0000001d001d7308 */ /* 0x000fe20000000800 */
[C---:B---3--:R-:W-:Y:S02]  /*5400*/  F2FP.BF16.F32.PACK_AB R188, R21.reuse, R188 ;  /* 0x000000bc15bc723e */ /* 0x048fe400000010ff */
[----:B------:R-:W-:Y:S01]  /*5410*/  FADD.FTZ R57, R21, R32 ;  /* 0x0000002015397221 */ /* 0x000fe20000010000 */
[----:B------:R-:W-:-:S04]  /*5420*/  IMAD.MOV.U32 R32, RZ, RZ, R119 ;  /* 0x000000ffff207224 */ /* 0x000fc800078e0077 */
[----:B------:R-:W-:Y:S01]  /*5430*/  MUFU.EX2 R186, R186 ;  /* 0x000000ba00ba7308 */ /* 0x000fe20000000800 */
[----:B0-----:R-:W-:-:S07]  /*5440*/  FMNMX.FTZ R2, R20, R45, !PT ;  /* 0x0000002d14027209 */ /* 0x001fce0007810000 */
[----:B------:R0:W-:Y:S01]  /*5450*/  MUFU.EX2 R45, R14 ;  /* 0x0000000e002d7308 */ /* 0x0001e20000000800 */
[C---:B------:R-:W-:Y:S01]  /*5460*/  FSETP.NEU.FTZ.AND P2, PT, R2.reuse, -INF , PT ;  /* 0xff8000000200780b */ /* 0x040fe20003f5d000 */
[----:B------:R-:W-:-:S05]  /*5470*/  FMUL.FTZ R10, R2, UR14 ;  /* 0x0000000e020a7c20 */ /* 0x000fca0008410000 */
[----:B------:R-:W-:Y:S01]  /*5480*/  FSEL R6, R10, RZ, P2 ;  /* 0x000000ff0a067208 */ /* 0x000fe20001000000 */
[----:B------:R-:W-:Y:S01]  /*5490*/  MUFU.EX2 R33, R33 ;  /* 0x0000002100217308 */ /* 0x000fe20000000800 */
[----:B------:R-:W-:-:S03]  /*54a0*/  PLOP3.LUT P2, PT, PT, PT, UP0, 0x80, 0x0 ;  /* 0x000000000000781c */ /* 0x000fc60003f4f008 */
[--C-:B------:R-:W-:Y:S01]  /*54b0*/  FFMA.FTZ R201, R74, UR14, -R6.reuse ;  /* 0x0000000e4ac97c23 */ /* 0x100fe20008010806 */
[--C-:B------:R-:W-:Y:S01]  /*54c0*/  FFMA.FTZ R10, R75, UR14, -R6.reuse ;  /* 0x0000000e4b0a7c23 */ /* 0x100fe20008010806 */
[--C-:B------:R-:W-:Y:S01]  /*54d0*/  FFMA.FTZ R203, R78, UR14, -R6.reuse ;  /* 0x0000000e4ecb7c23 */ /* 0x100fe20008010806 */
[--C-:B------:R-:W-:Y:S01]  /*54e0*/  FFMA.FTZ R12, R79, UR14, -R6.reuse ;  /* 0x0000000e4f0c7c23 */ /* 0x100fe20008010806 */
[--C-:B------:R-:W-:Y:S01]  /*54f0*/  FFMA.FTZ R197, R66, UR14, -R6.reuse ;  /* 0x0000000e42c57c23 */ /* 0x100fe20008010806 */
[--C-:B0-----:R-:W-:Y:S01]  /*5500*/  FFMA.FTZ R14, R67, UR14, -R6.reuse ;  /* 0x0000000e430e7c23 */ /* 0x101fe20008010806 */
[----:B------:R-:W-:Y:S01]  /*5510*/  MUFU.EX2 R201, R201 ;  /* 0x000000c900c97308 */ /* 0x000fe20000000800 */
[--C-:B------:R-:W-:Y:S01]  /*5520*/  FFMA.FTZ R199, R70, UR14, -R6.reuse ;  /* 0x0000000e46c77c23 */ /* 0x100fe20008010806 */
[--C-:B------:R-:W-:Y:S01]  /*5530*/  FFMA.FTZ R20, R71, UR14, -R6.reuse ;  /* 0x0000000e47147c23 */ /* 0x100fe20008010806 */
[--C-:B------:R-:W-:Y:S01]  /*5540*/  FFMA.FTZ R193, R58, UR14, -R6.reuse ;  /* 0x0000000e3ac17c23 */ /* 0x100fe20008010806 */
[--C-:B------:R-:W-:Y:S01]  /*5550*/  FFMA.FTZ R24, R59, UR14, -R6.reuse ;  /* 0x0000000e3b187c23 */ /* 0x100fe20008010806 */
[--C-:B------:R-:W-:Y:S01]  /*5560*/  FFMA.FTZ R62, R62, UR14, -R6.reuse ;  /* 0x0000000e3e3e7c23 */ /* 0x100fe20008010806 */
[--C-:B------:R-:W-:Y:S01]  /*5570*/  FFMA.FTZ R63, R63, UR14, -R6.reuse ;  /* 0x0000000e3f3f7c23 */ /* 0x100fe20008010806 */
[--C-:B------:R-:W-:Y:S01]  /*5580*/  FFMA.FTZ R50, R50, UR14, -R6.reuse ;  /* 0x0000000e32327c23 */ /* 0x100fe20008010806 */
[----:B------:R-:W0:Y:S01]  /*5590*/  MUFU.EX2 R10, R10 ;  /* 0x0000000a000a7308 */ /* 0x000e220000000800 */
[--C-:B------:R-:W-:Y:S01]  /*55a0*/  FFMA.FTZ R51, R51, UR14, -R6.reuse ;  /* 0x0000000e33337c23 */ /* 0x100fe20008010806 */
[--C-:B------:R-:W-:Y:S01]  /*55b0*/  FFMA.FTZ R54, R54, UR14, -R6.reuse ;  /* 0x0000000e36367c23 */ /* 0x100fe20008010806 */
[--C-:B------:R-:W-:Y:S01]  /*55c0*/  FFMA.FTZ R55, R55, UR14, -R6.reuse ;  /* 0x0000000e37377c23 */ /* 0x100fe20008010806 */
[--C-:B------:R-:W-:Y:S01]  /*55d0*/  FFMA.FTZ R42, R42, UR14, -R6.reuse ;  /* 0x0000000e2a2a7c23 */ /* 0x100fe20008010806 */
[--C-:B------:R-:W-:Y:S01]  /*55e0*/  FFMA.FTZ R43, R43, UR14, -R6.reuse ;  /* 0x0000000e2b2b7c23 */ /* 0x100fe20008010806 */
[--C-:B------:R-:W-:Y:S01]  /*55f0*/  FFMA.FTZ R46, R46, UR14, -R6.reuse ;  /* 0x0000000e2e2e7c23 */ /* 0x100fe20008010806 */
[--C-:B------:R-:W-:Y:S01]  /*5600*/  FFMA.FTZ R47, R47, UR14, -R6.reuse ;  /* 0x0000000e2f2f7c23 */ /* 0x100fe20008010806 */
[----:B------:R-:W1:Y:S01]  /*5610*/  MUFU.EX2 R203, R203 ;  /* 0x000000cb00cb7308 */ /* 0x000e620000000800 */
[--C-:B------:R-:W-:Y:S01]  /*5620*/  FFMA.FTZ R34, R34, UR14, -R6.reuse ;  /* 0x0000000e22227c23 */ /* 0x100fe20008010806 */
[--C-:B------:R-:W-:Y:S01]  /*5630*/  FFMA.FTZ R35, R35, UR14, -R6.reuse ;  /* 0x0000000e23237c23 */ /* 0x100fe20008010806 */
[--C-:B------:R-:W-:Y:S01]  /*5640*/  FFMA.FTZ R38, R38, UR14, -R6.reuse ;  /* 0x0000000e26267c23 */ /* 0x100fe20008010806 */
[--C-:B------:R-:W-:Y:S01]  /*5650*/  FFMA.FTZ R39, R39, UR14, -R6.reuse ;  /* 0x0000000e27277c23 */ /* 0x100fe20008010806 */
[--C-:B------:R-:W-:Y:S01]  /*5660*/  FFMA.FTZ R26, R26, UR14, -R6.reuse ;  /* 0x0000000e1a1a7c23 */ /* 0x100fe20008010806 */
[--C-:B------:R-:W-:Y:S01]  /*5670*/  FFMA.FTZ R27, R27, UR14, -R6.reuse ;  /* 0x0000000e1b1b7c23 */ /* 0x100fe20008010806 */
[----:B------:R-:W-:Y:S01]  /*5680*/  FFMA.FTZ R30, R30, UR14, -R6 ;  /* 0x0000000e1e1e7c23 */ /* 0x000fe20008010806 */
[----:B------:R-:W2:Y:S01]  /*5690*/  MUFU.EX2 R12, R12 ;  /* 0x0000000c000c7308 */ /* 0x000ea20000000800 */
[----:B0-----:R-:W-:Y:S01]  /*56a0*/  FADD.FTZ R28, R201, R10 ;  /* 0x0000000ac91c7221 */ /* 0x001fe20000010000 */
[----:B------:R-:W-:Y:S01]  /*56b0*/  FFMA.FTZ R31, R31, UR14, -R6 ;  /* 0x0000000e1f1f7c23 */ /* 0x000fe20008010806 */
[----:B------:R-:W-:Y:S01]  /*56c0*/  F2FP.BF16.F32.PACK_AB R201, R10, R201 ;  /* 0x000000c90ac9723e */ /* 0x000fe200000010ff */
[----:B------:R-:W-:-:S02]  /*56d0*/  IMAD.MOV.U32 R79, RZ, RZ, R119 ;  /* 0x000000ffff4f7224 */ /* 0x000fc400078e0077 */
[--C-:B------:R-:W-:Y:S02]  /*56e0*/  IMAD.MOV.U32 R78, RZ, RZ, R119.reuse ;  /* 0x000000ffff4e7224 */ /* 0x100fe400078e0077 */
[----:B------:R-:W0:Y:S01]  /*56f0*/  MUFU.EX2 R197, R197 ;  /* 0x000000c500c57308 */ /* 0x000e220000000800 */
[----:B-1----:R-:W-:Y:S01]  /*5700*/  FADD.FTZ R53, R203, R28 ;  /* 0x0000001ccb357221 */ /* 0x002fe20000010000 */
[--C-:B------:R-:W-:Y:S02]  /*5710*/  IMAD.MOV.U32 R75, RZ, RZ, R119.reuse ;  /* 0x000000ffff4b7224 */ /* 0x100fe400078e0077 */
[--C-:B------:R-:W-:Y:S02]  /*5720*/  IMAD.MOV.U32 R74, RZ, RZ, R119.reuse ;  /* 0x000000ffff4a7224 */ /* 0x100fe400078e0077 */
[----:B------:R-:W-:Y:S02]  /*5730*/  IMAD.MOV.U32 R71, RZ, RZ, R119 ;  /* 0x000000ffff477224 */ /* 0x000fe400078e0077 */
[----:B------:R-:W1:Y:S01]  /*5740*/  MUFU.EX2 R14, R14 ;  /* 0x0000000e000e7308 */ /* 0x000e620000000800 */
[C---:B--2---:R-:W-:Y:S01]  /*5750*/  FADD.FTZ R28, R12.reuse, R53 ;  /* 0x000000350c1c7221 */ /* 0x044fe20000010000 */
[----:B------:R-:W-:Y:S01]  /*5760*/  F2FP.BF16.F32.PACK_AB R203, R12, R203 ;  /* 0x000000cb0ccb723e */ /* 0x000fe200000010ff */
[----:B------:R-:W-:-:S02]  /*5770*/  IMAD.MOV.U32 R70, RZ, RZ, R119 ;  /* 0x000000ffff467224 */ /* 0x000fc400078e0077 */
[--C-:B------:R-:W-:Y:S02]  /*5780*/  IMAD.MOV.U32 R67, RZ, RZ, R119.reuse ;  /* 0x000000ffff437224 */ /* 0x100fe400078e0077 */
[--C-:B------:R-:W-:Y:S01]  /*5790*/  IMAD.MOV.U32 R66, RZ, RZ, R119.reuse ;  /* 0x000000ffff427224 */ /* 0x100fe200078e0077 */
[----:B------:R-:W2:Y:S01]  /*57a0*/  MUFU.EX2 R199, R199 ;  /* 0x000000c700c77308 */ /* 0x000ea20000000800 */
[----:B0-----:R-:W-:Y:S01]  /*57b0*/  FADD.FTZ R53, R197, R28 ;  /* 0x0000001cc5357221 */ /* 0x001fe20000010000 */
[--C-:B------:R-:W-:Y:S02]  /*57c0*/  IMAD.MOV.U32 R59, RZ, RZ, R119.reuse ;  /* 0x000000ffff3b7224 */ /* 0x100fe400078e0077 */
[----:B------:R-:W-:-:S04]  /*57d0*/  IMAD.MOV.U32 R58, RZ, RZ, R119 ;  /* 0x000000ffff3a7224 */ /* 0x000fc800078e0077 */
[----:B------:R-:W0:Y:S01]  /*57e0*/  MUFU.EX2 R20, R20 ;  /* 0x0000001400147308 */ /* 0x000e220000000800 */
[C---:B-1----:R-:W-:Y:S01]  /*57f0*/  FADD.FTZ R28, R14.reuse, R53 ;  /* 0x000000350e1c7221 */ /* 0x042fe20000010000 */
[----:B------:R-:W-:-:S06]  /*5800*/  F2FP.BF16.F32.PACK_AB R197, R14, R197 ;  /* 0x000000c50ec5723e */ /* 0x000fcc00000010ff */
[----:B------:R-:W1:Y:S01]  /*5810*/  MUFU.EX2 R193, R193 ;  /* 0x000000c100c17308 */ /* 0x000e620000000800 */
[----:B--2---:R-:W-:-:S07]  /*5820*/  FADD.FTZ R53, R199, R28 ;  /* 0x0000001cc7357221 */ /* 0x004fce0000010000 */
[----:B------:R-:W2:Y:S01]  /*5830*/  MUFU.EX2 R24, R24 ;  /* 0x0000001800187308 */ /* 0x000ea20000000800 */
[C---:B0-----:R-:W-:Y:S01]  /*5840*/  FADD.FTZ R28, R20.reuse, R53 ;  /* 0x00000035141c7221 */ /* 0x041fe20000010000 */
[----:B------:R-:W-:-:S06]  /*5850*/  F2FP.BF16.F32.PACK_AB R199, R20, R199 ;  /* 0x000000c714c7723e */ /* 0x000fcc00000010ff */
[----:B------:R-:W0:Y:S01]  /*5860*/  MUFU.EX2 R62, R62 ;  /* 0x0000003e003e7308 */ /* 0x000e220000000800 */
[----:B-1----:R-:W-:Y:S01]  /*5870*/  FADD.FTZ R53, R193, R28 ;  /* 0x0000001cc1357221 */ /* 0x002fe20000010000 */
[----:B------:R-:W-:Y:S01]  /*5880*/  FADD.FTZ R28, R190, R57 ;  /* 0x00000039be1c7221 */ /* 0x000fe20000010000 */
[----:B------:R-:W-:-:S03]  /*5890*/  F2FP.BF16.F32.PACK_AB R190, R25, R190 ;  /* 0x000000be19be723e */ /* 0x000fc600000010ff */
[----:B------:R-:W-:Y:S01]  /*58a0*/  FADD.FTZ R57, R25, R28 ;  /* 0x0000001c19397221 */ /* 0x000fe20000010000 */
[----:B------:R-:W-:Y:S01]  /*58b0*/  IMAD.MOV.U32 R25, RZ, RZ, R119 ;  /* 0x000000ffff197224 */ /* 0x000fe200078e0077 */
[----:B------:R-:W1:Y:S01]  /*58c0*/  MUFU.EX2 R63, R63 ;  /* 0x0000003f003f7308 */ /* 0x000e620000000800 */
[----:B--2---:R-:W-:Y:S01]  /*58d0*/  FADD.FTZ R53, R24, R53 ;  /* 0x0000003518357221 */ /* 0x004fe20000010000 */
[----:B------:R-:W-:Y:S01]  /*58e0*/  FADD.FTZ R28, R184, R57 ;  /* 0x00000039b81c7221 */ /* 0x000fe20000010000 */
[C---:B------:R-:W-:Y:S02]  /*58f0*/  F2FP.BF16.F32.PACK_AB R184, R29.reuse, R184 ;  /* 0x000000b81db8723e */ /* 0x040fe400000010ff */
[----:B------:R-:W-:Y:S01]  /*5900*/  F2FP.BF16.F32.PACK_AB R193, R24, R193 ;  /* 0x000000c118c1723e */ /* 0x000fe200000010ff */
[----:B------:R-:W-:Y:S01]  /*5910*/  FADD.FTZ R57, R29, R28 ;  /* 0x0000001c1d397221 */ /* 0x000fe20000010000 */
[----:B------:R-:W-:Y:S01]  /*5920*/  IMAD.MOV.U32 R29, RZ, RZ, R119 ;  /* 0x000000ffff1d7224 */ /* 0x000fe200078e0077 */
[----:B------:R-:W2:Y:S01]  /*5930*/  MUFU.EX2 R50, R50 ;  /* 0x0000003200327308 */ /* 0x000ea20000000800 */
[----:B0-----:R-:W-:Y:S01]  /*5940*/  FADD.FTZ R0, R62, R53 ;  /* 0x000000353e007221 */ /* 0x001fe20000010000 */
[----:B------:R-:W-:Y:S01]  /*5950*/  FADD.FTZ R28, R186, R57 ;  /* 0x00000039ba1c7221 */ /* 0x000fe20000010000 */
[----:B------:R-:W-:Y:S01]  /*5960*/  F2FP.BF16.F32.PACK_AB R186, R33, R186 ;  /* 0x000000ba21ba723e */ /* 0x000fe200000010ff */
[----:B------:R-:W-:-:S02]  /*5970*/  IMAD.MOV.U32 R57, RZ, RZ, R119 ;  /* 0x000000ffff397224 */ /* 0x000fc400078e0077 */
[--C-:B------:R-:W-:Y:S02]  /*5980*/  IMAD.MOV.U32 R24, RZ, RZ, R119.reuse ;  /* 0x000000ffff187224 */ /* 0x100fe400078e0077 */
[----:B------:R-:W0:Y:S01]  /*5990*/  MUFU.EX2 R51, R51 ;  /* 0x0000003300337308 */ /* 0x000e220000000800 */
[C---:B-1----:R-:W-:Y:S01]  /*59a0*/  FADD.FTZ R53, R63.reuse, R0 ;  /* 0x000000003f357221 */ /* 0x042fe20000010000 */
[----:B------:R-:W-:Y:S01]  /*59b0*/  F2FP.BF16.F32.PACK_AB R195, R63, R62 ;  /* 0x0000003e3fc3723e */ /* 0x000fe200000010ff */
[--C-:B------:R-:W-:Y:S02]  /*59c0*/  IMAD.MOV.U32 R63, RZ, RZ, R119.reuse ;  /* 0x000000ffff3f7224 */ /* 0x100fe400078e0077 */
[----:B------:R-:W-:-:S03]  /*59d0*/  IMAD.MOV.U32 R62, RZ, RZ, R119 ;  /* 0x000000ffff3e7224 */ /* 0x000fc600078e0077 */
[----:B------:R-:W1:Y:S01]  /*59e0*/  MUFU.EX2 R54, R54 ;  /* 0x0000003600367308 */ /* 0x000e620000000800 */
[----:B--2---:R-:W-:-:S07]  /*59f0*/  FADD.FTZ R0, R50, R53 ;  /* 0x0000003532007221 */ /* 0x004fce0000010000 */
[----:B------:R-:W2:Y:S01]  /*5a00*/  MUFU.EX2 R55, R55 ;  /* 0x0000003700377308 */ /* 0x000ea20000000800 */
[C---:B0-----:R-:W-:Y:S01]  /*5a10*/  FADD.FTZ R53, R51.reuse, R0 ;  /* 0x0000000033357221 */ /* 0x041fe20000010000 */
[----:B------:R-:W-:Y:S01]  /*5a20*/  F2FP.BF16.F32.PACK_AB R189, R51, R50 ;  /* 0x0000003233bd723e */ /* 0x000fe200000010ff */
[--C-:B------:R-:W-:Y:S02]  /*5a30*/  IMAD.MOV.U32 R51, RZ, RZ, R119.reuse ;  /* 0x000000ffff337224 */ /* 0x100fe400078e0077 */
[----:B------:R-:W-:-:S03]  /*5a40*/  IMAD.MOV.U32 R50, RZ, RZ, R119 ;  /* 0x000000ffff327224 */ /* 0x000fc600078e0077 */
[----:B------:R-:W0:Y:S01]  /*5a50*/  MUFU.EX2 R42, R42 ;  /* 0x0000002a002a7308 */ /* 0x000e220000000800 */
[----:B-1----:R-:W-:Y:S01]  /*5a60*/  FADD.FTZ R0, R54, R53 ;  /* 0x0000003536007221 */ /* 0x002fe20000010000 */
[----:B------:R-:W-:Y:S01]  /*5a70*/  FADD.FTZ R53, R33, R28 ;  /* 0x0000001c21357221 */ /* 0x000fe20000010000 */
[--C-:B------:R-:W-:Y:S02]  /*5a80*/  IMAD.MOV.U32 R33, RZ, RZ, R119.reuse ;  /* 0x000000ffff217224 */ /* 0x100fe400078e0077 */
[----:B------:R-:W-:-:S03]  /*5a90*/  IMAD.MOV.U32 R28, RZ, RZ, R119 ;  /* 0x000000ffff1c7224 */ /* 0x000fc600078e0077 */
[----:B------:R-:W1:Y:S01]  /*5aa0*/  MUFU.EX2 R43, R43 ;  /* 0x0000002b002b7308 */ /* 0x000e620000000800 */
[C---:B--2---:R-:W-:Y:S01]  /*5ab0*/  FADD.FTZ R5, R55.reuse, R0 ;  /* 0x0000000037057221 */ /* 0x044fe20000010000 */
[----:B------:R-:W-:Y:S01]  /*5ac0*/  F2FP.BF16.F32.PACK_AB R191, R55, R54 ;  /* 0x0000003637bf723e */ /* 0x000fe200000010ff */
[--C-:B------:R-:W-:Y:S02]  /*5ad0*/  IMAD.MOV.U32 R55, RZ, RZ, R119.reuse ;  /* 0x000000ffff377224 */ /* 0x100fe400078e0077 */
[----:B------:R-:W-:-:S03]  /*5ae0*/  IMAD.MOV.U32 R54, RZ, RZ, R119 ;  /* 0x000000ffff367224 */ /* 0x000fc600078e0077 */
[----:B------:R-:W2:Y:S01]  /*5af0*/  MUFU.EX2 R46, R46 ;  /* 0x0000002e002e7308 */ /* 0x000ea20000000800 */
[----:B0-----:R-:W-:-:S07]  /*5b00*/  FADD.FTZ R0, R42, R5 ;  /* 0x000000052a007221 */ /* 0x001fce0000010000 */
        /* <DEDUP_REMOVED lines=14> */
[----:B------:R-:W-:-:S06]  /*5bf0*/  IMAD.MOV.U32 R53, RZ, RZ, R119 ;  /* 0x000000ffff357224 */ /* 0x000fcc00078e0077 */
[----:B------:R-:W1:Y:S01]  /*5c00*/  MUFU.EX2 R35, R35 ;  /* 0x0000002300237308 */ /* 0x000e620000000800 */
[----:B--2---:R-:W-:-:S07]  /*5c10*/  FADD.FTZ R0, R34, R5 ;  /* 0x0000000522007221 */ /* 0x004fce0000010000 */
[----:B------:R-:W2:Y:S01]  /*5c20*/  MUFU.EX2 R182, R182 ;  /* 0x000000b600b67308 */ /* 0x000ea20000000800 */
[C---:B0-----:R-:W-:Y:S01]  /*5c30*/  FADD.FTZ R7, R37.reuse, R6 ;  /* 0x0000000625077221 */ /* 0x041fe20000010000 */
[----:B------:R-:W-:Y:S01]  /*5c40*/  F2FP.BF16.F32.PACK_AB R180, R37, R180 ;  /* 0x000000b425b4723e */ /* 0x000fe200000010ff */
[----:B------:R-:W-:-:S05]  /*5c50*/  IMAD.MOV.U32 R37, RZ, RZ, R119 ;  /* 0x000000ffff257224 */ /* 0x000fca00078e0077 */
        /* <DEDUP_REMOVED lines=8> */
[----:B0-----:R-:W-:-:S07]  /*5ce0*/  FADD.FTZ R0, R38, R5 ;  /* 0x0000000526007221 */ /* 0x001fce0000010000 */
[----:B------:R-:W0:Y:S01]  /*5cf0*/  MUFU.EX2 R176, R176 ;  /* 0x000000b000b07308 */ /* 0x000e220000000800 */
[C---:B-1----:R-:W-:Y:S01]  /*5d00*/  FADD.FTZ R7, R41.reuse, R6 ;  /* 0x0000000629077221 */ /* 0x042fe20000010000 */
[----:B------:R-:W-:Y:S01]  /*5d10*/  F2FP.BF16.F32.PACK_AB R182, R41, R182 ;  /* 0x000000b629b6723e */ /* 0x000fe200000010ff */
[----:B------:R-:W-:-:S05]  /*5d20*/  IMAD.MOV.U32 R41, RZ, RZ, R119 ;  /* 0x000000ffff297224 */ /* 0x000fca00078e0077 */
[----:B------:R-:W1:Y:S01]  /*5d30*/  MUFU.EX2 R26, R26 ;  /* 0x0000001a001a7308 */ /* 0x000e620000000800 */
[C---:B--2---:R-:W-:Y:S01]  /*5d40*/  FADD.FTZ R5, R39.reuse, R0 ;  /* 0x0000000027057221 */ /* 0x044fe20000010000 */
[----:B------:R-:W-:Y:S01]  /*5d50*/  F2FP.BF16.F32.PACK_AB R183, R39, R38 ;  /* 0x0000002627b7723e */ /* 0x000fe200000010ff */
[--C-:B------:R-:W-:Y:S02]  /*5d60*/  IMAD.MOV.U32 R39, RZ, RZ, R119.reuse ;  /* 0x000000ffff277224 */ /* 0x100fe400078e0077 */
[----:B------:R-:W-:-:S03]  /*5d70*/  IMAD.MOV.U32 R38, RZ, RZ, R119 ;  /* 0x000000ffff267224 */ /* 0x000fc600078e0077 */
[----:B------:R-:W2:Y:S01]  /*5d80*/  MUFU.EX2 R27, R27 ;  /* 0x0000001b001b7308 */ /* 0x000ea20000000800 */
[----:B0-----:R-:W-:Y:S01]  /*5d90*/  FADD.FTZ R6, R176, R7 ;  /* 0x00000007b0067221 */ /* 0x001fe20000010000 */
[----:B------:R-:W-:-:S03]  /*5da0*/  F2FP.BF16.F32.PACK_AB R176, R45, R176 ;  /* 0x000000b02db0723e */ /* 0x000fc600000010ff */
[----:B------:R-:W-:Y:S01]  /*5db0*/  FADD.FTZ R7, R45, R6 ;  /* 0x000000062d077221 */ /* 0x000fe20000010000 */
[----:B------:R-:W-:Y:S02]  /*5dc0*/  IMAD.MOV.U32 R45, RZ, RZ, R119 ;  /* 0x000000ffff2d7224 */ /* 0x000fe400078e0077 */
[----:B------:R-:W0:Y:S01]  /*5dd0*/  MUFU.EX2 R178, R178 ;  /* 0x000000b200b27308 */ /* 0x000e220000000800 */
[----:B-1----:R-:W-:-:S07]  /*5de0*/  FADD.FTZ R0, R26, R5 ;  /* 0x000000051a007221 */ /* 0x002fce0000010000 */
[----:B------:R-:W1:Y:S01]  /*5df0*/  MUFU.EX2 R30, R30 ;  /* 0x0000001e001e7308 */ /* 0x000e620000000800 */
[C---:B--2---:R-:W-:Y:S01]  /*5e00*/  FADD.FTZ R5, R27.reuse, R0 ;  /* 0x000000001b057221 */ /* 0x044fe20000010000 */
[----:B------:R-:W-:Y:S01]  /*5e10*/  F2FP.BF16.F32.PACK_AB R177, R27, R26 ;  /* 0x0000001a1bb1723e */ /* 0x000fe200000010ff */
[--C-:B------:R-:W-:Y:S02]  /*5e20*/  IMAD.MOV.U32 R27, RZ, RZ, R119.reuse ;  /* 0x000000ffff1b7224 */ /* 0x100fe400078e0077 */
[----:B------:R-:W-:-:S03]  /*5e30*/  IMAD.MOV.U32 R26, RZ, RZ, R119 ;  /* 0x000000ffff1a7224 */ /* 0x000fc600078e0077 */
[----:B------:R-:W2:Y:S01]  /*5e40*/  MUFU.EX2 R49, R49 ;  /* 0x0000003100317308 */ /* 0x000ea20000000800 */
[----:B0-----:R-:W-:Y:S01]  /*5e50*/  FADD.FTZ R6, R178, R7 ;  /* 0x00000007b2067221 */ /* 0x001fe20000010000 */
[----:B------:R-:W-:-:S06]  /*5e60*/  IMAD.MOV.U32 R7, RZ, RZ, 0x3f800000 ;  /* 0x3f800000ff077424 */ /* 0x000fcc00078e00ff */
[----:B------:R-:W0:Y:S01]  /*5e70*/  MUFU.EX2 R31, R31 ;  /* 0x0000001f001f7308 */ /* 0x000e220000000800 */
[----:B-1----:R-:W-:Y:S01]  /*5e80*/  FADD.FTZ R0, R30, R5 ;  /* 0x000000051e007221 */ /* 0x002fe20000010000 */
[C---:B--2---:R-:W-:Y:S01]  /*5e90*/  FADD.FTZ R6, R49.reuse, R6 ;  /* 0x0000000631067221 */ /* 0x044fe20000010000 */
[----:B------:R-:W-:Y:S01]  /*5ea0*/  F2FP.BF16.F32.PACK_AB R178, R49, R178 ;  /* 0x000000b231b2723e */ /* 0x000fe200000010ff */
[--C-:B------:R-:W-:Y:S02]  /*5eb0*/  IMAD.MOV.U32 R49, RZ, RZ, R119.reuse ;  /* 0x000000ffff317224 */ /* 0x100fe400078e0077 */
[C---:B0-----:R-:W-:Y:S01]  /*5ec0*/  FADD.FTZ R5, R31.reuse, R0 ;  /* 0x000000001f057221 */ /* 0x041fe20000010000 */
[----:B------:R-:W-:Y:S01]  /*5ed0*/  F2FP.BF16.F32.PACK_AB R179, R31, R30 ;  /* 0x0000001e1fb3723e */ /* 0x000fe200000010ff */
[----:B------:R-:W-:Y:S02]  /*5ee0*/  IMAD.MOV.U32 R0, RZ, RZ, 0x3f800000 ;  /* 0x3f800000ff007424 */ /* 0x000fe400078e00ff */
[----:B------:R-:W-:-:S02]  /*5ef0*/  IMAD.MOV.U32 R31, RZ, RZ, R119 ;  /* 0x000000ffff1f7224 */ /* 0x000fc400078e0077 */
[----:B------:R-:W-:Y:S01]  /*5f00*/  IMAD.MOV.U32 R30, RZ, RZ, R119 ;  /* 0x000000ffff1e7224 */ /* 0x000fe200078e0077 */
[----:B------:R-:W-:Y:S06]  /*5f10*/  @!P2 BRA `(.L_x_187) ;  /* 0x000000400030a947 */ /* 0x000fec0003800000 */
[----:B------:R-:W-:Y:S01]  /*5f20*/  R2UR UR6, R16 ;  /* 0x00000000100672ca */ /* 0x000fe200000e0000 */
[----:B------:R-:W-:Y:S01]  /*5f30*/  IMAD.MOV.U32 R9, RZ, RZ, R2 ;  /* 0x000000ffff097224 */ /* 0x000fe200078e0002 */
[----:B------:R-:W-:Y:S01]  /*5f40*/  CS2R R118, SRZ ;  /* 0x0000000000767805 */ /* 0x000fe2000001ff00 */
        /* <DEDUP_REMOVED lines=49> */
[----:B------:R-:W-:-:S07]  /*6260*/  CS2R R24, SRZ ;  /* 0x0000000000187805 */ /* 0x000fce000001ff00 */
.L_x_196:
[----:B------:R-:W-:-:S04]  /*6270*/  UIADD3 UR7, UR6, 0x1, URZ ;  /* 0x0000000106077890 */ /* 0x000fc8000fffe03f */
[----:B------:R-:W-:-:S04]  /*6280*/  UISETP.NE.AND UP0, UPT, UR7, 0x2, UPT ;  /* 0x000000020700788c */ /* 0x000fc8000bf05270 */
[----:B------:R-:W-:Y:S02]  /*6290*/  USEL UR10, URZ, 0x1, UP0 ;  /* 0x000000013f0a7887 */ /* 0x000fe40008000000 */
[----:B------:R-:W-:-:S04]  /*62a0*/  USEL UR7, UR7, URZ, UP0 ;  /* 0x0000003f07077287 */ /* 0x000fc80008000000 */
[----:B------:R-:W-:Y:S02]  /*62b0*/  LOP3.LUT R17, R11, UR10, RZ, 0x3c, !PT ;  /* 0x0000000a0b117c12 */ /* 0x000fe4000f8e3cff */
[----:B------:R-:W-:Y:S01]  /*62c0*/  IMAD.U32 R16, RZ, RZ, UR7 ;  /* 0x00000007ff107e24 */ /* 0x000fe2000f8e00ff */
[----:B------:R-:W-:Y:S06]  /*62d0*/  @!P0 BRA `(.L_x_188) ;  /* 0x0000000000048947 */ /* 0x000fec0003800000 */
[----:B------:R-:W-:Y:S01]  /*62e0*/  BPT.TRAP 0x1 ;  /* 0x000000040000795c */ /* 0x000fe20000300000 */
.L_x_188:
[----:B------:R-:W0:Y:S01]  /*62f0*/  S2UR UR11, SR_CgaCtaId ;  /* 0x00000000000b79c3 */ /* 0x000e220000008800 */
[----:B------:R-:W-:Y:S01]  /*6300*/  UMOV UR10, 0x400 ;  /* 0x00000400000a7882 */ /* 0x000fe20000000000 */
[----:B------:R-:W-:Y:S01]  /*6310*/  SHF.L.U32 R2, R17, 0x1f, RZ ;  /* 0x0000001f11027819 */ /* 0x000fe200000006ff */
[----:B0-----:R-:W-:-:S06]  /*6320*/  ULEA UR10, UR11, UR10, 0x18 ;  /* 0x0000000a0b0a7291 */ /* 0x001fcc000f8ec03f */
[----:B------:R-:W-:-:S05]  /*6330*/  IMAD.U32 R4, RZ, RZ, UR10 ;  /* 0x0000000aff047e24 */ /* 0x000fca000f8e00ff */
[----:B------:R-:W-:-:S13]  /*6340*/  R2UR UR60, R4 ;  /* 0x00000000043c72ca */ /* 0x000fda00000e0000 */
[----:B------:R-:W-:-:S09]  /*6350*/  ULEA UR60, UR7, UR60, 0x3 ;  /* 0x0000003c073c7291 */ /* 0x000fd2000f8e183f */
[----:B------:R0:W1:Y:S01]  /*6360*/  SYNCS.PHASECHK.TRANS64.TRYWAIT P2, [UR60+0x36830], R2 ;  /* 0x03683002ff0075a7 */ /* 0x000062000804017c */
[----:B------:R-:W-:Y:S05]  /*6370*/  @!P0 BRA `(.L_x_189) ;  /* 0x0000000000048947 */ /* 0x000fea0003800000 */
[----:B------:R-:W-:Y:S01]  /*6380*/  BPT.TRAP 0x1 ;  /* 0x000000040000795c */ /* 0x000fe20000300000 */
.L_x_189:
[----:B-1----:R-:W-:Y:S05]  /*6390*/  @P2 BRA `(.L_x_190) ;  /* 0x0000000000082947 */ /* 0x002fea0003800000 */
[----:B------:R-:W1:Y:S02]  /*63a0*/  SYNCS.PHASECHK.TRANS64.TRYWAIT P2, [UR60+0x36830], R2 ;  /* 0x03683002ff0075a7 */ /* 0x000e64000804017c */
[----:B-1----:R-:W-:Y:S05]  /*63b0*/  @!P2 BRA `(.L_x_191) ;  /* 0x000000f800b8a947 */ /* 0x002fea0003800000 */
.L_x_190:
[----:B------:R-:W-:Y:S01]  /*63c0*/  R2UR UR10, R8 ;  /* 0x00000000080a72ca */ /* 0x000fe200000e0000 */
[----:B------:R-:W-:Y:S01]  /*63d0*/  WARPGROUP.ARRIVE ;  /* 0x00000000000079c5 */ /* 0x000fe20000000000 */
[----:B------:R-:W-:Y:S01]  /*63e0*/  R2UR UR7, R16 ;  /* 0x00000000100772ca */ /* 0x000fe200000e0000 */
[----:B------:R-:W-:Y:S01]  /*63f0*/  UMOV UR39, 0x40000040 ;  /* 0x4000004000277882 */ /* 0x000fe20000000000 */
[----:B------:R-:W-:Y:S01]  /*6400*/  MOV R12, UR37 ;  /* 0x00000025000c7c02 */ /* 0x000fe20008000f00 */
[----:B------:R-:W-:Y:S01]  /*6410*/  UMOV UR37, UR53 ;  /* 0x0000003500257c82 */ /* 0x000fe20008000000 */
[----:B------:R-:W-:Y:S01]  /*6420*/  MOV R13, UR36 ;  /* 0x00000024000d7c02 */ /* 0x000fe20008000f00 */
[----:B------:R-:W-:Y:S01]  /*6430*/  UMOV UR36, UR52 ;  /* 0x0000003400247c82 */ /* 0x000fe20008000000 */
[----:B------:R-:W-:Y:S01]  /*6440*/  MOV R14, UR41 ;  /* 0x00000029000e7c02 */ /* 0x000fe20008000f00 */
[----:B------:R-:W-:Y:S01]  /*6450*/  UMOV UR41, UR53 ;  /* 0x0000003500297c82 */ /* 0x000fe20008000000 */
[----:B------:R-:W-:Y:S01]  /*6460*/  MOV R15, UR40 ;  /* 0x00000028000f7c02 */ /* 0x000fe20008000f00 */
[----:B------:R-:W-:Y:S01]  /*6470*/  UMOV UR40, UR52 ;  /* 0x0000003400287c82 */ /* 0x000fe20008000000 */
[----:B------:R-:W-:Y:S01]  /*6480*/  UMOV UR43, 0x40000040 ;  /* 0x40000040002b7882 */ /* 0x000fe20000000000 */
[----:B------:R-:W-:Y:S01]  /*6490*/  UMOV UR48, UR52 ;  /* 0x0000003400307c82 */ /* 0x000fe20008000000 */
[----:B------:R-:W-:Y:S01]  /*64a0*/  UMOV UR49, UR53 ;  /* 0x0000003500317c82 */ /* 0x000fe20008000000 */
[----:B------:R-:W-:Y:S01]  /*64b0*/  UIMAD UR7, UR7, 0xa80, UR10 ;  /* 0x00000a80070778a4 */ /* 0x000fe2000f8e020a */
[----:B01----:R-:W-:Y:S01]  /*64c0*/  MOV R2, UR45 ;  /* 0x0000002d00027c02 */ /* 0x003fe20008000f00 */
[----:B------:R-:W-:Y:S01]  /*64d0*/  UMOV UR51, 0x40000040 ;  /* 0x4000004000337882 */ /* 0x000fe20000000000 */
[----:B------:R-:W-:Y:S01]  /*64e0*/  MOV R3, UR44 ;  /* 0x0000002c00037c02 */ /* 0x000fe20008000f00 */
[----:B------:R-:W-:Y:S01]  /*64f0*/  UIADD3 UR11, UR7, 0x80, URZ ;  /* 0x00000080070b7890 */ /* 0x000fe2000fffe03f */
[-C--:B------:R-:W-:Y:S01]  /*6500*/  FMUL.FTZ R24, R24, R7.reuse ;  /* 0x0000000718187220 */ /* 0x080fe20000410000 */
[----:B------:R-:W-:Y:S01]  /*6510*/  UIADD3 UR50, UR7, 0x100, URZ ;  /* 0x0000010007327890 */ /* 0x000fe2000fffe03f */
[-C--:B------:R-:W-:Y:S01]  /*6520*/  FMUL.FTZ R25, R25, R7.reuse ;  /* 0x0000000719197220 */ /* 0x080fe20000410000 */
[----:B------:R-:W-:Y:S01]  /*6530*/  UMOV UR38, UR7 ;  /* 0x0000000700267c82 */ /* 0x000fe20008000000 */
[----:B------:R-:W-:Y:S01]  /*6540*/  UIADD3 UR10, UR7, 0x180, URZ ;  /* 0x00000180070a7890 */ /* 0x000fe2000fffe03f */
[----:B------:R-:W-:Y:S01]  /*6550*/  HGMMA.64x16x16.F32.BF16 R168, gdesc[UR36], RZ, !UPT, gsb0 ;  /* 0x0020000024a879f0 */ /* 0x000fe2000c0018ff */
[----:B------:R-:W-:Y:S01]  /*6560*/  UMOV UR42, UR11 ;  /* 0x0000000b002a7c82 */ /* 0x000fe20008000000 */
[----:B------:R-:W-:Y:S01]  /*6570*/  UMOV UR44, UR52 ;  /* 0x00000034002c7c82 */ /* 0x000fe20008000000 */
[----:B------:R-:W-:Y:S01]  /*6580*/  UMOV UR45, UR53 ;  /* 0x00000035002d7c82 */ /* 0x000fe20008000000 */
[----:B------:R-:W-:Y:S01]  /*6590*/  UMOV UR47, 0x40000040 ;  /* 0x40000040002f7882 */ /* 0x000fe20000000000 */
[----:B------:R-:W-:Y:S01]  /*65a0*/  UIADD3 UR54, UR7, 0x200, URZ ;  /* 0x0000020007367890 */ /* 0x000fe2000fffe03f */
[----:B------:R-:W-:Y:S01]  /*65b0*/  R2UR UR37, R12 ;  /* 0x000000000c2572ca */ /* 0x000fe200000e0000 */
[----:B------:R-:W-:Y:S01]  /*65c0*/  UMOV UR46, UR10 ;  /* 0x0000000a002e7c82 */ /* 0x000fe20008000000 */
[----:B------:R-:W-:Y:S01]  /*65d0*/  UMOV UR55, 0x40000040 ;  /* 0x4000004000377882 */ /* 0x000fe20000000000 */
[----:B------:R-:W-:Y:S01]  /*65e0*/  UIADD3 UR58, UR7, 0x280, URZ ;  /* 0x00000280073a7890 */ /* 0x000fe2000fffe03f */
[----:B------:R-:W-:Y:S01]  /*65f0*/  R2UR UR36, R13 ;  /* 0x000000000d2472ca */ /* 0x000fe200000e0000 */
[----:B------:R-:W-:Y:S01]  /*6600*/  UMOV UR56, UR52 ;  /* 0x0000003400387c82 */ /* 0x000fe20008000000 */
[----:B------:R-:W-:Y:S01]  /*6610*/  UMOV UR57, UR53 ;  /* 0x0000003500397c82 */ /* 0x000fe20008000000 */
[----:B------:R-:W-:Y:S01]  /*6620*/  UMOV UR59, 0x40000040 ;  /* 0x40000040003b7882 */ /* 0x000fe20000000000 */
[----:B------:R-:W-:Y:S01]  /*6630*/  UIADD3 UR10, UR7, 0x82, URZ ;  /* 0x00000082070a7890 */ /* 0x000fe2000fffe03f */
[-C--:B------:R-:W-:Y:S01]  /*6640*/  FMUL.FTZ R28, R28, R7.reuse ;  /* 0x000000071c1c7220 */ /* 0x080fe20000410000 */
        /* <DEDUP_REMOVED lines=44> */
[----:B------:R-:W-:Y:S01]  /*6910*/  R2UR UR41, R14 ;  /* 0x000000000e2972ca */ /* 0x000fe200000e0000 */
[----:B------:R-:W-:Y:S01]  /*6920*/  UIADD3 UR42, UR7, 0x704, URZ ;  /* 0x00000704072a7890 */ /* 0x000fe2000fffe03f */
[----:B------:R-:W-:Y:S01]  /*6930*/  R2UR UR40, R15 ;  /* 0x000000000f2872ca */ /* 0x000fe200000e0000 */
        /* <DEDUP_REMOVED lines=57> */
[-C--:B------:R-:W-:Y:S01]  /*6cd0*/  FMUL.FTZ R91, R91, R0.reuse ;  /* 0x000000005b5b7220 */ /* 0x080fe20000410000 */
[----:B------:R-:W-:Y:S01]  /*6ce0*/  UMOV UR48, UR52 ;  /* 0x0000003400307c82 */ /* 0x000fe20008000000 */
[----:B------:R-:W-:Y:S01]  /*6cf0*/  UMOV UR49, UR53 ;  /* 0x0000003500317c82 */ /* 0x000fe20008000000 */
        /* <DEDUP_REMOVED lines=24> */
[----:B------:R-:W-:Y:S03]  /*6e80*/  HGMMA.64x16x16.F32.BF16 R136, gdesc[UR52], RZ, !UPT, gsb0 ;  /* 0x00200000348879f0 */ /* 0x000fe6000c0018ff */
[----:B------:R-:W-:Y:S02]  /*6e90*/  WARPGROUP.DEPBAR.LE gsb0, 0x0 ;  /* 0x00008000000079c5 */ /* 0x000fe40000010000 */
[----:B------:R-:W-:-:S06]  /*6ea0*/  WARPGROUP.ARRIVE ;  /* 0x00000000000079c5 */ /* 0x000fcc0000000000 */
[----:B------:R-:W-:Y:S03]  /*6eb0*/  HGMMA.64x16x16.F32.BF16 R128, gdesc[UR56], RZ, !UPT, gsb0 ;  /* 0x00200000388079f0 */ /* 0x000fe6000c0018ff */
        /* <DEDUP_REMOVED lines=93> */
[----:B------:R-:W-:Y:S01]  /*7490*/  UMOV UR15, 0x40000040 ;  /* 0x40000040000f7882 */ /* 0x000fe20000000000 */
[----:B------:R-:W-:Y:S02]  /*74a0*/  WARPGROUP.DEPBAR.LE gsb0, 0x0 ;  /* 0x00008000000079c5 */ /* 0x000fe40000010000 */
[----:B------:R-:W-:-:S06]  /*74b0*/  WARPGROUP.ARRIVE ;  /* 0x00000000000079c5 */ /* 0x000fcc0000000000 */
[----:B------:R-:W-:Y:S01]  /*74c0*/  HGMMA.64x16x16.F32.BF16 R120, gdesc[UR8], R120, gsb0 ;  /* 0x00200000087879f0 */ /* 0x000fe20008001878 */
[----:B------:R-:W-:Y:S02]  /*74d0*/  UIADD3 UR10, UR7, 0x86, URZ ;  /* 0x00000086070a7890 */ /* 0x000fe4000fffe03f */
        /* <DEDUP_REMOVED lines=336> */
[----:B------:R-:W-:Y:S01]  /*89e0*/  UMOV UR47, 0x40000040 ;  /* 0x40000040002f7882 */ /* 0x000fe20000000000 */
        /* <DEDUP_REMOVED lines=16> */
.L_x_192:
[----:B------:R-:W-:Y:S02]  /*8af0*/  R2UR UR10, R4 ;  /* 0x00000000040a72ca */ /* 0x000fe400000e0000 */
[----:B------:R-:W-:-:S11]  /*8b00*/  SHF.L.U32 R0, R11, 0x1f, RZ ;  /* 0x0000001f0b007819 */ /* 0x000fd600000006ff */
[----:B------:R-:W-:-:S09]  /*8b10*/  ULEA UR10, UR6, UR10, 0x3 ;  /* 0x0000000a060a7291 */ /* 0x000fd2000f8e183f */
[----:B------:R0:W1:Y:S01]  /*8b20*/  SYNCS.PHASECHK.TRANS64.TRYWAIT P2, [UR10+0x36850], R0 ;  /* 0x03685000ff0075a7 */ /* 0x000062000804014a */
[----:B------:R-:W-:Y:S05]  /*8b30*/  @!P0 BRA `(.L_x_193) ;  /* 0x0000000000048947 */ /* 0x000fea0003800000 */
[----:B------:R-:W-:Y:S01]  /*8b40*/  BPT.TRAP 0x1 ;  /* 0x000000040000795c */ /* 0x000fe20000300000 */
.L_x_193:
[----:B-1----:R-:W-:Y:S05]  /*8b50*/  @P2 BRA `(.L_x_194) ;  /* 0x0000000000082947 */ /* 0x002fea0003800000 */
[----:B------:R-:W1:Y:S02]  /*8b60*/  SYNCS.PHASECHK.TRANS64.TRYWAIT P2, [UR10+0x36850], R0 ;  /* 0x03685000ff0075a7 */ /* 0x000e64000804014a */
[----:B-1----:R-:W-:Y:S05]  /*8b70*/  @!P2 BRA `(.L_x_195) ;  /* 0x000000d000e0a947 */ /* 0x002fea0003800000 */
.L_x_194:
[----:B------:R-:W-:Y:S01]  /*8b80*/  R2UR UR7, R4 ;  /* 0x00000000040772ca */ /* 0x000fe200000e0000 */
[----:B------:R-:W-:Y:S01]  /*8b90*/  WARPGROUP.ARRIVE ;  /* 0x00000000000079c5 */ /* 0x000fe20000000000 */
[----:B01----:R-:W-:Y:S01]  /*8ba0*/  FMNMX.FTZ R0, R168, R10, !PT ;  /* 0x0000000aa8007209 */ /* 0x003fe20007810000 */
[----:B------:R-:W-:Y:S01]  /*8bb0*/  ULDC UR14, c[0x0][0x988] ;  /* 0x00026200000e7ab9 */ /* 0x000fe20000000800 */
[----:B------:R-:W-:Y:S01]  /*8bc0*/  R2UR UR15, R18 ;  /* 0x00000000120f72ca */ /* 0x000fe200000e0000 */
[----:B------:R-:W-:Y:S01]  /*8bd0*/  VOTEU.ALL UP0, P1 ;  /* 0x00000000003f7886 */ /* 0x000fe20000800000 */
[----:B------:R-:W-:-:S04]  /*8be0*/  FMNMX.FTZ R3, R169, R0, !PT ;  /* 0x00000000a9037209 */ /* 0x000fc80007810000 */
[----:B------:R-:W-:Y:S01]  /*8bf0*/  FMNMX.FTZ R0, R172, R3, !PT ;  /* 0x00000003ac007209 */ /* 0x000fe20007810000 */
[----:B------:R-:W-:Y:S02]  /*8c00*/  @!UP0 UIADD3 UR60, UR60, 0x36840, URZ ;  /* 0x000368403c3c8890 */ /* 0x000fe4000fffe03f */
[----:B------:R-:W-:Y:S01]  /*8c10*/  UIADD3 UR7, UR7, 0x400, URZ ;  /* 0x0000040007077890 */ /* 0x000fe2000fffe03f */
[----:B------:R-:W-:Y:S01]  /*8c20*/  FMNMX.FTZ R3, R173, R0, !PT ;  /* 0x00000000ad037209 */ /* 0x000fe20007810000 */
[----:B------:R-:W-:Y:S02]  /*8c30*/  @!UP0 UIADD3 UR10, UR10, 0x36860, URZ ;  /* 0x000368600a0a8890 */ /* 0x000fe4000fffe03f */
[----:B------:R-:W-:Y:S01]  /*8c40*/  USHF.R.U32.HI UR7, URZ, 0x4, UR7 ;  /* 0x000000043f077899 */ /* 0x000fe20008011607 */
[----:B------:R-:W-:Y:S01]  /*8c50*/  FMNMX.FTZ R0, R160, R3, !PT ;  /* 0x00000003a0007209 */ /* 0x000fe20007810000 */
[----:B------:R-:W-:Y:S02]  /*8c60*/  @!UP0 UPRMT UR60, URZ, 0x654, UR60 ;  /* 0x000006543f3c8896 */ /* 0x000fe4000800003c */
[----:B------:R-:W-:Y:S01]  /*8c70*/  ULOP3.LUT UR7, UR7, 0x3fff, URZ, 0xc0, !UPT ;  /* 0x00003fff07077892 */ /* 0x000fe2000f8ec03f */
[----:B------:R-:W-:Y:S01]  /*8c80*/  FMNMX.FTZ R3, R161, R0, !PT ;  /* 0x00000000a1037209 */ /* 0x000fe20007810000 */
[----:B------:R-:W-:-:S02]  /*8c90*/  @!UP0 UPRMT UR10, URZ, 0x654, UR10 ;  /* 0x000006543f0a8896 */ /* 0x000fc4000800000a */
[----:B------:R-:W-:Y:S01]  /*8ca0*/  ULOP3.LUT UR7, UR7, 0x3800000, URZ, 0xfc, !UPT ;  /* 0x0380000007077892 */ /* 0x000fe2000f8efc3f */
[----:B------:R-:W-:Y:S01]  /*8cb0*/  FMNMX.FTZ R0, R164, R3, !PT ;  /* 0x00000003a4007209 */ /* 0x000fe20007810000 */
[----:B------:R-:W-:Y:S02]  /*8cc0*/  UISETP.GT.AND UP0, UPT, UR61, UR15, UPT ;  /* 0x0000000f3d00728c */ /* 0x000fe4000bf04270 */
[----:B------:R-:W-:Y:S01]  /*8cd0*/  UIMAD UR11, UR6, 0xa80, UR7 ;  /* 0x00000a80060b78a4 */ /* 0x000fe2000f8e0207 */
[----:B------:R-:W-:Y:S01]  /*8ce0*/  FMNMX.FTZ R3, R165, R0, !PT ;  /* 0x00000000a5037209 */ /* 0x000fe20007810000 */
[----:B------:R-:W-:Y:S01]  /*8cf0*/  UIADD3 UR61, UR61, -0x1, URZ ;  /* 0xffffffff3d3d7890 */ /* 0x000fe2000fffe03f */
[----:B------:R-:W-:Y:S02]  /*8d00*/  UMOV UR7, 0x40000040 ;  /* 0x4000004000077882 */ /* 0x000fe40000000000 */
[----:B------:R-:W-:Y:S02]  /*8d10*/  FMNMX.FTZ R0, R152, R3, !PT ;  /* 0x0000000398007209 */ /* 0x000fe40007810000 */
[----:B------:R-:W-:Y:S01]  /*8d20*/  UMOV UR6, UR11 ;  /* 0x0000000b00067c82 */ /* 0x000fe20008000000 */
[----:B------:R-:W-:Y:S01]  /*8d30*/  PLOP3.LUT P2, PT, PT, PT, UP0, 0x80, 0x0 ;  /* 0x000000000000781c */ /* 0x000fe20003f4f008 */
[----:B------:R-:W-:Y:S01]  /*8d40*/  HGMMA.64x192x16.F32.BF16 R24, R200, gdesc[UR4].tnspB, R24, gsb0 ;  /* 0x42e00004c8187df0 */ /* 0x000fe20008001818 */
[----:B------:R-:W-:Y:S01]  /*8d50*/  UIADD3 UR6, UR11, 0x80, URZ ;  /* 0x000000800b067890 */ /* 0x000fe2000fffe03f */
[----:B------:R-:W-:Y:S01]  /*8d60*/  FMNMX.FTZ R3, R153, R0, !PT ;  /* 0x0000000099037209 */ /* 0x000fe20007810000 */
[----:B------:R-:W-:-:S03]  /*8d70*/  UMOV UR7, 0x40000040 ;  /* 0x4000004000077882 */ /* 0x000fc60000000000 */
        /* <DEDUP_REMOVED lines=19> */
[----:B0-----:R-:W-:Y:S02]  /*8eb0*/  FMNMX.FTZ R11, R2, R3, !PT ;  /* 0x00000003020b7209 */ /* 0x001fe40007810000 */
[----:B------:R-:W-:-:S03]  /*8ec0*/  FMNMX.FTZ R2, R170, R9, !PT ;  /* 0x00000009aa027209 */ /* 0x000fc60007810000 */
[----:B------:R-:W0:Y:S02]  /*8ed0*/  SHFL.BFLY PT, R0, R11, 0x1, 0x1f ;  /* 0x0c201f000b007f89 */ /* 0x000e2400000e0000 */
[----:B0-----:R-:W-:Y:S02]  /*8ee0*/  FMNMX.FTZ R3, R11, R0, !PT ;  /* 0x000000000b037209 */ /* 0x001fe40007810000 */
[----:B------:R-:W-:-:S03]  /*8ef0*/  FMNMX.FTZ R11, R171, R2, !PT ;  /* 0x00000002ab0b7209 */ /* 0x000fc60007810000 */
[----:B------:R-:W-:Y:S01]  /*8f00*/  FADD.FTZ R0, -R3, R10 ;  /* 0x0000000a03007221 */ /* 0x000fe20000010100 */
[----:B------:R-:W-:-:S03]  /*8f10*/  FMNMX.FTZ R2, R174, R11, !PT ;  /* 0x0000000bae027209 */ /* 0x000fc60007810000 */
[----:B------:R-:W-:Y:S01]  /*8f20*/  FMUL.FTZ R7, R0, UR14 ;  /* 0x0000000e00077c20 */ /* 0x000fe20008410000 */
[----:B------:R-:W-:Y:S01]  /*8f30*/  FMNMX.FTZ R11, R175, R2, !PT ;  /* 0x00000002af0b7209 */ /* 0x000fe20007810000 */
[----:B------:R-:W-:-:S03]  /*8f40*/  FMUL.FTZ R0, R3, UR14 ;  /* 0x0000000e03007c20 */ /* 0x000fc60008410000 */
[----:B------:R-:W-:Y:S01]  /*8f50*/  FMNMX.FTZ R2, R162, R11, !PT ;  /* 0x0000000ba2027209 */ /* 0x000fe20007810000 */
[--C-:B------:R-:W-:Y:S01]  /*8f60*/  FFMA.FTZ R21, R169, UR14, -R0.reuse ;  /* 0x0000000ea9157c23 */ /* 0x100fe20008010800 */
[--C-:B------:R-:W-:Y:S01]  /*8f70*/  FFMA.FTZ R12, R157, UR14, -R0.reuse ;  /* 0x0000000e9d0c7c23 */ /* 0x100fe20008010800 */
[--C-:B------:R-:W-:Y:S01]  /*8f80*/  FFMA.FTZ R14, R145, UR14, -R0.reuse ;  /* 0x0000000e910e7c23 */ /* 0x100fe20008010800 */
[----:B------:R-:W-:Y:S01]  /*8f90*/  FMNMX.FTZ R11, R163, R2, !PT ;  /* 0x00000002a30b7209 */ /* 0x000fe20007810000 */
[--C-:B------:R-:W-:Y:S01]  /*8fa0*/  FFMA.FTZ R20, R141, UR14, -R0.reuse ;  /* 0x0000000e8d147c23 */ /* 0x100fe20008010800 */
[--C-:B------:R-:W-:Y:S01]  /*8fb0*/  FFMA.FTZ R129, R129, UR14, -R0.reuse ;  /* 0x0000000e81817c23 */ /* 0x100fe20008010800 */
[----:B------:R-:W-:Y:S01]  /*8fc0*/  MUFU.EX2 R7, R7 ;  /* 0x0000000700077308 */ /* 0x000fe20000000800 */
[----:B------:R-:W-:Y:S01]  /*8fd0*/  FMNMX.FTZ R2, R166, R11, !PT ;  /* 0x0000000ba6027209 */ /* 0x000fe20007810000 */
[----:B------:R-:W-:-:S03]  /*8fe0*/  FFMA.FTZ R11, R161, UR14, -R0 ;  /* 0x0000000ea10b7c23 */ /* 0x000fc60008010800 */
[----:B------:R-:W-:-:S03]  /*8ff0*/  FMNMX.FTZ R13, R167, R2, !PT ;  /* 0x00000002a70d7209 */ /* 0x000fc60007810000 */
[----:B------:R-:W-:Y:S01]  /*9000*/  MUFU.EX2 R21, R21 ;  /* 0x0000001500157308 */ /* 0x000fe20000000800 */
[----:B------:R-:W-:-:S04]  /*9010*/  FMNMX.FTZ R2, R154, R13, !PT ;  /* 0x0000000d9a027209 */ /* 0x000fc80007810000 */
[----:B------:R-:W-:-:S03]  /*9020*/  FMNMX.FTZ R13, R155, R2, !PT ;  /* 0x000000029b0d7209 */ /* 0x000fc60007810000 */
        /* <DEDUP_REMOVED lines=14> */
[----:B------:R-:W-:Y:S01]  /*9110*/  FMNMX.FTZ R2, R142, R15, !PT ;  /* 0x0000000f8e027209 */ /* 0x000fe20007810000 */
[----:B------:R-:W-:Y:S02]  /*9120*/  WARPGROUP.DEPBAR.LE gsb0, 0x0 ;  /* 0x00008000000079c5 */ /* 0x000fe40000010000 */
[----:B------:R-:W-:Y:S01]  /*9130*/  WARPGROUP.ARRIVE ;  /* 0x00000000000079c5 */ /* 0x000fe20000000000 */
[----:B------:R-:W-:Y:S01]  /*9140*/  FMNMX.FTZ R15, R143, R2, !PT ;  /* 0x000000028f0f7209 */ /* 0x000fe20007810000 */
[--C-:B------:R-:W-:Y:S01]  /*9150*/  FFMA.FTZ R200, R168, UR14, -R0.reuse ;  /* 0x0000000ea8c87c23 */ /* 0x100fe20008010800 */
[--C-:B------:R-:W-:Y:S01]  /*9160*/  FFMA.FTZ R202, R172, UR14, -R0.reuse ;  /* 0x0000000eacca7c23 */ /* 0x100fe20008010800 */
[----:B------:R-:W-:Y:S01]  /*9170*/  FFMA.FTZ R168, R173, UR14, -R0 ;  /* 0x0000000eada87c23 */ /* 0x000fe20008010800 */
[----:B------:R-:W-:Y:S01]  /*9180*/  FMNMX.FTZ R2, R130, R15, !PT ;  /* 0x0000000f82027209 */ /* 0x000fe20007810000 */
[----:B------:R-:W-:Y:S01]  /*9190*/  HGMMA.64x192x16.F32.BF16 R24, R196, gdesc[UR4].tnspB, R24, gsb0 ;  /* 0x42e00004c4187df0 */ /* 0x000fe20008001818 */
[----:B------:R-:W-:Y:S01]  /*91a0*/  UIADD3 UR6, UR11, 0x100, URZ ;  /* 0x000001000b067890 */ /* 0x000fe2000fffe03f */
[----:B------:R-:W0:Y:S01]  /*91b0*/  MUFU.EX2 R200, R200 ;  /* 0x000000c800c87308 */ /* 0x000e220000000800 */
[----:B------:R-:W-:Y:S01]  /*91c0*/  UMOV UR7, 0x40000040 ;  /* 0x4000004000077882 */ /* 0x000fe20000000000 */
[----:B------:R-:W-:-:S04]  /*91d0*/  FMNMX.FTZ R15, R131, R2, !PT ;  /* 0x00000002830f7209 */ /* 0x000fc80007810000 */
[----:B------:R-:W-:Y:S02]  /*91e0*/  FMNMX.FTZ R2, R134, R15, !PT ;  /* 0x0000000f86027209 */ /* 0x000fe40007810000 */
[----:B------:R-:W-:Y:S02]  /*91f0*/  MUFU.EX2 R202, R202 ;  /* 0x000000ca00ca7308 */ /* 0x000fe40000000800 */
[----:B------:R-:W-:-:S04]  /*9200*/  FMNMX.FTZ R15, R135, R2, !PT ;  /* 0x00000002870f7209 */ /* 0x000fc80007810000 */
[----:B------:R-:W-:Y:S02]  /*9210*/  FMNMX.FTZ R2, R122, R15, !PT ;  /* 0x0000000f7a027209 */ /* 0x000fe40007810000 */
[----:B------:R-:W-:Y:S02]  /*9220*/  MUFU.EX2 R168, R168 ;  /* 0x000000a800a87308 */ /* 0x000fe40000000800 */
[----:B------:R-:W-:-:S04]  /*9230*/  FMNMX.FTZ R15, R123, R2, !PT ;  /* 0x000000027b0f7209 */ /* 0x000fc80007810000 */
[----:B------:R-:W-:Y:S01]  /*9240*/  FMNMX.FTZ R2, R126, R15, !PT ;  /* 0x0000000f7e027209 */ /* 0x000fe20007810000 */
[----:B------:R-:W-:Y:S01]  /*9250*/  FFMA.FTZ R15, R137, UR14, -R0 ;  /* 0x0000000e890f7c23 */ /* 0x000fe20008010800 */
[----:B------:R-:W-:Y:S02]  /*9260*/  MUFU.EX2 R129, R129 ;  /* 0x0000008100817308 */ /* 0x000fe40000000800 */
[----:B------:R-:W-:-:S05]  /*9270*/  FMNMX.FTZ R2, R127, R2, !PT ;  /* 0x000000027f027209 */ /* 0x000fca0007810000 */
[----:B------:R-:W1:Y:S01]  /*9280*/  SHFL.BFLY PT, R10, R2, 0x2, 0x1f ;  /* 0x0c401f00020a7f89 */ /* 0x000e6200000e0000 */
[----:B------:R-:W-:Y:S01]  /*9290*/  MUFU.EX2 R15, R15 ;  /* 0x0000000f000f7308 */ /* 0x000fe20000000800 */
[----:B-1----:R-:W-:Y:S01]  /*92a0*/  FMNMX.FTZ R2, R2, R10, !PT ;  /* 0x0000000a02027209 */ /* 0x002fe20007810000 */
[--C-:B------:R-:W-:Y:S01]  /*92b0*/  FFMA.FTZ R10, R120, UR14, -R0.reuse ;  /* 0x0000000e780a7c23 */ /* 0x100fe20008010800 */
[--C-:B------:R-:W-:Y:S01]  /*92c0*/  FFMA.FTZ R120, R121, UR14, -R0.reuse ;  /* 0x0000000e79787c23 */ /* 0x100fe20008010800 */
[----:B------:R-:W-:-:S04]  /*92d0*/  FFMA.FTZ R121, R124, UR14, -R0 ;  /* 0x0000000e7c797c23 */ /* 0x000fc80008010800 */
[----:B------:R-:W-:Y:S08]  /*92e0*/  MUFU.EX2 R10, R10 ;  /* 0x0000000a000a7308 */ /* 0x000ff00000000800 */
[----:B------:R-:W-:Y:S08]  /*92f0*/  MUFU.EX2 R120, R120 ;  /* 0x0000007800787308 */ /* 0x000ff00000000800 */
[----:B------:R-:W-:Y:S01]  /*9300*/  MUFU.EX2 R121, R121 ;  /* 0x0000007900797308 */ /* 0x000fe20000000800 */
[----:B------:R-:W-:-:S02]  /*9310*/  WARPGROUP.DEPBAR.LE gsb0, 0x0 ;  /* 0x00008000000079c5 */ /* 0x000fc40000010000 */
[----:B------:R-:W-:Y:S01]  /*9320*/  WARPGROUP.ARRIVE ;  /* 0x00000000000079c5 */ /* 0x000fe20000000000 */
[--C-:B------:R-:W-:Y:S01]  /*9330*/  FFMA.FTZ R196, R160, UR14, -R0.reuse ;  /* 0x0000000ea0c47c23 */ /* 0x100fe20008010800 */
[----:B------:R-:W-:-:S04]  /*9340*/  FFMA.FTZ R198, R164, UR14, -R0 ;  /* 0x0000000ea4c67c23 */ /* 0x000fc80008010800 */
[----:B------:R-:W-:Y:S01]  /*9350*/  HGMMA.64x192x16.F32.BF16 R24, R192, gdesc[UR4].tnspB, R24, gsb0 ;  /* 0x42e00004c0187df0 */ /* 0x000fe20008001818 */
[----:B------:R-:W-:Y:S01]  /*9360*/  UIADD3 UR6, UR11, 0x180, URZ ;  /* 0x000001800b067890 */ /* 0x000fe2000fffe03f */
[----:B------:R-:W-:Y:S01]  /*9370*/  MUFU.EX2 R196, R196 ;  /* 0x000000c400c47308 */ /* 0x000fe20000000800 */
[----:B------:R-:W-:-:S07]  /*9380*/  UMOV UR7, 0x40000040 ;  /* 0x4000004000077882 */ /* 0x000fce0000000000 */
[----:B------:R-:W-:Y:S01]  /*9390*/  MUFU.EX2 R198, R198 ;  /* 0x000000c600c67308 */ /* 0x000fe20000000800 */
[----:B------:R-:W-:Y:S02]  /*93a0*/  WARPGROUP.DEPBAR.LE gsb0, 0x0 ;  /* 0x00008000000079c5 */ /* 0x000fe40000010000 */
[----:B------:R-:W-:Y:S01]  /*93b0*/  WARPGROUP.ARRIVE ;  /* 0x00000000000079c5 */ /* 0x000fe20000000000 */
[--C-:B------:R-:W-:Y:S01]  /*93c0*/  FFMA.FTZ R192, R152, UR14, -R0.reuse ;  /* 0x0000000e98c07c23 */ /* 0x100fe20008010800 */
[--C-:B------:R-:W-:Y:S01]  /*93d0*/  FFMA.FTZ R152, R153, UR14, -R0.reuse ;  /* 0x0000000e99987c23 */ /* 0x100fe20008010800 */
[----:B------:R-:W-:-:S04]  /*93e0*/  FFMA.FTZ R194, R156, UR14, -R0 ;  /* 0x0000000e9cc27c23 */ /* 0x000fc80008010800 */
[----:B------:R-:W-:Y:S01]  /*93f0*/  HGMMA.64x192x16.F32.BF16 R24, R188, gdesc[UR4].tnspB, R24, gsb0 ;  /* 0x42e00004bc187df0 */ /* 0x000fe20008001818 */
[----:B------:R-:W-:Y:S01]  /*9400*/  UIADD3 UR6, UR11, 0x200, URZ ;  /* 0x000002000b067890 */ /* 0x000fe2000fffe03f */
[----:B------:R-:W-:Y:S01]  /*9410*/  MUFU.EX2 R192, R192 ;  /* 0x000000c000c07308 */ /* 0x000fe20000000800 */
[----:B------:R-:W-:-:S07]  /*9420*/  UMOV UR7, 0x40000040 ;  /* 0x4000004000077882 */ /* 0x000fce0000000000 */
[----:B------:R-:W-:Y:S08]  /*9430*/  MUFU.EX2 R152, R152 ;  /* 0x0000009800987308 */ /* 0x000ff00000000800 */
[----:B------:R-:W-:Y:S01]  /*9440*/  MUFU.EX2 R194, R194 ;  /* 0x000000c200c27308 */ /* 0x000fe20000000800 */
[----:B------:R-:W-:Y:S02]  /*9450*/  WARPGROUP.DEPBAR.LE gsb0, 0x0 ;  /* 0x00008000000079c5 */ /* 0x000fe40000010000 */
[----:B------:R-:W-:Y:S01]  /*9460*/  WARPGROUP.ARRIVE ;  /* 0x00000000000079c5 */ /* 0x000fe20000000000 */
[--C-:B------:R-:W-:Y:S01]  /*9470*/  FFMA.FTZ R188, R144, UR14, -R0.reuse ;  /* 0x0000000e90bc7c23 */ /* 0x100fe20008010800 */
[--C-:B------:R-:W-:Y:S01]  /*9480*/  FFMA.FTZ R190, R148, UR14, -R0.reuse ;  /* 0x0000000e94be7c23 */ /* 0x100fe20008010800 */
[----:B------:R-:W-:-:S03]  /*9490*/  FFMA.FTZ R144, R149, UR14, -R0 ;  /* 0x0000000e95907c23 */ /* 0x000fc60008010800 */
        /* <DEDUP_REMOVED lines=9> */
[----:B------:R-:W-:Y:S01]  /*9530*/  FFMA.FTZ R186, R140, UR14, -R0 ;  /* 0x0000000e8cba7c23 */ /* 0x000fe20008010800 */
[----:B------:R-:W1:Y:S03]  /*9540*/  SHFL.BFLY PT, R136, R2, 0x1, 0x1f ;  /* 0x0c201f0002887f89 */ /* 0x000e6600000e0000 */
[----:B------:R-:W-:Y:S01]  /*9550*/  HGMMA.64x192x16.F32.BF16 R24, R180, gdesc[UR4].tnspB, R24, gsb0 ;  /* 0x42e00004b4187df0 */ /* 0x000fe20008001818 */
[----:B------:R-:W-:Y:S01]  /*9560*/  UIADD3 UR6, UR11, 0x300, URZ ;  /* 0x000003000b067890 */ /* 0x000fe2000fffe03f */
[----:B------:R-:W-:Y:S01]  /*9570*/  MUFU.EX2 R184, R184 ;  /* 0x000000b800b87308 */ /* 0x000fe20000000800 */
[----:B------:R-:W-:-:S07]  /*9580*/  UMOV UR7, 0x40000040 ;  /* 0x4000004000077882 */ /* 0x000fce0000000000 */
[----:B------:R-:W-:Y:S01]  /*9590*/  MUFU.EX2 R186, R186 ;  /* 0x000000ba00ba7308 */ /* 0x000fe20000000800 */
[----:B-1----:R-:W-:-:S05]  /*95a0*/  FMNMX.FTZ R2, R2, R136, !PT ;  /* 0x0000008802027209 */ /* 0x002fca0007810000 */
[----:B------:R-:W-:-:S04]  /*95b0*/  FMUL.FTZ R124, R2, UR14 ;  /* 0x0000000e027c7c20 */ /* 0x000fc80008410000 */
[--C-:B------:R-:W-:Y:S01]  /*95c0*/  FFMA.FTZ R201, R170, UR14, -R124.reuse ;  /* 0x0000000eaac97c23 */ /* 0x100fe2000801087c */
[--C-:B------:R-:W-:Y:S01]  /*95d0*/  FFMA.FTZ R203, R174, UR14, -R124.reuse ;  /* 0x0000000eaecb7c23 */ /* 0x100fe2000801087c */
[--C-:B------:R-:W-:Y:S01]  /*95e0*/  FFMA.FTZ R175, R175, UR14, -R124.reuse ;  /* 0x0000000eafaf7c23 */ /* 0x100fe2000801087c */
[--C-:B------:R-:W-:Y:S01]  /*95f0*/  FFMA.FTZ R197, R162, UR14, -R124.reuse ;  /* 0x0000000ea2c57c23 */ /* 0x100fe2000801087c */
[--C-:B------:R-:W-:Y:S01]  /*9600*/  FFMA.FTZ R189, R146, UR14, -R124.reuse ;  /* 0x0000000e92bd7c23 */ /* 0x100fe2000801087c */
[----:B------:R-:W-:Y:S01]  /*9610*/  FFMA.FTZ R187, R142, UR14, -R124 ;  /* 0x0000000e8ebb7c23 */ /* 0x000fe2000801087c */
[----:B------:R-:W-:Y:S01]  /*9620*/  MUFU.EX2 R201, R201 ;  /* 0x000000c900c97308 */ /* 0x000fe20000000800 */
[----:B0-----:R-:W-:Y:S01]  /*9630*/  FFMA.FTZ R146, R7, R6, R200 ;  /* 0x0000000607927223 */ /* 0x001fe200000100c8 */
[--C-:B------:R-:W-:Y:S01]  /*9640*/  FFMA.FTZ R199, R166, UR14, -R124.reuse ;  /* 0x0000000ea6c77c23 */ /* 0x100fe2000801087c */
[--C-:B------:R-:W-:Y:S01]  /*9650*/  FFMA.FTZ R136, R167, UR14, -R124.reuse ;  /* 0x0000000ea7887c23 */ /* 0x100fe2000801087c */
[--C-:B------:R-:W-:Y:S01]  /*9660*/  FFMA.FTZ R6, R143, UR14, -R124.reuse ;  /* 0x0000000e8f067c23 */ /* 0x100fe2000801087c */
[--C-:B------:R-:W-:Y:S01]  /*9670*/  FFMA.FTZ R193, R154, UR14, -R124.reuse ;  /* 0x0000000e9ac17c23 */ /* 0x100fe2000801087c */
[--C-:B------:R-:W-:Y:S01]  /*9680*/  FFMA.FTZ R137, R155, UR14, -R124.reuse ;  /* 0x0000000e9b897c23 */ /* 0x100fe2000801087c */
[--C-:B------:R-:W-:Y:S01]  /*9690*/  FFMA.FTZ R195, R158, UR14, -R124.reuse ;  /* 0x0000000e9ec37c23 */ /* 0x100fe2000801087c */
[----:B------:R-:W-:Y:S01]  /*96a0*/  MUFU.EX2 R203, R203 ;  /* 0x000000cb00cb7308 */ /* 0x000fe20000000800 */
[--C-:B------:R-:W-:Y:S01]  /*96b0*/  FFMA.FTZ R140, R159, UR14, -R124.reuse ;  /* 0x0000000e9f8c7c23 */ /* 0x100fe2000801087c */
[----:B------:R-:W-:Y:S01]  /*96c0*/  F2FP.BF16.F32.PACK_AB R200, R21, R200 ;  /* 0x000000c815c8723e */ /* 0x000fe200000010ff */
[--C-:B------:R-:W-:Y:S01]  /*96d0*/  FFMA.FTZ R141, R147, UR14, -R124.reuse ;  /* 0x0000000e938d7c23 */ /* 0x100fe2000801087c */
[--C-:B------:R-:W-:Y:S01]  /*96e0*/  FFMA.FTZ R191, R150, UR14, -R124.reuse ;  /* 0x0000000e96bf7c23 */ /* 0x100fe2000801087c */
[--C-:B------:R-:W-:Y:S01]  /*96f0*/  FFMA.FTZ R151, R151, UR14, -R124.reuse ;  /* 0x0000000e97977c23 */ /* 0x100fe2000801087c */
[--C-:B------:R-:W-:Y:S01]  /*9700*/  FFMA.FTZ R185, R138, UR14, -R124.reuse ;  /* 0x0000000e8ab97c23 */ /* 0x100fe2000801087c */
[--C-:B------:R-:W-:Y:S01]  /*9710*/  FFMA.FTZ R139, R139, UR14, -R124.reuse ;  /* 0x0000000e8b8b7c23 */ /* 0x100fe2000801087c */
[----:B------:R-:W-:Y:S01]  /*9720*/  MUFU.EX2 R197, R197 ;  /* 0x000000c500c57308 */ /* 0x000fe20000000800 */
[--C-:B------:R-:W-:Y:S01]  /*9730*/  FFMA.FTZ R130, R130, UR14, -R124.reuse ;  /* 0x0000000e82827c23 */ /* 0x100fe2000801087c */
[--C-:B------:R-:W-:Y:S01]  /*9740*/  FFMA.FTZ R131, R131, UR14, -R124.reuse ;  /* 0x0000000e83837c23 */ /* 0x100fe2000801087c */
[--C-:B------:R-:W-:Y:S01]  /*9750*/  FFMA.FTZ R134, R134, UR14, -R124.reuse ;  /* 0x0000000e86867c23 */ /* 0x100fe2000801087c */
[--C-:B------:R-:W-:Y:S01]  /*9760*/  FFMA.FTZ R135, R135, UR14, -R124.reuse ;  /* 0x0000000e87877c23 */ /* 0x100fe2000801087c */
[--C-:B------:R-:W-:Y:S01]  /*9770*/  FFMA.FTZ R122, R122, UR14, -R124.reuse ;  /* 0x0000000e7a7a7c23 */ /* 0x100fe2000801087c */
[--C-:B------:R-:W-:Y:S01]  /*9780*/  FFMA.FTZ R123, R123, UR14, -R124.reuse ;  /* 0x0000000e7b7b7c23 */ /* 0x100fe2000801087c */
[----:B------:R-:W-:Y:S01]  /*9790*/  FFMA.FTZ R126, R126, UR14, -R124 ;  /* 0x0000000e7e7e7c23 */ /* 0x000fe2000801087c */
        /* <DEDUP_REMOVED lines=17> */
[----:B------:R-:W-:Y:S08]  /*98b0*/  MUFU.EX2 R122, R122 ;  /* 0x0000007a007a7308 */ /* 0x000ff00000000800 */
[----:B------:R-:W-:Y:S01]  /*98c0*/  MUFU.EX2 R123, R123 ;  /* 0x0000007b007b7308 */ /* 0x000fe20000000800 */
[----:B------:R-:W-:-:S02]  /*98d0*/  WARPGROUP.DEPBAR.LE gsb0, 0x0 ;  /* 0x00008000000079c5 */ /* 0x000fc40000010000 */
[----:B------:R-:W-:Y:S01]  /*98e0*/  WARPGROUP.ARRIVE ;  /* 0x00000000000079c5 */ /* 0x000fe20000000000 */
[--C-:B------:R-:W-:Y:S01]  /*98f0*/  FFMA.FTZ R180, R128, UR14, -R0.reuse ;  /* 0x0000000e80b47c23 */ /* 0x100fe20008010800 */
[--C-:B------:R-:W-:Y:S01]  /*9900*/  FFMA.FTZ R182, R132, UR14, -R0.reuse ;  /* 0x0000000e84b67c23 */ /* 0x100fe20008010800 */
[--C-:B------:R-:W-:Y:S01]  /*9910*/  FFMA.FTZ R128, R133, UR14, -R0.reuse ;  /* 0x0000000e85807c23 */ /* 0x100fe20008010800 */
[----:B------:R-:W-:Y:S01]  /*9920*/  FFMA.FTZ R132, R125, UR14, -R0 ;  /* 0x0000000e7d847c23 */ /* 0x000fe20008010800 */
[----:B------:R-:W-:Y:S01]  /*9930*/  FADD.FTZ R0, -R2, R9 ;  /* 0x0000000902007221 */ /* 0x000fe20000010100 */
[----:B------:R-:W-:Y:S01]  /*9940*/  HGMMA.64x192x16.F32.BF16 R24, R176, gdesc[UR4].tnspB, R24, gsb0 ;  /* 0x42e00004b0187df0 */ /* 0x000fe20008001818 */
[--C-:B------:R-:W-:Y:S01]  /*9950*/  FFMA.FTZ R125, R171, UR14, -R124.reuse ;  /* 0x0000000eab7d7c23 */ /* 0x100fe2000801087c */
[----:B------:R-:W-:Y:S01]  /*9960*/  MUFU.EX2 R9, R132 ;  /* 0x0000008400097308 */ /* 0x000fe20000000800 */
[----:B------:R-:W-:Y:S01]  /*9970*/  FMUL.FTZ R0, R0, UR14 ;  /* 0x0000000e00007c20 */ /* 0x000fe20008410000 */
[--C-:B------:R-:W-:Y:S01]  /*9980*/  FFMA.FTZ R133, R163, UR14, -R124.reuse ;  /* 0x0000000ea3857c23 */ /* 0x100fe2000801087c */
[----:B------:R-:W-:Y:S01]  /*9990*/  FFMA.FTZ R124, R127, UR14, -R124 ;  /* 0x0000000e7f7c7c23 */ /* 0x000fe2000801087c */
[----:B------:R-:W-:-:S02]  /*99a0*/  R2UR UR6, R16 ;  /* 0x00000000100672ca */ /* 0x000fc400000e0000 */
[----:B0-----:R-:W-:Y:S02]  /*99b0*/  F2FP.BF16.F32.PACK_AB R181, R131, R130 ;  /* 0x0000008283b5723e */ /* 0x001fe400000010ff */
[----:B------:R-:W0:Y:S01]  /*99c0*/  MUFU.EX2 R0, R0 ;  /* 0x0000000000007308 */ /* 0x000e220000000800 */
[----:B-1----:R-:W-:-:S07]  /*99d0*/  F2FP.BF16.F32.PACK_AB R183, R135, R134 ;  /* 0x0000008687b7723e */ /* 0x002fce00000010ff */
[----:B------:R-:W1:Y:S08]  /*99e0*/  MUFU.EX2 R125, R125 ;  /* 0x0000007d007d7308 */ /* 0x000e700000000800 */
[----:B------:R-:W2:Y:S01]  /*99f0*/  MUFU.EX2 R132, R175 ;  /* 0x000000af00847308 */ /* 0x000ea20000000800 */
[----:B0-----:R-:W-:Y:S01]  /*9a00*/  FFMA.FTZ R142, R0, R5, R201 ;  /* 0x00000005008e7223 */ /* 0x001fe200000100c9 */
[----:B------:R-:W-:-:S04]  /*9a10*/  FADD.FTZ R5, R21, R146 ;  /* 0x0000009215057221 */ /* 0x000fc80000010000 */
[----:B------:R-:W-:Y:S01]  /*9a20*/  FADD.FTZ R5, R202, R5 ;  /* 0x00000005ca057221 */ /* 0x000fe20000010000 */
[C---:B------:R-:W-:Y:S01]  /*9a30*/  F2FP.BF16.F32.PACK_AB R202, R168.reuse, R202 ;  /* 0x000000caa8ca723e */ /* 0x040fe200000010ff */
[----:B------:R-:W0:Y:S01]  /*9a40*/  MUFU.EX2 R133, R133 ;  /* 0x0000008500857308 */ /* 0x000e220000000800 */
[C---:B-1----:R-:W-:Y:S01]  /*9a50*/  FADD.FTZ R142, R125.reuse, R142 ;  /* 0x0000008e7d8e7221 */ /* 0x042fe20000010000 */
[----:B------:R-:W-:Y:S01]  /*9a60*/  FADD.FTZ R145, R168, R5 ;  /* 0x00000005a8917221 */ /* 0x000fe20000010000 */
[----:B------:R-:W-:Y:S02]  /*9a70*/  F2FP.BF16.F32.PACK_AB R201, R125, R201 ;  /* 0x000000c97dc9723e */ /* 0x000fe400000010ff */
[----:B------:R-:W-:Y:S01]  /*9a80*/  FADD.FTZ R143, R203, R142 ;  /* 0x0000008ecb8f7221 */ /* 0x000fe20000010000 */
[----:B------:R-:W-:Y:S01]  /*9a90*/  FADD.FTZ R146, R196, R145 ;  /* 0x00000091c4927221 */ /* 0x000fe20000010000 */
[C---:B------:R-:W-:Y:S01]  /*9aa0*/  F2FP.BF16.F32.PACK_AB R196, R11.reuse, R196 ;  /* 0x000000c40bc4723e */ /* 0x040fe200000010ff */
[----:B------:R-:W1:Y:S01]  /*9ab0*/  MUFU.EX2 R5, R139 ;  /* 0x0000008b00057308 */ /* 0x000e620000000800 */
[C---:B--2---:R-:W-:Y:S01]  /*9ac0*/  FADD.FTZ R142, R132.reuse, R143 ;  /* 0x0000008f848e7221 */ /* 0x044fe20000010000 */
[----:B------:R-:W-:Y:S01]  /*9ad0*/  FADD.FTZ R143, R11, R146 ;  /* 0x000000920b8f7221 */ /* 0x000fe20000010000 */
[----:B------:R-:W-:-:S02]  /*9ae0*/  F2FP.BF16.F32.PACK_AB R203, R132, R203 ;  /* 0x000000cb84cb723e */ /* 0x000fc400000010ff */
[----:B------:R-:W-:Y:S01]  /*9af0*/  FADD.FTZ R142, R197, R142 ;  /* 0x0000008ec58e7221 */ /* 0x000fe20000010000 */
[----:B------:R-:W-:Y:S01]  /*9b00*/  FADD.FTZ R146, R198, R143 ;  /* 0x0000008fc6927221 */ /* 0x000fe20000010000 */
[----:B------:R-:W-:Y:S01]  /*9b10*/  F2FP.BF16.F32.PACK_AB R198, R13, R198 ;  /* 0x000000c60dc6723e */ /* 0x000fe200000010ff */
[----:B------:R-:W2:Y:S01]  /*9b20*/  MUFU.EX2 R180, R180 ;  /* 0x000000b400b47308 */ /* 0x000ea20000000800 */
[----:B0-----:R-:W-:Y:S01]  /*9b30*/  FADD.FTZ R142, R133, R142 ;  /* 0x0000008e858e7221 */ /* 0x001fe20000010000 */
[----:B------:R-:W-:Y:S01]  /*9b40*/  FADD.FTZ R127, R13, R146 ;  /* 0x000000920d7f7221 */ /* 0x000fe20000010000 */
[----:B------:R-:W-:Y:S02]  /*9b50*/  F2FP.BF16.F32.PACK_AB R197, R133, R197 ;  /* 0x000000c585c5723e */ /* 0x000fe400000010ff */
[----:B------:R-:W-:Y:S01]  /*9b60*/  FADD.FTZ R21, R199, R142 ;  /* 0x0000008ec7157221 */ /* 0x000fe20000010000 */
[----:B------:R-:W-:Y:S01]  /*9b70*/  FADD.FTZ R127, R192, R127 ;  /* 0x0000007fc07f7221 */ /* 0x000fe20000010000 */
[C---:B------:R-:W-:Y:S01]  /*9b80*/  F2FP.BF16.F32.PACK_AB R199, R136.reuse, R199 ;  /* 0x000000c788c7723e */ /* 0x040fe200000010ff */
[----:B------:R-:W0:Y:S01]  /*9b90*/  MUFU.EX2 R182, R182 ;  /* 0x000000b600b67308 */ /* 0x000e220000000800 */
[----:B------:R-:W-:Y:S01]  /*9ba0*/  FADD.FTZ R142, R136, R21 ;  /* 0x00000015888e7221 */ /* 0x000fe20000010000 */
[C---:B------:R-:W-:Y:S01]  /*9bb0*/  FADD.FTZ R127, R152.reuse, R127 ;  /* 0x0000007f987f7221 */ /* 0x040fe20000010000 */
[----:B------:R-:W-:-:S02]  /*9bc0*/  F2FP.BF16.F32.PACK_AB R192, R152, R192 ;  /* 0x000000c098c0723e */ /* 0x000fc400000010ff */
[----:B------:R-:W-:Y:S01]  /*9bd0*/  FADD.FTZ R142, R193, R142 ;  /* 0x0000008ec18e7221 */ /* 0x000fe20000010000 */
[----:B------:R-:W-:Y:S01]  /*9be0*/  FADD.FTZ R127, R194, R127 ;  /* 0x0000007fc27f7221 */ /* 0x000fe20000010000 */
[C---:B------:R-:W-:Y:S01]  /*9bf0*/  F2FP.BF16.F32.PACK_AB R194, R12.reuse, R194 ;  /* 0x000000c20cc2723e */ /* 0x040fe200000010ff */
[----:B------:R-:W3:Y:S01]  /*9c00*/  MUFU.EX2 R128, R128 ;  /* 0x0000008000807308 */ /* 0x000ee20000000800 */
[C---:B------:R-:W-:Y:S01]  /*9c10*/  FADD.FTZ R142, R137.reuse, R142 ;  /* 0x0000008e898e7221 */ /* 0x040fe20000010000 */
[----:B------:R-:W-:Y:S01]  /*9c20*/  FADD.FTZ R127, R12, R127 ;  /* 0x0000007f0c7f7221 */ /* 0x000fe20000010000 */
[----:B------:R-:W-:Y:S02]  /*9c30*/  F2FP.BF16.F32.PACK_AB R193, R137, R193 ;  /* 0x000000c189c1723e */ /* 0x000fe400000010ff */
[----:B------:R-:W-:Y:S01]  /*9c40*/  FADD.FTZ R11, R195, R142 ;  /* 0x0000008ec30b7221 */ /* 0x000fe20000010000 */
[----:B------:R-:W-:Y:S01]  /*9c50*/  FADD.FTZ R127, R188, R127 ;  /* 0x0000007fbc7f7221 */ /* 0x000fe20000010000 */
[----:B------:R-:W-:Y:S01]  /*9c60*/  F2FP.BF16.F32.PACK_AB R188, R14, R188 ;  /* 0x000000bc0ebc723e */ /* 0x000fe200000010ff */
[----:B------:R-:W4:Y:S01]  /*9c70*/  MUFU.EX2 R126, R126 ;  /* 0x0000007e007e7308 */ /* 0x000f220000000800 */
[----:B------:R-:W-:Y:S01]  /*9c80*/  FADD.FTZ R132, R140, R11 ;  /* 0x0000000b8c847221 */ /* 0x000fe20000010000 */
[----:B------:R-:W-:Y:S01]  /*9c90*/  FADD.FTZ R127, R14, R127 ;  /* 0x0000007f0e7f7221 */ /* 0x000fe20000010000 */
[----:B------:R-:W-:-:S02]  /*9ca0*/  F2FP.BF16.F32.PACK_AB R195, R140, R195 ;  /* 0x000000c38cc3723e */ /* 0x000fc400000010ff */
[----:B------:R-:W-:Y:S01]  /*9cb0*/  FADD.FTZ R132, R189, R132 ;  /* 0x00000084bd847221 */ /* 0x000fe20000010000 */
[----:B------:R-:W-:Y:S01]  /*9cc0*/  FADD.FTZ R127, R190, R127 ;  /* 0x0000007fbe7f7221 */ /* 0x000fe20000010000 */
[C---:B------:R-:W-:Y:S01]  /*9cd0*/  F2FP.BF16.F32.PACK_AB R189, R141.reuse, R189 ;  /* 0x000000bd8dbd723e */ /* 0x040fe200000010ff */
[----:B------:R-:W5:Y:S01]  /*9ce0*/  MUFU.EX2 R124, R124 ;  /* 0x0000007c007c7308 */ /* 0x000f620000000800 */
[----:B------:R-:W-:Y:S01]  /*9cf0*/  FADD.FTZ R132, R141, R132 ;  /* 0x000000848d847221 */ /* 0x000fe20000010000 */
[C---:B------:R-:W-:Y:S01]  /*9d00*/  FADD.FTZ R127, R144.reuse, R127 ;  /* 0x0000007f907f7221 */ /* 0x040fe20000010000 */
[----:B------:R-:W-:Y:S02]  /*9d10*/  F2FP.BF16.F32.PACK_AB R190, R144, R190 ;  /* 0x000000be90be723e */ /* 0x000fe400000010ff */
[----:B------:R-:W-:Y:S01]  /*9d20*/  FADD.FTZ R11, R191, R132 ;  /* 0x00000084bf0b7221 */ /* 0x000fe20000010000 */
[----:B------:R-:W-:Y:S01]  /*9d30*/  FADD.FTZ R14, R184, R127 ;  /* 0x0000007fb80e7221 */ /* 0x000fe20000010000 */
[----:B------:R-:W-:-:S02]  /*9d40*/  F2FP.BF16.F32.PACK_AB R191, R138, R191 ;  /* 0x000000bf8abf723e */ /* 0x000fc400000010ff */
[----:B------:R-:W-:Y:S01]  /*9d50*/  FADD.FTZ R12, R138, R11 ;  /* 0x0000000b8a0c7221 */ /* 0x000fe20000010000 */
[C---:B------:R-:W-:Y:S01]  /*9d60*/  FADD.FTZ R11, R15.reuse, R14 ;  /* 0x0000000e0f0b7221 */ /* 0x040fe20000010000 */
[----:B------:R-:W-:Y:S02]  /*9d70*/  F2FP.BF16.F32.PACK_AB R184, R15, R184 ;  /* 0x000000b80fb8723e */ /* 0x000fe400000010ff */
[----:B------:R-:W-:Y:S01]  /*9d80*/  FADD.FTZ R12, R185, R12 ;  /* 0x0000000cb90c7221 */ /* 0x000fe20000010000 */
[C---:B-1----:R-:W-:Y:S01]  /*9d90*/  F2FP.BF16.F32.PACK_AB R185, R5.reuse, R185 ;  /* 0x000000b905b9723e */ /* 0x042fe200000010ff */
[----:B------:R-:W-:Y:S01]  /*9da0*/  FADD.FTZ R11, R186, R11 ;  /* 0x0000000bba0b7221 */ /* 0x000fe20000010000 */
[C---:B------:R-:W-:Y:S01]  /*9db0*/  F2FP.BF16.F32.PACK_AB R186, R20.reuse, R186 ;  /* 0x000000ba14ba723e */ /* 0x040fe200000010ff */
[----:B------:R-:W-:Y:S02]  /*9dc0*/  FADD.FTZ R12, R5, R12 ;  /* 0x0000000c050c7221 */ /* 0x000fe40000010000 */
[----:B------:R-:W-:-:S02]  /*9dd0*/  FADD.FTZ R11, R20, R11 ;  /* 0x0000000b140b7221 */ /* 0x000fc40000010000 */
[----:B------:R-:W-:Y:S01]  /*9de0*/  FADD.FTZ R5, R187, R12 ;  /* 0x0000000cbb057221 */ /* 0x000fe20000010000 */
[----:B------:R-:W-:Y:S01]  /*9df0*/  F2FP.BF16.F32.PACK_AB R187, R6, R187 ;  /* 0x000000bb06bb723e */ /* 0x000fe200000010ff */
[----:B--2---:R-:W-:Y:S01]  /*9e00*/  FADD.FTZ R12, R180, R11 ;  /* 0x0000000bb40c7221 */ /* 0x004fe20000010000 */
[----:B------:R-:W-:Y:S01]  /*9e10*/  F2FP.BF16.F32.PACK_AB R180, R129, R180 ;  /* 0x000000b481b4723e */ /* 0x000fe200000010ff */
[----:B------:R-:W-:-:S04]  /*9e20*/  FADD.FTZ R5, R6, R5 ;  /* 0x0000000506057221 */ /* 0x000fc80000010000 */
[----:B------:R-:W-:Y:S01]  /*9e30*/  FADD.FTZ R6, R130, R5 ;  /* 0x0000000582067221 */ /* 0x000fe20000010000 */
[----:B------:R-:W-:-:S03]  /*9e40*/  FADD.FTZ R5, R129, R12 ;  /* 0x0000000c81057221 */ /* 0x000fc60000010000 */
[----:B------:R-:W-:Y:S01]  /*9e50*/  FADD.FTZ R11, R131, R6 ;  /* 0x00000006830b7221 */ /* 0x000fe20000010000 */
[----:B0-----:R-:W-:Y:S01]  /*9e60*/  FADD.FTZ R5, R182, R5 ;  /* 0x00000005b6057221 */ /* 0x001fe20000010000 */
[----:B---3--:R-:W-:Y:S02]  /*9e70*/  F2FP.BF16.F32.PACK_AB R182, R128, R182 ;  /* 0x000000b680b6723e */ /* 0x008fe400000010ff */
[----:B------:R-:W-:Y:S01]  /*9e80*/  FADD.FTZ R6, R134, R11 ;  /* 0x0000000b86067221 */ /* 0x000fe20000010000 */
[----:B------:R-:W-:-:S03]  /*9e90*/  FADD.FTZ R5, R128, R5 ;  /* 0x0000000580057221 */ /* 0x000fc60000010000 */
[----:B------:R-:W-:Y:S01]  /*9ea0*/  FADD.FTZ R11, R135, R6 ;  /* 0x00000006870b7221 */ /* 0x000fe20000010000 */
[----:B------:R-:W-:-:S03]  /*9eb0*/  FADD.FTZ R5, R10, R5 ;  /* 0x000000050a057221 */ /* 0x000fc60000010000 */
[----:B------:R-:W-:Y:S01]  /*9ec0*/  FADD.FTZ R11, R122, R11 ;  /* 0x0000000b7a0b7221 */ /* 0x000fe20000010000 */
[----:B------:R-:W-:-:S03]  /*9ed0*/  FADD.FTZ R6, R120, R5 ;  /* 0x0000000578067221 */ /* 0x000fc60000010000 */
[----:B------:R-:W-:Y:S01]  /*9ee0*/  FADD.FTZ R11, R123, R11 ;  /* 0x0000000b7b0b7221 */ /* 0x000fe20000010000 */
[----:B------:R-:W-:-:S03]  /*9ef0*/  FADD.FTZ R6, R121, R6 ;  /* 0x0000000679067221 */ /* 0x000fc60000010000 */
[----:B----4-:R-:W-:Y:S01]  /*9f00*/  FADD.FTZ R11, R126, R11 ;  /* 0x0000000b7e0b7221 */ /* 0x010fe20000010000 */
[----:B------:R-:W-:-:S03]  /*9f10*/  FADD.FTZ R6, R9, R6 ;  /* 0x0000000609067221 */ /* 0x000fc60000010000 */
[----:B-----5:R-:W-:Y:S01]  /*9f20*/  FADD.FTZ R5, R124, R11 ;  /* 0x0000000b7c057221 */ /* 0x020fe20000010000 */
[----:B------:R-:W-:Y:S01]  /*9f30*/  IMAD.MOV.U32 R11, RZ, RZ, R17 ;  /* 0x000000ffff0b7224 */ /* 0x000fe200078e0011 */
[----:B------:R-:W-:Y:S02]  /*9f40*/  WARPGROUP.DEPBAR.LE gsb0, 0x0 ;  /* 0x00008000000079c5 */ /* 0x000fe40000010000 */
[----:B------:R-:W-:Y:S01]  /*9f50*/  @!P1 SYNCS.ARRIVE.TRANS64.RED.A1T0 RZ, [UR60], RZ ;  /* 0x000000ffffff99a7 */ /* 0x000fe2000810043c */
[----:B------:R-:W-:Y:S01]  /*9f60*/  F2FP.BF16.F32.PACK_AB R176, R120, R10 ;  /* 0x0000000a78b0723e */ /* 0x000fe200000010ff */
[----:B------:R-:W-:Y:S01]  /*9f70*/  IMAD.MOV.U32 R10, RZ, RZ, R3 ;  /* 0x000000ffff0a7224 */ /* 0x000fe200078e0003 */
[----:B------:R-:W-:Y:S01]  /*9f80*/  F2FP.BF16.F32.PACK_AB R178, R9, R121 ;  /* 0x0000007909b2723e */ /* 0x000fe200000010ff */
[----:B------:R-:W-:Y:S01]  /*9f90*/  IMAD.MOV.U32 R9, RZ, RZ, R2 ;  /* 0x000000ffff097224 */ /* 0x000fe200078e0002 */
[----:B------:R-:W-:Y:S02]  /*9fa0*/  F2FP.BF16.F32.PACK_AB R177, R123, R122 ;  /* 0x0000007a7bb1723e */ /* 0x000fe400000010ff */
[----:B------:R-:W-:Y:S01]  /*9fb0*/  F2FP.BF16.F32.PACK_AB R179, R124, R126 ;  /* 0x0000007e7cb3723e */ /* 0x000fe200000010ff */
[----:B------:R-:W-:Y:S01]  /*9fc0*/  @!P1 SYNCS.ARRIVE.TRANS64.RED.A1T0 RZ, [UR10], RZ ;  /* 0x000000ffffff99a7 */ /* 0x000fe2000810040a */
[----:B------:R-:W-:Y:S05]  /*9fd0*/  @P2 BRA `(.L_x_196) ;  /* 0xffffffc000a42947 */ /* 0x000fea000383ffff */
.L_x_187:
        /* <DEDUP_REMOVED lines=99> */
.L_x_197:
[----:B------:R-:W-:Y:S01]  /*a610*/  IMAD R13, R16, 0x8, R4 ;  /* 0x00000008100d7824 */ /* 0x000fe200078e0204 */
[----:B------:R-:W-:-:S04]  /*a620*/  SHF.L.U32 R0, R17, 0x1f, RZ ;  /* 0x0000001f11007819 */ /* 0x000fc800000006ff */
[----:B------:R0:W1:Y:S01]  /*a630*/  SYNCS.PHASECHK.TRANS64.TRYWAIT P2, [R13+URZ+0x36850], R0 ;  /* 0x036850000d0075a7 */ /* 0x000062000804017f */
[----:B------:R-:W-:Y:S05]  /*a640*/  @!P0 BRA `(.L_x_198) ;  /* 0x0000000000048947 */ /* 0x000fea0003800000 */
[----:B------:R-:W-:Y:S01]  /*a650*/  BPT.TRAP 0x1 ;  /* 0x000000040000795c */ /* 0x000fe20000300000 */
.L_x_198:
[----:B-1----:R-:W-:Y:S05]  /*a660*/  @P2 BRA `(.L_x_199) ;  /* 0x0000000000082947 */ /* 0x002fea0003800000 */
[----:B------:R-:W1:Y:S02]  /*a670*/  SYNCS.PHASECHK.TRANS64.TRYWAIT P0, [R13+URZ+0x36850], R0 ;  /* 0x036850000d0075a7 */ /* 0x000e64000800017f */
[----:B-1----:R-:W-:Y:S05]  /*a680*/  @!P0 BRA `(.L_x_200) ;  /* 0x000000b800348947 */ /* 0x002fea0003800000 */
.L_x_199:
[----:B------:R-:W-:Y:S05]  /*a690*/  WARPSYNC.ALL ;  /* 0x0000000000007948 */ /* 0x000fea0003800000 */
[----:B------:R-:W-:Y:S01]  /*a6a0*/  VIADD R4, R4, 0x400 ;  /* 0x0000040004047836 */ /* 0x000fe20000000000 */
[----:B------:R-:W-:Y:S01]  /*a6b0*/  WARPGROUP.ARRIVE ;  /* 0x00000000000079c5 */ /* 0x000fe20000000000 */
[----:B------:R-:W-:Y:S01]  /*a6c0*/  IMAD.MOV.U32 R11, RZ, RZ, 0x40000040 ;  /* 0x40000040ff0b7424 */ /* 0x000fe200078e00ff */
[----:B------:R-:W2:Y:S01]  /*a6d0*/  SHFL.BFLY PT, R7, R6, 0x2, 0x1f ;  /* 0x0c401f0006077f89 */ /* 0x000ea200000e0000 */
[----:B------:R-:W-:Y:S01]  /*a6e0*/  IMAD.U32 R18, RZ, RZ, UR14 ;  /* 0x0000000eff127e24 */ /* 0x000fe2000f8e00ff */
[----:B------:R-:W-:Y:S01]  /*a6f0*/  SHF.R.U32.HI R4, RZ, 0x4, R4 ;  /* 0x00000004ff047819 */ /* 0x000fe20000011604 */
[----:B------:R-:W-:Y:S01]  /*a700*/  VIADD R232, R232, 0x1 ;  /* 0x00000001e8e87836 */ /* 0x000fe20000000000 */
[----:B01----:R-:W0:Y:S02]  /*a710*/  SHFL.BFLY PT, R0, R5, 0x2, 0x1f ;  /* 0x0c401f0005007f89 */ /* 0x003e2400000e0000 */
[----:B------:R-:W-:-:S04]  /*a720*/  LOP3.LUT R4, R4, 0x3fff, RZ, 0xc0, !PT ;  /* 0x00003fff04047812 */ /* 0x000fc800078ec0ff */
[----:B------:R-:W-:-:S05]  /*a730*/  LOP3.LUT R9, R4, 0x3800000, RZ, 0xfc, !PT ;  /* 0x0380000004097812 */ /* 0x000fca00078efcff */
[----:B------:R-:W-:Y:S02]  /*a740*/  IMAD R8, R16, 0xa80, R9 ;  /* 0x00000a8010087824 */ /* 0x000fe400078e0209 */
[----:B------:R-:W-:Y:S02]  /*a750*/  IMAD.MOV.U32 R9, RZ, RZ, 0x40000040 ;  /* 0x40000040ff097424 */ /* 0x000fe400078e00ff */
[C---:B------:R-:W-:Y:S01]  /*a760*/  VIADD R10, R8.reuse, 0x80 ;  /* 0x00000080080a7836 */ /* 0x040fe20000000000 */
[----:B------:R-:W-:Y:S01]  /*a770*/  R2UR UR6, R8 ;  /* 0x00000000080672ca */ /* 0x000fe200000e0000 */
[----:B------:R-:W-:Y:S01]  /*a780*/  VIADD R16, R16, 0x1 ;  /* 0x0000000110107836 */ /* 0x000fe20000000000 */
[----:B------:R-:W-:Y:S01]  /*a790*/  R2UR UR7, R9 ;  /* 0x00000000090772ca */ /* 0x000fe200000e0000 */
[----:B------:R-:W-:Y:S02]  /*a7a0*/  IMAD.MOV.U32 R9, RZ, RZ, 0x40000040 ;  /* 0x40000040ff097424 */ /* 0x000fe400078e00ff */
[----:B--2---:R-:W-:Y:S01]  /*a7b0*/  FADD.FTZ R7, R7, R6 ;  /* 0x0000000607077221 */ /* 0x004fe20000010000 */
[----:B------:R-:W-:Y:S01]  /*a7c0*/  IMAD.U32 R6, RZ, RZ, UR14 ;  /* 0x0000000eff067e24 */ /* 0x000fe2000f8e00ff */
[----:B------:R-:W-:Y:S01]  /*a7d0*/  ISETP.NE.AND P2, PT, R16, 0x2, PT ;  /* 0x000000021000780c */ /* 0x000fe20003f45270 */
[----:B0-----:R-:W-:Y:S01]  /*a7e0*/  FADD.FTZ R4, R0, R5 ;  /* 0x0000000500047221 */ /* 0x001fe20000010000 */
[----:B------:R-:W-:Y:S01]  /*a7f0*/  IMAD.MOV.U32 R5, RZ, RZ, RZ ;  /* 0x000000ffff057224 */ /* 0x000fe200078e00ff */
[----:B------:R-:W0:Y:S01]  /*a800*/  SHFL.BFLY PT, R0, R7, 0x1, 0x1f ;  /* 0x0c201f0007007f89 */ /* 0x000e2200000e0000 */
[----:B------:R-:W-:-:S04]  /*a810*/  SEL R16, R16, RZ, P2 ;  /* 0x000000ff10107207 */ /* 0x000fc80001000000 */
[----:B------:R-:W-:Y:S01]  /*a820*/  HGMMA.64x192x16.F32.BF16 R24, R200, gdesc[UR4].tnspB, R24, gsb0 ;  /* 0x42e00004c8187df0 */ /* 0x000fe20008001818 */
[----:B------:R-:W-:Y:S01]  /*a830*/  R2UR UR6, R10 ;  /* 0x000000000a0672ca */ /* 0x000fe200000e0000 */
[----:B------:R-:W-:Y:S01]  /*a840*/  VIADD R10, R8, 0x100 ;  /* 0x00000100080a7836 */ /* 0x000fe20000000000 */
[----:B------:R-:W-:Y:S01]  /*a850*/  R2UR UR7, R11 ;  /* 0x000000000b0772ca */ /* 0x000fe200000e0000 */
[----:B------:R-:W-:Y:S02]  /*a860*/  IMAD.MOV.U32 R11, RZ, RZ, 0x40000040 ;  /* 0x40000040ff0b7424 */ /* 0x000fe400078e00ff */
[----:B0-----:R-:W-:Y:S01]  /*a870*/  FADD.FTZ R12, R7, R0 ;  /* 0x00000000070c7221 */ /* 0x001fe20000010000 */
[----:B------:R-:W-:-:S04]  /*a880*/  SEL R0, RZ, 0x1, P2 ;  /* 0x00000001ff007807 */ /* 0x000fc80001000000 */
[----:B------:R-:W-:Y:S02]  /*a890*/  FSETP.NE.FTZ.AND P0, PT, R12, RZ, PT ;  /* 0x000000ff0c00720b */ /* 0x000fe40003f15000 */
[----:B------:R-:W-:Y:S01]  /*a8a0*/  LOP3.LUT R17, R17, R0, RZ, 0x3c, !PT ;  /* 0x0000000011117212 */ /* 0x000fe200078e3cff */
[----:B------:R-:W-:-:S10]  /*a8b0*/  IMAD.MOV.U32 R0, RZ, RZ, -0x800000 ;  /* 0xff800000ff007424 */ /* 0x000fd400078e00ff */
[----:B------:R-:W-:Y:S01]  /*a8c0*/  @P0 FMUL.FTZ R6, R6, 0.69314718246459960938 ;  /* 0x3f31721806060820 */ /* 0x000fe20000410000 */
[----:B------:R-:W-:Y:S02]  /*a8d0*/  WARPGROUP.DEPBAR.LE gsb0, 0x0 ;  /* 0x00008000000079c5 */ /* 0x000fe40000010000 */
[----:B------:R-:W-:-:S06]  /*a8e0*/  WARPGROUP.ARRIVE ;  /* 0x00000000000079c5 */ /* 0x000fcc0000000000 */
[----:B------:R-:W-:Y:S01]  /*a8f0*/  HGMMA.64x192x16.F32.BF16 R24, R196, gdesc[UR4].tnspB, R24, gsb0 ;  /* 0x42e00004c4187df0 */ /* 0x000fe20008001818 */
[----:B------:R-:W-:Y:S01]  /*a900*/  R2UR UR6, R10 ;  /* 0x000000000a0672ca */ /* 0x000fe200000e0000 */
[----:B------:R-:W-:Y:S01]  /*a910*/  VIADD R10, R8, 0x180 ;  /* 0x00000180080a7836 */ /* 0x000fe20000000000 */
[----:B------:R-:W-:Y:S01]  /*a920*/  R2UR UR7, R11 ;  /* 0x000000000b0772ca */ /* 0x000fe200000e0000 */
[----:B------:R-:W-:Y:S01]  /*a930*/  IMAD.MOV.U32 R11, RZ, RZ, 0x40000040 ;  /* 0x40000040ff0b7424 */ /* 0x000fe200078e00ff */
[----:B------:R-:W-:Y:S02]  /*a940*/  WARPGROUP.DEPBAR.LE gsb0, 0x0 ;  /* 0x00008000000079c5 */ /* 0x000fe40000010000 */
[----:B------:R-:W-:-:S13]  /*a950*/  WARPGROUP.ARRIVE ;  /* 0x00000000000079c5 */ /* 0x000fda0000000000 */
        /* <DEDUP_REMOVED lines=9> */
[C---:B------:R-:W-:Y:S01]  /*a9f0*/  VIADD R10, R8.reuse, 0x280 ;  /* 0x00000280080a7836 */ /* 0x040fe20000000000 */
[----:B------:R-:W-:Y:S01]  /*aa00*/  R2UR UR7, R11 ;  /* 0x000000000b0772ca */ /* 0x000fe200000e0000 */
[----:B------:R-:W-:Y:S02]  /*aa10*/  IMAD.MOV.U32 R11, RZ, RZ, 0x40000040 ;  /* 0x40000040ff0b7424 */ /* 0x000fe400078e00ff */
[----:B------:R-:W-:Y:S01]  /*aa20*/  VIADD R8, R8, 0x300 ;  /* 0x0000030008087836 */ /* 0x000fe20000000000 */
[----:B------:R-:W-:Y:S02]  /*aa30*/  WARPGROUP.DEPBAR.LE gsb0, 0x0 ;  /* 0x00008000000079c5 */ /* 0x000fe40000010000 */
[----:B------:R-:W-:-:S11]  /*aa40*/  WARPGROUP.ARRIVE ;  /* 0x00000000000079c5 */ /* 0x000fd60000000000 */
[----:B------:R-:W-:Y:S01]  /*aa50*/  HGMMA.64x192x16.F32.BF16 R24, R184, gdesc[UR4].tnspB, R24, gsb0 ;  /* 0x42e00004b8187df0 */ /* 0x000fe20008001818 */
[----:B------:R-:W-:Y:S02]  /*aa60*/  R2UR UR6, R10 ;  /* 0x000000000a0672ca */ /* 0x000fe400000e0000 */
[----:B------:R-:W-:Y:S01]  /*aa70*/  R2UR UR7, R11 ;  /* 0x000000000b0772ca */ /* 0x000fe200000e0000 */
[----:B------:R-:W-:-:S05]  /*aa80*/  @!P1 VIADD R11, R13, 0x36860 ;  /* 0x000368600d0b9836 */ /* 0x000fca0000000000 */
[----:B------:R-:W-:Y:S01]  /*aa90*/  @!P1 PRMT R11, RZ, 0x654, R11 ;  /* 0x00000654ff0b9816 */ /* 0x000fe2000000000b */
[----:B------:R-:W-:Y:S02]  /*aaa0*/  WARPGROUP.DEPBAR.LE gsb0, 0x0 ;  /* 0x00008000000079c5 */ /* 0x000fe40000010000 */
[----:B------:R-:W-:-:S08]  /*aab0*/  WARPGROUP.ARRIVE ;  /* 0x00000000000079c5 */ /* 0x000fd00000000000 */
[----:B------:R-:W-:Y:S01]  /*aac0*/  HGMMA.64x192x16.F32.BF16 R24, R180, gdesc[UR4].tnspB, R24, gsb0 ;  /* 0x42e00004b4187df0 */ /* 0x000fe20008001818 */
[----:B------:R-:W-:Y:S01]  /*aad0*/  R2UR UR6, R8 ;  /* 0x00000000080672ca */ /* 0x000fe200000e0000 */
[----:B------:R-:W-:Y:S01]  /*aae0*/  IMAD.MOV.U32 R8, RZ, RZ, RZ ;  /* 0x000000ffff087224 */ /* 0x000fe200078e00ff */
[----:B------:R-:W-:Y:S02]  /*aaf0*/  R2UR UR7, R9 ;  /* 0x00000000090772ca */ /* 0x000fe400000e0000 */
[----:B------:R-:W0:Y:S03]  /*ab00*/  SHFL.BFLY PT, R9, R4, 0x1, 0x1f ;  /* 0x0c201f0004097f89 */ /* 0x000e2600000e0000 */
[----:B------:R-:W-:Y:S01]  /*ab10*/  @P0 MUFU.RCP R8, R12 ;  /* 0x0000000c00080308 */ /* 0x000fe20000001000 */
[----:B0-----:R-:W-:Y:S01]  /*ab20*/  FADD.FTZ R14, R4, R9 ;  /* 0x00000009040e7221 */ /* 0x001fe20000010000 */
[----:B------:R-:W-:-:S06]  /*ab30*/  IMAD.MOV.U32 R4, RZ, RZ, -0x800000 ;  /* 0xff800000ff047424 */ /* 0x000fcc00078e00ff */
[----:B------:R-:W0:Y:S01]  /*ab40*/  @P0 MUFU.LG2 R9, R12 ;  /* 0x0000000c00090308 */ /* 0x000e220000000c00 */
[----:B------:R-:W-:-:S13]  /*ab50*/  FSETP.NE.FTZ.AND P3, PT, R14, RZ, PT ;  /* 0x000000ff0e00720b */ /* 0x000fda0003f75000 */
[----:B------:R-:W1:Y:S01]  /*ab60*/  @P3 MUFU.LG2 R10, R14 ;  /* 0x0000000e000a3308 */ /* 0x000e620000000c00 */
[----:B------:R-:W-:Y:S01]  /*ab70*/  @P3 FMUL.FTZ R18, R18, 0.69314718246459960938 ;  /* 0x3f31721812123820 */ /* 0x000fe20000410000 */
[----:B0-----:R-:W-:-:S04]  /*ab80*/  @P0 FMUL.FTZ R9, R9, 0.69314718246459960938 ;  /* 0x3f31721809090820 */ /* 0x001fc80000410000 */
[----:B------:R-:W-:Y:S01]  /*ab90*/  @P0 FFMA.FTZ R0, R6, R3, R9 ;  /* 0x0000000306000223 */ /* 0x000fe20000010009 */
[----:B------:R-:W-:Y:S01]  /*aba0*/  PLOP3.LUT P0, PT, PT, PT, PT, 0x8, 0x0 ;  /* 0x000000000000781c */ /* 0x000fe20003f0e170 */
[----:B------:R-:W0:Y:S01]  /*abb0*/  @P3 MUFU.RCP R5, R14 ;  /* 0x0000000e00053308 */ /* 0x000e220000001000 */
[----:B-1----:R-:W-:-:S04]  /*abc0*/  @P3 FMUL.FTZ R7, R10, 0.69314718246459960938 ;  /* 0x3f3172180a073820 */ /* 0x002fc80000410000 */
[----:B------:R-:W-:Y:S01]  /*abd0*/  @P3 FFMA.FTZ R4, R18, R2, R7 ;  /* 0x0000000212043223 */ /* 0x000fe20000010007 */
[----:B------:R-:W-:Y:S02]  /*abe0*/  WARPGROUP.DEPBAR.LE gsb0, 0x0 ;  /* 0x00008000000079c5 */ /* 0x000fe40000010000 */
[----:B------:R-:W-:-:S06]  /*abf0*/  WARPGROUP.ARRIVE ;  /* 0x00000000000079c5 */ /* 0x000fcc0000000000 */
[----:B------:R-:W-:Y:S03]  /*ac00*/  HGMMA.64x192x16.F32.BF16 R24, R176, gdesc[UR4].tnspB, R24, gsb0 ;  /* 0x42e00004b0187df0 */ /* 0x000fe60008001818 */
[----:B------:R-:W-:Y:S02]  /*ac10*/  WARPGROUP.DEPBAR.LE gsb0, 0x0 ;  /* 0x00008000000079c5 */ /* 0x000fe40000010000 */
[----:B------:R1:W-:Y:S01]  /*ac20*/  @!P1 SYNCS.ARRIVE.TRANS64.RED.A1T0 RZ, [R11+URZ], RZ ;  /* 0x000000ff0bff99a7 */ /* 0x0003e2000810043f */
        /* <DEDUP_REMOVED lines=96> */
.L_x_179:
[----:B------:R-:W0:Y:S08]  /*b230*/  S2UR UR4, SR_CgaCtaId ;  /* 0x00000000000479c3 */ /* 0x000e300000008800 */
[----:B------:R-:W-:Y:S06]  /*b240*/  BAR.SYNC.DEFER_BLOCKING 0x5, 0x180 ;  /* 0x0146000000007b1d */ /* 0x000fec0000010000 */
[----:B------:R-:W-:Y:S01]  /*b250*/  UMOV UR8, 0x400 ;  /* 0x0000040000087882 */ /* 0x000fe20000000000 */
[----:B------:R-:W-:Y:S01]  /*b260*/  BSSY B0, `(.L_x_201) ;  /* 0x00003e0000007945 */ /* 0x000fe20003800000 */
[----:B0-----:R-:W-:-:S09]  /*b270*/  ULEA UR8, UR4, UR8, 0x18 ;  /* 0x0000000804087291 */ /* 0x001fd2000f8ec03f */
[----:B------:R-:W0:Y:S02]  /*b280*/  LDS.128 R8, [UR8+0x368d0] ;  /* 0x0368d008ff087984 */ /* 0x000e240008000c00 */
[----:B0-----:R-:W-:Y:S02]  /*b290*/  R2UR UR5, R9 ;  /* 0x00000000090572ca */ /* 0x001fe400000e0000 */
[----:B------:R-:W-:Y:S02]  /*b2a0*/  R2UR UR6, R10 ;  /* 0x000000000a0672ca */ /* 0x000fe400000e0000 */
[----:B------:R-:W-:Y:S01]  /*b2b0*/  R2UR UR7, R11 ;  /* 0x000000000b0772ca */ /* 0x000fe200000e0000 */
[----:B------:R-:W-:Y:S06]  /*b2c0*/  BAR.ARV 0x4, 0x180 ;  /* 0x0106000000007b1d */ /* 0x000fec0000002000 */
[----:B------:R-:W-:Y:S08]  /*b2d0*/  @P0 BRA `(.L_x_202) ;  /* 0x0000002c00940947 */ /* 0x000ff00003800000 */
[----:B------:R-:W2:Y:S01]  /*b2e0*/  LDL R5, [R1+0x5c] ;  /* 0x00005c0001057983 */ /* 0x000ea20000100800 */
[----:B------:R-:W0:Y:S01]  /*b2f0*/  S2UR UR4, SR_SWINHI ;  /* 0x00000000000479c3 */ /* 0x000e220000002f00 */
[----:B------:R-:W-:Y:S01]  /*b300*/  IMAD.MOV.U32 R8, RZ, RZ, 0x2 ;  /* 0x00000002ff087424 */ /* 0x000fe200078e00ff */
[----:B------:R-:W-:Y:S01]  /*b310*/  R2UR UR21, R22 ;  /* 0x00000000161572ca */ /* 0x000fe200000e0000 */
[----:B------:R-:W-:Y:S01]  /*b320*/  ULDC.64 UR14, c[0x0][0xc00] ;  /* 0x00030000000e7ab9 */ /* 0x000fe20000000a00 */
[----:B------:R-:W-:Y:S01]  /*b330*/  R2UR UR18, R231 ;  /* 0x00000000e71272ca */ /* 0x000fe200000e0000 */
[----:B------:R-:W3:Y:S01]  /*b340*/  LDL R138, [R1+0x58] ;  /* 0x00005800018a7983 */ /* 0x000ee20000100800 */
[----:B------:R-:W-:Y:S02]  /*b350*/  R2UR UR17, R233 ;  /* 0x00000000e91172ca */ /* 0x000fe400000e0000 */
[----:B------:R-:W-:Y:S02]  /*b360*/  R2UR UR20, R229 ;  /* 0x00000000e51472ca */ /* 0x000fe400000e0000 */
[----:B------:R-:W-:-:S02]  /*b370*/  R2UR UR19, R23 ;  /* 0x00000000171372ca */ /* 0x000fc400000e0000 */
[----:B------:R-:W-:Y:S01]  /*b380*/  R2UR UR23, R228 ;  /* 0x00000000e41772ca */ /* 0x000fe200000e0000 */
[----:B------:R-:W-:Y:S01]  /*b390*/  UMOV UR10, UR8 ;  /* 0x00000008000a7c82 */ /* 0x000fe20008000000 */
[----:B0-----:R-:W-:-:S03]  /*b3a0*/  UMOV UR11, UR4 ;  /* 0x00000004000b7c82 */ /* 0x001fc60008000000 */
[----:B------:R-:W-:Y:S02]  /*b3b0*/  USHF.L.U32 UR4, UR18, 0x2, URZ ;  /* 0x0000000212047899 */ /* 0x000fe4000800063f */
[----:B------:R-:W-:Y:S02]  /*b3c0*/  USHF.L.U64.HI UR16, UR18, 0x2, UR17 ;  /* 0x0000000212107899 */ /* 0x000fe40008010211 */
[----:B------:R-:W-:-:S04]  /*b3d0*/  UIADD3 UR9, UP0, UR4, UR14, URZ ;  /* 0x0000000e04097290 */ /* 0x000fc8000ff1e03f */
[----:B------:R-:W-:Y:S01]  /*b3e0*/  UIADD3.X UR12, UR16, UR15, URZ, UP0, !UPT ;  /* 0x0000000f100c7290 */ /* 0x000fe200087fe43f */
[----:B------:R-:W-:Y:S01]  /*b3f0*/  ULDC.64 UR24, c[0x0][0x208] ;  /* 0x0000820000187ab9 */ /* 0x000fe20000000a00 */
[----:B------:R-:W-:Y:S01]  /*b400*/  BAR.SYNC.DEFER_BLOCKING 0x1, 0x100 ;  /* 0x0044000000007b1d */ /* 0x000fe20000010000 */
[----:B--2---:R-:W-:-:S03]  /*b410*/  IMAD.WIDE R8, R5, R8, UR10 ;  /* 0x0000000a05087e25 */ /* 0x004fc6000f8e0208 */
[C---:B------:R-:W-:Y:S02]  /*b420*/  LOP3.LUT R5, R8.reuse, 0x380, RZ, 0xc0, !PT ;  /* 0x0000038008057812 */ /* 0x040fe400078ec0ff */
[C---:B------:R-:W-:Y:S02]  /*b430*/  IADD3 R10, P2, R8.reuse, 0x20, RZ ;  /* 0x00000020080a7810 */ /* 0x040fe40007f5e0ff */
[C---:B------:R-:W-:Y:S02]  /*b440*/  IADD3 R12, P1, R8.reuse, 0x40, RZ ;  /* 0x00000040080c7810 */ /* 0x040fe40007f3e0ff */
[C---:B------:R-:W-:Y:S02]  /*b450*/  IADD3 R133, P6, R8.reuse, 0x60, RZ ;  /* 0x0000006008857810 */ /* 0x040fe40007fde0ff */
[C---:B------:R-:W-:Y:S02]  /*b460*/  IADD3 R135, P5, R8.reuse, 0x4000, RZ ;  /* 0x0000400008877810 */ /* 0x040fe40007fbe0ff */
[----:B------:R-:W-:Y:S01]  /*b470*/  SHF.R.U64 R5, R5, 0x3, RZ ;  /* 0x0000000305057819 */ /* 0x000fe200000012ff */
[--C-:B------:R-:W-:Y:S01]  /*b480*/  IMAD.X R15, RZ, RZ, R9.reuse, P2 ;  /* 0x000000ffff0f7224 */ /* 0x100fe200010e0609 */
[C---:B------:R-:W-:Y:S01]  /*b490*/  IADD3 R86, P0, R8.reuse, 0x4020, RZ ;  /* 0x0000402008567810 */ /* 0x040fe20007f1e0ff */
[--C-:B------:R-:W-:Y:S01]  /*b4a0*/  IMAD.X R81, RZ, RZ, R9.reuse, P1 ;  /* 0x000000ffff517224 */ /* 0x100fe200008e0609 */
[C---:B------:R-:W-:Y:S01]  /*b4b0*/  IADD3 R137, P4, R8.reuse, 0x4040, RZ ;  /* 0x0000404008897810 */ /* 0x040fe20007f9e0ff */
[--C-:B------:R-:W-:Y:S01]  /*b4c0*/  IMAD.X R83, RZ, RZ, R9.reuse, P6 ;  /* 0x000000ffff537224 */ /* 0x100fe200030e0609 */
[C---:B------:R-:W-:Y:S01]  /*b4d0*/  IADD3 R90, P3, R8.reuse, 0x4060, RZ ;  /* 0x00004060085a7810 */ /* 0x040fe20007f7e0ff */
[----:B------:R-:W-:Y:S01]  /*b4e0*/  IMAD.X R85, RZ, RZ, R9, P5 ;  /* 0x000000ffff557224 */ /* 0x000fe200028e0609 */
[----:B------:R-:W-:-:S02]  /*b4f0*/  IADD3 R139, P2, R8, 0x8000, RZ ;  /* 0x00008000088b7810 */ /* 0x000fc40007f5e0ff */
[C---:B------:R-:W-:Y:S02]  /*b500*/  IADD3 R128, P1, R8.reuse, 0x8020, RZ ;  /* 0x0000802008807810 */ /* 0x040fe40007f3e0ff */
[C---:B------:R-:W-:Y:S02]  /*b510*/  IADD3 R141, P6, R8.reuse, 0x8040, RZ ;  /* 0x00008040088d7810 */ /* 0x040fe40007fde0ff */
[----:B------:R-:W-:Y:S02]  /*b520*/  IADD3 R143, P5, R8, 0x8060, RZ ;  /* 0x00008060088f7810 */ /* 0x000fe40007fbe0ff */
[----:B------:R-:W-:Y:S02]  /*b530*/  LOP3.LUT R11, R12, 0x380, RZ, 0xc0, !PT ;  /* 0x000003800c0b7812 */ /* 0x000fe400078ec0ff */
[----:B------:R-:W-:Y:S02]  /*b540*/  LOP3.LUT R8, R5, R8, RZ, 0x3c, !PT ;  /* 0x0000000805087212 */ /* 0x000fe400078e3cff */
[----:B------:R-:W-:-:S02]  /*b550*/  LOP3.LUT R5, R10, 0x380, RZ, 0xc0, !PT ;  /* 0x000003800a057812 */ /* 0x000fc400078ec0ff */
[----:B------:R-:W-:Y:S02]  /*b560*/  SHF.R.U64 R11, R11, 0x3, RZ ;  /* 0x000000030b0b7819 */ /* 0x000fe400000012ff */
[----:B------:R-:W-:Y:S02]  /*b570*/  SHF.R.U64 R5, R5, 0x3, RZ ;  /* 0x0000000305057819 */ /* 0x000fe400000012ff */
[----:B------:R-:W-:Y:S02]  /*b580*/  LOP3.LUT R80, R11, R12, RZ, 0x3c, !PT ;  /* 0x0000000c0b507212 */ /* 0x000fe400078e3cff */
[----:B------:R-:W-:Y:S02]  /*b590*/  LOP3.LUT R12, R139, 0x380, RZ, 0xc0, !PT ;  /* 0x000003808b0c7812 */ /* 0x000fe400078ec0ff */
[----:B------:R-:W-:Y:S02]  /*b5a0*/  LOP3.LUT R22, R135, 0x380, RZ, 0xc0, !PT ;  /* 0x0000038087167812 */ /* 0x000fe400078ec0ff */
[----:B------:R-:W-:-:S02]  /*b5b0*/  LOP3.LUT R14, R5, R10, RZ, 0x3c, !PT ;  /* 0x0000000a050e7212 */ /* 0x000fc400078e3cff */
[----:B------:R-:W-:Y:S02]  /*b5c0*/  LOP3.LUT R5, R86, 0x380, RZ, 0xc0, !PT ;  /* 0x0000038056057812 */ /* 0x000fe400078ec0ff */
[----:B------:R-:W-:Y:S02]  /*b5d0*/  SHF.R.U64 R12, R12, 0x3, RZ ;  /* 0x000000030c0c7819 */ /* 0x000fe400000012ff */
[----:B------:R-:W-:Y:S02]  /*b5e0*/  LOP3.LUT R18, R133, 0x380, RZ, 0xc0, !PT ;  /* 0x0000038085127812 */ /* 0x000fe400078ec0ff */
[----:B------:R-:W-:Y:S02]  /*b5f0*/  SHF.R.U64 R22, R22, 0x3, RZ ;  /* 0x0000000316167819 */ /* 0x000fe400000012ff */
[----:B------:R-:W-:Y:S02]  /*b600*/  SHF.R.U64 R5, R5, 0x3, RZ ;  /* 0x0000000305057819 */ /* 0x000fe400000012ff */
[----:B------:R-:W-:-:S02]  /*b610*/  LOP3.LUT R10, R137, 0x380, RZ, 0xc0, !PT ;  /* 0x00000380890a7812 */ /* 0x000fc400078ec0ff */
[----:B------:R-:W-:Y:S02]  /*b620*/  LOP3.LUT R11, R90, 0x380, RZ, 0xc0, !PT ;  /* 0x000003805a0b7812 */ /* 0x000fe400078ec0ff */
[----:B------:R-:W-:Y:S02]  /*b630*/  LOP3.LUT R126, R12, R139, RZ, 0x3c, !PT ;  /* 0x0000008b0c7e7212 */ /* 0x000fe400078e3cff */
[----:B------:R-:W-:Y:S02]  /*b640*/  SHF.R.U64 R18, R18, 0x3, RZ ;  /* 0x0000000312127819 */ /* 0x000fe400000012ff */
[----:B------:R-:W-:Y:S02]  /*b650*/  LOP3.LUT R84, R22, R135, RZ, 0x3c, !PT ;  /* 0x0000008716547212 */ /* 0x000fe400078e3cff */
[----:B------:R-:W-:Y:S02]  /*b660*/  LOP3.LUT R12, R141, 0x380, RZ, 0xc0, !PT ;  /* 0x000003808d0c7812 */ /* 0x000fe400078ec0ff */
[----:B------:R-:W-:-:S02]  /*b670*/  LOP3.LUT R86, R5, R86, RZ, 0x3c, !PT ;  /* 0x0000005605567212 */ /* 0x000fc400078e3cff */
[----:B------:R-:W-:Y:S02]  /*b680*/  LOP3.LUT R22, R143, 0x380, RZ, 0xc0, !PT ;  /* 0x000003808f167812 */ /* 0x000fe400078ec0ff */
[----:B------:R-:W-:Y:S02]  /*b690*/  SHF.R.U64 R10, R10, 0x3, RZ ;  /* 0x000000030a0a7819 */ /* 0x000fe400000012ff */
[----:B------:R-:W-:Y:S02]  /*b6a0*/  SHF.R.U64 R11, R11, 0x3, RZ ;  /* 0x000000030b0b7819 */ /* 0x000fe400000012ff */
[----:B------:R-:W-:Y:S01]  /*b6b0*/  LOP3.LUT R5, R128, 0x380, RZ, 0xc0, !PT ;  /* 0x0000038080057812 */ /* 0x000fe200078ec0ff */
[--C-:B------:R-:W-:Y:S01]  /*b6c0*/  IMAD.X R87, RZ, RZ, R9.reuse, P0 ;  /* 0x000000ffff577224 */ /* 0x100fe200000e0609 */
[----:B------:R-:W-:Y:S02]  /*b6d0*/  LOP3.LUT R82, R18, R133, RZ, 0x3c, !PT ;  /* 0x0000008512527212 */ /* 0x000fe400078e3cff */
[----:B------:R-:W-:Y:S01]  /*b6e0*/  SHF.R.U64 R12, R12, 0x3, RZ ;  /* 0x000000030c0c7819 */ /* 0x000fe200000012ff */
[--C-:B------:R-:W-:Y:S01]  /*b6f0*/  IMAD.X R89, RZ, RZ, R9.reuse, P4 ;  /* 0x000000ffff597224 */ /* 0x100fe200020e0609 */
[----:B------:R-:W-:Y:S01]  /*b700*/  SHF.R.U64 R22, R22, 0x3, RZ ;  /* 0x0000000316167819 */ /* 0x000fe200000012ff */
[--C-:B------:R-:W-:Y:S01]  /*b710*/  IMAD.X R91, RZ, RZ, R9.reuse, P3 ;  /* 0x000000ffff5b7224 */ /* 0x100fe200018e0609 */
[----:B------:R-:W-:Y:S01]  /*b720*/  LOP3.LUT R88, R10, R137, RZ, 0x3c, !PT ;  /* 0x000000890a587212 */ /* 0x000fe200078e3cff */
[--C-:B------:R-:W-:Y:S01]  /*b730*/  IMAD.X R127, RZ, RZ, R9.reuse, P2 ;  /* 0x000000ffff7f7224 */ /* 0x100fe200010e0609 */
[----:B------:R-:W-:Y:S01]  /*b740*/  LOP3.LUT R90, R11, R90, RZ, 0x3c, !PT ;  /* 0x0000005a0b5a7212 */ /* 0x000fe200078e3cff */
[--C-:B------:R-:W-:Y:S01]  /*b750*/  IMAD.X R129, RZ, RZ, R9.reuse, P1 ;  /* 0x000000ffff817224 */ /* 0x100fe200008e0609 */
[----:B------:R-:W-:Y:S01]  /*b760*/  MOV R18, R8 ;  /* 0x0000000800127202 */ /* 0x000fe20000000f00 */
[--C-:B------:R-:W-:Y:S01]  /*b770*/  IMAD.X R131, RZ, RZ, R9.reuse, P6 ;  /* 0x000000ffff837224 */ /* 0x100fe200030e0609 */
[----:B------:R-:W-:Y:S01]  /*b780*/  SHF.R.U64 R5, R5, 0x3, RZ ;  /* 0x0000000305057819 */ /* 0x000fe200000012ff */
[----:B------:R-:W-:Y:S01]  /*b790*/  IMAD.X R13, RZ, RZ, R9, P5 ;  /* 0x000000ffff0d7224 */ /* 0x000fe200028e0609 */
[----:B------:R-:W-:-:S02]  /*b7a0*/  F2FP.BF16.F32.PACK_AB R8, R25, R24 ;  /* 0x000000181908723e */ /* 0x000fc400000010ff */
[----:B------:R-:W-:Y:S02]  /*b7b0*/  F2FP.BF16.F32.PACK_AB R9, R27, R26 ;  /* 0x0000001a1b09723e */ /* 0x000fe400000010ff */
[----:B------:R-:W-:Y:S02]  /*b7c0*/  F2FP.BF16.F32.PACK_AB R10, R29, R28 ;  /* 0x0000001c1d0a723e */ /* 0x000fe400000010ff */
[----:B------:R-:W-:Y:S02]  /*b7d0*/  F2FP.BF16.F32.PACK_AB R11, R31, R30 ;  /* 0x0000001e1f0b723e */ /* 0x000fe400000010ff */
[----:B------:R-:W-:Y:S02]  /*b7e0*/  LOP3.LUT R130, R12, R141, RZ, 0x3c, !PT ;  /* 0x0000008d0c827212 */ /* 0x000fe400078e3cff */
[----:B------:R-:W-:Y:S02]  /*b7f0*/  MOV R135, R80 ;  /* 0x0000005000877202 */ /* 0x000fe40000000f00 */
[----:B------:R-:W-:-:S02]  /*b800*/  MOV R134, R82 ;  /* 0x0000005200867202 */ /* 0x000fc40000000f00 */
[----:B------:R-:W-:Y:S02]  /*b810*/  LOP3.LUT R12, R22, R143, RZ, 0x3c, !PT ;  /* 0x0000008f160c7212 */ /* 0x000fe400078e3cff */
[----:B------:R-:W-:Y:S02]  /*b820*/  MOV R136, R14 ;  /* 0x0000000e00887202 */ /* 0x000fe40000000f00 */
[----:B------:R-:W-:Y:S02]  /*b830*/  F2FP.BF16.F32.PACK_AB R80, R33, R32 ;  /* 0x000000202150723e */ /* 0x000fe400000010ff */
[----:B------:R-:W-:Y:S02]  /*b840*/  F2FP.BF16.F32.PACK_AB R81, R35, R34 ;  /* 0x000000222351723e */ /* 0x000fe400000010ff */
[----:B------:R-:W-:Y:S02]  /*b850*/  F2FP.BF16.F32.PACK_AB R82, R37, R36 ;  /* 0x000000242552723e */ /* 0x000fe400000010ff */
[----:B------:R-:W-:-:S02]  /*b860*/  F2FP.BF16.F32.PACK_AB R83, R39, R38 ;  /* 0x000000262753723e */ /* 0x000fc400000010ff */
[----:B------:R-:W-:Y:S02]  /*b870*/  LOP3.LUT R128, R5, R128, RZ, 0x3c, !PT ;  /* 0x0000008005807212 */ /* 0x000fe400078e3cff */
[----:B------:R-:W-:Y:S02]  /*b880*/  MOV R133, R84 ;  /* 0x0000005400857202 */ /* 0x000fe40000000f00 */
[----:B------:R-:W-:Y:S01]  /*b890*/  MOV R132, R86 ;  /* 0x0000005600847202 */ /* 0x000fe20000000f00 */
[----:B------:R0:W-:Y:S01]  /*b8a0*/  STSM.16.M88.4 [R18], R8 ;  /* 0x0000000812007844 */ /* 0x0001e20000000200 */
[----:B------:R-:W-:Y:S02]  /*b8b0*/  MOV R22, R88 ;  /* 0x0000005800167202 */ /* 0x000fe40000000f00 */
[----:B------:R-:W-:Y:S02]  /*b8c0*/  MOV R5, R90 ;  /* 0x0000005a00057202 */ /* 0x000fe40000000f00 */
[----:B------:R-:W-:-:S02]  /*b8d0*/  F2FP.BF16.F32.PACK_AB R84, R41, R40 ;  /* 0x000000282954723e */ /* 0x000fc400000010ff */
[----:B------:R-:W-:Y:S02]  /*b8e0*/  F2FP.BF16.F32.PACK_AB R85, R43, R42 ;  /* 0x0000002a2b55723e */ /* 0x000fe400000010ff */
[----:B------:R-:W-:Y:S02]  /*b8f0*/  F2FP.BF16.F32.PACK_AB R86, R45, R44 ;  /* 0x0000002c2d56723e */ /* 0x000fe400000010ff */
[----:B------:R-:W-:Y:S02]  /*b900*/  F2FP.BF16.F32.PACK_AB R87, R47, R46 ;  /* 0x0000002e2f57723e */ /* 0x000fe400000010ff */
[----:B------:R-:W-:Y:S02]  /*b910*/  F2FP.BF16.F32.PACK_AB R88, R49, R48 ;  /* 0x000000303158723e */ /* 0x000fe400000010ff */
[----:B------:R-:W-:Y:S02]  /*b920*/  F2FP.BF16.F32.PACK_AB R89, R51, R50 ;  /* 0x000000323359723e */ /* 0x000fe400000010ff */
[----:B------:R-:W-:-:S02]  /*b930*/  F2FP.BF16.F32.PACK_AB R90, R53, R52 ;  /* 0x00000034355a723e */ /* 0x000fc400000010ff */
[----:B------:R-:W-:Y:S01]  /*b940*/  F2FP.BF16.F32.PACK_AB R91, R55, R54 ;  /* 0x00000036375b723e */ /* 0x000fe200000010ff */
[----:B------:R1:W-:Y:S01]  /*b950*/  STSM.16.M88.4 [R136], R80 ;  /* 0x0000005088007844 */ /* 0x0003e20000000200 */
[----:B0-----:R-:W-:Y:S02]  /*b960*/  MOV R18, R12 ;  /* 0x0000000c00127202 */ /* 0x001fe40000000f00 */
[----:B------:R-:W-:Y:S02]  /*b970*/  F2FP.BF16.F32.PACK_AB R8, R57, R56 ;  /* 0x000000383908723e */ /* 0x000fe400000010ff */
[----:B------:R-:W-:Y:S02]  /*b980*/  F2FP.BF16.F32.PACK_AB R9, R59, R58 ;  /* 0x0000003a3b09723e */ /* 0x000fe400000010ff */
[----:B------:R-:W-:Y:S02]  /*b990*/  F2FP.BF16.F32.PACK_AB R10, R61, R60 ;  /* 0x0000003c3d0a723e */ /* 0x000fe400000010ff */
[----:B------:R-:W-:-:S02]  /*b9a0*/  F2FP.BF16.F32.PACK_AB R11, R63, R62 ;  /* 0x0000003e3f0b723e */ /* 0x000fc400000010ff */
[----:B------:R-:W-:Y:S02]  /*b9b0*/  F2FP.BF16.F32.PACK_AB R12, R65, R64 ;  /* 0x00000040410c723e */ /* 0x000fe400000010ff */
[----:B------:R-:W-:Y:S02]  /*b9c0*/  F2FP.BF16.F32.PACK_AB R13, R67, R66 ;  /* 0x00000042430d723e */ /* 0x000fe400000010ff */
[----:B------:R-:W-:Y:S02]  /*b9d0*/  F2FP.BF16.F32.PACK_AB R14, R69, R68 ;  /* 0x00000044450e723e */ /* 0x000fe400000010ff */
[----:B------:R-:W-:Y:S01]  /*b9e0*/  F2FP.BF16.F32.PACK_AB R15, R71, R70 ;  /* 0x00000046470f723e */ /* 0x000fe200000010ff */
[----:B------:R0:W-:Y:S01]  /*b9f0*/  STSM.16.M88.4 [R135], R84 ;  /* 0x0000005487007844 */ /* 0x0001e20000000200 */
[----:B-1----:R-:W-:Y:S02]  /*ba00*/  F2FP.BF16.F32.PACK_AB R80, R73, R72 ;  /* 0x000000484950723e */ /* 0x002fe400000010ff */
[----:B------:R-:W-:-:S02]  /*ba10*/  F2FP.BF16.F32.PACK_AB R81, R75, R74 ;  /* 0x0000004a4b51723e */ /* 0x000fc400000010ff */
[----:B------:R-:W-:Y:S02]  /*ba20*/  F2FP.BF16.F32.PACK_AB R82, R77, R76 ;  /* 0x0000004c4d52723e */ /* 0x000fe400000010ff */
[----:B------:R-:W-:Y:S01]  /*ba30*/  F2FP.BF16.F32.PACK_AB R83, R79, R78 ;  /* 0x0000004e4f53723e */ /* 0x000fe200000010ff */
[----:B------:R1:W-:Y:S01]  /*ba40*/  STSM.16.M88.4 [R134], R88 ;  /* 0x0000005886007844 */ /* 0x0003e20000000200 */
[----:B------:R-:W-:Y:S02]  /*ba50*/  MOV R126, R126 ;  /* 0x0000007e007e7202 */ /* 0x000fe40000000f00 */
[----:B------:R-:W-:Y:S01]  /*ba60*/  MOV R128, R128 ;  /* 0x0000008000807202 */ /* 0x000fe20000000f00 */
[----:B------:R2:W-:Y:S01]  /*ba70*/  STSM.16.M88.4 [R133], R8 ;  /* 0x0000000885007844 */ /* 0x0005e20000000200 */
[----:B------:R-:W-:Y:S02]  /*ba80*/  MOV R130, R130 ;  /* 0x0000008200827202 */ /* 0x000fe40000000f00 */
[----:B0-----:R-:W-:-:S02]  /*ba90*/  F2FP.BF16.F32.PACK_AB R84, R3, R2 ;  /* 0x000000020354723e */ /* 0x001fc400000010ff */
[----:B------:R-:W-:Y:S02]  /*baa0*/  F2FP.BF16.F32.PACK_AB R85, R121, R120 ;  /* 0x000000787955723e */ /* 0x000fe400000010ff */
[----:B------:R-:W-:Y:S02]  /*bab0*/  F2FP.BF16.F32.PACK_AB R86, R7, R6 ;  /* 0x000000060756723e */ /* 0x000fe400000010ff */
[----:B------:R-:W-:Y:S01]  /*bac0*/  F2FP.BF16.F32.PACK_AB R87, R123, R122 ;  /* 0x0000007a7b57723e */ /* 0x000fe200000010ff */
[----:B------:R0:W-:Y:S01]  /*bad0*/  STSM.16.M88.4 [R132], R12 ;  /* 0x0000000c84007844 */ /* 0x0001e20000000200 */
[----:B-1----:R-:W-:Y:S02]  /*bae0*/  F2FP.BF16.F32.PACK_AB R88, R21, R20 ;  /* 0x000000141558723e */ /* 0x002fe400000010ff */
[----:B------:R-:W-:Y:S02]  /*baf0*/  F2FP.BF16.F32.PACK_AB R89, R125, R124 ;  /* 0x0000007c7d59723e */ /* 0x000fe400000010ff */
[----:B------:R-:W-:-:S02]  /*bb00*/  F2FP.BF16.F32.PACK_AB R90, R93, R92 ;  /* 0x0000005c5d5a723e */ /* 0x000fc400000010ff */
[----:B------:R-:W-:Y:S01]  /*bb10*/  F2FP.BF16.F32.PACK_AB R91, R95, R94 ;  /* 0x0000005e5f5b723e */ /* 0x000fe200000010ff */
[----:B------:R1:W-:Y:S01]  /*bb20*/  STSM.16.M88.4 [R22], R80 ;  /* 0x0000005016007844 */ /* 0x0003e20000000200 */
[----:B--2---:R-:W-:Y:S02]  /*bb30*/  F2FP.BF16.F32.PACK_AB R8, R97, R96 ;  /* 0x000000606108723e */ /* 0x004fe400000010ff */
[----:B------:R-:W-:Y:S02]  /*bb40*/  F2FP.BF16.F32.PACK_AB R9, R99, R98 ;  /* 0x000000626309723e */ /* 0x000fe400000010ff */
[----:B------:R-:W-:Y:S02]  /*bb50*/  F2FP.BF16.F32.PACK_AB R10, R101, R100 ;  /* 0x00000064650a723e */ /* 0x000fe400000010ff */
[----:B------:R-:W-:Y:S02]  /*bb60*/  F2FP.BF16.F32.PACK_AB R11, R103, R102 ;  /* 0x00000066670b723e */ /* 0x000fe400000010ff */
        /* <DEDUP_REMOVED lines=9> */
[----:B------:R-:W-:Y:S04]  /*bc00*/  STSM.16.M88.4 [R126], R88 ;  /* 0x000000587e007844 */ /* 0x000fe80000000200 */
[----:B------:R-:W-:Y:S04]  /*bc10*/  STSM.16.M88.4 [R128], R8 ;  /* 0x0000000880007844 */ /* 0x000fe80000000200 */
[----:B------:R-:W-:Y:S04]  /*bc20*/  STSM.16.M88.4 [R130], R12 ;  /* 0x0000000c82007844 */ /* 0x000fe80000000200 */
[----:B------:R1:W-:Y:S01]  /*bc30*/  STSM.16.M88.4 [R18], R80 ;  /* 0x0000005012007844 */ /* 0x0003e20000000200 */
[----:B------:R-:W-:Y:S01]  /*bc40*/  BAR.SYNC.DEFER_BLOCKING 0x1, 0x100 ;  /* 0x0044000000007b1d */ /* 0x000fe20000010000 */
[----:B------:R-:W-:-:S04]  /*bc50*/  ISETP.NE.U32.AND P0, PT, RZ, UR14, PT ;  /* 0x0000000eff007c0c */ /* 0x000fc8000bf05070 */
[----:B------:R-:W-:Y:S01]  /*bc60*/  ISETP.NE.AND.EX P0, PT, RZ, UR15, PT, P0 ;  /* 0x0000000fff007c0c */ /* 0x000fe2000bf05300 */
[----:B0-----:R-:W-:Y:S02]  /*bc70*/  IMAD.U32 R84, RZ, RZ, UR9 ;  /* 0x00000009ff547e24 */ /* 0x001fe4000f8e00ff */
[----:B------:R-:W-:Y:S01]  /*bc80*/  IMAD.U32 R85, RZ, RZ, UR12 ;  /* 0x0000000cff557e24 */ /* 0x000fe2000f8e00ff */
[----:B------:R-:W-:Y:S01]  /*bc90*/  ULDC.64 UR12, c[0x0][0xc08] ;  /* 0x00030200000c7ab9 */ /* 0x000fe20000000a00 */
[----:B-1----:R-:W0:Y:S08]  /*bca0*/  LDC R18, c[0x0][0xbe8] ;  /* 0x0002fa00ff127b82 */ /* 0x002e300000000800 */
[----:B------:R-:W2:Y:S01]  /*bcb0*/  @P0 LDG.E R22, desc[UR24][R84.64] ;  /* 0x0000001854160981 */ /* 0x000ea2000c1e1900 */
[----:B------:R-:W-:-:S04]  /*bcc0*/  UISETP.NE.U32.AND UP0, UPT, UR12, URZ, UPT ;  /* 0x0000003f0c00728c */ /* 0x000fc8000bf05070 */
[----:B------:R-:W-:Y:S01]  /*bcd0*/  UISETP.NE.AND.EX UP0, UPT, UR13, URZ, UPT, UP0 ;  /* 0x0000003f0d00728c */ /* 0x000fe2000bf05300 */
[----:B0-----:R-:W-:-:S10]  /*bce0*/  ISETP.NE.AND P1, PT, R18, 0x1, PT ;  /* 0x000000011200780c */ /* 0x001fd40003f25270 */
[----:B------:R-:W-:Y:S01]  /*bcf0*/  @UP0 UIADD3 UR12, UP1, UR4, UR12, URZ ;  /* 0x0000000c040c0290 */ /* 0x000fe2000ff3e03f */
[----:B------:R-:W-:Y:S02]  /*bd00*/  PLOP3.LUT P4, PT, PT, PT, UP0, 0x80, 0x0 ;  /* 0x000000000000781c */ /* 0x000fe40003f8f008 */
[----:B------:R-:W-:Y:S01]  /*bd10*/  ULDC UR4, c[0x0][0xa88] ;  /* 0x0002a20000047ab9 */ /* 0x000fe20000000800 */
[----:B------:R-:W-:Y:S01]  /*bd20*/  @UP0 UIADD3.X UR13, UR16, UR13, URZ, UP1, !UPT ;  /* 0x0000000d100d0290 */ /* 0x000fe20008ffe43f */
[----:B------:R-:W-:Y:S01]  /*bd30*/  IMAD.U32 R5, RZ, RZ, UR4 ;  /* 0x00000004ff057e24 */ /* 0x000fe2000f8e00ff */
[----:B------:R-:W-:Y:S01]  /*bd40*/  UISETP.NE.AND UP0, UPT, UR21, URZ, UPT ;  /* 0x0000003f1500728c */ /* 0x000fe2000bf05270 */
[----:B------:R-:W-:Y:S01]  /*bd50*/  ULDC UR4, c[0x0][0xad4] ;  /* 0x0002b50000047ab9 */ /* 0x000fe20000000800 */
[----:B------:R-:W0:Y:S02]  /*bd60*/  @P1 LDC R10, c[0x0][0xbec] ;  /* 0x0002fb00ff0a1b82 */ /* 0x000e240000000800 */
[----:B------:R-:W-:Y:S01]  /*bd70*/  USEL UR4, UR21, UR4, UP0 ;  /* 0x0000000415047287 */ /* 0x000fe20008000000 */
[----:B------:R-:W-:-:S03]  /*bd80*/  UMOV UR22, 0x9b8 ;  /* 0x000009b800167882 */ /* 0x000fc60000000000 */
[----:B------:R-:W-:Y:S02]  /*bd90*/  UISETP.GT.AND UP1, UPT, UR4, 0x1, UPT ;  /* 0x000000010400788c */ /* 0x000fe4000bf24270 */
[----:B------:R-:W1:Y:S02]  /*bda0*/  @P1 LDC R13, c[0x0][0xbf0] ;  /* 0x0002fc00ff0d1b82 */ /* 0x000e640000000800 */
[----:B------:R-:W-:Y:S02]  /*bdb0*/  USEL UR22, UR22, 0x978, UP1 ;  /* 0x0000097816167887 */ /* 0x000fe40008800000 */
[----:B------:R-:W-:Y:S01]  /*bdc0*/  UISETP.NE.U32.AND UP0, UPT, UR14, URZ, UPT ;  /* 0x0000003f0e00728c */ /* 0x000fe2000bf05070 */
[----:B------:R-:W-:Y:S01]  /*bdd0*/  IMAD.U32 R15, RZ, RZ, UR20 ;  /* 0x00000014ff0f7e24 */ /* 0x000fe2000f8e00ff */
[----:B------:R-:W-:Y:S01]  /*bde0*/  UMOV UR4, URZ ;  /* 0x0000003f00047c82 */ /* 0x000fe20008000000 */
[----:B------:R-:W-:Y:S01]  /*bdf0*/  IMAD.U32 R8, RZ, RZ, UR12 ;  /* 0x0000000cff087e24 */ /* 0x000fe2000f8e00ff */
[----:B------:R-:W-:Y:S01]  /*be00*/  UISETP.NE.AND.EX UP0, UPT, UR15, URZ, UPT, UP0 ;  /* 0x0000003f0f00728c */ /* 0x000fe2000bf05300 */
[----:B------:R-:W-:-:S02]  /*be10*/  IMAD.U32 R9, RZ, RZ, UR13 ;  /* 0x0000000dff097e24 */ /* 0x000fc4000f8e00ff */
[----:B---3--:R-:W-:Y:S01]  /*be20*/  IMAD R15, R15, 0x80, R138 ;  /* 0x000000800f0f7824 */ /* 0x008fe200078e028a */
[----:B------:R-:W-:Y:S02]  /*be30*/  USEL UR9, UR18, URZ, !UP0 ;  /* 0x0000003f12097287 */ /* 0x000fe4000c000000 */
[----:B------:R0:W5:Y:S01]  /*be40*/  @P4 LDG.E R5, desc[UR24][R8.64] ;  /* 0x0000001808054981 */ /* 0x000162000c1e1900 */
[----:B------:R-:W-:Y:S01]  /*be50*/  USEL UR20, UR19, URZ, UP1 ;  /* 0x0000003f13147287 */ /* 0x000fe20008800000 */
[----:B------:R-:W-:Y:S01]  /*be60*/  ULDC.64 UR12, c[0x0][UR22+0x218] ;  /* 0x00008600160c7abb */ /* 0x000fe20008000a00 */
[----:B------:R-:W-:Y:S01]  /*be70*/  ULDC.64 UR14, c[0x0][UR22+0x220] ;  /* 0x00008800160e7abb */ /* 0x000fe20008000a00 */
[----:B------:R-:W-:Y:S02]  /*be80*/  USEL UR21, UR17, URZ, !UP0 ;  /* 0x0000003f11157287 */ /* 0x000fe4000c000000 */
[----:B------:R-:W-:Y:S01]  /*be90*/  UIMAD.WIDE.U32 UR18, UR12, UR23, URZ ;  /* 0x000000170c1272a5 */ /* 0x000fe2000f8e003f */
[----:B------:R-:W-:Y:S01]  /*bea0*/  ULDC.64 UR16, c[0x0][UR22+0x228] ;  /* 0x00008a0016107abb */ /* 0x000fe20008000a00 */
[----:B0-----:R-:W-:Y:S01]  /*beb0*/  @P1 IMAD.HI.U32 R8, R15, R10, RZ ;  /* 0x0000000a0f081227 */ /* 0x001fe200078e00ff */
[----:B------:R-:W-:-:S02]  /*bec0*/  UIMAD UR15, UR15, UR9, URZ ;  /* 0x000000090f0f72a4 */ /* 0x000fc4000f8e023f */
[----:B------:R-:W-:Y:S01]  /*bed0*/  UIMAD UR23, UR13, UR23, URZ ;  /* 0x000000170d1772a4 */ /* 0x000fe2000f8e023f */
[----:B------:R-:W-:Y:S01]  /*bee0*/  IMAD.MOV.U32 R11, RZ, RZ, R15 ;  /* 0x000000ffff0b7224 */ /* 0x000fe200078e000f */
[----:B------:R-:W-:Y:S02]  /*bef0*/  UIMAD.WIDE.U32 UR12, UR14, UR9, URZ ;  /* 0x000000090e0c72a5 */ /* 0x000fe4000f8e003f */
[----:B------:R-:W-:Y:S01]  /*bf00*/  UIMAD.WIDE.U32 UR24, UR16, UR20, URZ ;  /* 0x00000014101872a5 */ /* 0x000fe2000f8e003f */
[----:B-1----:R-:W-:Y:S01]  /*bf10*/  @P1 SHF.R.U32.HI R11, RZ, R13, R8 ;  /* 0x0000000dff0b1219 */ /* 0x002fe20000011608 */
[----:B------:R-:W-:Y:S02]  /*bf20*/  UIMAD UR16, UR17, UR20, URZ ;  /* 0x00000014111072a4 */ /* 0x000fe4000f8e023f */
[----:B------:R-:W-:Y:S02]  /*bf30*/  UIMAD UR15, UR14, UR21, UR15 ;  /* 0x000000150e0f72a4 */ /* 0x000fe4000f8e020f */
[----:B------:R-:W-:Y:S01]  /*bf40*/  UIADD3 UR23, UR19, UR23, URZ ;  /* 0x0000001713177290 */ /* 0x000fe2000fffe03f */
[----:B------:R-:W-:Y:S01]  /*bf50*/  IMAD.MOV R13, RZ, RZ, -R11 ;  /* 0x000000ffff0d7224 */ /* 0x000fe200078e0a0b */
[----:B------:R-:W-:Y:S01]  /*bf60*/  UIADD3 UR14, UR13, UR15, URZ ;  /* 0x0000000f0d0e7290 */ /* 0x000fe2000fffe03f */
[----:B------:R-:W-:-:S02]  /*bf70*/  IMAD.U32 R8, RZ, RZ, UR24 ;  /* 0x00000018ff087e24 */ /* 0x000fc4000f8e00ff */
[----:B------:R-:W-:Y:S01]  /*bf80*/  IMAD.U32 R9, RZ, RZ, UR25 ;  /* 0x00000019ff097e24 */ /* 0x000fe2000f8e00ff */
[----:B------:R-:W-:Y:S01]  /*bf90*/  SHF.R.S32.HI R9, RZ, 0x1f, R11 ;  /* 0x0000001fff097819 */ /* 0x000fe2000001140b */
[----:B------:R-:W-:-:S05]  /*bfa0*/  IMAD R13, R18, R13, R15 ;  /* 0x0000000d120d7224 */ /* 0x000fca00078e020f */
[----:B------:R-:W-:Y:S02]  /*bfb0*/  SHF.R.S32.HI R10, RZ, 0x1f, R13 ;  /* 0x0000001fff0a7819 */ /* 0x000fe4000001140d */
[----:B--2---:R-:W-:-:S13]  /*bfc0*/  @P0 R2UR UR4, R22 ;  /* 0x00000000160402ca */ /* 0x004fda00000e0000 */
[----:B------:R-:W-:Y:S02]  /*bfd0*/  UIADD3 UR18, UP0, UP2, UR12, UR18, UR4 ;  /* 0x000000120c127290 */ /* 0x000fe4000fa1e004 */
[----:B------:R-:W-:Y:S02]  /*bfe0*/  UIADD3 UR12, UR25, UR16, URZ ;  /* 0x00000010190c7290 */ /* 0x000fe4000fffe03f */
[----:B------:R-:W-:Y:S02]  /*bff0*/  USHF.R.S32.HI UR16, URZ, 0x1f, UR4 ;  /* 0x0000001f3f107899 */ /* 0x000fe40008011404 */
[----:B------:R-:W-:Y:S02]  /*c000*/  IADD3 R8, P2, P3, R11, UR18, R8 ;  /* 0x000000120b087c10 */ /* 0x000fe4000fb5e008 */
[----:B------:R-:W-:Y:S01]  /*c010*/  UIADD3.X UR14, UR14, UR23, UR16, UP0, UP2 ;  /* 0x000000170e0e7290 */ /* 0x000fe200087e4410 */
[----:B------:R-:W-:Y:S01]  /*c020*/  IMAD.U32 R12, RZ, RZ, UR12 ;  /* 0x0000000cff0c7e24 */ /* 0x000fe2000f8e00ff */
[----:B------:R-:W-:-:S02]  /*c030*/  ULDC.64 UR12, c[0x0][UR22+0x210] ;  /* 0x00008400160c7abb */ /* 0x000fc40008000a00 */
[----:B------:R-:W-:Y:S02]  /*c040*/  IMAD R11, R13, UR13, RZ ;  /* 0x0000000d0d0b7c24 */ /* 0x000fe4000f8e02ff */
[----:B------:R-:W-:Y:S01]  /*c050*/  IADD3.X R9, R9, UR14, R12, P2, P3 ;  /* 0x0000000e09097c10 */ /* 0x000fe200097e640c */
[----:B------:R-:W-:Y:S01]  /*c060*/  ULDC.64 UR14, c[0x0][0xba8] ;  /* 0x0002ea00000e7ab9 */ /* 0x000fe20000000a00 */
[----:B------:R-:W-:Y:S01]  /*c070*/  IMAD R11, R10, UR12, R11 ;  /* 0x0000000c0a0b7c24 */ /* 0x000fe2000f8e020b */
[----:B------:R-:W-:Y:S01]  /*c080*/  @!UP1 ULDC UR14, c[0x0][0xb50] ;  /* 0x0002d400000e9ab9 */ /* 0x000fe20000000800 */
[----:B------:R-:W-:Y:S01]  /*c090*/  @!UP1 ULDC UR15, c[0x0][0xb54] ;  /* 0x0002d500000f9ab9 */ /* 0x000fe20000000800 */
[----:B------:R-:W-:-:S04]  /*c0a0*/  IMAD.WIDE.U32 R8, R13, UR12, R8 ;  /* 0x0000000c0d087c25 */ /* 0x000fc8000f8e0008 */
[----:B------:R-:W-:Y:S01]  /*c0b0*/  IMAD.IADD R9, R9, 0x1, R11 ;  /* 0x0000000109097824 */ /* 0x000fe200078e020b */
[----:B------:R-:W-:-:S04]  /*c0c0*/  LEA R12, P2, R8, UR14, 0x2 ;  /* 0x0000000e080c7c11 */ /* 0x000fc8000f8410ff */
[----:B------:R-:W-:Y:S01]  /*c0d0*/  LEA.HI.X R14, R8, UR15, R9, 0x2, P2 ;  /* 0x0000000f080e7c11 */ /* 0x000fe200090f1409 */
[----:B------:R-:W-:Y:S08]  /*c0e0*/  @P4 BRA `(.L_x_203) ;  /* 0x0000000000144947 */ /* 0x000ff00003800000 */
[----:B------:R-:W-:Y:S05]  /*c0f0*/  @!P0 BRA `(.L_x_203) ;  /* 0x0000000000108947 */ /* 0x000fea0003800000 */
[----:B------:R-:W-:Y:S02]  /*c100*/  ULDC.64 UR12, c[0x0][0x208] ;  /* 0x00008200000c7ab9 */ /* 0x000fe40000000a00 */
[----:B------:R-:W2:Y:S04]  /*c110*/  LDG.E R8, desc[UR12][R84.64] ;  /* 0x0000000c54087981 */ /* 0x000ea8000c1e1900 */
[----:B-----5:R-:W2:Y:S02]  /*c120*/  LDG.E R5, desc[UR12][R84.64+0x4] ;  /* 0x0000040c54057981 */ /* 0x020ea4000c1e1900 */
[----:B--2---:R-:W-:-:S07]  /*c130*/  IMAD.IADD R5, R5, 0x1, -R8 ;  /* 0x0000000105057824 */ /* 0x004fce00078e0a08 */
.L_x_203:
[----:B------:R-:W2:Y:S01]  /*c140*/  LDL R13, [R1+0x54] ;  /* 0x00005400010d7983 */ /* 0x000ea20000100800 */
[----:B------:R-:W-:Y:S01]  /*c150*/  R2UR UR12, R229 ;  /* 0x00000000e50c72ca */ /* 0x000fe200000e0000 */
[----:B-----5:R-:W-:Y:S01]  /*c160*/  IMAD R80, R5, R18, RZ ;  /* 0x0000001205507224 */ /* 0x020fe200078e02ff */
[----:B------:R-:W-:Y:S01]  /*c170*/  LOP3.LUT P0, RZ, R234, 0x3, RZ, 0xc0, !PT ;  /* 0x00000003eaff7812 */ /* 0x000fe2000780c0ff */
[----:B------:R-:W-:Y:S04]  /*c180*/  SHFL.IDX PT, R8, R12, RZ, 0x1c1f ;  /* 0x001c1fff0c087589 */ /* 0x000fe800000e0000 */
[----:B------:R-:W0:Y:S04]  /*c190*/  SHFL.IDX PT, R9, R14, RZ, 0x1c1f ;  /* 0x001c1fff0e097589 */ /* 0x000e2800000e0000 */
[----:B------:R-:W-:Y:S02]  /*c1a0*/  SHFL.IDX PT, R10, R12, 0x1, 0x1c1f ;  /* 0x003c1f000c0a7f89 */ /* 0x000fe400000e0000 */
[----:B------:R-:W-:Y:S01]  /*c1b0*/  IMAD.U32 R81, RZ, RZ, UR12 ;  /* 0x0000000cff517e24 */ /* 0x000fe2000f8e00ff */
[----:B------:R-:W-:Y:S01]  /*c1c0*/  ULDC.64 UR12, c[0x0][0x208] ;  /* 0x00008200000c7ab9 */ /* 0x000fe20000000a00 */
[----:B------:R-:W1:Y:S02]  /*c1d0*/  SHFL.IDX PT, R11, R14, 0x1, 0x1c1f ;  /* 0x003c1f000e0b7f89 */ /* 0x000e6400000e0000 */
[----:B--2---:R-:W-:-:S04]  /*c1e0*/  IMAD R81, R81, 0x80, R13 ;  /* 0x0000008051517824 */ /* 0x004fc800078e020d */
[C---:B------:R-:W-:Y:S01]  /*c1f0*/  VIADD R13, R81.reuse, 0x8 ;  /* 0x00000008510d7836 */ /* 0x040fe20000000000 */
[----:B------:R-:W-:-:S04]  /*c200*/  ISETP.GE.OR P2, PT, R81, R80, P0 ;  /* 0x000000505100720c */ /* 0x000fc80000746670 */
[----:B------:R-:W-:-:S09]  /*c210*/  ISETP.GE.OR P0, PT, R13, R80, P0 ;  /* 0x000000500d00720c */ /* 0x000fd20000706670 */
[----:B0-----:R0:W-:Y:S04]  /*c220*/  @!P2 ST.E desc[UR12][R8.64], R0 ;  /* 0x000000000800a985 */ /* 0x0011e8000c10190c */
[----:B-1----:R0:W-:Y:S01]  /*c230*/  @!P0 ST.E desc[UR12][R10.64], R4 ;  /* 0x000000040a008985 */ /* 0x0021e2000c10190c */
[----:B------:R-:W-:-:S13]  /*c240*/  PLOP3.LUT P0, PT, PT, PT, UP1, 0x80, 0x0 ;  /* 0x000000000000781c */ /* 0x000fda0003f0f018 */
[----:B0-----:R-:W-:Y:S05]  /*c250*/  @P0 BRA `(.L_x_204) ;  /* 0x0000000c006c0947 */ /* 0x001fea0003800000 */
[----:B------:R-:W-:Y:S01]  /*c260*/  IMAD.SHL.U32 R3, R19, 0x8, RZ ;  /* 0x0000000813037824 */ /* 0x000fe200078e00ff */
[----:B------:R-:W0:Y:S01]  /*c270*/  @P1 LDC R57, c[0x0][0xbec] ;  /* 0x0002fb00ff391b82 */ /* 0x000e220000000800 */
[----:B------:R-:W-:Y:S01]  /*c280*/  IMAD.MOV.U32 R5, RZ, RZ, 0x2 ;  /* 0x00000002ff057424 */ /* 0x000fe200078e00ff */
[----:B------:R-:W-:Y:S01]  /*c290*/  R2UR UR17, R229 ;  /* 0x00000000e51172ca */ /* 0x000fe200000e0000 */
[----:B------:R-:W-:Y:S01]  /*c2a0*/  IMAD R4, R230, 0x40, R3 ;  /* 0x00000040e6047824 */ /* 0x000fe200078e0203 */
[----:B------:R-:W-:Y:S01]  /*c2b0*/  ULDC.64 UR12, c[0x0][0x208] ;  /* 0x00008200000c7ab9 */ /* 0x000fe20000000a00 */
[----:B------:R-:W-:Y:S01]  /*c2c0*/  ULDC.64 UR14, c[0x0][0xaa0] ;  /* 0x0002a800000e7ab9 */ /* 0x000fe20000000a00 */
[----:B------:R-:W-:Y:S01]  /*c2d0*/  R2UR UR18, R228 ;  /* 0x00000000e41272ca */ /* 0x000fe200000e0000 */
[----:B------:R-:W-:Y:S01]  /*c2e0*/  IMAD.WIDE R4, R4, R5, UR10 ;  /* 0x0000000a04047e25 */ /* 0x000fe2000f8e0205 */
[----:B------:R-:W1:Y:S02]  /*c2f0*/  @P1 LDC R61, c[0x0][0xbf0] ;  /* 0x0002fc00ff3d1b82 */ /* 0x000e640000000800 */
[----:B------:R-:W-:-:S02]  /*c300*/  IADD3 R9, P4, R4, 0x1000, RZ ;  /* 0x0000100004097810 */ /* 0x000fc40007f9e0ff */
[C---:B------:R-:W-:Y:S02]  /*c310*/  IADD3 R13, P3, R4.reuse, 0x2000, RZ ;  /* 0x00002000040d7810 */ /* 0x040fe40007f7e0ff */
[C---:B------:R-:W-:Y:S02]  /*c320*/  IADD3 R21, P6, R4.reuse, 0x3000, RZ ;  /* 0x0000300004157810 */ /* 0x040fe40007fde0ff */
[C---:B------:R-:W-:Y:S02]  /*c330*/  IADD3 R25, P5, R4.reuse, 0x4000, RZ ;  /* 0x0000400004197810 */ /* 0x040fe40007fbe0ff */
[----:B------:R-:W-:Y:S02]  /*c340*/  IADD3 R29, P2, R4, 0x5000, RZ ;  /* 0x00005000041d7810 */ /* 0x000fe40007f5e0ff */
[----:B------:R-:W-:Y:S02]  /*c350*/  LOP3.LUT R8, R9, 0x380, RZ, 0xc0, !PT ;  /* 0x0000038009087812 */ /* 0x000fe400078ec0ff */
[----:B------:R-:W-:-:S02]  /*c360*/  LOP3.LUT R12, R13, 0x380, RZ, 0xc0, !PT ;  /* 0x000003800d0c7812 */ /* 0x000fc400078ec0ff */
[----:B------:R-:W-:Y:S02]  /*c370*/  LOP3.LUT R20, R21, 0x380, RZ, 0xc0, !PT ;  /* 0x0000038015147812 */ /* 0x000fe400078ec0ff */
[----:B------:R-:W-:Y:S02]  /*c380*/  LOP3.LUT R24, R25, 0x380, RZ, 0xc0, !PT ;  /* 0x0000038019187812 */ /* 0x000fe400078ec0ff */
[----:B------:R-:W-:Y:S02]  /*c390*/  LOP3.LUT R28, R29, 0x380, RZ, 0xc0, !PT ;  /* 0x000003801d1c7812 */ /* 0x000fe400078ec0ff */
[----:B------:R-:W-:Y:S02]  /*c3a0*/  SHF.R.U64 R8, R8, 0x3, RZ ;  /* 0x0000000308087819 */ /* 0x000fe400000012ff */
[----:B------:R-:W-:Y:S02]  /*c3b0*/  SHF.R.U64 R12, R12, 0x3, RZ ;  /* 0x000000030c0c7819 */ /* 0x000fe400000012ff */
[----:B------:R-:W-:-:S02]  /*c3c0*/  SHF.R.U64 R20, R20, 0x3, RZ ;  /* 0x0000000314147819 */ /* 0x000fc400000012ff */
[----:B------:R-:W-:Y:S02]  /*c3d0*/  SHF.R.U64 R24, R24, 0x3, RZ ;  /* 0x0000000318187819 */ /* 0x000fe400000012ff */
[----:B------:R-:W-:Y:S02]  /*c3e0*/  SHF.R.U64 R28, R28, 0x3, RZ ;  /* 0x000000031c1c7819 */ /* 0x000fe400000012ff */
[----:B------:R-:W-:Y:S01]  /*c3f0*/  LOP3.LUT R8, R8, R9, RZ, 0x3c, !PT ;  /* 0x0000000908087212 */ /* 0x000fe200078e3cff */
[--C-:B------:R-:W-:Y:S01]  /*c400*/  IMAD.X R9, RZ, RZ, R5.reuse, P4 ;  /* 0x000000ffff097224 */ /* 0x100fe200020e0605 */
[----:B------:R-:W-:Y:S01]  /*c410*/  LOP3.LUT R12, R12, R13, RZ, 0x3c, !PT ;  /* 0x0000000d0c0c7212 */ /* 0x000fe200078e3cff */
[--C-:B------:R-:W-:Y:S01]  /*c420*/  IMAD.X R13, RZ, RZ, R5.reuse, P3 ;  /* 0x000000ffff0d7224 */ /* 0x100fe200018e0605 */
[----:B------:R-:W-:Y:S01]  /*c430*/  LOP3.LUT R20, R20, R21, RZ, 0x3c, !PT ;  /* 0x0000001514147212 */ /* 0x000fe200078e3cff */
[--C-:B------:R-:W-:Y:S01]  /*c440*/  IMAD.X R21, RZ, RZ, R5.reuse, P6 ;  /* 0x000000ffff157224 */ /* 0x100fe200030e0605 */
[----:B------:R-:W-:Y:S01]  /*c450*/  LOP3.LUT R24, R24, R25, RZ, 0x3c, !PT ;  /* 0x0000001918187212 */ /* 0x000fe200078e3cff */
[--C-:B------:R-:W-:Y:S01]  /*c460*/  IMAD.X R25, RZ, RZ, R5.reuse, P5 ;  /* 0x000000ffff197224 */ /* 0x100fe200028e0605 */
[----:B------:R-:W-:Y:S01]  /*c470*/  LOP3.LUT R28, R28, R29, RZ, 0x3c, !PT ;  /* 0x0000001d1c1c7212 */ /* 0x000fe200078e3cff */
[----:B------:R-:W-:Y:S01]  /*c480*/  IMAD.X R29, RZ, RZ, R5, P2 ;  /* 0x000000ffff1d7224 */ /* 0x000fe200010e0605 */
[C---:B------:R-:W-:Y:S01]  /*c490*/  IADD3 R33, P0, R4.reuse, 0x6000, RZ ;  /* 0x0000600004217810 */ /* 0x040fe20007f1e0ff */
[----:B------:R-:W5:Y:S01]  /*c4a0*/  LD.E.128 R12, desc[UR12][R12.64] ;  /* 0x0000000c0c0c7980 */ /* 0x000f62000c101d00 */
[----:B------:R-:W-:-:S02]  /*c4b0*/  IADD3 R37, P4, R4, 0x7000, RZ ;  /* 0x0000700004257810 */ /* 0x000fc40007f9e0ff */
[C---:B------:R-:W-:Y:S01]  /*c4c0*/  IADD3 R41, P3, R4.reuse, 0x8000, RZ ;  /* 0x0000800004297810 */ /* 0x040fe20007f7e0ff */
[----:B------:R-:W5:Y:S01]  /*c4d0*/  LD.E.128 R20, desc[UR12][R20.64] ;  /* 0x0000000c14147980 */ /* 0x000f62000c101d00 */
[C---:B------:R-:W-:Y:S02]  /*c4e0*/  IADD3 R45, P6, R4.reuse, 0x9000, RZ ;  /* 0x00009000042d7810 */ /* 0x040fe40007fde0ff */
[C---:B------:R-:W-:Y:S01]  /*c4f0*/  IADD3 R49, P5, R4.reuse, 0xa000, RZ ;  /* 0x0000a00004317810 */ /* 0x040fe20007fbe0ff */
[----:B------:R-:W5:Y:S01]  /*c500*/  LD.E.128 R24, desc[UR12][R24.64] ;  /* 0x0000000c18187980 */ /* 0x000f62000c101d00 */
[----:B------:R-:W-:Y:S02]  /*c510*/  IADD3 R7, P2, R4, 0xb000, RZ ;  /* 0x0000b00004077810 */ /* 0x000fe40007f5e0ff */
[----:B------:R-:W-:Y:S01]  /*c520*/  LOP3.LUT R32, R33, 0x380, RZ, 0xc0, !PT ;  /* 0x0000038021207812 */ /* 0x000fe200078ec0ff */
[----:B------:R-:W5:Y:S01]  /*c530*/  LD.E.128 R28, desc[UR12][R28.64] ;  /* 0x0000000c1c1c7980 */ /* 0x000f62000c101d00 */
[----:B------:R-:W-:Y:S01]  /*c540*/  LOP3.LUT R36, R37, 0x380, RZ, 0xc0, !PT ;  /* 0x0000038025247812 */ /* 0x000fe200078ec0ff */
[----:B------:R-:W-:Y:S01]  /*c550*/  IMAD.X R53, RZ, RZ, R5, P2 ;  /* 0x000000ffff357224 */ /* 0x000fe200010e0605 */
[----:B------:R-:W-:-:S02]  /*c560*/  LOP3.LUT R40, R41, 0x380, RZ, 0xc0, !PT ;  /* 0x0000038029287812 */ /* 0x000fc400078ec0ff */
[----:B------:R-:W-:Y:S02]  /*c570*/  LOP3.LUT R44, R45, 0x380, RZ, 0xc0, !PT ;  /* 0x000003802d2c7812 */ /* 0x000fe400078ec0ff */
[----:B------:R-:W-:Y:S02]  /*c580*/  LOP3.LUT R48, R49, 0x380, RZ, 0xc0, !PT ;  /* 0x0000038031307812 */ /* 0x000fe400078ec0ff */
[----:B------:R-:W-:Y:S02]  /*c590*/  LOP3.LUT R11, R4, 0x380, RZ, 0xc0, !PT ;  /* 0x00000380040b7812 */ /* 0x000fe400078ec0ff */
[----:B------:R-:W-:Y:S02]  /*c5a0*/  LOP3.LUT R0, R7, 0x380, RZ, 0xc0, !PT ;  /* 0x0000038007007812 */ /* 0x000fe400078ec0ff */
[----:B------:R-:W-:Y:S02]  /*c5b0*/  SHF.R.U64 R32, R32, 0x3, RZ ;  /* 0x0000000320207819 */ /* 0x000fe400000012ff */
[----:B------:R-:W-:-:S02]  /*c5c0*/  SHF.R.U64 R36, R36, 0x3, RZ ;  /* 0x0000000324247819 */ /* 0x000fc400000012ff */
[----:B------:R-:W-:Y:S02]  /*c5d0*/  SHF.R.U64 R40, R40, 0x3, RZ ;  /* 0x0000000328287819 */ /* 0x000fe400000012ff */
[----:B------:R-:W-:Y:S02]  /*c5e0*/  SHF.R.U64 R44, R44, 0x3, RZ ;  /* 0x000000032c2c7819 */ /* 0x000fe400000012ff */
[----:B------:R-:W-:Y:S02]  /*c5f0*/  SHF.R.U64 R48, R48, 0x3, RZ ;  /* 0x0000000330307819 */ /* 0x000fe400000012ff */
        /* <DEDUP_REMOVED lines=12> */
[----:B------:R-:W-:Y:S01]  /*c6c0*/  LOP3.LUT R4, R11, R4, RZ, 0x3c, !PT ;  /* 0x000000040b047212 */ /* 0x000fe200078e3cff */
[----:B------:R-:W5:Y:S01]  /*c6d0*/  LD.E.128 R32, desc[UR12][R32.64] ;  /* 0x0000000c20207980 */ /* 0x000f62000c101d00 */
[----:B------:R-:W-:-:S03]  /*c6e0*/  LOP3.LUT R52, R0, R7, RZ, 0x3c, !PT ;  /* 0x0000000700347212 */ /* 0x000fc600078e3cff */
[----:B------:R-:W5:Y:S04]  /*c6f0*/  LD.E.128 R8, desc[UR12][R8.64] ;  /* 0x0000000c08087980 */ /* 0x000f68000c101d00 */
[----:B------:R-:W5:Y:S04]  /*c700*/  LD.E.128 R4, desc[UR12][R4.64] ;  /* 0x0000000c04047980 */ /* 0x000f68000c101d00 */
[----:B------:R-:W5:Y:S04]  /*c710*/  LD.E.128 R36, desc[UR12][R36.64] ;  /* 0x0000000c24247980 */ /* 0x000f68000c101d00 */
[----:B------:R-:W5:Y:S04]  /*c720*/  LD.E.128 R40, desc[UR12][R40.64] ;  /* 0x0000000c28287980 */ /* 0x000f68000c101d00 */
[----:B------:R-:W5:Y:S04]  /*c730*/  LD.E.128 R44, desc[UR12][R44.64] ;  /* 0x0000000c2c2c7980 */ /* 0x000f68000c101d00 */
[----:B------:R-:W5:Y:S04]  /*c740*/  LD.E.128 R48, desc[UR12][R48.64] ;  /* 0x0000000c30307980 */ /* 0x000f68000c101d00 */
[----:B------:R-:W5:Y:S01]  /*c750*/  LD.E.128 R52, desc[UR12][R52.64] ;  /* 0x0000000c34347980 */ /* 0x000f62000c101d00 */
[----:B------:R-:W-:-:S02]  /*c760*/  UIMAD UR12, UR16, UR14, URZ ;  /* 0x0000000e100c72a4 */ /* 0x000fc4000f8e023f */
[----:B------:R-:W-:Y:S01]  /*c770*/  UIMAD.WIDE.U32 UR10, UR4, UR14, URZ ;  /* 0x0000000e040a72a5 */ /* 0x000fe2000f8e003f */
[----:B------:R-:W-:Y:S01]  /*c780*/  IMAD R0, R19, 0x20, R230 ;  /* 0x0000002013007824 */ /* 0x000fe200078e02e6 */
[----:B------:R-:W-:Y:S01]  /*c790*/  UIMAD UR12, UR4, UR15, UR12 ;  /* 0x0000000f040c72a4 */ /* 0x000fe2000f8e020c */
[----:B------:R-:W-:Y:S01]  /*c7a0*/  IMAD.U32 R59, RZ, RZ, UR17 ;  /* 0x00000011ff3b7e24 */ /* 0x000fe2000f8e00ff */
[----:B------:R-:W-:Y:S01]  /*c7b0*/  USHF.R.S32.HI UR4, URZ, 0x1f, UR9 ;  /* 0x0000001f3f047899 */ /* 0x000fe20008011409 */
[----:B------:R-:W-:Y:S01]  /*c7c0*/  @!PT LDS RZ, [RZ] ;  /* 0x00000000fffff984 */ /* 0x000fe20000000800 */
[----:B------:R-:W-:Y:S01]  /*c7d0*/  @!PT LDS RZ, [RZ] ;  /* 0x00000000fffff984 */ /* 0x000fe20000000800 */
[----:B------:R-:W-:Y:S01]  /*c7e0*/  @!PT LDS RZ, [RZ] ;  /* 0x00000000fffff984 */ /* 0x000fe20000000800 */
[----:B------:R-:W-:Y:S01]  /*c7f0*/  @!PT LDS RZ, [RZ] ;  /* 0x00000000fffff984 */ /* 0x000fe20000000800 */
[----:B------:R2:W-:Y:S06]  /*c800*/  MEMBAR.ALL.CTA ;  /* 0x0000000000007992 */ /* 0x0005ec0000008000 */
[----:B--2---:R-:W2:Y:S01]  /*c810*/  FENCE.VIEW.ASYNC.S ;  /* 0x00000000000073c6 */ /* 0x004ea20000000000 */
[----:B------:R-:W-:Y:S01]  /*c820*/  UIADD3 UR11, UR11, UR12, URZ ;  /* 0x0000000c0b0b7290 */ /* 0x000fe2000fffe03f */
[----:B------:R-:W-:Y:S01]  /*c830*/  IMAD R2, R59, 0x80, R0 ;  /* 0x000000803b027824 */ /* 0x000fe200078e0200 */
[----:B------:R-:W-:Y:S01]  /*c840*/  ULDC.64 UR14, c[0x0][0xaf0] ;  /* 0x0002bc00000e7ab9 */ /* 0x000fe20000000a00 */
[----:B------:R-:W-:-:S02]  /*c850*/  ULDC.64 UR12, c[0x0][0xae8] ;  /* 0x0002ba00000c7ab9 */ /* 0x000fc40000000a00 */
[----:B------:R-:W-:Y:S01]  /*c860*/  UIMAD.WIDE.U32 UR10, UR18, UR12, UR10 ;  /* 0x0000000c120a72a5 */ /* 0x000fe2000f8e000a */
[----:B0-----:R-:W-:Y:S01]  /*c870*/  @P1 IMAD.HI.U32 R0, R2, R57, RZ ;  /* 0x0000003902001227 */ /* 0x001fe200078e00ff */
[----:B------:R-:W-:Y:S02]  /*c880*/  UIMAD UR4, UR4, UR14, URZ ;  /* 0x0000000e040472a4 */ /* 0x000fe4000f8e023f */
[----:B------:R-:W-:Y:S01]  /*c890*/  UIMAD UR11, UR18, UR13, UR11 ;  /* 0x0000000d120b72a4 */ /* 0x000fe2000f8e020b */
[----:B------:R-:W-:Y:S01]  /*c8a0*/  IMAD.MOV.U32 R59, RZ, RZ, R2 ;  /* 0x000000ffff3b7224 */ /* 0x000fe200078e0002 */
[----:B-1----:R-:W-:Y:S01]  /*c8b0*/  @P1 SHF.R.U32.HI R59, RZ, R61, R0 ;  /* 0x0000003dff3b1219 */ /* 0x002fe20000011600 */
[----:B------:R-:W-:Y:S02]  /*c8c0*/  UIMAD UR4, UR9, UR15, UR4 ;  /* 0x0000000f090472a4 */ /* 0x000fe4000f8e0204 */
[----:B------:R-:W-:Y:S01]  /*c8d0*/  UIMAD.WIDE.U32 UR10, UR9, UR14, UR10 ;  /* 0x0000000e090a72a5 */ /* 0x000fe2000f8e000a */
[--C-:B------:R-:W-:Y:S01]  /*c8e0*/  SHF.R.S32.HI R0, RZ, 0x1f, R59.reuse ;  /* 0x0000001fff007819 */ /* 0x100fe2000001143b */
[----:B------:R-:W-:Y:S01]  /*c8f0*/  IMAD.MOV R61, RZ, RZ, -R59 ;  /* 0x000000ffff3d7224 */ /* 0x000fe200078e0a3b */
[----:B------:R-:W-:Y:S01]  /*c900*/  ULDC.64 UR12, c[0x0][0xae0] ;  /* 0x0002b800000c7ab9 */ /* 0x000fe20000000a00 */
[----:B------:R-:W-:-:S02]  /*c910*/  UIADD3 UR4, UR11, UR4, URZ ;  /* 0x000000040b047290 */ /* 0x000fc4000fffe03f */
[----:B------:R-:W-:Y:S02]  /*c920*/  IMAD R0, R0, UR12, RZ ;  /* 0x0000000c00007c24 */ /* 0x000fe4000f8e02ff */
[----:B------:R-:W-:Y:S02]  /*c930*/  IMAD R61, R18, R61, R2 ;  /* 0x0000003d123d7224 */ /* 0x000fe400078e0202 */
[----:B------:R-:W-:Y:S02]  /*c940*/  IMAD.U32 R57, RZ, RZ, UR11 ;  /* 0x0000000bff397e24 */ /* 0x000fe4000f8e00ff */
[----:B------:R-:W-:Y:S01]  /*c950*/  IMAD.U32 R56, RZ, RZ, UR10 ;  /* 0x0000000aff387e24 */ /* 0x000fe2000f8e00ff */
[----:B------:R-:W-:Y:S01]  /*c960*/  ULDC.64 UR10, c[0x0][0xad8] ;  /* 0x0002b600000a7ab9 */ /* 0x000fe20000000a00 */
[----:B------:R-:W-:Y:S02]  /*c970*/  IMAD.U32 R57, RZ, RZ, UR4 ;  /* 0x00000004ff397e24 */ /* 0x000fe4000f8e00ff */
[C---:B------:R-:W-:Y:S01]  /*c980*/  IMAD R63, R59.reuse, UR13, R0 ;  /* 0x0000000d3b3f7c24 */ /* 0x040fe2000f8e0200 */
[----:B------:R-:W-:Y:S01]  /*c990*/  SHF.R.S32.HI R0, RZ, 0x1f, R61 ;  /* 0x0000001fff007819 */ /* 0x000fe2000001143d */
[----:B------:R-:W-:-:S04]  /*c9a0*/  IMAD.WIDE.U32 R56, R59, UR12, R56 ;  /* 0x0000000c3b387c25 */ /* 0x000fc8000f8e0038 */
[----:B------:R-:W-:Y:S02]  /*c9b0*/  IMAD.U32 R65, RZ, RZ, UR17 ;  /* 0x00000011ff417e24 */ /* 0x000fe4000f8e00ff */
[----:B------:R-:W-:Y:S02]  /*c9c0*/  IMAD.IADD R57, R57, 0x1, R63 ;  /* 0x0000000139397824 */ /* 0x000fe400078e023f */
[----:B------:R-:W-:Y:S02]  /*c9d0*/  IMAD R0, R0, UR10, RZ ;  /* 0x0000000a00007c24 */ /* 0x000fe4000f8e02ff */
[----:B------:R-:W-:Y:S01]  /*c9e0*/  IMAD R65, R65, 0x80, R230 ;  /* 0x0000008041417824 */ /* 0x000fe200078e02e6 */
[----:B------:R-:W-:Y:S01]  /*c9f0*/  UIADD3 UR8, UR8, 0x36820, URZ ;  /* 0x0003682008087890 */ /* 0x000fe2000fffe03f */
[C---:B------:R-:W-:Y:S02]  /*ca00*/  IMAD R63, R61.reuse, UR11, R0 ;  /* 0x0000000b3d3f7c24 */ /* 0x040fe4000f8e0200 */
[----:B------:R-:W-:Y:S01]  /*ca10*/  IMAD.WIDE.U32 R56, R61, UR10, R56 ;  /* 0x0000000a3d387c25 */ /* 0x000fe2000f8e0038 */
[----:B------:R-:W-:Y:S01]  /*ca20*/  ISETP.GE.AND P2, PT, R65, R80, PT ;  /* 0x000000504100720c */ /* 0x000fe20003f46270 */
[----:B------:R-:W-:Y:S01]  /*ca30*/  ULDC.64 UR10, c[0x0][0xa80] ;  /* 0x0002a000000a7ab9 */ /* 0x000fe20000000a00 */
[----:B------:R-:W-:Y:S01]  /*ca40*/  UPRMT UR8, URZ, 0x654, UR8 ;  /* 0x000006543f087896 */ /* 0x000fe20008000008 */
[----:B------:R-:W-:Y:S01]  /*ca50*/  IMAD.IADD R57, R57, 0x1, R63 ;  /* 0x0000000139397824 */ /* 0x000fe200078e023f */
[----:B------:R-:W-:Y:S01]  /*ca60*/  LEA R0, P3, R56, UR10, 0x1 ;  /* 0x0000000a38007c11 */ /* 0x000fe2000f8608ff */
[----:B------:R-:W-:-:S03]  /*ca70*/  VIADD R59, R65, 0x20 ;  /* 0x00000020413b7836 */ /* 0x000fc60000000000 */
[----:B------:R-:W-:Y:S01]  /*ca80*/  LEA.HI.X R2, R56, UR11, R57, 0x1, P3 ;  /* 0x0000000b38027c11 */ /* 0x000fe200098f0c39 */
[----:B------:R-:W-:Y:S02]  /*ca90*/  VIADD R61, R65, 0x40 ;  /* 0x00000040413d7836 */ /* 0x000fe40000000000 */
[C---:B------:R-:W-:Y:S01]  /*caa0*/  VIADD R63, R3.reuse, 0x40 ;  /* 0x00000040033f7836 */ /* 0x040fe20000000000 */
[----:B--2---:R-:W-:Y:S01]  /*cab0*/  SYNCS.ARRIVE.TRANS64.RED.A1T0 RZ, [UR8], RZ ;  /* 0x000000ffffff79a7 */ /* 0x004fe20008100408 */
[----:B------:R-:W-:Y:S01]  /*cac0*/  VIADD R67, R3, 0x80 ;  /* 0x0000008003437836 */ /* 0x000fe20000000000 */
[----:B------:R0:W1:Y:S01]  /*cad0*/  SHFL.IDX PT, R60, R0, RZ, 0x181f ;  /* 0x00181fff003c7589 */ /* 0x00006200000e0000 */
[----:B------:R-:W-:Y:S03]  /*cae0*/  BSSY B1, `(.L_x_205) ;  /* 0x0000016000017945 */ /* 0x000fe60003800000 */
[----:B------:R0:W2:Y:S01]  /*caf0*/  SHFL.IDX PT, R18, R2, RZ, 0x181f ;  /* 0x00181fff02127589 */ /* 0x0000a200000e0000 */
[----:B------:R-:W-:-:S02]  /*cb00*/  ISETP.GE.AND P0, PT, R59, R80, PT ;  /* 0x000000503b00720c */ /* 0x000fc40003f06270 */
[----:B------:R-:W-:Y:S02]  /*cb10*/  ISETP.GE.AND P1, PT, R61, R80, PT ;  /* 0x000000503d00720c */ /* 0x000fe40003f26270 */
[----:B------:R-:W-:Y:S02]  /*cb20*/  SHF.R.S32.HI R62, RZ, 0x1f, R3 ;  /* 0x0000001fff3e7819 */ /* 0x000fe40000011403 */
[----:B------:R-:W-:Y:S02]  /*cb30*/  SHF.R.S32.HI R64, RZ, 0x1f, R63 ;  /* 0x0000001fff407819 */ /* 0x000fe4000001143f */
[----:B------:R-:W-:Y:S01]  /*cb40*/  SHF.R.S32.HI R66, RZ, 0x1f, R67 ;  /* 0x0000001fff427819 */ /* 0x000fe20000011443 */
[----:B0-----:R-:W-:Y:S06]  /*cb50*/  @P2 BRA `(.L_x_206) ;  /* 0x0000000000382947 */ /* 0x001fec0003800000 */
[----:B------:R-:W-:Y:S01]  /*cb60*/  ULDC UR4, c[0x0][0xac8] ;  /* 0x0002b20000047ab9 */ /* 0x000fe20000000800 */
[----:B------:R-:W-:Y:S01]  /*cb70*/  ULDC.64 UR8, c[0x0][0x208] ;  /* 0x0000820000087ab9 */ /* 0x000fe20000000a00 */
[----:B------:R-:W-:Y:S02]  /*cb80*/  ISETP.GE.AND P4, PT, R3, UR4, PT ;  /* 0x0000000403007c0c */ /* 0x000fe4000bf86270 */
[----:B------:R-:W-:Y:S02]  /*cb90*/  ISETP.GE.AND P3, PT, R63, UR4, PT ;  /* 0x000000043f007c0c */ /* 0x000fe4000bf66270 */
[----:B------:R-:W-:-:S09]  /*cba0*/  ISETP.GE.AND P2, PT, R67, UR4, PT ;  /* 0x0000000443007c0c */ /* 0x000fd2000bf46270 */
[-C--:B-1----:R-:W-:Y:S02]  /*cbb0*/  @!P4 LEA R56, P6, R3, R60.reuse, 0x1 ;  /* 0x0000003c0338c211 */ /* 0x082fe400078c08ff */
[----:B------:R-:W-:Y:S02]  /*cbc0*/  @!P3 LEA R58, P5, R63, R60, 0x1 ;  /* 0x0000003c3f3ab211 */ /* 0x000fe400078a08ff */
[----:B--2---:R-:W-:Y:S02]  /*cbd0*/  @!P4 LEA.HI.X R57, R3, R18, R62, 0x1, P6 ;  /* 0x000000120339c211 */ /* 0x004fe400030f0c3e */
[----:B------:R-:W-:Y:S02]  /*cbe0*/  @!P2 LEA R60, P6, R67, R60, 0x1 ;  /* 0x0000003c433ca211 */ /* 0x000fe400078c08ff */
[-C--:B------:R-:W-:Y:S01]  /*cbf0*/  @!P3 LEA.HI.X R59, R63, R18.reuse, R64, 0x1, P5 ;  /* 0x000000123f3bb211 */ /* 0x080fe200028f0c40 */
[----:B-----5:R0:W-:Y:S01]  /*cc00*/  @!P4 ST.E.128 desc[UR8][R56.64], R4 ;  /* 0x000000043800c985 */ /* 0x0201e2000c101d08 */
[----:B------:R-:W-:-:S03]  /*cc10*/  @!P2 LEA.HI.X R61, R67, R18, R66, 0x1, P6 ;  /* 0x00000012433da211 */ /* 0x000fc600030f0c42 */
[----:B------:R0:W-:Y:S04]  /*cc20*/  @!P3 ST.E.128 desc[UR8][R58.64], R24 ;  /* 0x000000183a00b985 */ /* 0x0001e8000c101d08 */
[----:B------:R0:W-:Y:S02]  /*cc30*/  @!P2 ST.E.128 desc[UR8][R60.64], R40 ;  /* 0x000000283c00a985 */ /* 0x0001e4000c101d08 */
.L_x_206:
[----:B------:R-:W-:Y:S05]  /*cc40*/  BSYNC B1 ;  /* 0x0000000000017941 */ /* 0x000fea0003800000 */
.L_x_205:
[----:B--2---:R2:W3:Y:S01]  /*cc50*/  SHFL.IDX PT, R18, R2, 0x1, 0x181f ;  /* 0x00381f0002127f89 */ /* 0x0044e200000e0000 */
[----:B------:R-:W-:Y:S03]  /*cc60*/  BSSY B1, `(.L_x_207) ;  /* 0x0000011000017945 */ /* 0x000fe60003800000 */
[----:B0----5:R2:W0:Y:S01]  /*cc70*/  SHFL.IDX PT, R24, R0, 0x1, 0x181f ;  /* 0x00381f0000187f89 */ /* 0x02142200000e0000 */
[----:B------:R-:W-:Y:S05]  /*cc80*/  @P0 BRA `(.L_x_208) ;  /* 0x0000000000380947 */ /* 0x000fea0003800000 */
[----:B------:R-:W-:Y:S01]  /*cc90*/  ULDC UR4, c[0x0][0xac8] ;  /* 0x0002b20000047ab9 */ /* 0x000fe20000000800 */
[----:B------:R-:W-:Y:S01]  /*cca0*/  ULDC.64 UR8, c[0x0][0x208] ;  /* 0x0000820000087ab9 */ /* 0x000fe20000000a00 */
[----:B------:R-:W-:Y:S02]  /*ccb0*/  ISETP.GE.AND P4, PT, R3, UR4, PT ;  /* 0x0000000403007c0c */ /* 0x000fe4000bf86270 */
[----:B------:R-:W-:Y:S02]  /*ccc0*/  ISETP.GE.AND P5, PT, R63, UR4, PT ;  /* 0x000000043f007c0c */ /* 0x000fe4000bfa6270 */
[----:B------:R-:W-:-:S09]  /*ccd0*/  ISETP.GE.AND P6, PT, R67, UR4, PT ;  /* 0x0000000443007c0c */ /* 0x000fd2000bfc6270 */
[-C--:B0-----:R-:W-:Y:S02]  /*cce0*/  @!P4 LEA R4, P0, R3, R24.reuse, 0x1 ;  /* 0x000000180304c211 */ /* 0x081fe400078008ff */
[-C--:B------:R-:W-:Y:S02]  /*ccf0*/  @!P5 LEA R6, P2, R63, R24.reuse, 0x1 ;  /* 0x000000183f06d211 */ /* 0x080fe400078408ff */
[----:B------:R-:W-:Y:S02]  /*cd00*/  @!P6 LEA R24, P3, R67, R24, 0x1 ;  /* 0x000000184318e211 */ /* 0x000fe400078608ff */
[-C--:B---3--:R-:W-:Y:S02]  /*cd10*/  @!P4 LEA.HI.X R5, R3, R18.reuse, R62, 0x1, P0 ;  /* 0x000000120305c211 */ /* 0x088fe400000f0c3e */
[-C--:B------:R-:W-:Y:S02]  /*cd20*/  @!P5 LEA.HI.X R7, R63, R18.reuse, R64, 0x1, P2 ;  /* 0x000000123f07d211 */ /* 0x080fe400010f0c40 */
[----:B------:R-:W-:Y:S01]  /*cd30*/  @!P6 LEA.HI.X R25, R67, R18, R66, 0x1, P3 ;  /* 0x000000124319e211 */ /* 0x000fe200018f0c42 */
[----:B------:R4:W-:Y:S04]  /*cd40*/  @!P4 ST.E.128 desc[UR8][R4.64], R8 ;  /* 0x000000080400c985 */ /* 0x0009e8000c101d08 */
[----:B------:R4:W-:Y:S04]  /*cd50*/  @!P5 ST.E.128 desc[UR8][R6.64], R28 ;  /* 0x0000001c0600d985 */ /* 0x0009e8000c101d08 */
[----:B------:R4:W-:Y:S02]  /*cd60*/  @!P6 ST.E.128 desc[UR8][R24.64], R44 ;  /* 0x0000002c1800e985 */ /* 0x0009e4000c101d08 */
.L_x_208:
[----:B------:R-:W-:Y:S05]  /*cd70*/  BSYNC B1 ;  /* 0x0000000000017941 */ /* 0x000fea0003800000 */
.L_x_207:
[----:B----4-:R4:W0:Y:S01]  /*cd80*/  SHFL.IDX PT, R10, R2, 0x2, 0x181f ;  /* 0x00581f00020a7f89 */ /* 0x01082200000e0000 */
[----:B------:R-:W-:Y:S03]  /*cd90*/  BSSY B1, `(.L_x_209) ;  /* 0x0000011000017945 */ /* 0x000fe60003800000 */
[----:B------:R4:W0:Y:S01]  /*cda0*/  SHFL.IDX PT, R8, R0, 0x2, 0x181f ;  /* 0x00581f0000087f89 */ /* 0x00082200000e0000 */
        /* <DEDUP_REMOVED lines=9> */
[-C--:B------:R-:W-:Y:S02]  /*ce40*/  @!P3 LEA.HI.X R5, R3, R10.reuse, R62, 0x1, P0 ;  /* 0x0000000a0305b211 */ /* 0x080fe400000f0c3e */
[-C--:B------:R-:W-:Y:S02]  /*ce50*/  @!P4 LEA.HI.X R7, R63, R10.reuse, R64, 0x1, P1 ;  /* 0x0000000a3f07c211 */ /* 0x080fe400008f0c40 */
[----:B------:R-:W-:Y:S01]  /*ce60*/  @!P5 LEA.HI.X R9, R67, R10, R66, 0x1, P2 ;  /* 0x0000000a4309d211 */ /* 0x000fe200010f0c42 */
[----:B------:R0:W-:Y:S04]  /*ce70*/  @!P3 ST.E.128 desc[UR8][R4.64], R12 ;  /* 0x0000000c0400b985 */ /* 0x0001e8000c101d08 */
[----:B------:R0:W-:Y:S04]  /*ce80*/  @!P4 ST.E.128 desc[UR8][R6.64], R32 ;  /* 0x000000200600c985 */ /* 0x0001e8000c101d08 */
[----:B------:R0:W-:Y:S02]  /*ce90*/  @!P5 ST.E.128 desc[UR8][R8.64], R48 ;  /* 0x000000300800d985 */ /* 0x0001e4000c101d08 */
.L_x_210:
[----:B------:R-:W-:Y:S05]  /*cea0*/  BSYNC B1 ;  /* 0x0000000000017941 */ /* 0x000fea0003800000 */
.L_x_209:
[----:B0-----:R-:W-:Y:S01]  /*ceb0*/  VIADD R5, R65, 0x60 ;  /* 0x0000006041057836 */ /* 0x001fe20000000000 */
[----:B------:R0:W0:Y:S04]  /*cec0*/  SHFL.IDX PT, R6, R2, 0x3, 0x181f ;  /* 0x00781f0002067f89 */ /* 0x00002800000e0000 */
[----:B------:R-:W-:Y:S01]  /*ced0*/  ISETP.GE.AND P0, PT, R5, R80, PT ;  /* 0x000000500500720c */ /* 0x000fe20003f06270 */
[----:B--2-4-:R-:W2:-:S12]  /*cee0*/  SHFL.IDX PT, R0, R0, 0x3, 0x181f ;  /* 0x00781f0000007f89 */ /* 0x014e9800000e0000 */
[----:B------:R-:W-:Y:S05]  /*cef0*/  @P0 BRA `(.L_x_211) ;  /* 0x0000002000580947 */ /* 0x000fea0003800000 */
[----:B------:R-:W-:Y:S01]  /*cf00*/  ULDC UR4, c[0x0][0xac8] ;  /* 0x0002b20000047ab9 */ /* 0x000fe20000000800 */
[----:B------:R-:W-:Y:S01]  /*cf10*/  ULDC.64 UR8, c[0x0][0x208] ;  /* 0x0000820000087ab9 */ /* 0x000fe20000000a00 */
[----:B------:R-:W-:Y:S02]  /*cf20*/  ISETP.GE.AND P2, PT, R3, UR4, PT ;  /* 0x0000000403007c0c */ /* 0x000fe4000bf46270 */
[----:B------:R-:W-:-:S11]  /*cf30*/  ISETP.GE.AND P3, PT, R63, UR4, PT ;  /* 0x000000043f007c0c */ /* 0x000fd6000bf66270 */
[-C--:B0-2---:R-:W-:Y:S02]  /*cf40*/  @!P2 LEA R2, P0, R3, R0.reuse, 0x1 ;  /* 0x000000000302a211 */ /* 0x085fe400078008ff */
[----:B------:R-:W-:Y:S02]  /*cf50*/  @!P3 LEA R4, P1, R63, R0, 0x1 ;  /* 0x000000003f04b211 */ /* 0x000fe400078208ff */
[-C--:B------:R-:W-:Y:S02]  /*cf60*/  @!P2 LEA.HI.X R3, R3, R6.reuse, R62, 0x1, P0 ;  /* 0x000000060303a211 */ /* 0x080fe400000f0c3e */
[----:B------:R-:W-:Y:S02]  /*cf70*/  ISETP.GE.AND P0, PT, R67, UR4, PT ;  /* 0x0000000443007c0c */ /* 0x000fe4000bf06270 */
[----:B------:R-:W-:Y:S01]  /*cf80*/  @!P3 LEA.HI.X R5, R63, R6, R64, 0x1, P1 ;  /* 0x000000063f05b211 */ /* 0x000fe200008f0c40 */
[----:B------:R0:W-:Y:S04]  /*cf90*/  @!P2 ST.E.128 desc[UR8][R2.64], R20 ;  /* 0x000000140200a985 */ /* 0x0001e8000c101d08 */
[----:B------:R0:W-:Y:S06]  /*cfa0*/  @!P3 ST.E.128 desc[UR8][R4.64], R36 ;  /* 0x000000240400b985 */ /* 0x0001ec000c101d08 */
[----:B------:R-:W-:Y:S05]  /*cfb0*/  @P0 BRA `(.L_x_211) ;  /* 0x0000002000280947 */ /* 0x000fea0003800000 */
[----:B0-----:R-:W-:Y:S01]  /*cfc0*/  LEA R2, P0, R67, R0, 0x1 ;  /* 0x0000000043027211 */ /* 0x001fe200078008ff */
[----:B------:R-:W-:-:S03]  /*cfd0*/  ULDC.64 UR8, c[0x0][0x208] ;  /* 0x0000820000087ab9 */ /* 0x000fc60000000a00 */
[----:B------:R-:W-:-:S05]  /*cfe0*/  LEA.HI.X R3, R67, R6, R66, 0x1, P0 ;  /* 0x0000000643037211 */ /* 0x000fca00000f0c42 */
[----:B------:R0:W-:Y:S01]  /*cff0*/  ST.E.128 desc[UR8][R2.64], R52 ;  /* 0x0000003402007985 */ /* 0x0001e2000c101d08 */
[----:B------:R-:W-:Y:S05]  /*d000*/  BRA `(.L_x_211) ;  /* 0x0000002000147947 */ /* 0x000fea0003800000 */
.L_x_204:
[----:B------:R-:W-:Y:S01]  /*d010*/  ULDC.64 UR14, c[0x0][0xb08] ;  /* 0x0002c200000e7ab9 */ /* 0x000fe20000000a00 */
[----:B------:R-:W-:Y:S01]  /*d020*/  R2UR UR18, R228 ;  /* 0x00000000e41272ca */ /* 0x000fe200000e0000 */
[----:B------:R-:W-:Y:S01]  /*d030*/  UIMAD UR12, UR16, UR14, URZ ;  /* 0x0000000e100c72a4 */ /* 0x000fe2000f8e023f */
[----:B------:R-:W0:Y:S01]  /*d040*/  @P1 LDC R0, c[0x0][0xbec] ;  /* 0x0002fb00ff001b82 */ /* 0x000e220000000800 */
[----:B------:R-:W-:Y:S01]  /*d050*/  UIMAD.WIDE.U32 UR10, UR4, UR14, URZ ;  /* 0x0000000e040a72a5 */ /* 0x000fe2000f8e003f */
[----:B------:R-:W-:Y:S01]  /*d060*/  R2UR UR17, R23 ;  /* 0x00000000171172ca */ /* 0x000fe200000e0000 */
[----:B------:R-:W-:Y:S01]  /*d070*/  UIMAD UR12, UR4, UR15, UR12 ;  /* 0x0000000f040c72a4 */ /* 0x000fe2000f8e020c */
[----:B------:R-:W-:Y:S01]  /*d080*/  IMAD.MOV.U32 R9, RZ, RZ, R15 ;  /* 0x000000ffff097224 */ /* 0x000fe200078e000f */
[----:B------:R-:W-:Y:S01]  /*d090*/  USHF.R.S32.HI UR4, URZ, 0x1f, UR9 ;  /* 0x0000001f3f047899 */ /* 0x000fe20008011409 */
[----:B------:R-:W-:Y:S01]  /*d0a0*/  ISETP.GE.AND P0, PT, R81, R80, PT ;  /* 0x000000505100720c */ /* 0x000fe20003f06270 */
[----:B------:R-:W-:Y:S01]  /*d0b0*/  UIADD3 UR11, UR11, UR12, URZ ;  /* 0x0000000c0b0b7290 */ /* 0x000fe2000fffe03f */
[----:B------:R-:W1:Y:S01]  /*d0c0*/  @P1 LDC R5, c[0x0][0xbf0] ;  /* 0x0002fc00ff051b82 */ /* 0x000e620000000800 */
[----:B------:R-:W-:Y:S01]  /*d0d0*/  UIADD3 UR8, UR8, 0x36820, URZ ;  /* 0x0003682008087890 */ /* 0x000fe2000fffe03f */
[----:B------:R-:W-:Y:S01]  /*d0e0*/  BSSY B1, `(.L_x_212) ;  /* 0x000009c000017945 */ /* 0x000fe20003800000 */
[----:B------:R-:W-:Y:S01]  /*d0f0*/  ULDC.64 UR12, c[0x0][0xb38] ;  /* 0x0002ce00000c7ab9 */ /* 0x000fe20000000a00 */
[----:B------:R-:W-:Y:S01]  /*d100*/  SHF.R.S32.HI R86, RZ, 0x1f, R208 ;  /* 0x0000001fff567819 */ /* 0x000fe200000114d0 */
[----:B------:R-:W-:Y:S01]  /*d110*/  UIMAD.WIDE.U32 UR10, UR18, UR12, UR10 ;  /* 0x0000000c120a72a5 */ /* 0x000fe2000f8e000a */
[----:B------:R-:W-:Y:S01]  /*d120*/  SHF.R.S32.HI R87, RZ, 0x1f, R209 ;  /* 0x0000001fff577819 */ /* 0x000fe200000114d1 */
[----:B------:R-:W-:Y:S01]  /*d130*/  UPRMT UR8, URZ, 0x654, UR8 ;  /* 0x000006543f087896 */ /* 0x000fe20008000008 */
[----:B------:R-:W-:Y:S01]  /*d140*/  SHF.R.S32.HI R88, RZ, 0x1f, R210 ;  /* 0x0000001fff587819 */ /* 0x000fe200000114d2 */
[----:B------:R-:W-:Y:S01]  /*d150*/  UIMAD UR11, UR18, UR13, UR11 ;  /* 0x0000000d120b72a4 */ /* 0x000fe2000f8e020b */
[----:B------:R-:W-:-:S02]  /*d160*/  SHF.R.S32.HI R89, RZ, 0x1f, R211 ;  /* 0x0000001fff597819 */ /* 0x000fc400000114d3 */
[----:B------:R-:W-:Y:S01]  /*d170*/  ULDC.64 UR12, c[0x0][0xb40] ;  /* 0x0002d000000c7ab9 */ /* 0x000fe20000000a00 */
[----:B------:R-:W-:Y:S01]  /*d180*/  SHF.R.S32.HI R90, RZ, 0x1f, R212 ;  /* 0x0000001fff5a7819 */ /* 0x000fe200000114d4 */
[----:B------:R-:W-:Y:S01]  /*d190*/  UIMAD UR4, UR4, UR12, URZ ;  /* 0x0000000c040472a4 */ /* 0x000fe2000f8e023f */
[----:B------:R-:W-:Y:S01]  /*d1a0*/  SHF.R.S32.HI R91, RZ, 0x1f, R213 ;  /* 0x0000001fff5b7819 */ /* 0x000fe200000114d5 */
[----:B------:R-:W-:Y:S01]  /*d1b0*/  UIMAD.WIDE.U32 UR10, UR9, UR12, UR10 ;  /* 0x0000000c090a72a5 */ /* 0x000fe2000f8e000a */
[----:B0-----:R-:W-:Y:S01]  /*d1c0*/  @P1 IMAD.HI.U32 R0, R15, R0, RZ ;  /* 0x000000000f001227 */ /* 0x001fe200078e00ff */
[----:B------:R-:W-:Y:S01]  /*d1d0*/  UIMAD UR4, UR9, UR13, UR4 ;  /* 0x0000000d090472a4 */ /* 0x000fe2000f8e0204 */
[----:B------:R-:W-:Y:S01]  /*d1e0*/  SYNCS.ARRIVE.TRANS64.RED.A1T0 RZ, [UR8], RZ ;  /* 0x000000ffffff79a7 */ /* 0x000fe20008100408 */
[----:B------:R-:W-:Y:S01]  /*d1f0*/  SHF.R.S32.HI R126, RZ, 0x1f, R214 ;  /* 0x0000001fff7e7819 */ /* 0x000fe200000114d6 */
[----:B------:R-:W-:Y:S01]  /*d200*/  ULDC.64 UR12, c[0x0][0xb48] ;  /* 0x0002d200000c7ab9 */ /* 0x000fe20000000a00 */
[----:B------:R-:W-:Y:S01]  /*d210*/  UIADD3 UR11, UR11, UR4, URZ ;  /* 0x000000040b0b7290 */ /* 0x000fe2000fffe03f */
[----:B------:R-:W-:-:S02]  /*d220*/  SHF.R.S32.HI R127, RZ, 0x1f, R215 ;  /* 0x0000001fff7f7819 */ /* 0x000fc400000114d7 */
[----:B-1----:R-:W-:Y:S01]  /*d230*/  @P1 SHF.R.U32.HI R9, RZ, R5, R0 ;  /* 0x00000005ff091219 */ /* 0x002fe20000011600 */
[----:B------:R-:W-:Y:S01]  /*d240*/  UIMAD.WIDE.U32 UR10, UR17, UR12, UR10 ;  /* 0x0000000c110a72a5 */ /* 0x000fe2000f8e000a */
[----:B------:R-:W-:Y:S02]  /*d250*/  SHF.R.S32.HI R128, RZ, 0x1f, R216 ;  /* 0x0000001fff807819 */ /* 0x000fe400000114d8 */
[--C-:B------:R-:W-:Y:S01]  /*d260*/  SHF.R.S32.HI R0, RZ, 0x1f, R9.reuse ;  /* 0x0000001fff007819 */ /* 0x100fe20000011409 */
[----:B------:R-:W-:Y:S01]  /*d270*/  IMAD.MOV R11, RZ, RZ, -R9 ;  /* 0x000000ffff0b7224 */ /* 0x000fe200078e0a09 */
[----:B------:R-:W-:Y:S02]  /*d280*/  UIMAD UR4, UR17, UR13, UR11 ;  /* 0x0000000d110472a4 */ /* 0x000fe4000f8e020b */
[----:B------:R-:W-:Y:S01]  /*d290*/  IMAD.U32 R5, RZ, RZ, UR11 ;  /* 0x0000000bff057e24 */ /* 0x000fe2000f8e00ff */
[----:B------:R-:W-:Y:S01]  /*d2a0*/  SHF.R.S32.HI R129, RZ, 0x1f, R217 ;  /* 0x0000001fff817819 */ /* 0x000fe200000114d9 */
[----:B------:R-:W-:Y:S01]  /*d2b0*/  ULDC.64 UR12, c[0x0][0xb30] ;  /* 0x0002cc00000c7ab9 */ /* 0x000fe20000000a00 */
[----:B------:R-:W-:Y:S01]  /*d2c0*/  IMAD R11, R18, R11, R15 ;  /* 0x0000000b120b7224 */ /* 0x000fe200078e020f */
[----:B------:R-:W-:Y:S01]  /*d2d0*/  SHF.R.S32.HI R130, RZ, 0x1f, R218 ;  /* 0x0000001fff827819 */ /* 0x000fe200000114da */
[----:B------:R-:W-:Y:S01]  /*d2e0*/  IMAD R0, R0, UR12, RZ ;  /* 0x0000000c00007c24 */ /* 0x000fe2000f8e02ff */
[----:B------:R-:W-:Y:S01]  /*d2f0*/  SHF.R.S32.HI R131, RZ, 0x1f, R219 ;  /* 0x0000001fff837819 */ /* 0x000fe200000114db */
[----:B------:R-:W-:Y:S01]  /*d300*/  IMAD.U32 R4, RZ, RZ, UR10 ;  /* 0x0000000aff047e24 */ /* 0x000fe2000f8e00ff */
[----:B------:R-:W-:Y:S01]  /*d310*/  ULDC.64 UR10, c[0x0][0xb28] ;  /* 0x0002ca00000a7ab9 */ /* 0x000fe20000000a00 */
[----:B------:R-:W-:Y:S01]  /*d320*/  IMAD.U32 R5, RZ, RZ, UR4 ;  /* 0x00000004ff057e24 */ /* 0x000fe2000f8e00ff */
[----:B------:R-:W-:Y:S01]  /*d330*/  SHF.R.S32.HI R132, RZ, 0x1f, R220 ;  /* 0x0000001fff847819 */ /* 0x000fe200000114dc */
[C---:B------:R-:W-:Y:S01]  /*d340*/  IMAD R15, R9.reuse, UR13, R0 ;  /* 0x0000000d090f7c24 */ /* 0x040fe2000f8e0200 */
[----:B------:R-:W-:Y:S01]  /*d350*/  SHF.R.S32.HI R0, RZ, 0x1f, R11 ;  /* 0x0000001fff007819 */ /* 0x000fe2000001140b */
[----:B------:R-:W-:Y:S01]  /*d360*/  IMAD.WIDE.U32 R4, R9, UR12, R4 ;  /* 0x0000000c09047c25 */ /* 0x000fe2000f8e0004 */
[----:B------:R-:W-:-:S02]  /*d370*/  SHF.R.S32.HI R133, RZ, 0x1f, R221 ;  /* 0x0000001fff857819 */ /* 0x000fc400000114dd */
[----:B------:R-:W-:Y:S01]  /*d380*/  SHF.R.S32.HI R134, RZ, 0x1f, R222 ;  /* 0x0000001fff867819 */ /* 0x000fe200000114de */
[----:B------:R-:W-:Y:S01]  /*d390*/  IMAD R0, R0, UR10, RZ ;  /* 0x0000000a00007c24 */ /* 0x000fe2000f8e02ff */
[----:B------:R-:W-:Y:S01]  /*d3a0*/  SHF.R.S32.HI R135, RZ, 0x1f, R223 ;  /* 0x0000001fff877819 */ /* 0x000fe200000114df */
[----:B------:R-:W-:Y:S01]  /*d3b0*/  IMAD.IADD R5, R5, 0x1, R15 ;  /* 0x0000000105057824 */ /* 0x000fe200078e020f */
[----:B------:R-:W-:Y:S01]  /*d3c0*/  SHF.R.S32.HI R136, RZ, 0x1f, R224 ;  /* 0x0000001fff887819 */ /* 0x000fe200000114e0 */
[C---:B------:R-:W-:Y:S01]  /*d3d0*/  IMAD R9, R11.reuse, UR11, R0 ;  /* 0x0000000b0b097c24 */ /* 0x040fe2000f8e0200 */
[----:B------:R-:W-:Y:S01]  /*d3e0*/  SHF.R.S32.HI R137, RZ, 0x1f, R225 ;  /* 0x0000001fff897819 */ /* 0x000fe200000114e1 */
[----:B------:R-:W-:Y:S01]  /*d3f0*/  IMAD.WIDE.U32 R4, R11, UR10, R4 ;  /* 0x0000000a0b047c25 */ /* 0x000fe2000f8e0004 */
[----:B------:R-:W-:Y:S01]  /*d400*/  ULDC.64 UR10, c[0x0][0xb00] ;  /* 0x0002c000000a7ab9 */ /* 0x000fe20000000a00 */
[----:B------:R-:W-:Y:S02]  /*d410*/  SHF.R.S32.HI R138, RZ, 0x1f, R226 ;  /* 0x0000001fff8a7819 */ /* 0x000fe400000114e2 */
[----:B------:R-:W-:Y:S01]  /*d420*/  IMAD.IADD R5, R5, 0x1, R9 ;  /* 0x0000000105057824 */ /* 0x000fe200078e0209 */
[----:B------:R-:W-:-:S02]  /*d430*/  LEA R0, P1, R4, UR10, 0x2 ;  /* 0x0000000a04007c11 */ /* 0x000fc4000f8210ff */
[----:B------:R-:W-:Y:S02]  /*d440*/  SHF.R.S32.HI R139, RZ, 0x1f, R227 ;  /* 0x0000001fff8b7819 */ /* 0x000fe400000114e3 */
[----:B------:R-:W-:Y:S02]  /*d450*/  LEA.HI.X R12, R4, UR11, R5, 0x2, P1 ;  /* 0x0000000b040c7c11 */ /* 0x000fe400088f1405 */
[----:B------:R0:W1:Y:S04]  /*d460*/  SHFL.IDX PT, R4, R0, RZ, 0x1c1f ;  /* 0x001c1fff00047589 */ /* 0x00006800000e0000 */
[----:B------:R0:W2:Y:S01]  /*d470*/  SHFL.IDX PT, R5, R12, RZ, 0x1c1f ;  /* 0x001c1fff0c057589 */ /* 0x0000a200000e0000 */
[----:B------:R-:W-:Y:S05]  /*d480*/  @P0 BRA `(.L_x_213) ;  /* 0x0000000400840947 */ /* 0x000fea0003800000 */
[----:B------:R-:W-:Y:S01]  /*d490*/  ULDC UR4, c[0x0][0xac8] ;  /* 0x0002b20000047ab9 */ /* 0x000fe20000000800 */
[----:B------:R-:W-:Y:S01]  /*d4a0*/  ULDC.64 UR8, c[0x0][0x208] ;  /* 0x0000820000087ab9 */ /* 0x000fe20000000a00 */
[----:B------:R-:W-:Y:S02]  /*d4b0*/  ISETP.GE.AND P1, PT, R227, UR4, PT ;  /* 0x00000004e3007c0c */ /* 0x000fe4000bf26270 */
[----:B------:R-:W-:Y:S02]  /*d4c0*/  ISETP.GE.AND P0, PT, R226, UR4, PT ;  /* 0x00000004e2007c0c */ /* 0x000fe4000bf06270 */
[----:B------:R-:W-:Y:S02]  /*d4d0*/  ISETP.GE.AND P2, PT, R204, UR4, PT ;  /* 0x00000004cc007c0c */ /* 0x000fe4000bf46270 */
[----:B------:R-:W-:Y:S02]  /*d4e0*/  ISETP.GE.AND P3, PT, R225, UR4, PT ;  /* 0x00000004e1007c0c */ /* 0x000fe4000bf66270 */
[----:B------:R-:W-:-:S05]  /*d4f0*/  ISETP.GE.AND P4, PT, R224, UR4, PT ;  /* 0x00000004e0007c0c */ /* 0x000fca000bf86270 */
[CC--:B-1----:R-:W-:Y:S02]  /*d500*/  @!P1 LEA R10, P5, R227.reuse, R4.reuse, 0x2 ;  /* 0x00000004e30a9211 */ /* 0x0c2fe400078a10ff */
[-C--:B------:R-:W-:Y:S02]  /*d510*/  @!P0 LEA R14, P6, R226, R4.reuse, 0x2 ;  /* 0x00000004e20e8211 */ /* 0x080fe400078c10ff */
[----:B--2---:R-:W-:Y:S01]  /*d520*/  @!P2 IMAD.WIDE R8, R204, 0x4, R4 ;  /* 0x00000004cc08a825 */ /* 0x004fe200078e0204 */
[-C--:B------:R-:W-:Y:S02]  /*d530*/  @!P1 LEA.HI.X R11, R227, R5.reuse, R139, 0x2, P5 ;  /* 0x00000005e30b9211 */ /* 0x080fe400028f148b */
[----:B------:R-:W-:Y:S02]  /*d540*/  @!P0 LEA.HI.X R15, R226, R5, R138, 0x2, P6 ;  /* 0x00000005e20f8211 */ /* 0x000fe400030f148a */
[----:B------:R-:W-:Y:S01]  /*d550*/  ISETP.GE.AND P5, PT, R223, UR4, PT ;  /* 0x00000004df007c0c */ /* 0x000fe2000bfa6270 */
[----:B------:R1:W-:Y:S01]  /*d560*/  @!P2 ST.E.64 desc[UR8][R8.64], R24 ;  /* 0x000000180800a985 */ /* 0x0003e2000c101b08 */
[----:B------:R-:W-:-:S02]  /*d570*/  @!P3 LEA R22, P6, R225, R4, 0x2 ;  /* 0x00000004e116b211 */ /* 0x000fc400078c10ff */
[----:B------:R-:W-:Y:S01]  /*d580*/  @!P4 LEA R82, P2, R224, R4, 0x2 ;  /* 0x00000004e052c211 */ /* 0x000fe200078410ff */
[----:B------:R2:W-:Y:S01]  /*d590*/  @!P1 ST.E.64 desc[UR8][R10.64], R28 ;  /* 0x0000001c0a009985 */ /* 0x0005e2000c101b08 */
[-C--:B------:R-:W-:Y:S02]  /*d5a0*/  @!P3 LEA.HI.X R23, R225, R5.reuse, R137, 0x2, P6 ;  /* 0x00000005e117b211 */ /* 0x080fe400030f1489 */
[----:B------:R-:W-:Y:S01]  /*d5b0*/  ISETP.GE.AND P1, PT, R221, UR4, PT ;  /* 0x00000004dd007c0c */ /* 0x000fe2000bf26270 */
[----:B------:R3:W-:Y:S01]  /*d5c0*/  @!P0 ST.E.64 desc[UR8][R14.64], R32 ;  /* 0x000000200e008985 */ /* 0x0007e2000c101b08 */
[----:B------:R-:W-:Y:S02]  /*d5d0*/  ISETP.GE.AND P0, PT, R222, UR4, PT ;  /* 0x00000004de007c0c */ /* 0x000fe4000bf06270 */
[----:B------:R-:W-:Y:S01]  /*d5e0*/  @!P4 LEA.HI.X R83, R224, R5, R136, 0x2, P2 ;  /* 0x00000005e053c211 */ /* 0x000fe200010f1488 */
[----:B------:R4:W-:Y:S01]  /*d5f0*/  @!P3 ST.E.64 desc[UR8][R22.64], R36 ;  /* 0x000000241600b985 */ /* 0x0009e2000c101b08 */
[----:B------:R-:W-:-:S02]  /*d600*/  ISETP.GE.AND P2, PT, R220, UR4, PT ;  /* 0x00000004dc007c0c */ /* 0x000fc4000bf46270 */
[----:B------:R-:W-:Y:S01]  /*d610*/  @!P5 LEA R84, P6, R223, R4, 0x2 ;  /* 0x00000004df54d211 */ /* 0x000fe200078c10ff */
[----:B------:R-:W-:Y:S01]  /*d620*/  @!P4 ST.E.64 desc[UR8][R82.64], R40 ;  /* 0x000000285200c985 */ /* 0x000fe2000c101b08 */
[----:B------:R-:W-:Y:S02]  /*d630*/  ISETP.GE.AND P3, PT, R219, UR4, PT ;  /* 0x00000004db007c0c */ /* 0x000fe4000bf66270 */
[----:B------:R-:W-:-:S03]  /*d640*/  @!P5 LEA.HI.X R85, R223, R5, R135, 0x2, P6 ;  /* 0x00000005df55d211 */ /* 0x000fc600030f1487 */
[CC--:B-1----:R-:W-:Y:S02]  /*d650*/  @!P0 LEA R8, P4, R222.reuse, R4.reuse, 0x2 ;  /* 0x00000004de088211 */ /* 0x0c2fe400078810ff */
[----:B------:R-:W-:Y:S01]  /*d660*/  @!P5 ST.E.64 desc[UR8][R84.64], R44 ;  /* 0x0000002c5400d985 */ /* 0x000fe2000c101b08 */
[CC--:B--2---:R-:W-:Y:S02]  /*d670*/  @!P1 LEA R10, P5, R221.reuse, R4.reuse, 0x2 ;  /* 0x00000004dd0a9211 */ /* 0x0c4fe400078a10ff */
[-C--:B------:R-:W-:Y:S02]  /*d680*/  @!P0 LEA.HI.X R9, R222, R5.reuse, R134, 0x2, P4 ;  /* 0x00000005de098211 */ /* 0x080fe400020f1486 */
[----:B------:R-:W-:Y:S02]  /*d690*/  ISETP.GE.AND P4, PT, R218, UR4, PT ;  /* 0x00000004da007c0c */ /* 0x000fe4000bf86270 */
[----:B---3--:R-:W-:Y:S01]  /*d6a0*/  @!P2 LEA R14, P6, R220, R4, 0x2 ;  /* 0x00000004dc0ea211 */ /* 0x008fe200078c10ff */
[----:B------:R-:W-:Y:S01]  /*d6b0*/  @!P0 ST.E.64 desc[UR8][R8.64], R48 ;  /* 0x0000003008008985 */ /* 0x000fe2000c101b08 */
[----:B------:R-:W-:-:S02]  /*d6c0*/  @!P1 LEA.HI.X R11, R221, R5, R133, 0x2, P5 ;  /* 0x00000005dd0b9211 */ /* 0x000fc400028f1485 */
[----:B------:R-:W-:Y:S02]  /*d6d0*/  ISETP.GE.AND P5, PT, R217, UR4, PT ;  /* 0x00000004d9007c0c */ /* 0x000fe4000bfa6270 */
[----:B------:R-:W-:Y:S01]  /*d6e0*/  @!P2 LEA.HI.X R15, R220, R5, R132, 0x2, P6 ;  /* 0x00000005dc0fa211 */ /* 0x000fe200030f1484 */
[----:B------:R1:W-:Y:S01]  /*d6f0*/  @!P1 ST.E.64 desc[UR8][R10.64], R52 ;  /* 0x000000340a009985 */ /* 0x0003e2000c101b08 */
[-C--:B----4-:R-:W-:Y:S02]  /*d700*/  @!P3 LEA R22, P6, R219, R4.reuse, 0x2 ;  /* 0x00000004db16b211 */ /* 0x090fe400078c10ff */
[----:B------:R-:W-:Y:S01]  /*d710*/  ISETP.GE.AND P1, PT, R215, UR4, PT ;  /* 0x00000004d7007c0c */ /* 0x000fe2000bf26270 */
[----:B------:R2:W-:Y:S01]  /*d720*/  @!P2 ST.E.64 desc[UR8][R14.64], R56 ;  /* 0x000000380e00a985 */ /* 0x0005e2000c101b08 */
[----:B------:R-:W-:Y:S02]  /*d730*/  ISETP.GE.AND P2, PT, R216, UR4, PT ;  /* 0x00000004d8007c0c */ /* 0x000fe4000bf46270 */
[----:B------:R-:W-:-:S02]  /*d740*/  @!P4 LEA R24, P0, R218, R4, 0x2 ;  /* 0x00000004da18c211 */ /* 0x000fc400078010ff */
[-C--:B------:R-:W-:Y:S02]  /*d750*/  @!P3 LEA.HI.X R23, R219, R5.reuse, R131, 0x2, P6 ;  /* 0x00000005db17b211 */ /* 0x080fe400030f1483 */
[-C--:B------:R-:W-:Y:S02]  /*d760*/  @!P4 LEA.HI.X R25, R218, R5.reuse, R130, 0x2, P0 ;  /* 0x00000005da19c211 */ /* 0x080fe400000f1482 */
[----:B------:R-:W-:Y:S01]  /*d770*/  ISETP.GE.AND P0, PT, R214, UR4, PT ;  /* 0x00000004d6007c0c */ /* 0x000fe2000bf06270 */
[----:B------:R-:W-:Y:S01]  /*d780*/  @!P3 ST.E.64 desc[UR8][R22.64], R60 ;  /* 0x0000003c1600b985 */ /* 0x000fe2000c101b08 */
[-C--:B------:R-:W-:Y:S02]  /*d790*/  @!P5 LEA R28, P6, R217, R4.reuse, 0x2 ;  /* 0x00000004d91cd211 */ /* 0x080fe400078c10ff */
[----:B-1----:R-:W-:Y:S01]  /*d7a0*/  @!P1 LEA R10, P3, R215, R4, 0x2 ;  /* 0x00000004d70a9211 */ /* 0x002fe200078610ff */
[----:B------:R1:W-:Y:S01]  /*d7b0*/  @!P4 ST.E.64 desc[UR8][R24.64], R64 ;  /* 0x000000401800c985 */ /* 0x0003e2000c101b08 */
[----:B------:R-:W-:-:S02]  /*d7c0*/  @!P5 LEA.HI.X R29, R217, R5, R129, 0x2, P6 ;  /* 0x00000005d91dd211 */ /* 0x000fc400030f1481 */
[-C--:B------:R-:W-:Y:S02]  /*d7d0*/  @!P2 LEA R8, P6, R216, R4.reuse, 0x2 ;  /* 0x00000004d808a211 */ /* 0x080fe400078c10ff */
[----:B------:R-:W-:Y:S01]  /*d7e0*/  ISETP.GE.AND P4, PT, R212, UR4, PT ;  /* 0x00000004d4007c0c */ /* 0x000fe2000bf86270 */
[----:B------:R3:W-:Y:S01]  /*d7f0*/  @!P5 ST.E.64 desc[UR8][R28.64], R68 ;  /* 0x000000441c00d985 */ /* 0x0007e2000c101b08 */
[----:B------:R-:W-:Y:S02]  /*d800*/  ISETP.GE.AND P5, PT, R213, UR4, PT ;  /* 0x00000004d5007c0c */ /* 0x000fe4000bfa6270 */
[-C--:B------:R-:W-:Y:S02]  /*d810*/  @!P2 LEA.HI.X R9, R216, R5.reuse, R128, 0x2, P6 ;  /* 0x00000005d809a211 */ /* 0x080fe400030f1480 */
[----:B--2---:R-:W-:Y:S02]  /*d820*/  @!P0 LEA R14, P6, R214, R4, 0x2 ;  /* 0x00000004d60e8211 */ /* 0x004fe400078c10ff */
[----:B------:R-:W-:Y:S01]  /*d830*/  @!P1 LEA.HI.X R11, R215, R5, R127, 0x2, P3 ;  /* 0x00000005d70b9211 */ /* 0x000fe200018f147f */
[----:B------:R-:W-:Y:S01]  /*d840*/  @!P2 ST.E.64 desc[UR8][R8.64], R72 ;  /* 0x000000480800a985 */ /* 0x000fe2000c101b08 */
[----:B------:R-:W-:-:S02]  /*d850*/  ISETP.GE.AND P3, PT, R211, UR4, PT ;  /* 0x00000004d3007c0c */ /* 0x000fc4000bf66270 */
[-C--:B------:R-:W-:Y:S01]  /*d860*/  @!P0 LEA.HI.X R15, R214, R5.reuse, R126, 0x2, P6 ;  /* 0x00000005d60f8211 */ /* 0x080fe200030f147e */
[----:B------:R-:W-:Y:S01]  /*d870*/  @!P1 ST.E.64 desc[UR8][R10.64], R76 ;  /* 0x0000004c0a009985 */ /* 0x000fe2000c101b08 */
[-C--:B-1----:R-:W-:Y:S02]  /*d880*/  @!P4 LEA R24, P2, R212, R4.reuse, 0x2 ;  /* 0x00000004d418c211 */ /* 0x082fe400078410ff */
[C---:B------:R-:W-:Y:S01]  /*d890*/  @!P5 LEA R22, P1, R213.reuse, R4, 0x2 ;  /* 0x00000004d516d211 */ /* 0x040fe200078210ff */
[----:B------:R1:W-:Y:S01]  /*d8a0*/  @!P0 ST.E.64 desc[UR8][R14.64], R2 ;  /* 0x000000020e008985 */ /* 0x0003e2000c101b08 */
[----:B------:R-:W-:Y:S02]  /*d8b0*/  ISETP.GE.AND P0, PT, R210, UR4, PT ;  /* 0x00000004d2007c0c */ /* 0x000fe4000bf06270 */
[----:B------:R-:W-:Y:S02]  /*d8c0*/  @!P5 LEA.HI.X R23, R213, R5, R91, 0x2, P1 ;  /* 0x00000005d517d211 */ /* 0x000fe400008f145b */
[----:B------:R-:W-:-:S02]  /*d8d0*/  ISETP.GE.AND P1, PT, R209, UR4, PT ;  /* 0x00000004d1007c0c */ /* 0x000fc4000bf26270 */
[CC--:B---3--:R-:W-:Y:S01]  /*d8e0*/  @!P3 LEA R28, P6, R211.reuse, R4.reuse, 0x2 ;  /* 0x00000004d31cb211 */ /* 0x0c8fe200078c10ff */
[----:B------:R2:W-:Y:S01]  /*d8f0*/  @!P5 ST.E.64 desc[UR8][R22.64], R6 ;  /* 0x000000061600d985 */ /* 0x0005e2000c101b08 */
[-C--:B------:R-:W-:Y:S02]  /*d900*/  @!P4 LEA.HI.X R25, R212, R5.reuse, R90, 0x2, P2 ;  /* 0x00000005d419c211 */ /* 0x080fe400010f145a */
[----:B------:R-:W-:Y:S02]  /*d910*/  @!P3 LEA.HI.X R29, R211, R5, R89, 0x2, P6 ;  /* 0x00000005d31db211 */ /* 0x000fe400030f1459 */
[----:B------:R-:W-:Y:S01]  /*d920*/  ISETP.GE.AND P2, PT, R206, UR4, PT ;  /* 0x00000004ce007c0c */ /* 0x000fe2000bf46270 */
[----:B------:R3:W-:Y:S01]  /*d930*/  @!P4 ST.E.64 desc[UR8][R24.64], R20 ;  /* 0x000000141800c985 */ /* 0x0007e2000c101b08 */
[----:B------:R-:W-:Y:S02]  /*d940*/  ISETP.GE.AND P4, PT, R208, UR4, PT ;  /* 0x00000004d0007c0c */ /* 0x000fe4000bf86270 */
[----:B-1----:R-:W-:Y:S01]  /*d950*/  @!P0 LEA R2, P5, R210, R4, 0x2 ;  /* 0x00000004d2028211 */ /* 0x002fe200078a10ff */
[----:B------:R3:W-:Y:S01]  /*d960*/  @!P3 ST.E.64 desc[UR8][R28.64], R92 ;  /* 0x0000005c1c00b985 */ /* 0x0007e2000c101b08 */
[----:B------:R-:W-:-:S02]  /*d970*/  ISETP.GE.AND P3, PT, R207, UR4, PT ;  /* 0x00000004cf007c0c */ /* 0x000fc4000bf66270 */
[-C--:B------:R-:W-:Y:S02]  /*d980*/  @!P0 LEA.HI.X R3, R210, R5.reuse, R88, 0x2, P5 ;  /* 0x00000005d2038211 */ /* 0x080fe400028f1458 */
[----:B------:R-:W-:Y:S02]  /*d990*/  ISETP.GE.AND P5, PT, R205, UR4, PT ;  /* 0x00000004cd007c0c */ /* 0x000fe4000bfa6270 */
[CC--:B------:R-:W-:Y:S01]  /*d9a0*/  @!P1 LEA R8, P6, R209.reuse, R4.reuse, 0x2 ;  /* 0x00000004d1089211 */ /* 0x0c0fe200078c10ff */
[----:B------:R3:W-:Y:S02]  /*d9b0*/  @!P0 ST.E.64 desc[UR8][R2.64], R96 ;  /* 0x0000006002008985 */ /* 0x0007e4000c101b08 */
[-C--:B--2---:R-:W-:Y:S02]  /*d9c0*/  @!P4 LEA R6, P0, R208, R4.reuse, 0x2 ;  /* 0x00000004d006c211 */ /* 0x084fe400078010ff */
[----:B------:R-:W-:Y:S02]  /*d9d0*/  @!P1 LEA.HI.X R9, R209, R5, R87, 0x2, P6 ;  /* 0x00000005d1099211 */ /* 0x000fe400030f1457 */
[----:B------:R-:W-:-:S02]  /*d9e0*/  @!P3 LEA R10, P6, R207, R4, 0x2 ;  /* 0x00000004cf0ab211 */ /* 0x000fc400078c10ff */
[-C--:B------:R-:W-:Y:S01]  /*d9f0*/  @!P4 LEA.HI.X R7, R208, R5.reuse, R86, 0x2, P0 ;  /* 0x00000005d007c211 */ /* 0x080fe200000f1456 */
[----:B------:R3:W-:Y:S01]  /*da00*/  @!P1 ST.E.64 desc[UR8][R8.64], R100 ;  /* 0x0000006408009985 */ /* 0x0007e2000c101b08 */
[CC--:B------:R-:W-:Y:S02]  /*da10*/  @!P2 LEA R14, P1, R206.reuse, R4.reuse, 0x2 ;  /* 0x00000004ce0ea211 */ /* 0x0c0fe400078210ff */
[----:B------:R-:W-:Y:S01]  /*da20*/  @!P5 LEA R4, P0, R205, R4, 0x2 ;  /* 0x00000004cd04d211 */ /* 0x000fe200078010ff */
[----:B------:R3:W-:Y:S01]  /*da30*/  @!P4 ST.E.64 desc[UR8][R6.64], R104 ;  /* 0x000000680600c985 */ /* 0x0007e2000c101b08 */
[-C--:B------:R-:W-:Y:S02]  /*da40*/  @!P3 LEA.HI.X R11, R207, R5.reuse, R237, 0x2, P6 ;  /* 0x00000005cf0bb211 */ /* 0x080fe400030f14ed */
[-C--:B------:R-:W-:Y:S02]  /*da50*/  @!P2 LEA.HI.X R15, R206, R5.reuse, R236, 0x2, P1 ;  /* 0x00000005ce0fa211 */ /* 0x080fe400008f14ec */
[----:B------:R-:W-:Y:S01]  /*da60*/  @!P5 LEA.HI.X R5, R205, R5, R235, 0x2, P0 ;  /* 0x00000005cd05d211 */ /* 0x000fe200000f14eb */
[----:B------:R3:W-:Y:S04]  /*da70*/  @!P3 ST.E.64 desc[UR8][R10.64], R108 ;  /* 0x0000006c0a00b985 */ /* 0x0007e8000c101b08 */
[----:B------:R3:W-:Y:S04]  /*da80*/  @!P2 ST.E.64 desc[UR8][R14.64], R112 ;  /* 0x000000700e00a985 */ /* 0x0007e8000c101b08 */
[----:B------:R3:W-:Y:S02]  /*da90*/  @!P5 ST.E.64 desc[UR8][R4.64], R116 ;  /* 0x000000740400d985 */ /* 0x0007e4000c101b08 */
.L_x_213:
[----:B------:R-:W-:Y:S05]  /*daa0*/  BSYNC B1 ;  /* 0x0000000000017941 */ /* 0x000fea0003800000 */
.L_x_212:
[----:B------:R-:W-:Y:S01]  /*dab0*/  ISETP.GE.AND P0, PT, R13, R80, PT ;  /* 0x000000500d00720c */ /* 0x000fe20003f06270 */
[----:B--23--:R2:W3:Y:S04]  /*dac0*/  SHFL.IDX PT, R5, R12, 0x1, 0x1c1f ;  /* 0x003c1f000c057f89 */ /* 0x00c4e800000e0000 */
[----:B-1----:R2:W1:Y:S08]  /*dad0*/  SHFL.IDX PT, R4, R0, 0x1, 0x1c1f ;  /* 0x003c1f0000047f89 */ /* 0x00247000000e0000 */
[----:B--2---:R-:W-:Y:S05]  /*dae0*/  @P0 BRA `(.L_x_211) ;  /* 0x00000014005c0947 */ /* 0x004fea0003800000 */
        /* <DEDUP_REMOVED lines=8> */
[----:B---3--:R-:W-:Y:S02]  /*db70*/  @!P1 IMAD.WIDE R2, R204, 0x4, R4 ;  /* 0x00000004cc029825 */ /* 0x008fe400078e0204 */
[----:B------:R-:W-:Y:S02]  /*db80*/  @!P2 LEA.HI.X R7, R227, R5, R139, 0x2, P0 ;  /* 0x00000005e307a211 */ /* 0x000fe400000f148b */
[----:B------:R-:W-:Y:S01]  /*db90*/  ISETP.GE.AND P0, PT, R223, UR4, PT ;  /* 0x00000004df007c0c */ /* 0x000fe2000bf06270 */
[----:B------:R1:W-:Y:S01]  /*dba0*/  @!P1 ST.E.64 desc[UR8][R2.64], R26 ;  /* 0x0000001a02009985 */ /* 0x0003e2000c101b08 */
[-C--:B------:R-:W-:Y:S02]  /*dbb0*/  @!P5 LEA R8, P6, R226, R4.reuse, 0x2 ;  /* 0x00000004e208d211 */ /* 0x080fe400078c10ff */
[----:B------:R-:W-:Y:S01]  /*dbc0*/  ISETP.GE.AND P1, PT, R222, UR4, PT ;  /* 0x00000004de007c0c */ /* 0x000fe2000bf26270 */
[----:B------:R2:W-:Y:S01]  /*dbd0*/  @!P2 ST.E.64 desc[UR8][R6.64], R30 ;  /* 0x0000001e0600a985 */ /* 0x0005e2000c101b08 */
[----:B------:R-:W-:-:S02]  /*dbe0*/  @!P4 LEA R10, P2, R225, R4, 0x2 ;  /* 0x00000004e10ac211 */ /* 0x000fc400078410ff */
[-C--:B------:R-:W-:Y:S02]  /*dbf0*/  @!P5 LEA.HI.X R9, R226, R5.reuse, R138, 0x2, P6 ;  /* 0x00000005e209d211 */ /* 0x080fe400030f148a */
[----:B------:R-:W-:Y:S02]  /*dc00*/  @!P4 LEA.HI.X R11, R225, R5, R137, 0x2, P2 ;  /* 0x00000005e10bc211 */ /* 0x000fe400010f1489 */
[----:B------:R-:W-:Y:S01]  /*dc10*/  ISETP.GE.AND P2, PT, R221, UR4, PT ;  /* 0x00000004dd007c0c */ /* 0x000fe2000bf46270 */
[----:B------:R-:W-:Y:S01]  /*dc20*/  @!P5 ST.E.64 desc[UR8][R8.64], R34 ;  /* 0x000000220800d985 */ /* 0x000fe2000c101b08 */
[----:B0-----:R-:W-:-:S03]  /*dc30*/  @!P3 LEA R12, P6, R224, R4, 0x2 ;  /* 0x00000004e00cb211 */ /* 0x001fc600078c10ff */
[----:B------:R0:W-:Y:S01]  /*dc40*/  @!P4 ST.E.64 desc[UR8][R10.64], R38 ;  /* 0x000000260a00c985 */ /* 0x0001e2000c101b08 */
[CC--:B-1----:R-:W-:Y:S02]  /*dc50*/  @!P0 LEA R2, P4, R223.reuse, R4.reuse, 0x2 ;  /* 0x00000004df028211 */ /* 0x0c2fe400078810ff */
[-C--:B------:R-:W-:Y:S02]  /*dc60*/  @!P3 LEA.HI.X R13, R224, R5.reuse, R136, 0x2, P6 ;  /* 0x00000005e00db211 */ /* 0x080fe400030f1488 */
[----:B------:R-:W-:Y:S02]  /*dc70*/  @!P0 LEA.HI.X R3, R223, R5, R135, 0x2, P4 ;  /* 0x00000005df038211 */ /* 0x000fe400020f1487 */
[----:B------:R-:W-:Y:S01]  /*dc80*/  ISETP.GE.AND P4, PT, R219, UR4, PT ;  /* 0x00000004db007c0c */ /* 0x000fe2000bf86270 */
[----:B------:R1:W-:Y:S01]  /*dc90*/  @!P3 ST.E.64 desc[UR8][R12.64], R42 ;  /* 0x0000002a0c00b985 */ /* 0x0003e2000c101b08 */
[----:B------:R-:W-:Y:S02]  /*dca0*/  ISETP.GE.AND P3, PT, R220, UR4, PT ;  /* 0x00000004dc007c0c */ /* 0x000fe4000bf66270 */
[-C--:B--2---:R-:W-:Y:S01]  /*dcb0*/  @!P1 LEA R6, P5, R222, R4.reuse, 0x2 ;  /* 0x00000004de069211 */ /* 0x084fe200078a10ff */
[----:B------:R2:W-:Y:S01]  /*dcc0*/  @!P0 ST.E.64 desc[UR8][R2.64], R46 ;  /* 0x0000002e02008985 */ /* 0x0005e2000c101b08 */
[----:B------:R-:W-:-:S02]  /*dcd0*/  @!P2 LEA R14, P6, R221, R4, 0x2 ;  /* 0x00000004dd0ea211 */ /* 0x000fc400078c10ff */
[-C--:B------:R-:W-:Y:S02]  /*dce0*/  @!P1 LEA.HI.X R7, R222, R5.reuse, R134, 0x2, P5 ;  /* 0x00000005de079211 */ /* 0x080fe400028f1486 */
[----:B------:R-:W-:Y:S02]  /*dcf0*/  ISETP.GE.AND P5, PT, R218, UR4, PT ;  /* 0x00000004da007c0c */ /* 0x000fe4000bfa6270 */
[----:B------:R-:W-:Y:S01]  /*dd00*/  @!P2 LEA.HI.X R15, R221, R5, R133, 0x2, P6 ;  /* 0x00000005dd0fa211 */ /* 0x000fe200030f1485 */
[----:B------:R3:W-:Y:S01]  /*dd10*/  @!P1 ST.E.64 desc[UR8][R6.64], R50 ;  /* 0x0000003206009985 */ /* 0x0007e2000c101b08 */
[-C--:B0-----:R-:W-:Y:S02]  /*dd20*/  @!P4 LEA R10, P0, R219, R4.reuse, 0x2 ;  /* 0x00000004db0ac211 */ /* 0x081fe400078010ff */
[----:B------:R-:W-:Y:S01]  /*dd30*/  @!P3 LEA R8, P6, R220, R4, 0x2 ;  /* 0x00000004dc08b211 */ /* 0x000fe200078c10ff */
[----:B------:R0:W-:Y:S01]  /*dd40*/  @!P2 ST.E.64 desc[UR8][R14.64], R54 ;  /* 0x000000360e00a985 */ /* 0x0001e2000c101b08 */
[----:B------:R-:W-:-:S02]  /*dd50*/  ISETP.GE.AND P2, PT, R217, UR4, PT ;  /* 0x00000004d9007c0c */ /* 0x000fc4000bf46270 */
[----:B------:R-:W-:Y:S02]  /*dd60*/  ISETP.GE.AND P1, PT, R216, UR4, PT ;  /* 0x00000004d8007c0c */ /* 0x000fe4000bf26270 */
[-C--:B------:R-:W-:Y:S02]  /*dd70*/  @!P4 LEA.HI.X R11, R219, R5.reuse, R131, 0x2, P0 ;  /* 0x00000005db0bc211 */ /* 0x080fe400000f1483 */
[----:B------:R-:W-:Y:S02]  /*dd80*/  ISETP.GE.AND P0, PT, R215, UR4, PT ;  /* 0x00000004d7007c0c */ /* 0x000fe4000bf06270 */
[----:B------:R-:W-:Y:S02]  /*dd90*/  @!P3 LEA.HI.X R9, R220, R5, R132, 0x2, P6 ;  /* 0x00000005dc09b211 */ /* 0x000fe400030f1484 */
[----:B-1----:R-:W-:-:S03]  /*dda0*/  @!P5 LEA R12, P6, R218, R4, 0x2 ;  /* 0x00000004da0cd211 */ /* 0x002fc600078c10ff */
[----:B------:R1:W-:Y:S01]  /*ddb0*/  @!P3 ST.E.64 desc[UR8][R8.64], R58 ;  /* 0x0000003a0800b985 */ /* 0x0003e2000c101b08 */
[-C--:B------:R-:W-:Y:S02]  /*ddc0*/  @!P5 LEA.HI.X R13, R218, R5.reuse, R130, 0x2, P6 ;  /* 0x00000005da0dd211 */ /* 0x080fe400030f1482 */
[CC--:B--2---:R-:W-:Y:S01]  /*ddd0*/  @!P2 LEA R2, P6, R217.reuse, R4.reuse, 0x2 ;  /* 0x00000004d902a211 */ /* 0x0c4fe200078c10ff */
[----:B------:R2:W-:Y:S01]  /*dde0*/  @!P4 ST.E.64 desc[UR8][R10.64], R62 ;  /* 0x0000003e0a00c985 */ /* 0x0005e2000c101b08 */
[-C--:B---3--:R-:W-:Y:S02]  /*ddf0*/  @!P1 LEA R6, P3, R216, R4.reuse, 0x2 ;  /* 0x00000004d8069211 */ /* 0x088fe400078610ff */
[----:B------:R-:W-:Y:S01]  /*de00*/  @!P2 LEA.HI.X R3, R217, R5, R129, 0x2, P6 ;  /* 0x00000005d903a211 */ /* 0x000fe200030f1481 */
[----:B------:R3:W-:Y:S01]  /*de10*/  @!P5 ST.E.64 desc[UR8][R12.64], R66 ;  /* 0x000000420c00d985 */ /* 0x0007e2000c101b08 */
[----:B------:R-:W-:Y:S02]  /*de20*/  ISETP.GE.AND P5, PT, R214, UR4, PT ;  /* 0x00000004d6007c0c */ /* 0x000fe4000bfa6270 */
[----:B------:R-:W-:Y:S01]  /*de30*/  ISETP.GE.AND P4, PT, R213, UR4, PT ;  /* 0x00000004d5007c0c */ /* 0x000fe2000bf86270 */
[----:B------:R4:W-:Y:S01]  /*de40*/  @!P2 ST.E.64 desc[UR8][R2.64], R70 ;  /* 0x000000460200a985 */ /* 0x0009e2000c101b08 */
[----:B0-----:R-:W-:-:S02]  /*de50*/  @!P0 LEA R14, P6, R215, R4, 0x2 ;  /* 0x00000004d70e8211 */ /* 0x001fc400078c10ff */
[-C--:B------:R-:W-:Y:S02]  /*de60*/  @!P1 LEA.HI.X R7, R216, R5.reuse, R128, 0x2, P3 ;  /* 0x00000005d8079211 */ /* 0x080fe400018f1480 */
[----:B------:R-:W-:Y:S02]  /*de70*/  @!P0 LEA.HI.X R15, R215, R5, R127, 0x2, P6 ;  /* 0x00000005d70f8211 */ /* 0x000fe400030f147f */
[----:B------:R-:W-:Y:S01]  /*de80*/  ISETP.GE.AND P3, PT, R212, UR4, PT ;  /* 0x00000004d4007c0c */ /* 0x000fe2000bf66270 */
[----:B------:R0:W-:Y:S02]  /*de90*/  @!P1 ST.E.64 desc[UR8][R6.64], R74 ;  /* 0x0000004a06009985 */ /* 0x0001e4000c101b08 */
[----:B-1----:R-:W-:Y:S02]  /*dea0*/  @!P5 LEA R8, P1, R214, R4, 0x2 ;  /* 0x00000004d608d211 */ /* 0x002fe400078210ff */
[----:B------:R-:W-:Y:S01]  /*deb0*/  @!P0 ST.E.64 desc[UR8][R14.64], R78 ;  /* 0x0000004e0e008985 */ /* 0x000fe2000c101b08 */
[----:B------:R-:W-:-:S02]  /*dec0*/  ISETP.GE.AND P0, PT, R211, UR4, PT ;  /* 0x00000004d3007c0c */ /* 0x000fc4000bf06270 */
[CC--:B--2---:R-:W-:Y:S02]  /*ded0*/  @!P4 LEA R10, P2, R213.reuse, R4.reuse, 0x2 ;  /* 0x00000004d50ac211 */ /* 0x0c4fe400078410ff */
[-C--:B------:R-:W-:Y:S02]  /*dee0*/  @!P5 LEA.HI.X R9, R214, R5.reuse, R126, 0x2, P1 ;  /* 0x00000005d609d211 */ /* 0x080fe400008f147e */
[-C--:B------:R-:W-:Y:S02]  /*def0*/  @!P4 LEA.HI.X R11, R213, R5.reuse, R91, 0x2, P2 ;  /* 0x00000005d50bc211 */ /* 0x080fe400010f145b */
[----:B---3--:R-:W-:Y:S01]  /*df00*/  @!P3 LEA R12, P6, R212, R4, 0x2 ;  /* 0x00000004d40cb211 */ /* 0x008fe200078c10ff */
[----:B------:R1:W-:Y:S01]  /*df10*/  @!P5 ST.E.64 desc[UR8][R8.64], R120 ;  /* 0x000000780800d985 */ /* 0x0003e2000c101b08 */
[----:B------:R-:W-:Y:S02]  /*df20*/  ISETP.GE.AND P1, PT, R210, UR4, PT ;  /* 0x00000004d2007c0c */ /* 0x000fe4000bf26270 */
[----:B------:R-:W-:Y:S01]  /*df30*/  @!P3 LEA.HI.X R13, R212, R5, R90, 0x2, P6 ;  /* 0x00000005d40db211 */ /* 0x000fe200030f145a */
[----:B------:R2:W-:Y:S01]  /*df40*/  @!P4 ST.E.64 desc[UR8][R10.64], R122 ;  /* 0x0000007a0a00c985 */ /* 0x0005e2000c101b08 */
[----:B------:R-:W-:-:S02]  /*df50*/  ISETP.GE.AND P4, PT, R209, UR4, PT ;  /* 0x00000004d1007c0c */ /* 0x000fc4000bf86270 */
[CC--:B----4-:R-:W-:Y:S01]  /*df60*/  @!P0 LEA R2, P5, R211.reuse, R4.reuse, 0x2 ;  /* 0x00000004d3028211 */ /* 0x0d0fe200078a10ff */
[----:B------:R3:W-:Y:S01]  /*df70*/  @!P3 ST.E.64 desc[UR8][R12.64], R124 ;  /* 0x0000007c0c00b985 */ /* 0x0007e2000c101b08 */
[----:B------:R-:W-:Y:S02]  /*df80*/  ISETP.GE.AND P3, PT, R208, UR4, PT ;  /* 0x00000004d0007c0c */ /* 0x000fe4000bf66270 */
[----:B------:R-:W-:Y:S02]  /*df90*/  @!P0 LEA.HI.X R3, R211, R5, R89, 0x2, P5 ;  /* 0x00000005d3038211 */ /* 0x000fe400028f1459 */
[----:B------:R-:W-:Y:S02]  /*dfa0*/  ISETP.GE.AND P5, PT, R206, UR4, PT ;  /* 0x00000004ce007c0c */ /* 0x000fe4000bfa6270 */
[----:B------:R-:W-:Y:S01]  /*dfb0*/  ISETP.GE.AND P2, PT, R207, UR4, PT ;  /* 0x00000004cf007c0c */ /* 0x000fe2000bf46270 */
[----:B------:R4:W-:Y:S01]  /*dfc0*/  @!P0 ST.E.64 desc[UR8][R2.64], R94 ;  /* 0x0000005e02008985 */ /* 0x0009e2000c101b08 */
[----:B0-----:R-:W-:-:S02]  /*dfd0*/  @!P1 LEA R6, P6, R210, R4, 0x2 ;  /* 0x00000004d2069211 */ /* 0x001fc400078c10ff */
[CC--:B-1----:R-:W-:Y:S02]  /*dfe0*/  @!P4 LEA R8, P0, R209.reuse, R4.reuse, 0x2 ;  /* 0x00000004d108c211 */ /* 0x0c2fe400078010ff */
[-C--:B------:R-:W-:Y:S02]  /*dff0*/  @!P1 LEA.HI.X R7, R210, R5.reuse, R88, 0x2, P6 ;  /* 0x00000005d2079211 */ /* 0x080fe400030f1458 */
[-C--:B------:R-:W-:Y:S02]  /*e000*/  @!P4 LEA.HI.X R9, R209, R5.reuse, R87, 0x2, P0 ;  /* 0x00000005d109c211 */ /* 0x080fe400000f1457 */
[-C--:B--2---:R-:W-:Y:S01]  /*e010*/  @!P3 LEA R10, P6, R208, R4.reuse, 0x2 ;  /* 0x00000004d00ab211 */ /* 0x084fe200078c10ff */
[----:B------:R4:W-:Y:S01]  /*e020*/  @!P1 ST.E.64 desc[UR8][R6.64], R98 ;  /* 0x0000006206009985 */ /* 0x0009e2000c101b08 */
[CC--:B------:R-:W-:Y:S02]  /*e030*/  @!P5 LEA R14, P0, R206.reuse, R4.reuse, 0x2 ;  /* 0x00000004ce0ed211 */ /* 0x0c0fe400078010ff */
[----:B---3--:R-:W-:Y:S01]  /*e040*/  @!P2 LEA R12, P1, R207, R4, 0x2 ;  /* 0x00000004cf0ca211 */ /* 0x008fe200078210ff */
[----:B------:R4:W-:Y:S01]  /*e050*/  @!P4 ST.E.64 desc[UR8][R8.64], R102 ;  /* 0x000000660800c985 */ /* 0x0009e2000c101b08 */
[----:B------:R-:W-:-:S02]  /*e060*/  @!P5 LEA.HI.X R15, R206, R5, R236, 0x2, P0 ;  /* 0x00000005ce0fd211 */ /* 0x000fc400000f14ec */
[----:B------:R-:W-:Y:S02]  /*e070*/  ISETP.GE.AND P0, PT, R205, UR4, PT ;  /* 0x00000004cd007c0c */ /* 0x000fe4000bf06270 */
[-C--:B------:R-:W-:Y:S02]  /*e080*/  @!P3 LEA.HI.X R11, R208, R5.reuse, R86, 0x2, P6 ;  /* 0x00000005d00bb211 */ /* 0x080fe400030f1456 */
[----:B------:R-:W-:-:S03]  /*e090*/  @!P2 LEA.HI.X R13, R207, R5, R237, 0x2, P1 ;  /* 0x00000005cf0da211 */ /* 0x000fc600008f14ed */
[----:B------:R4:W-:Y:S04]  /*e0a0*/  @!P3 ST.E.64 desc[UR8][R10.64], R106 ;  /* 0x0000006a0a00b985 */ /* 0x0009e8000c101b08 */
[----:B------:R4:W-:Y:S04]  /*e0b0*/  @!P2 ST.E.64 desc[UR8][R12.64], R110 ;  /* 0x0000006e0c00a985 */ /* 0x0009e8000c101b08 */
[----:B------:R4:W-:Y:S01]  /*e0c0*/  @!P5 ST.E.64 desc[UR8][R14.64], R114 ;  /* 0x000000720e00d985 */ /* 0x0009e2000c101b08 */
[----:B------:R-:W-:Y:S05]  /*e0d0*/  @P0 BRA `(.L_x_211) ;  /* 0x0000000c00e00947 */ /* 0x000fea0003800000 */
[----:B----4-:R-:W-:Y:S01]  /*e0e0*/  LEA R2, P0, R205, R4, 0x2 ;  /* 0x00000004cd027211 */ /* 0x010fe200078010ff */
[----:B------:R-:W-:-:S03]  /*e0f0*/  ULDC.64 UR8, c[0x0][0x208] ;  /* 0x0000820000087ab9 */ /* 0x000fc60000000a00 */
[----:B------:R-:W-:-:S05]  /*e100*/  LEA.HI.X R3, R205, R5, R235, 0x2, P0 ;  /* 0x00000005cd037211 */ /* 0x000fca00000f14eb */
[----:B------:R2:W-:Y:S01]  /*e110*/  ST.E.64 desc[UR8][R2.64], R118 ;  /* 0x0000007602007985 */ /* 0x0005e2000c101b08 */
[----:B------:R-:W-:Y:S05]  /*e120*/  BRA `(.L_x_211) ;  /* 0x0000000c00cc7947 */ /* 0x000fea0003800000 */
.L_x_202:
[----:B------:R-:W-:Y:S01]  /*e130*/  ULDC.64 UR8, c[0x0][0xc00] ;  /* 0x0003000000087ab9 */ /* 0x000fe20000000a00 */
[----:B------:R-:W-:Y:S01]  /*e140*/  R2UR UR4, R231 ;  /* 0x00000000e70472ca */ /* 0x000fe200000e0000 */
[----:B------:R-:W-:Y:S01]  /*e150*/  UISETP.NE.U32.AND UP0, UPT, UR8, URZ, UPT ;  /* 0x0000003f0800728c */ /* 0x000fe2000bf05070 */
[----:B------:R-:W-:Y:S01]  /*e160*/  R2UR UR10, R22 ;  /* 0x00000000160a72ca */ /* 0x000fe200000e0000 */
[----:B------:R-:W-:Y:S02]  /*e170*/  ULDC.64 UR12, c[0x0][0x208] ;  /* 0x00008200000c7ab9 */ /* 0x000fe40000000a00 */
[----:B------:R-:W-:-:S03]  /*e180*/  UISETP.NE.AND.EX UP0, UPT, UR9, URZ, UPT, UP0 ;  /* 0x0000003f0900728c */ /* 0x000fc6000bf05300 */
[----:B------:R-:W-:-:S03]  /*e190*/  ULDC.64 UR8, c[0x0][0xc00] ;  /* 0x0003000000087ab9 */ /* 0x000fc60000000a00 */
[----:B------:R-:W-:Y:S02]  /*e1a0*/  PLOP3.LUT P1, PT, PT, PT, UP0, 0x80, 0x0 ;  /* 0x000000000000781c */ /* 0x000fe40003f2f008 */
[----:B------:R-:W-:-:S06]  /*e1b0*/  UIMAD.WIDE UR8, UR4, 0x4, UR8 ;  /* 0x00000004040878a5 */ /* 0x000fcc000f8e0208 */
[----:B------:R-:W-:Y:S02]  /*e1c0*/  IMAD.U32 R2, RZ, RZ, UR8 ;  /* 0x00000008ff027e24 */ /* 0x000fe4000f8e00ff */
[----:B------:R-:W-:Y:S01]  /*e1d0*/  IMAD.U32 R3, RZ, RZ, UR9 ;  /* 0x00000009ff037e24 */ /* 0x000fe2000f8e00ff */
[----:B------:R-:W-:-:S04]  /*e1e0*/  ULDC.64 UR8, c[0x0][0xc08] ;  /* 0x0003020000087ab9 */ /* 0x000fc80000000a00 */
[----:B------:R-:W2:Y:S01]  /*e1f0*/  @P1 LDG.E R6, desc[UR12][R2.64] ;  /* 0x0000000c02061981 */ /* 0x000ea2000c1e1900 */
[----:B------:R-:W-:Y:S01]  /*e200*/  UISETP.NE.U32.AND UP1, UPT, UR8, URZ, UPT ;  /* 0x0000003f0800728c */ /* 0x000fe2000bf25070 */
[----:B------:R-:W0:Y:S03]  /*e210*/  S2R R7, SR_TID.X ;  /* 0x0000000000077919 */ /* 0x000e260000002100 */
[----:B------:R-:W-:-:S06]  /*e220*/  UISETP.NE.AND.EX UP1, UPT, UR9, URZ, UPT, UP1 ;  /* 0x0000003f0900728c */ /* 0x000fcc000bf25310 */
[----:B------:R-:W-:-:S05]  /*e230*/  PLOP3.LUT P2, PT, PT, PT, UP1, 0x80, 0x0 ;  /* 0x000000000000781c */ /* 0x000fca0003f4f018 */
[----:B------:R-:W-:Y:S02]  /*e240*/  @UP1 ULDC.64 UR8, c[0x0][0xc08] ;  /* 0x0003020000081ab9 */ /* 0x000fe40000000a00 */
[----:B------:R-:W-:-:S03]  /*e250*/  @UP1 UIMAD.WIDE UR8, UR4, 0x4, UR8 ;  /* 0x00000004040818a5 */ /* 0x000fc6000f8e0208 */
[----:B------:R-:W-:Y:S02]  /*e260*/  ULDC UR4, c[0x0][0xa88] ;  /* 0x0002a20000047ab9 */ /* 0x000fe40000000800 */
[----:B------:R-:W-:Y:S01]  /*e270*/  IMAD.U32 R0, RZ, RZ, UR4 ;  /* 0x00000004ff007e24 */ /* 0x000fe2000f8e00ff */
[----:B------:R-:W-:Y:S01]  /*e280*/  UMOV UR4, URZ ;  /* 0x0000003f00047c82 */ /* 0x000fe20008000000 */
[----:B------:R-:W-:Y:S01]  /*e290*/  UISETP.NE.AND UP1, UPT, UR10, URZ, UPT ;  /* 0x0000003f0a00728c */ /* 0x000fe2000bf25270 */
[----:B------:R-:W-:Y:S02]  /*e2a0*/  IMAD.U32 R4, RZ, RZ, UR8 ;  /* 0x00000008ff047e24 */ /* 0x000fe4000f8e00ff */
[----:B------:R-:W-:-:S05]  /*e2b0*/  IMAD.U32 R5, RZ, RZ, UR9 ;  /* 0x00000009ff057e24 */ /* 0x000fca000f8e00ff */
[----:B------:R1:W5:Y:S01]  /*e2c0*/  @P2 LDG.E R0, desc[UR12][R4.64] ;  /* 0x0000000c04002981 */ /* 0x000362000c1e1900 */
[----:B0-----:R-:W-:Y:S02]  /*e2d0*/  VIADD R7, R7, 0xffffff80 ;  /* 0xffffff8007077836 */ /* 0x001fe40000000000 */
[----:B------:R-:W-:Y:S02]  /*e2e0*/  @!UP1 ULDC UR10, c[0x0][0xad4] ;  /* 0x0002b500000a9ab9 */ /* 0x000fe40000000800 */
[----:B------:R-:W-:Y:S01]  /*e2f0*/  IMAD.U32 R22, RZ, RZ, UR10 ;  /* 0x0000000aff167e24 */ /* 0x000fe2000f8e00ff */
[----:B------:R-:W-:Y:S02]  /*e300*/  ISETP.GT.AND P0, PT, R7, 0x7f, PT ;  /* 0x0000007f0700780c */ /* 0x000fe40003f04270 */
[----:B--2---:R-:W-:-:S13]  /*e310*/  @P1 R2UR UR4, R6 ;  /* 0x00000000060412ca */ /* 0x004fda00000e0000 */
[----:B------:R-:W-:Y:S01]  /*e320*/  USHF.R.S32.HI UR21, URZ, 0x1f, UR4 ;  /* 0x0000001f3f157899 */ /* 0x000fe20008011404 */
[----:B-1----:R-:W-:Y:S11]  /*e330*/  @P2 BRA `(.L_x_214) ;  /* 0x0000000000142947 */ /* 0x002ff60003800000 */
[----:B------:R-:W-:Y:S05]  /*e340*/  @!P1 BRA `(.L_x_214) ;  /* 0x0000000000109947 */ /* 0x000fea0003800000 */
[----:B------:R-:W-:Y:S02]  /*e350*/  ULDC.64 UR8, c[0x0][0x208] ;  /* 0x0000820000087ab9 */ /* 0x000fe40000000a00 */
[----:B------:R-:W2:Y:S04]  /*e360*/  LDG.E R5, desc[UR8][R2.64] ;  /* 0x0000000802057981 */ /* 0x000ea8000c1e1900 */
[----:B-----5:R-:W2:Y:S02]  /*e370*/  LDG.E R0, desc[UR8][R2.64+0x4] ;  /* 0x0000040802007981 */ /* 0x020ea4000c1e1900 */
[----:B--2---:R-:W-:-:S07]  /*e380*/  IMAD.IADD R0, R0, 0x1, -R5 ;  /* 0x0000000100007824 */ /* 0x004fce00078e0a05 */
.L_x_214:
[----:B------:R-:W-:Y:S01]  /*e390*/  R2UR UR8, R231 ;  /* 0x00000000e70872ca */ /* 0x000fe200000e0000 */
[----:B------:R-:W-:Y:S01]  /*e3a0*/  BSSY B1, `(.L_x_215) ;  /* 0x0000040000017945 */ /* 0x000fe20003800000 */
[----:B------:R-:W-:-:S11]  /*e3b0*/  R2UR UR9, R233 ;  /* 0x00000000e90972ca */ /* 0x000fd600000e0000 */
[----:B------:R-:W-:Y:S02]  /*e3c0*/  USEL UR8, UR8, URZ, !UP0 ;  /* 0x0000003f08087287 */ /* 0x000fe4000c000000 */
[----:B------:R-:W-:Y:S01]  /*e3d0*/  USEL UR9, UR9, URZ, !UP0 ;  /* 0x0000003f09097287 */ /* 0x000fe2000c000000 */
[----:B------:R-:W-:Y:S11]  /*e3e0*/  @P0 BRA `(.L_x_216) ;  /* 0x0000000000ec0947 */ /* 0x000ff60003800000 */
[----:B------:R-:W0:Y:S01]  /*e3f0*/  S2R R3, SR_TID.X ;  /* 0x0000000000037919 */ /* 0x000e220000002100 */
[----:B------:R-:W1:Y:S01]  /*e400*/  LDC R9, c[0x0][0xbe8] ;  /* 0x0002fa00ff097b82 */ /* 0x000e620000000800 */
[----:B------:R-:W-:-:S13]  /*e410*/  R2UR UR10, R229 ;  /* 0x00000000e50a72ca */ /* 0x000fda00000e0000 */
[----:B------:R-:W-:-:S04]  /*e420*/  IMAD.U32 R2, RZ, RZ, UR10 ;  /* 0x0000000aff027e24 */ /* 0x000fc8000f8e00ff */
[----:B0-----:R-:W-:Y:S02]  /*e430*/  IMAD R2, R2, 0x80, R3 ;  /* 0x0000008002027824 */ /* 0x001fe400078e0203 */
[----:B-1---5:R-:W-:Y:S02]  /*e440*/  IMAD R3, R0, R9, RZ ;  /* 0x0000000900037224 */ /* 0x022fe400078e02ff */
[----:B------:R-:W-:-:S05]  /*e450*/  VIADD R4, R2, 0xffffff80 ;  /* 0xffffff8002047836 */ /* 0x000fca0000000000 */
[----:B------:R-:W-:-:S13]  /*e460*/  ISETP.GE.AND P0, PT, R4, R3, PT ;  /* 0x000000030400720c */ /* 0x000fda0003f06270 */
[----:B------:R-:W-:Y:S05]  /*e470*/  @P0 BRA `(.L_x_216) ;  /* 0x0000000000c80947 */ /* 0x000fea0003800000 */
[----:B------:R-:W-:Y:S01]  /*e480*/  ISETP.NE.AND P0, PT, R9, 0x1, PT ;  /* 0x000000010900780c */ /* 0x000fe20003f05270 */
[----:B------:R-:W-:Y:S01]  /*e490*/  UMOV UR19, 0x9b8 ;  /* 0x000009b800137882 */ /* 0x000fe20000000000 */
[----:B------:R-:W-:Y:S01]  /*e4a0*/  R2UR UR11, R22 ;  /* 0x00000000160b72ca */ /* 0x000fe200000e0000 */
[----:B------:R-:W-:Y:S01]  /*e4b0*/  IMAD.MOV.U32 R5, RZ, RZ, R4 ;  /* 0x000000ffff057224 */ /* 0x000fe200078e0004 */
[----:B------:R-:W-:Y:S01]  /*e4c0*/  R2UR UR10, R23 ;  /* 0x00000000170a72ca */ /* 0x000fe200000e0000 */
[----:B------:R-:W-:Y:S01]  /*e4d0*/  ULDC.64 UR24, c[0x0][0x208] ;  /* 0x0000820000187ab9 */ /* 0x000fe20000000a00 */
[----:B------:R-:W-:-:S07]  /*e4e0*/  R2UR UR20, R228 ;  /* 0x00000000e41472ca */ /* 0x000fce00000e0000 */
[----:B------:R-:W0:Y:S02]  /*e4f0*/  @P0 LDC R3, c[0x0][0xbec] ;  /* 0x0002fb00ff030b82 */ /* 0x000e240000000800 */
[----:B------:R-:W-:-:S04]  /*e500*/  UISETP.GT.AND UP0, UPT, UR11, 0x1, UPT ;  /* 0x000000010b00788c */ /* 0x000fc8000bf04270 */
[----:B------:R-:W-:Y:S02]  /*e510*/  USEL UR19, UR19, 0x978, UP0 ;  /* 0x0000097813137887 */ /* 0x000fe40008000000 */
[----:B------:R-:W1:Y:S01]  /*e520*/  @P0 LDC R7, c[0x0][0xbf0] ;  /* 0x0002fc00ff070b82 */ /* 0x000e620000000800 */
[----:B------:R-:W-:-:S09]  /*e530*/  USEL UR18, UR10, URZ, UP0 ;  /* 0x0000003f0a127287 */ /* 0x000fd20008000000 */
[----:B------:R-:W-:Y:S01]  /*e540*/  ULDC.64 UR12, c[0x0][UR19+0x220] ;  /* 0x00008800130c7abb */ /* 0x000fe20008000a00 */
[----:B------:R-:W-:Y:S01]  /*e550*/  ULDC.64 UR10, c[0x0][UR19+0x218] ;  /* 0x00008600130a7abb */ /* 0x000fe20008000a00 */
[----:B------:R-:W-:Y:S01]  /*e560*/  ULDC.64 UR14, c[0x0][UR19+0x228] ;  /* 0x00008a00130e7abb */ /* 0x000fe20008000a00 */
[----:B------:R-:W-:Y:S02]  /*e570*/  UIMAD UR13, UR13, UR8, URZ ;  /* 0x000000080d0d72a4 */ /* 0x000fe4000f8e023f */
[----:B------:R-:W-:Y:S01]  /*e580*/  UIMAD.WIDE.U32 UR16, UR10, UR20, URZ ;  /* 0x000000140a1072a5 */ /* 0x000fe2000f8e003f */
[----:B0-----:R-:W-:Y:S01]  /*e590*/  @P0 IMAD.HI.U32 R2, R4, R3, RZ ;  /* 0x0000000304020227 */ /* 0x001fe200078e00ff */
[----:B------:R-:W-:Y:S02]  /*e5a0*/  UIMAD UR20, UR11, UR20, URZ ;  /* 0x000000140b1472a4 */ /* 0x000fe4000f8e023f */
[----:B------:R-:W-:Y:S02]  /*e5b0*/  UIMAD.WIDE.U32 UR22, UR14, UR18, URZ ;  /* 0x000000120e1672a5 */ /* 0x000fe4000f8e003f */
[----:B------:R-:W-:-:S02]  /*e5c0*/  UIMAD.WIDE.U32 UR10, UR12, UR8, URZ ;  /* 0x000000080c0a72a5 */ /* 0x000fc4000f8e003f */
[----:B------:R-:W-:Y:S01]  /*e5d0*/  UIMAD UR14, UR15, UR18, URZ ;  /* 0x000000120f0e72a4 */ /* 0x000fe2000f8e023f */
[----:B-1----:R-:W-:Y:S01]  /*e5e0*/  @P0 SHF.R.U32.HI R5, RZ, R7, R2 ;  /* 0x00000007ff050219 */ /* 0x002fe20000011602 */
[----:B------:R-:W-:Y:S01]  /*e5f0*/  UIMAD UR13, UR12, UR9, UR13 ;  /* 0x000000090c0d72a4 */ /* 0x000fe2000f8e020d */
[----:B------:R-:W-:Y:S01]  /*e600*/  IMAD.U32 R2, RZ, RZ, UR22 ;  /* 0x00000016ff027e24 */ /* 0x000fe2000f8e00ff */
[----:B------:R-:W-:Y:S01]  /*e610*/  UIADD3 UR16, UP1, UP2, UR10, UR16, UR4 ;  /* 0x000000100a107290 */ /* 0x000fe2000fa3e004 */
[----:B------:R-:W-:Y:S01]  /*e620*/  IMAD.U32 R3, RZ, RZ, UR23 ;  /* 0x00000017ff037e24 */ /* 0x000fe2000f8e00ff */
[----:B------:R-:W-:Y:S01]  /*e630*/  UIADD3 UR14, UR23, UR14, URZ ;  /* 0x0000000e170e7290 */ /* 0x000fe2000fffe03f */
[--C-:B------:R-:W-:Y:S01]  /*e640*/  IMAD.MOV R7, RZ, RZ, -R5.reuse ;  /* 0x000000ffff077224 */ /* 0x100fe200078e0a05 */
[----:B------:R-:W-:Y:S02]  /*e650*/  UIADD3 UR20, UR17, UR20, URZ ;  /* 0x0000001411147290 */ /* 0x000fe4000fffe03f */
[----:B------:R-:W-:Y:S01]  /*e660*/  UIADD3 UR12, UR11, UR13, URZ ;  /* 0x0000000d0b0c7290 */ /* 0x000fe2000fffe03f */
[----:B------:R-:W-:Y:S01]  /*e670*/  IMAD R7, R9, R7, R4 ;  /* 0x0000000709077224 */ /* 0x000fe200078e0204 */
[----:B------:R-:W-:Y:S01]  /*e680*/  IADD3 R2, P0, P1, R5, UR16, R2 ;  /* 0x0000001005027c10 */ /* 0x000fe2000f91e002 */
[----:B------:R-:W-:Y:S01]  /*e690*/  IMAD.U32 R6, RZ, RZ, UR14 ;  /* 0x0000000eff067e24 */ /* 0x000fe2000f8e00ff */
[----:B------:R-:W-:Y:S01]  /*e6a0*/  UIADD3.X UR12, UR12, UR20, UR21, UP1, UP2 ;  /* 0x000000140c0c7290 */ /* 0x000fe20008fe4415 */
[----:B------:R-:W-:Y:S01]  /*e6b0*/  SHF.R.S32.HI R5, RZ, 0x1f, R5 ;  /* 0x0000001fff057819 */ /* 0x000fe20000011405 */
[----:B------:R-:W-:Y:S01]  /*e6c0*/  ULDC.64 UR10, c[0x0][UR19+0x210] ;  /* 0x00008400130a7abb */ /* 0x000fe20008000a00 */
[----:B------:R-:W-:Y:S01]  /*e6d0*/  SHF.R.S32.HI R4, RZ, 0x1f, R7 ;  /* 0x0000001fff047819 */ /* 0x000fe20000011407 */
[----:B------:R-:W-:-:S02]  /*e6e0*/  IMAD R9, R7, UR11, RZ ;  /* 0x0000000b07097c24 */ /* 0x000fc4000f8e02ff */
        /* <DEDUP_REMOVED lines=9> */
[----:B------:R-:W-:-:S05]  /*e780*/  IMAD.MOV.U32 R3, RZ, RZ, -0x800000 ;  /* 0xff800000ff037424 */ /* 0x000fca00078e00ff */
[----:B------:R0:W-:Y:S03]  /*e790*/  STG.E desc[UR24][R4.64], R3 ;  /* 0x0000000304007986 */ /* 0x0001e6000c101918 */
.L_x_216:
[----:B------:R-:W-:Y:S05]  /*e7a0*/  BSYNC B1 ;  /* 0x0000000000017941 */ /* 0x000fea0003800000 */
.L_x_215:
[----:B------:R-:W-:-:S13]  /*e7b0*/  R2UR UR10, R22 ;  /* 0x00000000160a72ca */ /* 0x000fda00000e0000 */
[----:B------:R-:W-:-:S06]  /*e7c0*/  UISETP.GT.AND UP0, UPT, UR10, 0x1, UPT ;  /* 0x000000010a00788c */ /* 0x000fcc000bf04270 */
[----:B------:R-:W-:-:S13]  /*e7d0*/  PLOP3.LUT P0, PT, PT, PT, UP0, 0x80, 0x0 ;  /* 0x000000000000781c */ /* 0x000fda0003f0f008 */
[----:B------:R-:W-:Y:S05]  /*e7e0*/  @P0 BRA `(.L_x_211) ;  /* 0x00000008001c0947 */ /* 0x000fea0003800000 */
[----:B------:R-:W1:Y:S01]  /*e7f0*/  LDC R11, c[0x0][0xbe8] ;  /* 0x0002fa00ff0b7b82 */ /* 0x000e620000000800 */
[----:B------:R-:W-:Y:S01]  /*e800*/  ULDC.64 UR14, c[0x0][0xaa0] ;  /* 0x0002a800000e7ab9 */ /* 0x000fe20000000a00 */
[----:B------:R-:W-:Y:S01]  /*e810*/  R2UR UR16, R229 ;  /* 0x00000000e51072ca */ /* 0x000fe200000e0000 */
[----:B------:R-:W-:Y:S01]  /*e820*/  UIMAD UR12, UR21, UR14, URZ ;  /* 0x0000000e150c72a4 */ /* 0x000fe2000f8e023f */
[----:B------:R-:W-:Y:S01]  /*e830*/  R2UR UR17, R228 ;  /* 0x00000000e41172ca */ /* 0x000fe200000e0000 */
[----:B------:R-:W-:Y:S01]  /*e840*/  UIMAD.WIDE.U32 UR10, UR4, UR14, URZ ;  /* 0x0000000e040a72a5 */ /* 0x000fe2000f8e003f */
[----:B------:R-:W-:Y:S01]  /*e850*/  IMAD R2, R19, 0x20, R230 ;  /* 0x0000002013027824 */ /* 0x000fe200078e02e6 */
[----:B------:R-:W-:Y:S01]  /*e860*/  UIMAD UR12, UR4, UR15, UR12 ;  /* 0x0000000f040c72a4 */ /* 0x000fe2000f8e020c */
[----:B------:R-:W-:Y:S03]  /*e870*/  BSSY B1, `(.L_x_217) ;  /* 0x0000045000017945 */ /* 0x000fe60003800000 */
[----:B------:R-:W-:-:S03]  /*e880*/  UIADD3 UR11, UR11, UR12, URZ ;  /* 0x0000000c0b0b7290 */ /* 0x000fc6000fffe03f */
[----:B------:R-:W-:Y:S01]  /*e890*/  ULDC.64 UR12, c[0x0][0xae8] ;  /* 0x0002ba00000c7ab9 */ /* 0x000fe20000000a00 */
[----:B0-----:R-:W-:Y:S02]  /*e8a0*/  IMAD.U32 R5, RZ, RZ, UR16 ;  /* 0x00000010ff057e24 */ /* 0x001fe4000f8e00ff */
[----:B------:R-:W-:Y:S02]  /*e8b0*/  UIMAD.WIDE.U32 UR10, UR17, UR12, UR10 ;  /* 0x0000000c110a72a5 */ /* 0x000fe4000f8e000a */
[----:B------:R-:W-:Y:S02]  /*e8c0*/  IMAD R6, R5, 0x80, R2 ;  /* 0x0000008005067824 */ /* 0x000fe400078e0202 */
[----:B------:R-:W-:Y:S02]  /*e8d0*/  UIMAD UR11, UR17, UR13, UR11 ;  /* 0x0000000d110b72a4 */ /* 0x000fe4000f8e020b */
[----:B------:R-:W-:Y:S01]  /*e8e0*/  IMAD.MOV.U32 R5, RZ, RZ, R6 ;  /* 0x000000ffff057224 */ /* 0x000fe200078e0006 */
[----:B-1----:R-:W-:Y:S01]  /*e8f0*/  ISETP.NE.AND P0, PT, R11, 0x1, PT ;  /* 0x000000010b00780c */ /* 0x002fe20003f05270 */
[----:B------:R-:W-:-:S02]  /*e900*/  ULDC.64 UR12, c[0x0][0xaf0] ;  /* 0x0002bc00000c7ab9 */ /* 0x000fc40000000a00 */
[----:B------:R-:W-:-:S04]  /*e910*/  UIMAD UR9, UR9, UR12, URZ ;  /* 0x0000000c090972a4 */ /* 0x000fc8000f8e023f */
[----:B------:R-:W-:Y:S02]  /*e920*/  UIMAD UR4, UR8, UR13, UR9 ;  /* 0x0000000d080472a4 */ /* 0x000fe4000f8e0209 */
[----:B------:R-:W-:-:S03]  /*e930*/  UIMAD.WIDE.U32 UR8, UR8, UR12, UR10 ;  /* 0x0000000c080872a5 */ /* 0x000fc6000f8e000a */
[----:B------:R-:W-:Y:S01]  /*e940*/  ULDC.64 UR10, c[0x0][0xae0] ;  /* 0x0002b800000a7ab9 */ /* 0x000fe20000000a00 */
[----:B------:R-:W0:Y:S01]  /*e950*/  @P0 LDC R3, c[0x0][0xbec] ;  /* 0x0002fb00ff030b82 */ /* 0x000e220000000800 */
[----:B------:R-:W-:-:S07]  /*e960*/  UIADD3 UR4, UR9, UR4, URZ ;  /* 0x0000000409047290 */ /* 0x000fce000fffe03f */
[----:B------:R-:W1:Y:S01]  /*e970*/  @P0 LDC R7, c[0x0][0xbf0] ;  /* 0x0002fc00ff070b82 */ /* 0x000e620000000800 */
[----:B0-----:R-:W-:-:S04]  /*e980*/  @P0 IMAD.HI.U32 R2, R6, R3, RZ ;  /* 0x0000000306020227 */ /* 0x001fc800078e00ff */
[----:B------:R-:W-:Y:S02]  /*e990*/  IMAD.U32 R3, RZ, RZ, UR9 ;  /* 0x00000009ff037e24 */ /* 0x000fe4000f8e00ff */
[----:B------:R-:W-:Y:S01]  /*e9a0*/  IMAD.U32 R3, RZ, RZ, UR4 ;  /* 0x00000004ff037e24 */ /* 0x000fe2000f8e00ff */
[----:B-1----:R-:W-:-:S04]  /*e9b0*/  @P0 SHF.R.U32.HI R5, RZ, R7, R2 ;  /* 0x00000007ff050219 */ /* 0x002fc80000011602 */
[--C-:B------:R-:W-:Y:S01]  /*e9c0*/  SHF.R.S32.HI R2, RZ, 0x1f, R5.reuse ;  /* 0x0000001fff027819 */ /* 0x100fe20000011405 */
[----:B------:R-:W-:-:S04]  /*e9d0*/  IMAD.MOV R7, RZ, RZ, -R5 ;  /* 0x000000ffff077224 */ /* 0x000fc800078e0a05 */
[----:B------:R-:W-:Y:S02]  /*e9e0*/  IMAD R4, R2, UR10, RZ ;  /* 0x0000000a02047c24 */ /* 0x000fe4000f8e02ff */
[----:B------:R-:W-:Y:S01]  /*e9f0*/  IMAD.U32 R2, RZ, RZ, UR8 ;  /* 0x00000008ff027e24 */ /* 0x000fe2000f8e00ff */
[----:B------:R-:W-:Y:S01]  /*ea00*/  ULDC.64 UR8, c[0x0][0xad8] ;  /* 0x0002b60000087ab9 */ /* 0x000fe20000000a00 */
[----:B------:R-:W-:Y:S02]  /*ea10*/  IMAD R7, R11, R7, R6 ;  /* 0x000000070b077224 */ /* 0x000fe400078e0206 */
[C---:B------:R-:W-:Y:S02]  /*ea20*/  IMAD R9, R5.reuse, UR11, R4 ;  /* 0x0000000b05097c24 */ /* 0x040fe4000f8e0204 */
[----:B------:R-:W-:Y:S01]  /*ea30*/  IMAD.WIDE.U32 R2, R5, UR10, R2 ;  /* 0x0000000a05027c25 */ /* 0x000fe2000f8e0002 */
[----:B------:R-:W-:-:S03]  /*ea40*/  SHF.R.S32.HI R4, RZ, 0x1f, R7 ;  /* 0x0000001fff047819 */ /* 0x000fc60000011407 */
[----:B------:R-:W-:Y:S02]  /*ea50*/  IMAD.U32 R5, RZ, RZ, UR16 ;  /* 0x00000010ff057e24 */ /* 0x000fe4000f8e00ff */
[----:B------:R-:W-:Y:S02]  /*ea60*/  IMAD.IADD R3, R3, 0x1, R9 ;  /* 0x0000000103037824 */ /* 0x000fe400078e0209 */
[----:B------:R-:W-:Y:S02]  /*ea70*/  IMAD R8, R5, 0x80, R230 ;  /* 0x0000008005087824 */ /* 0x000fe400078e02e6 */
[----:B------:R-:W-:Y:S02]  /*ea80*/  IMAD R6, R4, UR8, RZ ;  /* 0x0000000804067c24 */ /* 0x000fe4000f8e02ff */
[----:B-----5:R-:W-:Y:S02]  /*ea90*/  IMAD R11, R0, R11, RZ ;  /* 0x0000000b000b7224 */ /* 0x020fe400078e02ff */
[----:B------:R-:W-:-:S02]  /*eaa0*/  VIADD R4, R8, 0x40 ;  /* 0x0000004008047836 */ /* 0x000fc40000000000 */
[C---:B------:R-:W-:Y:S01]  /*eab0*/  IMAD R5, R7.reuse, UR9, R6 ;  /* 0x0000000907057c24 */ /* 0x040fe2000f8e0206 */
[-C--:B------:R-:W-:Y:S01]  /*eac0*/  ISETP.GE.AND P2, PT, R8, R11.reuse, PT ;  /* 0x0000000b0800720c */ /* 0x080fe20003f46270 */
[----:B------:R-:W-:Y:S01]  /*ead0*/  IMAD.WIDE.U32 R2, R7, UR8, R2 ;  /* 0x0000000807027c25 */ /* 0x000fe2000f8e0002 */
[----:B------:R-:W-:Y:S01]  /*eae0*/  ULDC.64 UR8, c[0x0][0xa80] ;  /* 0x0002a00000087ab9 */ /* 0x000fe20000000a00 */
[----:B------:R-:W-:Y:S02]  /*eaf0*/  ISETP.GE.AND P1, PT, R4, R11, PT ;  /* 0x0000000b0400720c */ /* 0x000fe40003f26270 */
[----:B------:R-:W-:Y:S01]  /*eb00*/  IMAD.IADD R3, R3, 0x1, R5 ;  /* 0x0000000103037824 */ /* 0x000fe200078e0205 */
[----:B------:R-:W-:Y:S01]  /*eb10*/  LEA R4, P3, R2, UR8, 0x1 ;  /* 0x0000000802047c11 */ /* 0x000fe2000f8608ff */
[----:B------:R-:W-:Y:S02]  /*eb20*/  VIADD R0, R8, 0x20 ;  /* 0x0000002008007836 */ /* 0x000fe40000000000 */
[----:B------:R-:W-:Y:S01]  /*eb30*/  IMAD.SHL.U32 R7, R19, 0x8, RZ ;  /* 0x0000000813077824 */ /* 0x000fe200078e00ff */
[----:B------:R-:W-:-:S02]  /*eb40*/  LEA.HI.X R5, R2, UR9, R3, 0x1, P3 ;  /* 0x0000000902057c11 */ /* 0x000fc400098f0c03 */
[----:B------:R-:W-:Y:S01]  /*eb50*/  ISETP.GE.AND P0, PT, R0, R11, PT ;  /* 0x0000000b0000720c */ /* 0x000fe20003f06270 */
[C---:B------:R-:W-:Y:S01]  /*eb60*/  VIADD R9, R7.reuse, 0x80 ;  /* 0x0000008007097836 */ /* 0x040fe20000000000 */
[----:B------:R0:W1:Y:S01]  /*eb70*/  SHFL.IDX PT, R2, R4, RZ, 0x181f ;  /* 0x00181fff04027589 */ /* 0x00006200000e0000 */
[----:B------:R-:W-:Y:S01]  /*eb80*/  VIADD R13, R7, 0x40 ;  /* 0x00000040070d7836 */ /* 0x000fe20000000000 */
[----:B------:R-:W-:Y:S02]  /*eb90*/  SHF.R.S32.HI R12, RZ, 0x1f, R7 ;  /* 0x0000001fff0c7819 */ /* 0x000fe40000011407 */
[----:B------:R0:W2:Y:S01]  /*eba0*/  SHFL.IDX PT, R0, R5, RZ, 0x181f ;  /* 0x00181fff05007589 */ /* 0x0000a200000e0000 */
[----:B------:R-:W-:Y:S02]  /*ebb0*/  SHF.R.S32.HI R6, RZ, 0x1f, R9 ;  /* 0x0000001fff067819 */ /* 0x000fe40000011409 */
[----:B------:R-:W-:Y:S01]  /*ebc0*/  SHF.R.S32.HI R10, RZ, 0x1f, R13 ;  /* 0x0000001fff0a7819 */ /* 0x000fe2000001140d */
[----:B------:R-:W-:Y:S06]  /*ebd0*/  @P2 BRA `(.L_x_218) ;  /* 0x0000000000382947 */ /* 0x000fec0003800000 */
        /* <DEDUP_REMOVED lines=10> */
[----:B------:R3:W-:Y:S01]  /*ec80*/  @!P4 ST.E.128 desc[UR8][R14.64], RZ ;  /* 0x000000ff0e00c985 */ /* 0x0007e2000c101d08 */
[----:B------:R-:W-:-:S03]  /*ec90*/  @!P2 LEA.HI.X R3, R9, R0, R6, 0x1, P6 ;  /* 0x000000000903a211 */ /* 0x000fc600030f0c06 */
[----:B------:R3:W-:Y:S04]  /*eca0*/  @!P3 ST.E.128 desc[UR8][R20.64], RZ ;  /* 0x000000ff1400b985 */ /* 0x0007e8000c101d08 */
[----:B------:R3:W-:Y:S02]  /*ecb0*/  @!P2 ST.E.128 desc[UR8][R2.64], RZ ;  /* 0x000000ff0200a985 */ /* 0x0007e4000c101d08 */
.L_x_218:
[----:B------:R-:W-:Y:S05]  /*ecc0*/  BSYNC B1 ;  /* 0x0000000000017941 */ /* 0x000fea0003800000 */
.L_x_217:
[----:B--2---:R2:W4:Y:S01]  /*ecd0*/  SHFL.IDX PT, R0, R5, 0x1, 0x181f ;  /* 0x00381f0005007f89 */ /* 0x00452200000e0000 */
[----:B------:R-:W-:Y:S03]  /*ece0*/  BSSY B1, `(.L_x_219) ;  /* 0x0000011000017945 */ /* 0x000fe60003800000 */
[----:B-1-3--:R2:W1:Y:S01]  /*ecf0*/  SHFL.IDX PT, R2, R4, 0x1, 0x181f ;  /* 0x00381f0004027f89 */ /* 0x00a46200000e0000 */
[----:B------:R-:W-:Y:S05]  /*ed00*/  @P0 BRA `(.L_x_220) ;  /* 0x0000000000380947 */ /* 0x000fea0003800000 */
[----:B------:R-:W-:Y:S01]  /*ed10*/  ULDC UR4, c[0x0][0xac8] ;  /* 0x0002b20000047ab9 */ /* 0x000fe20000000800 */
[----:B------:R-:W-:Y:S01]  /*ed20*/  ULDC.64 UR8, c[0x0][0x208] ;  /* 0x0000820000087ab9 */ /* 0x000fe20000000a00 */
[----:B------:R-:W-:Y:S02]  /*ed30*/  ISETP.GE.AND P4, PT, R7, UR4, PT ;  /* 0x0000000407007c0c */ /* 0x000fe4000bf86270 */
[----:B------:R-:W-:Y:S02]  /*ed40*/  ISETP.GE.AND P5, PT, R13, UR4, PT ;  /* 0x000000040d007c0c */ /* 0x000fe4000bfa6270 */
[----:B------:R-:W-:-:S09]  /*ed50*/  ISETP.GE.AND P6, PT, R9, UR4, PT ;  /* 0x0000000409007c0c */ /* 0x000fd2000bfc6270 */
[-C--:B-1----:R-:W-:Y:S02]  /*ed60*/  @!P4 LEA R14, P0, R7, R2.reuse, 0x1 ;  /* 0x00000002070ec211 */ /* 0x082fe400078008ff */
[-C--:B------:R-:W-:Y:S02]  /*ed70*/  @!P5 LEA R20, P2, R13, R2.reuse, 0x1 ;  /* 0x000000020d14d211 */ /* 0x080fe400078408ff */
[----:B------:R-:W-:Y:S02]  /*ed80*/  @!P6 LEA R2, P3, R9, R2, 0x1 ;  /* 0x000000020902e211 */ /* 0x000fe400078608ff */
[-C--:B----4-:R-:W-:Y:S02]  /*ed90*/  @!P4 LEA.HI.X R15, R7, R0.reuse, R12, 0x1, P0 ;  /* 0x00000000070fc211 */ /* 0x090fe400000f0c0c */
[-C--:B------:R-:W-:Y:S02]  /*eda0*/  @!P5 LEA.HI.X R21, R13, R0.reuse, R10, 0x1, P2 ;  /* 0x000000000d15d211 */ /* 0x080fe400010f0c0a */
[----:B------:R-:W-:Y:S01]  /*edb0*/  @!P6 LEA.HI.X R3, R9, R0, R6, 0x1, P3 ;  /* 0x000000000903e211 */ /* 0x000fe200018f0c06 */
[----:B------:R3:W-:Y:S04]  /*edc0*/  @!P4 ST.E.128 desc[UR8][R14.64], RZ ;  /* 0x000000ff0e00c985 */ /* 0x0007e8000c101d08 */
[----:B------:R3:W-:Y:S04]  /*edd0*/  @!P5 ST.E.128 desc[UR8][R20.64], RZ ;  /* 0x000000ff1400d985 */ /* 0x0007e8000c101d08 */
[----:B------:R3:W-:Y:S02]  /*ede0*/  @!P6 ST.E.128 desc[UR8][R2.64], RZ ;  /* 0x000000ff0200e985 */ /* 0x0007e4000c101d08 */
.L_x_220:
[----:B------:R-:W-:Y:S05]  /*edf0*/  BSYNC B1 ;  /* 0x0000000000017941 */ /* 0x000fea0003800000 */
.L_x_219:
[----:B----4-:R4:W0:Y:S01]  /*ee00*/  SHFL.IDX PT, R0, R5, 0x2, 0x181f ;  /* 0x00581f0005007f89 */ /* 0x01082200000e0000 */
        /* <DEDUP_REMOVED lines=11> */
[-C--:B0-----:R-:W-:Y:S02]  /*eec0*/  @!P3 LEA.HI.X R15, R7, R0.reuse, R12, 0x1, P0 ;  /* 0x00000000070fb211 */ /* 0x081fe400000f0c0c */
[-C--:B------:R-:W-:Y:S02]  /*eed0*/  @!P4 LEA.HI.X R21, R13, R0.reuse, R10, 0x1, P1 ;  /* 0x000000000d15c211 */ /* 0x080fe400008f0c0a */
[----:B------:R-:W-:Y:S01]  /*eee0*/  @!P5 LEA.HI.X R3, R9, R0, R6, 0x1, P2 ;  /* 0x000000000903d211 */ /* 0x000fe200010f0c06 */
[----:B------:R3:W-:Y:S04]  /*eef0*/  @!P3 ST.E.128 desc[UR8][R14.64], RZ ;  /* 0x000000ff0e00b985 */ /* 0x0007e8000c101d08 */
[----:B------:R3:W-:Y:S04]  /*ef00*/  @!P4 ST.E.128 desc[UR8][R20.64], RZ ;  /* 0x000000ff1400c985 */ /* 0x0007e8000c101d08 */
[----:B------:R3:W-:Y:S02]  /*ef10*/  @!P5 ST.E.128 desc[UR8][R2.64], RZ ;  /* 0x000000ff0200d985 */ /* 0x0007e4000c101d08 */
.L_x_222:
[----:B------:R-:W-:Y:S05]  /*ef20*/  BSYNC B1 ;  /* 0x0000000000017941 */ /* 0x000fea0003800000 */
.L_x_221:
[----:B0-----:R-:W-:Y:S01]  /*ef30*/  VIADD R0, R8, 0x60 ;  /* 0x0000006008007836 */ /* 0x001fe20000000000 */
[----:B--2-4-:R-:W0:Y:S04]  /*ef40*/  SHFL.IDX PT, R5, R5, 0x3, 0x181f ;  /* 0x00781f0005057f89 */ /* 0x014e2800000e0000 */
[----:B------:R-:W-:Y:S01]  /*ef50*/  ISETP.GE.AND P0, PT, R0, R11, PT ;  /* 0x0000000b0000720c */ /* 0x000fe20003f06270 */
[----:B-1-3--:R1:W2:-:S12]  /*ef60*/  SHFL.IDX PT, R2, R4, 0x3, 0x181f ;  /* 0x00781f0004027f89 */ /* 0x00a29800000e0000 */
[----:B-1----:R-:W-:Y:S05]  /*ef70*/  @P0 BRA `(.L_x_211) ;  /* 0x0000000000380947 */ /* 0x002fea0003800000 */
[----:B------:R-:W-:Y:S01]  /*ef80*/  ULDC UR4, c[0x0][0xac8] ;  /* 0x0002b20000047ab9 */ /* 0x000fe20000000800 */
[----:B------:R-:W-:Y:S01]  /*ef90*/  ULDC.64 UR8, c[0x0][0x208] ;  /* 0x0000820000087ab9 */ /* 0x000fe20000000a00 */
[----:B------:R-:W-:Y:S02]  /*efa0*/  ISETP.GE.AND P3, PT, R7, UR4, PT ;  /* 0x0000000407007c0c */ /* 0x000fe4000bf66270 */
[----:B------:R-:W-:Y:S02]  /*efb0*/  ISETP.GE.AND P4, PT, R13, UR4, PT ;  /* 0x000000040d007c0c */ /* 0x000fe4000bf86270 */
[----:B------:R-:W-:-:S09]  /*efc0*/  ISETP.GE.AND P5, PT, R9, UR4, PT ;  /* 0x0000000409007c0c */ /* 0x000fd2000bfa6270 */
[-C--:B--2---:R-:W-:Y:S02]  /*efd0*/  @!P3 LEA R14, P0, R7, R2.reuse, 0x1 ;  /* 0x00000002070eb211 */ /* 0x084fe400078008ff */
        /* <DEDUP_REMOVED lines=8> */
.L_x_211:
[----:B------:R-:W-:Y:S05]  /*f060*/  BSYNC B0 ;  /* 0x0000000000007941 */ /* 0x000fea0003800000 */
.L_x_201:
[----:B------:R-:W-:Y:S02]  /*f070*/  ULDC UR4, c[0x0][0xc3c] ;  /* 0x00030f0000047ab9 */ /* 0x000fe40000000800 */
[----:B------:R-:W-:-:S06]  /*f080*/  UISETP.GE.AND UP0, UPT, UR7, UR4, UPT ;  /* 0x000000040700728c */ /* 0x000fcc000bf06270 */
[----:B------:R-:W-:-:S13]  /*f090*/  PLOP3.LUT P0, PT, PT, PT, UP0, 0x80, 0x0 ;  /* 0x000000000000781c */ /* 0x000fda0003f0f008 */
[----:B------:R-:W-:Y:S05]  /*f0a0*/  @!P0 BRA `(.L_x_223) ;  /* 0xffffff2000148947 */ /* 0x000fea000383ffff */
[----:B------:R-:W-:Y:S05]  /*f0b0*/  EXIT ;  /* 0x000000000000794d */ /* 0x000fea0003800000 */
.L_x_175:
[----:B------:R-:W-:-:S08]  /*f0c0*/  NOP ;  /* 0x0000000000007918 */ /* 0x000fd00000000000 */
[----:B0-----:R-:W0:-:S00]  /*f0d0*/  USETMAXREG.DEALLOC.CTAPOOL 0x18 ;  /* 0x00000018000079c8 */ /* 0x001e0000080e0500 */
[----:B0-----:R-:W2:Y:S01]  /*f0e0*/  LDL.LU R2, [R1+0x1c] ;  /* 0x00001c0001027983 */ /* 0x001ea20000300800 */
[----:B------:R-:W-:Y:S01]  /*f0f0*/  LOP3.LUT R0, R0, 0x3, RZ, 0xc0, !PT ;  /* 0x0000000300007812 */ /* 0x000fe200078ec0ff */
[----:B------:R-:W-:-:S05]  /*f100*/  IMAD.MOV.U32 R6, RZ, RZ, RZ ;  /* 0x000000ffff067224 */ /* 0x000fca00078e00ff */
[----:B------:R-:W0:Y:S02]  /*f110*/  SHFL.IDX PT, R0, R0, RZ, 0x1f ;  /* 0x00001fff00007589 */ /* 0x000e2400000e0000 */
[----:B0-----:R-:W-:Y:S02]  /*f120*/  ISETP.NE.AND P0, PT, R0, RZ, PT ;  /* 0x000000ff0000720c */ /* 0x001fe40003f05270 */
[----:B--2---:R-:W-:-:S11]  /*f130*/  LOP3.LUT R2, R2, 0xfffffffd, RZ, 0xc0, !PT ;  /* 0xfffffffd02027812 */ /* 0x004fd600078ec0ff */
[----:B------:R-:W-:-:S05]  /*f140*/  @P0 LOP3.LUT R2, R2, 0x2, RZ, 0xfc, !PT ;  /* 0x0000000202020812 */ /* 0x000fca00078efcff */
[----:B------:R0:W-:Y:S01]  /*f150*/  STL [R1+0x1c], R2 ;  /* 0x00001c0201007387 */ /* 0x0001e20000100800 */
[----:B------:R-:W-:Y:S05]  /*f160*/  @!P0 BRA `(.L_x_224) ;  /* 0x0000000000248947 */ /* 0x000fea0003800000 */
[----:B------:R-:W1:Y:S08]  /*f170*/  S2UR UR5, SR_CgaCtaId ;  /* 0x00000000000579c3 */ /* 0x000e700000008800 */
[----:B------:R-:W-:Y:S06]  /*f180*/  BAR.SYNC.DEFER_BLOCKING 0x5, 0x180 ;  /* 0x0146000000007b1d */ /* 0x000fec0000010000 */
[----:B------:R-:W-:-:S02]  /*f190*/  UMOV UR4, 0x400 ;  /* 0x0000040000047882 */ /* 0x000fc40000000000 */
[----:B-1----:R-:W-:-:S09]  /*f1a0*/  ULEA UR4, UR5, UR4, 0x18 ;  /* 0x0000000405047291 */ /* 0x002fd2000f8ec03f */
[----:B------:R-:W1:Y:S04]  /*f1b0*/  LDS.128 R4, [UR4+0x368d0] ;  /* 0x0368d004ff047984 */ /* 0x000e680008000c00 */
[----:B-1----:R2:W-:Y:S04]  /*f1c0*/  STL.64 [R1], R4 ;  /* 0x0000000401007387 */ /* 0x0025e80000100a00 */
[----:B------:R2:W-:Y:S01]  /*f1d0*/  STL.64 [R1+0x8], R6 ;  /* 0x0000080601007387 */ /* 0x0005e20000100a00 */
[----:B------:R-:W-:Y:S06]  /*f1e0*/  BAR.ARV 0x4, 0x180 ;  /* 0x0106000000007b1d */ /* 0x000fec0000002000 */
[----:B------:R-:W-:Y:S05]  /*f1f0*/  BRA `(.L_x_225) ;  /* 0x0000000800b07947 */ /* 0x000fea0003800000 */
.L_x_224:
[----:B------:R-:W1:Y:S01]  /*f200*/  S2R R0, SR_TID.X ;  /* 0x0000000000007919 */ /* 0x000e620000002100 */
[----:B------:R-:W-:Y:S01]  /*f210*/  ULDC UR4, c[0x0][0xc3c] ;  /* 0x00030f0000047ab9 */ /* 0x000fe20000000800 */
[----:B------:R-:W-:Y:S01]  /*f220*/  ULDC.64 UR6, c[0x0][0x208] ;  /* 0x0000820000067ab9 */ /* 0x000fe20000000a00 */
[----:B------:R-:W-:Y:S01]  /*f230*/  IMAD.MOV.U32 R9, RZ, RZ, RZ ;  /* 0x000000ffff097224 */ /* 0x000fe200078e00ff */
[----:B------:R-:W-:Y:S01]  /*f240*/  ULDC UR5, c[0x0][0xc38] ;  /* 0x00030e0000057ab9 */ /* 0x000fe20000000800 */
[----:B-1----:R-:W-:-:S04]  /*f250*/  LOP3.LUT R0, R0, 0x1f, RZ, 0xc0, !PT ;  /* 0x0000001f00007812 */ /* 0x002fc800078ec0ff */
[----:B------:R-:W-:-:S04]  /*f260*/  ISETP.NE.AND P0, PT, R0, 0x1f, PT ;  /* 0x0000001f0000780c */ /* 0x000fc80003f05270 */
[----:B------:R-:W-:-:S13]  /*f270*/  ISETP.GE.OR P1, PT, R0, UR4, !P0 ;  /* 0x0000000400007c0c */ /* 0x000fda000c726670 */
[----:B0-----:R-:W0:Y:S08]  /*f280*/  @!P1 LDC.64 R2, c[0x0][0xc80] ;  /* 0x00032000ff029b82 */ /* 0x001e300000000a00 */
[----:B------:R-:W1:Y:S01]  /*f290*/  @!P1 LDC.64 R4, c[0x0][0xc78] ;  /* 0x00031e00ff049b82 */ /* 0x000e620000000a00 */
[----:B0-----:R-:W-:-:S05]  /*f2a0*/  @!P1 IMAD.WIDE.U32 R2, R0, 0x4, R2 ;  /* 0x0000000400029825 */ /* 0x001fca00078e0002 */
[----:B------:R1:W2:Y:S02]  /*f2b0*/  @!P1 LDG.E R6, desc[UR6][R2.64] ;  /* 0x0000000602069981 */ /* 0x0002a4000c1e1900 */
[----:B-1----:R-:W-:-:S05]  /*f2c0*/  @!P1 IMAD.WIDE.U32 R2, R0, 0x4, R4 ;  /* 0x0000000400029825 */ /* 0x002fca00078e0004 */
[----:B------:R-:W2:Y:S01]  /*f2d0*/  @!P1 LDG.E R9, desc[UR6][R2.64] ;  /* 0x0000000602099981 */ /* 0x000ea2000c1e1900 */
[C---:B------:R-:W-:Y:S01]  /*f2e0*/  ISETP.NE.AND P1, PT, R0.reuse, RZ, PT ;  /* 0x000000ff0000720c */ /* 0x040fe20003f25270 */
[----:B------:R-:W0:Y:S01]  /*f2f0*/  S2UR UR6, SR_CTAID.X ;  /* 0x00000000000679c3 */ /* 0x000e220000002500 */
[C---:B------:R-:W-:Y:S01]  /*f300*/  ISETP.GE.U32.AND P2, PT, R0.reuse, 0x2, PT ;  /* 0x000000020000780c */ /* 0x040fe20003f46070 */
[----:B------:R-:W-:Y:S01]  /*f310*/  UMOV UR4, URZ ;  /* 0x0000003f00047c82 */ /* 0x000fe20008000000 */
[C---:B------:R-:W-:Y:S02]  /*f320*/  ISETP.GE.U32.AND P3, PT, R0.reuse, 0x4, PT ;  /* 0x000000040000780c */ /* 0x040fe40003f66070 */
[C---:B------:R-:W-:Y:S02]  /*f330*/  ISETP.GE.U32.AND P4, PT, R0.reuse, 0x8, PT ;  /* 0x000000080000780c */ /* 0x040fe40003f86070 */
[----:B------:R-:W-:Y:S01]  /*f340*/  ISETP.GE.U32.AND P5, PT, R0, 0x10, PT ;  /* 0x000000100000780c */ /* 0x000fe20003fa6070 */
[----:B--2---:R-:W-:-:S05]  /*f350*/  IMAD R4, R6, R9, RZ ;  /* 0x0000000906047224 */ /* 0x004fca00078e02ff */
[----:B------:R-:W1:Y:S02]  /*f360*/  SHFL.UP PT, R5, R4, 0x1, RZ ;  /* 0x0420000004057989 */ /* 0x000e6400000e00ff */
[----:B-1----:R-:W-:-:S05]  /*f370*/  SEL R5, R5, RZ, P1 ;  /* 0x000000ff05057207 */ /* 0x002fca0000800000 */
[----:B------:R-:W-:-:S05]  /*f380*/  IMAD.IADD R5, R4, 0x1, R5 ;  /* 0x0000000104057824 */ /* 0x000fca00078e0205 */
        /* <DEDUP_REMOVED lines=12> */
[----:B------:R-:W1:Y:S02]  /*f450*/  SHFL.IDX PT, R4, R2, 0x1f, 0x1f ;  /* 0x03e01f0002047f89 */ /* 0x000e6400000e0000 */
[----:B-1----:R-:W-:-:S04]  /*f460*/  IMAD R7, R4, UR5, RZ ;  /* 0x0000000504077c24 */ /* 0x002fc8000f8e02ff */
[----:B------:R-:W-:Y:S01]  /*f470*/  IMAD.MOV.U32 R4, RZ, RZ, R7 ;  /* 0x000000ffff047224 */ /* 0x000fe200078e0007 */
[----:B0-----:R-:W-:-:S13]  /*f480*/  ISETP.GT.AND P6, PT, R7, UR6, PT ;  /* 0x0000000607007c0c */ /* 0x001fda000bfc4270 */
[----:B------:R-:W-:Y:S05]  /*f490*/  @P6 BRA `(.L_x_226) ;  /* 0x0000000000a86947 */ /* 0x000fea0003800000 */
[----:B------:R-:W-:Y:S01]  /*f4a0*/  IMAD.MOV.U32 R7, RZ, RZ, R4 ;  /* 0x000000ffff077224 */ /* 0x000fe200078e0004 */
[----:B------:R-:W-:Y:S01]  /*f4b0*/  UMOV UR4, URZ ;  /* 0x0000003f00047c82 */ /* 0x000fe20008000000 */
[----:B------:R-:W-:-:S05]  /*f4c0*/  ULDC UR5, c[0x0][0xc38] ;  /* 0x00030e0000057ab9 */ /* 0x000fca0000000800 */
.L_x_228:
[----:B------:R-:W0:Y:S01]  /*f4d0*/  LDC R2, c[0x0][0xc3c] ;  /* 0x00030f00ff027b82 */ /* 0x000e220000000800 */
[----:B------:R-:W-:Y:S01]  /*f4e0*/  ULDC UR7, c[0x0][0xc3c] ;  /* 0x00030f0000077ab9 */ /* 0x000fe20000000800 */
[----:B------:R-:W-:Y:S01]  /*f4f0*/  UIADD3 UR4, UR4, 0x1f, URZ ;  /* 0x0000001f04047890 */ /* 0x000fe2000fffe03f */
[----:B------:R-:W-:-:S05]  /*f500*/  IMAD.U32 R3, RZ, RZ, UR7 ;  /* 0x00000007ff037e24 */ /* 0x000fca000f8e00ff */
[----:B------:R1:W-:Y:S01]  /*f510*/  STL [R1+0xc], R3 ;  /* 0x00000c0301007387 */ /* 0x0003e20000100800 */
[----:B0-----:R-:W-:-:S13]  /*f520*/  ISETP.LE.AND P6, PT, R2, UR4, PT ;  /* 0x0000000402007c0c */ /* 0x001fda000bfc3270 */
[----:B-1----:R-:W-:Y:S05]  /*f530*/  @P6 BRA `(.L_x_227) ;  /* 0x0000000400a86947 */ /* 0x002fea0003800000 */
[----:B------:R-:W-:Y:S01]  /*f540*/  VIADD R9, R0, UR4 ;  /* 0x0000000400097c36 */ /* 0x000fe20008000000 */
[----:B------:R-:W-:Y:S01]  /*f550*/  ULDC.64 UR8, c[0x0][0x208] ;  /* 0x0000820000087ab9 */ /* 0x000fe20000000a00 */
[----:B------:R-:W-:-:S03]  /*f560*/  IMAD.MOV.U32 R6, RZ, RZ, RZ ;  /* 0x000000ffff067224 */ /* 0x000fc600078e00ff */
[----:B------:R-:W-:-:S13]  /*f570*/  ISETP.GE.OR P6, PT, R9, R2, !P0 ;  /* 0x000000020900720c */ /* 0x000fda00047c6670 */
[----:B------:R-:W0:Y:S08]  /*f580*/  @!P6 LDC.64 R2, c[0x0][0xc80] ;  /* 0x00032000ff02eb82 */ /* 0x000e300000000a00 */
[----:B------:R-:W1:Y:S01]  /*f590*/  @!P6 LDC.64 R4, c[0x0][0xc78] ;  /* 0x00031e00ff04eb82 */ /* 0x000e620000000a00 */
[----:B0-----:R-:W-:-:S05]  /*f5a0*/  @!P6 IMAD.WIDE R2, R9, 0x4, R2 ;  /* 0x000000040902e825 */ /* 0x001fca00078e0202 */
[----:B------:R1:W2:Y:S02]  /*f5b0*/  @!P6 LDG.E R6, desc[UR8][R2.64] ;  /* 0x000000080206e981 */ /* 0x0002a4000c1e1900 */
[----:B-1----:R-:W-:-:S04]  /*f5c0*/  @!P6 IMAD.WIDE R2, R9, 0x4, R4 ;  /* 0x000000040902e825 */ /* 0x002fc800078e0204 */
[----:B------:R-:W-:-:S06]  /*f5d0*/  IMAD.MOV.U32 R9, RZ, RZ, RZ ;  /* 0x000000ffff097224 */ /* 0x000fcc00078e00ff */
[----:B------:R-:W2:Y:S02]  /*f5e0*/  @!P6 LDG.E R9, desc[UR8][R2.64] ;  /* 0x000000080209e981 */ /* 0x000ea4000c1e1900 */
[----:B--2---:R-:W-:-:S05]  /*f5f0*/  IMAD R11, R6, R9, RZ ;  /* 0x00000009060b7224 */ /* 0x004fca00078e02ff */
[----:B------:R-:W0:Y:S02]  /*f600*/  SHFL.UP PT, R4, R11, 0x1, RZ ;  /* 0x042000000b047989 */ /* 0x000e2400000e00ff */
[----:B0-----:R-:W-:-:S05]  /*f610*/  SEL R4, R4, RZ, P1 ;  /* 0x000000ff04047207 */ /* 0x001fca0000800000 */
[----:B------:R-:W-:-:S05]  /*f620*/  IMAD.IADD R4, R11, 0x1, R4 ;  /* 0x000000010b047824 */ /* 0x000fca00078e0204 */
        /* <DEDUP_REMOVED lines=12> */
[----:B------:R-:W0:Y:S02]  /*f6f0*/  SHFL.IDX PT, R4, R2, 0x1f, 0x1f ;  /* 0x03e01f0002047f89 */ /* 0x000e2400000e0000 */
[----:B0-----:R-:W-:-:S04]  /*f700*/  IMAD R4, R4, UR5, RZ ;  /* 0x0000000504047c24 */ /* 0x001fc8000f8e02ff */
[----:B------:R-:W-:-:S05]  /*f710*/  IMAD.IADD R7, R4, 0x1, R7 ;  /* 0x0000000104077824 */ /* 0x000fca00078e0207 */
[----:B------:R-:W-:-:S13]  /*f720*/  ISETP.GT.AND P6, PT, R7, UR6, PT ;  /* 0x0000000607007c0c */ /* 0x000fda000bfc4270 */
[----:B------:R-:W-:Y:S05]  /*f730*/  @!P6 BRA `(.L_x_228) ;  /* 0xfffffffc0064e947 */ /* 0x000fea000383ffff */
.L_x_226:
[----:B------:R-:W-:Y:S02]  /*f740*/  IMAD.IADD R11, R7, 0x1, -R4 ;  /* 0x00000001070b7824 */ /* 0x000fe400078e0a04 */
[----:B------:R-:W-:Y:S02]  /*f750*/  IMAD.MOV.U32 R12, RZ, RZ, RZ ;  /* 0x000000ffff0c7224 */ /* 0x000fe400078e00ff */
[----:B------:R-:W-:-:S05]  /*f760*/  IMAD R3, R2, UR5, R11 ;  /* 0x0000000502037c24 */ /* 0x000fca000f8e020b */
[----:B------:R-:W-:-:S13]  /*f770*/  ISETP.GT.AND P0, PT, R3, UR6, PT ;  /* 0x0000000603007c0c */ /* 0x000fda000bf04270 */
[----:B------:R-:W-:-:S04]  /*f780*/  VOTE.ANY R10, PT, !P0 ;  /* 0x00000000000a7806 */ /* 0x000fc800040e0100 */
[----:B------:R-:W0:Y:S01]  /*f790*/  POPC R5, R10 ;  /* 0x0000000a00057309 */ /* 0x000e220000000000 */
[----:B------:R-:W-:Y:S01]  /*f7a0*/  ISETP.NE.AND P0, PT, R10, RZ, PT ;  /* 0x000000ff0a00720c */ /* 0x000fe20003f05270 */
[----:B0-----:R-:W0:Y:S04]  /*f7b0*/  SHFL.IDX PT, R6, R6, R5, 0x1f ;  /* 0x00001f0506067589 */ /* 0x001e2800000e0000 */
[----:B------:R-:W1:Y:S01]  /*f7c0*/  SHFL.IDX PT, R8, R9, R5, 0x1f ;  /* 0x00001f0509087589 */ /* 0x000e6200000e0000 */
[----:B0-----:R-:W-:-:S04]  /*f7d0*/  IABS R4, R6 ;  /* 0x0000000600047213 */ /* 0x001fc80000000000 */
[----:B------:R-:W0:Y:S01]  /*f7e0*/  I2F.RP R13, R4 ;  /* 0x00000004000d7306 */ /* 0x000e220000209400 */
[----:B-1----:R-:W-:-:S07]  /*f7f0*/  IABS R7, R8 ;  /* 0x0000000800077213 */ /* 0x002fce0000000000 */
[----:B------:R-:W-:Y:S08]  /*f800*/  I2F.RP R10, R7 ;  /* 0x00000007000a7306 */ /* 0x000ff00000209400 */
[----:B0-----:R-:W0:Y:S02]  /*f810*/  MUFU.RCP R13, R13 ;  /* 0x0000000d000d7308 */ /* 0x001e240000001000 */
[----:B0-----:R-:W-:-:S06]  /*f820*/  VIADD R3, R13, 0xffffffe ;  /* 0x0ffffffe0d037836 */ /* 0x001fcc0000000000 */
[----:B------:R-:W0:Y:S02]  /*f830*/  F2I.FTZ.U32.TRUNC.NTZ R3, R3 ;  /* 0x0000000300037305 */ /* 0x000e24000021f000 */
[----:B0-----:R-:W-:Y:S01]  /*f840*/  IMAD.MOV R15, RZ, RZ, -R3 ;  /* 0x000000ffff0f7224 */ /* 0x001fe200078e0a03 */
[----:B------:R-:W-:Y:S06]  /*f850*/  @!P0 BRA `(.L_x_229) ;  /* 0x0000000000088947 */ /* 0x000fec0003800000 */
[----:B------:R-:W-:-:S05]  /*f860*/  VIADD R9, R5, 0xffffffff ;  /* 0xffffffff05097836 */ /* 0x000fca0000000000 */
[----:B------:R0:W1:Y:S02]  /*f870*/  SHFL.IDX PT, R12, R2, R9, 0x1f ;  /* 0x00001f09020c7589 */ /* 0x00006400000e0000 */
.L_x_229:
[----:B-1----:R-:W-:Y:S01]  /*f880*/  IMAD R11, R12, UR5, R11 ;  /* 0x000000050c0b7c24 */ /* 0x002fe2000f8e020b */
[----:B------:R-:W1:Y:S01]  /*f890*/  MUFU.RCP R10, R10 ;  /* 0x0000000a000a7308 */ /* 0x000e620000001000 */
[----:B0-----:R-:W-:Y:S02]  /*f8a0*/  IMAD R9, R15, R4, RZ ;  /* 0x000000040f097224 */ /* 0x001fe400078e02ff */
[----:B------:R-:W-:Y:S01]  /*f8b0*/  IMAD.MOV.U32 R2, RZ, RZ, RZ ;  /* 0x000000ffff027224 */ /* 0x000fe200078e00ff */
[----:B------:R0:W-:Y:S03]  /*f8c0*/  STL [R1], R11 ;  /* 0x0000000b01007387 */ /* 0x0001e60000100800 */
[----:B------:R-:W-:Y:S01]  /*f8d0*/  IMAD.HI.U32 R2, R3, R9, R2 ;  /* 0x0000000903027227 */ /* 0x000fe200078e0002 */
[----:B------:R-:W-:Y:S02]  /*f8e0*/  IADD3 R9, -R11, UR6, RZ ;  /* 0x000000060b097c10 */ /* 0x000fe4000fffe1ff */
[----:B------:R-:W-:-:S02]  /*f8f0*/  IABS R3, R6 ;  /* 0x0000000600037213 */ /* 0x000fc40000000000 */
[----:B------:R-:W-:-:S03]  /*f900*/  IABS R13, R9 ;  /* 0x00000009000d7213 */ /* 0x000fc60000000000 */
[----:B------:R-:W-:Y:S02]  /*f910*/  IMAD.MOV R12, RZ, RZ, -R3 ;  /* 0x000000ffff0c7224 */ /* 0x000fe400078e0a03 */
[----:B0-----:R-:W-:-:S04]  /*f920*/  IMAD.HI.U32 R11, R2, R13, RZ ;  /* 0x0000000d020b7227 */ /* 0x001fc800078e00ff */
[----:B-1----:R-:W-:Y:S02]  /*f930*/  VIADD R3, R10, 0xffffffe ;  /* 0x0ffffffe0a037836 */ /* 0x002fe40000000000 */
[----:B------:R-:W-:-:S04]  /*f940*/  IMAD R13, R11, R12, R13 ;  /* 0x0000000c0b0d7224 */ /* 0x000fc800078e020d */
[----:B------:R-:W0:Y:S01]  /*f950*/  F2I.FTZ.U32.TRUNC.NTZ R3, R3 ;  /* 0x0000000300037305 */ /* 0x000e22000021f000 */
[----:B------:R-:W-:-:S13]  /*f960*/  ISETP.GT.U32.AND P1, PT, R4, R13, PT ;  /* 0x0000000d0400720c */ /* 0x000fda0003f24070 */
[----:B------:R-:W-:Y:S02]  /*f970*/  @!P1 IMAD.IADD R13, R13, 0x1, -R4 ;  /* 0x000000010d0d9824 */ /* 0x000fe400078e0a04 */
[----:B0-----:R-:W-:Y:S02]  /*f980*/  IMAD.MOV R2, RZ, RZ, -R3 ;  /* 0x000000ffff027224 */ /* 0x001fe400078e0a03 */
[----:B------:R-:W-:Y:S01]  /*f990*/  @!P1 VIADD R11, R11, 0x1 ;  /* 0x000000010b0b9836 */ /* 0x000fe20000000000 */
[----:B------:R-:W-:Y:S01]  /*f9a0*/  ISETP.GE.U32.AND P0, PT, R13, R4, PT ;  /* 0x000000040d00720c */ /* 0x000fe20003f06070 */
[----:B------:R-:W-:Y:S01]  /*f9b0*/  IMAD R13, R2, R7, RZ ;  /* 0x00000007020d7224 */ /* 0x000fe200078e02ff */
[----:B------:R-:W-:Y:S01]  /*f9c0*/  ISETP.NE.AND P1, PT, R6, RZ, PT ;  /* 0x000000ff0600720c */ /* 0x000fe20003f25270 */
[----:B------:R-:W-:-:S04]  /*f9d0*/  IMAD.MOV.U32 R2, RZ, RZ, RZ ;  /* 0x000000ffff027224 */ /* 0x000fc800078e00ff */
[----:B------:R-:W-:Y:S01]  /*f9e0*/  IMAD.HI.U32 R4, R3, R13, R2 ;  /* 0x0000000d03047227 */ /* 0x000fe200078e0002 */
[----:B------:R-:W-:-:S04]  /*f9f0*/  LOP3.LUT R2, R9, R6, RZ, 0x3c, !PT ;  /* 0x0000000609027212 */ /* 0x000fc800078e3cff */
[----:B------:R-:W-:Y:S01]  /*fa00*/  ISETP.GE.AND P2, PT, R2, RZ, PT ;  /* 0x000000ff0200720c */ /* 0x000fe20003f46270 */
[----:B------:R-:W-:Y:S01]  /*fa10*/  @P0 VIADD R11, R11, 0x1 ;  /* 0x000000010b0b0836 */ /* 0x000fe20000000000 */
[----:B------:R-:W-:-:S05]  /*fa20*/  IABS R2, R8 ;  /* 0x0000000800027213 */ /* 0x000fca0000000000 */
[----:B------:R-:W-:-:S06]  /*fa30*/  IMAD.MOV R2, RZ, RZ, -R2 ;  /* 0x000000ffff027224 */ /* 0x000fcc00078e0a02 */
[----:B------:R-:W-:Y:S01]  /*fa40*/  @!P2 IMAD.MOV R11, RZ, RZ, -R11 ;  /* 0x000000ffff0ba224 */ /* 0x000fe200078e0a0b */
[----:B------:R-:W-:-:S04]  /*fa50*/  @!P1 LOP3.LUT R11, RZ, R6, RZ, 0x33, !PT ;  /* 0x00000006ff0b9212 */ /* 0x000fc800078e33ff */
[-C--:B------:R-:W-:Y:S01]  /*fa60*/  IABS R3, R11.reuse ;  /* 0x0000000b00037213 */ /* 0x080fe20000000000 */
[----:B------:R-:W-:-:S04]  /*fa70*/  IMAD R6, R6, R11, RZ ;  /* 0x0000000b06067224 */ /* 0x000fc800078e02ff */
[----:B------:R-:W-:-:S04]  /*fa80*/  IMAD.HI.U32 R4, R4, R3, RZ ;  /* 0x0000000304047227 */ /* 0x000fc800078e00ff */
[----:B------:R-:W-:Y:S02]  /*fa90*/  IMAD R2, R4, R2, R3 ;  /* 0x0000000204027224 */ /* 0x000fe400078e0203 */
[----:B------:R-:W-:-:S03]  /*faa0*/  IMAD.IADD R6, R9, 0x1, -R6 ;  /* 0x0000000109067824 */ /* 0x000fc600078e0a06 */
[----:B------:R-:W-:Y:S02]  /*fab0*/  ISETP.GT.U32.AND P1, PT, R7, R2, PT ;  /* 0x000000020700720c */ /* 0x000fe40003f24070 */
[----:B------:R1:W-:Y:S11]  /*fac0*/  STL [R1+0x4], R6 ;  /* 0x0000040601007387 */ /* 0x0003f60000100800 */
[----:B------:R-:W-:-:S02]  /*fad0*/  @!P1 IMAD.IADD R2, R2, 0x1, -R7 ;  /* 0x0000000102029824 */ /* 0x000fc400078e0a07 */
[----:B------:R-:W-:Y:S01]  /*fae0*/  @!P1 VIADD R4, R4, 0x1 ;  /* 0x0000000104049836 */ /* 0x000fe20000000000 */
[----:B------:R-:W-:Y:S02]  /*faf0*/  ISETP.NE.AND P1, PT, R8, RZ, PT ;  /* 0x000000ff0800720c */ /* 0x000fe40003f25270 */
[----:B------:R-:W-:Y:S02]  /*fb00*/  ISETP.GE.U32.AND P0, PT, R2, R7, PT ;  /* 0x000000070200720c */ /* 0x000fe40003f06070 */
[----:B------:R-:W-:-:S04]  /*fb10*/  LOP3.LUT R2, R11, R8, RZ, 0x3c, !PT ;  /* 0x000000080b027212 */ /* 0x000fc800078e3cff */
[----:B------:R-:W-:-:S07]  /*fb20*/  ISETP.GE.AND P2, PT, R2, RZ, PT ;  /* 0x000000ff0200720c */ /* 0x000fce0003f46270 */
[----:B------:R-:W-:-:S06]  /*fb30*/  @P0 VIADD R4, R4, 0x1 ;  /* 0x0000000104040836 */ /* 0x000fcc0000000000 */
[----:B------:R-:W-:Y:S01]  /*fb40*/  @!P2 IMAD.MOV R4, RZ, RZ, -R4 ;  /* 0x000000ffff04a224 */ /* 0x000fe200078e0a04 */
[----:B------:R-:W-:-:S05]  /*fb50*/  @!P1 LOP3.LUT R4, RZ, R8, RZ, 0x33, !PT ;  /* 0x00000008ff049212 */ /* 0x000fca00078e33ff */
[--C-:B------:R-:W-:Y:S02]  /*fb60*/  IMAD.MOV R2, RZ, RZ, -R4.reuse ;  /* 0x000000ffff027224 */ /* 0x100fe400078e0a04 */
[C---:B------:R-:W-:Y:S02]  /*fb70*/  IMAD R4, R8.reuse, 0x1000000, R4 ;  /* 0x0100000008047824 */ /* 0x040fe400078e0204 */
[----:B------:R-:W-:Y:S02]  /*fb80*/  IMAD R11, R8, R2, R11 ;  /* 0x00000002080b7224 */ /* 0x000fe400078e020b */
[----:B------:R-:W-:Y:S02]  /*fb90*/  VIADD R2, R5, UR4 ;  /* 0x0000000405027c36 */ /* 0x000fe40008000000 */
[----:B------:R-:W-:-:S03]  /*fba0*/  IMAD R3, R11, 0x10000, R4 ;  /* 0x000100000b037824 */ /* 0x000fc600078e0204 */
[----:B------:R1:W-:Y:S04]  /*fbb0*/  STL [R1+0xc], R2 ;  /* 0x00000c0201007387 */ /* 0x0003e80000100800 */
[----:B------:R1:W-:Y:S01]  /*fbc0*/  STL [R1+0x8], R3 ;  /* 0x0000080301007387 */ /* 0x0003e20000100800 */
[----:B------:R-:W-:Y:S05]  /*fbd0*/  BRA `(.L_x_230) ;  /* 0x0000000000107947 */ /* 0x000fea0003800000 */
.L_x_227:
[----:B------:R-:W-:Y:S01]  /*fbe0*/  IMAD.U32 R2, RZ, RZ, UR6 ;  /* 0x00000006ff027e24 */ /* 0x000fe2000f8e00ff */
[----:B------:R0:W-:Y:S04]  /*fbf0*/  STL [R1+0x4], RZ ;  /* 0x000004ff01007387 */ /* 0x0001e80000100800 */
[----:B------:R0:W-:Y:S04]  /*fc00*/  STL [R1+0x8], RZ ;  /* 0x000008ff01007387 */ /* 0x0001e80000100800 */
[----:B------:R0:W-:Y:S02]  /*fc10*/  STL [R1], R2 ;  /* 0x0000000201007387 */ /* 0x0001e40000100800 */
.L_x_230:
[----:B------:R-:W2:Y:S04]  /*fc20*/  LDL R4, [R1] ;  /* 0x0000000001047983 */ /* 0x000ea80000100800 */
[----:B------:R-:W2:Y:S04]  /*fc30*/  LDL R5, [R1+0x4] ;  /* 0x0000040001057983 */ /* 0x000ea80000100800 */
[----:B-1----:R-:W2:Y:S04]  /*fc40*/  LDL R6, [R1+0x8] ;  /* 0x0000080001067983 */ /* 0x002ea80000100800 */
[----:B------:R-:W2:Y:S01]  /*fc50*/  LDL R7, [R1+0xc] ;  /* 0x00000c0001077983 */ /* 0x000ea20000100800 */
[----:B------:R-:W-:-:S13]  /*fc60*/  ISETP.NE.AND P0, PT, R0, RZ, PT ;  /* 0x000000ff0000720c */ /* 0x000fda0003f05270 */
[----:B------:R-:W1:Y:S01]  /*fc70*/  @!P0 S2R R3, SR_CgaCtaId ;  /* 0x0000000000038919 */ /* 0x000e620000008800 */
[----:B------:R-:W-:-:S04]  /*fc80*/  @!P0 MOV R0, 0x400 ;  /* 0x0000040000008802 */ /* 0x000fc80000000f00 */
[----:B-1----:R-:W-:-:S05]  /*fc90*/  @!P0 LEA R0, R3, R0, 0x18 ;  /* 0x0000000003008211 */ /* 0x002fca00078ec0ff */
[----:B--2---:R1:W-:Y:S01]  /*fca0*/  @!P0 STS.128 [R0+0x368d0], R4 ;  /* 0x0368d00400008388 */ /* 0x0043e20000000c00 */
[----:B------:R-:W-:Y:S06]  /*fcb0*/  BAR.ARV 0x5, 0x180 ;  /* 0x0146000000007b1d */ /* 0x000fec0000002000 */
.L_x_225:
[----:B-1----:R-:W3:Y:S01]  /*fcc0*/  LDL R0, [R1+0xc] ;  /* 0x00000c0001007983 */ /* 0x002ee20000100800 */
[----:B------:R-:W-:Y:S01]  /*fcd0*/  ULDC UR4, c[0x0][0xc3c] ;  /* 0x00030f0000047ab9 */ /* 0x000fe20000000800 */
[----:B------:R-:W-:Y:S02]  /*fce0*/  IMAD.MOV.U32 R19, RZ, RZ, RZ ;  /* 0x000000ffff137224 */ /* 0x000fe400078e00ff */
[----:B------:R1:W-:Y:S01]  /*fcf0*/  STL [R1+0x48], RZ ;  /* 0x000048ff01007387 */ /* 0x0003e20000100800 */
[----:B---3--:R-:W-:Y:S01]  /*fd00*/  ISETP.GE.AND P0, PT, R0, UR4, PT ;  /* 0x0000000400007c0c */ /* 0x008fe2000bf06270 */
[----:B------:R-:W-:-:S05]  /*fd10*/  IMAD.MOV.U32 R0, RZ, RZ, 0x1 ;  /* 0x00000001ff007424 */ /* 0x000fca00078e00ff */
[----:B------:R1:W-:Y:S07]  /*fd20*/  STL [R1+0x14], R0 ;  /* 0x0000140001007387 */ /* 0x0003ee0000100800 */
[----:B------:R-:W-:Y:S05]  /*fd30*/  @P0 BRA `(.L_x_231) ;  /* 0x0000005c003c0947 */ /* 0x000fea0003800000 */
[----:B--2---:R-:W2:Y:S01]  /*fd40*/  S2R R5, SR_TID.X ;  /* 0x0000000000057919 */ /* 0x004ea20000002100 */
[----:B------:R-:W3:Y:S01]  /*fd50*/  S2UR UR5, SR_CgaCtaId ;  /* 0x00000000000579c3 */ /* 0x000ee20000008800 */
[----:B------:R-:W-:Y:S01]  /*fd60*/  UMOV UR4, 0x400 ;  /* 0x0000040000047882 */ /* 0x000fe20000000000 */
[----:B------:R-:W-:Y:S01]  /*fd70*/  BSSY B8, `(.L_x_231) ;  /* 0x00005cb000087945 */ /* 0x000fe20003800000 */
[----:B------:R-:W-:Y:S01]  /*fd80*/  IMAD.MOV.U32 R19, RZ, RZ, RZ ;  /* 0x000000ffff137224 */ /* 0x000fe200078e00ff */
[----:B------:R-:W-:Y:S01]  /*fd90*/  ULDC UR38, c[0x0][0xc] ;  /* 0x0000030000267ab9 */ /* 0x000fe20000000800 */
[----:B------:R-:W-:Y:S01]  /*fda0*/  ULDC.64 UR36, c[0x0][0x198] ;  /* 0x0000660000247ab9 */ /* 0x000fe20000000a00 */
[----:B---3--:R-:W-:-:S06]  /*fdb0*/  ULEA UR4, UR5, UR4, 0x18 ;  /* 0x0000000405047291 */ /* 0x008fcc000f8ec03f */
[----:B------:R-:W-:Y:S01]  /*fdc0*/  IMAD.U32 R18, RZ, RZ, UR4 ;  /* 0x00000004ff127e24 */ /* 0x000fe2000f8e00ff */
[C---:B--2---:R-:W-:Y:S01]  /*fdd0*/  LOP3.LUT R4, R5.reuse, 0x7f, RZ, 0xc0, !PT ;  /* 0x0000007f05047812 */ /* 0x044fe200078ec0ff */
[----:B-1----:R-:W-:-:S05]  /*fde0*/  IMAD.SHL.U32 R0, R5, 0x8, RZ ;  /* 0x0000000805007824 */ /* 0x002fca00078e00ff */
[C---:B0-----:R-:W-:Y:S02]  /*fdf0*/  LOP3.LUT R2, R0.reuse, 0x1f8, RZ, 0xc0, !PT ;  /* 0x000001f800027812 */ /* 0x041fe400078ec0ff */
[----:B------:R-:W-:Y:S02]  /*fe00*/  LOP3.LUT R0, R0, 0x38, RZ, 0xc0, !PT ;  /* 0x0000003800007812 */ /* 0x000fe400078ec0ff */
[----:B------:R-:W-:Y:S01]  /*fe10*/  LOP3.LUT R3, R2, 0x38, R5, 0x78, !PT ;  /* 0x0000003802037812 */ /* 0x000fe200078e7805 */
[----:B------:R-:W-:Y:S01]  /*fe20*/  IMAD.SHL.U32 R2, R4, 0x8, RZ ;  /* 0x0000000804027824 */ /* 0x000fe200078e00ff */
[----:B------:R-:W-:-:S04]  /*fe30*/  SHF.R.U32.HI R4, RZ, 0x3, R4 ;  /* 0x00000003ff047819 */ /* 0x000fc80000011604 */
[----:B------:R-:W-:Y:S01]  /*fe40*/  LOP3.LUT R3, R3, 0x200, R2, 0xf8, !PT ;  /* 0x0000020003037812 */ /* 0x000fe200078ef802 */
[----:B------:R-:W-:-:S04]  /*fe50*/  IMAD.SHL.U32 R2, R5, 0x10, RZ ;  /* 0x0000001005027824 */ /* 0x000fc800078e00ff */
[----:B------:R-:W-:Y:S01]  /*fe60*/  IMAD R3, R3, 0x2, R18 ;  /* 0x0000000203037824 */ /* 0x000fe200078e0212 */
[----:B------:R-:W-:Y:S01]  /*fe70*/  LOP3.LUT R4, R4, 0x70, R2, 0xf8, !PT ;  /* 0x0000007004047812 */ /* 0x000fe200078ef802 */
[----:B------:R-:W-:-:S03]  /*fe80*/  IMAD.MOV.U32 R2, RZ, RZ, 0x1 ;  /* 0x00000001ff027424 */ /* 0x000fc600078e00ff */
[----:B------:R-:W-:Y:S04]  /*fe90*/  STL [R1+0x24], R3 ;  /* 0x0000240301007387 */ /* 0x000fe80000100800 */
[----:B------:R0:W-:Y:S04]  /*fea0*/  STL [R1+0x14], R2 ;  /* 0x0000140201007387 */ /* 0x0001e80000100800 */
[----:B------:R1:W-:Y:S01]  /*feb0*/  STL [R1+0x48], RZ ;  /* 0x000048ff01007387 */ /* 0x0003e20000100800 */
[C---:B0-----:R-:W-:Y:S02]  /*fec0*/  LOP3.LUT R2, R0.reuse, 0x40, RZ, 0xfc, !PT ;  /* 0x0000004000027812 */ /* 0x041fe400078efcff */
[----:B-1----:R-:W-:-:S07]  /*fed0*/  LOP3.LUT R0, R0, 0x80, RZ, 0xfc, !PT ;  /* 0x0000008000007812 */ /* 0x002fce00078efcff */
.L_x_337:
[----:B------:R-:W2:Y:S01]  /*fee0*/  LDL R0, [R1+0xc] ;  /* 0x00000c0001007983 */ /* 0x000ea20000100800 */
[----:B------:R-:W2:Y:S01]  /*fef0*/  LDC.64 R2, c[0x0][0xc88] ;  /* 0x00032200ff027b82 */ /* 0x000ea20000000a00 */
[----:B------:R-:W-:Y:S01]  /*ff00*/  ULDC.64 UR4, c[0x0][0x208] ;  /* 0x0000820000047ab9 */ /* 0x000fe20000000a00 */
[----:B--2---:R-:W-:-:S05]  /*ff10*/  IMAD.WIDE R2, R0, 0x4, R2 ;  /* 0x0000000400027825 */ /* 0x004fca00078e0202 */
[----:B------:R-:W2:Y:S01]  /*ff20*/  LDG.E R11, desc[UR4][R2.64] ;  /* 0x00000004020b7981 */ /* 0x000ea2000c1e1900 */
[----:B------:R-:W-:Y:S05]  /*ff30*/  YIELD ;  /* 0x0000000000007946 */ /* 0x000fea0003800000 */
[----:B------:R-:W-:Y:S01]  /*ff40*/  ULDC.64 UR4, c[0x0][0xa28] ;  /* 0x00028a0000047ab9 */ /* 0x000fe20000000a00 */
[----:B------:R-:W-:Y:S01]  /*ff50*/  IMAD.MOV.U32 R0, RZ, RZ, RZ ;  /* 0x000000ffff007224 */ /* 0x000fe200078e00ff */
[----:B------:R-:W-:Y:S01]  /*ff60*/  ISETP.NE.U32.AND P0, PT, RZ, UR4, PT ;  /* 0x00000004ff007c0c */ /* 0x000fe2000bf05070 */
[----:B------:R-:W-:Y:S01]  /*ff70*/  ULDC.64 UR10, c[0x0][0x208] ;  /* 0x00008200000a7ab9 */ /* 0x000fe20000000a00 */
[----:B01----:R-:W-:Y:S01]  /*ff80*/  IMAD.MOV.U32 R6, RZ, RZ, RZ ;  /* 0x000000ffff067224 */ /* 0x003fe200078e00ff */
[----:B------:R-:W-:Y:S01]  /*ff90*/  ULDC.64 UR6, c[0x0][0xa18] ;  /* 0x0002860000067ab9 */ /* 0x000fe20000000a00 */
[----:B------:R-:W-:Y:S01]  /*ffa0*/  ISETP.NE.AND.EX P0, PT, RZ, UR5, PT, P0 ;  /* 0x00000005ff007c0c */ /* 0x000fe2000bf05300 */
[----:B------:R-:W-:Y:S01]  /*ffb0*/  ULDC.64 UR8, c[0x0][0xa08] ;  /* 0x0002820000087ab9 */ /* 0x000fe20000000a00 */
[----:B--2---:R-:W-:Y:S01]  /*ffc0*/  SHF.R.S32.HI R4, RZ, 0x1f, R11 ;  /* 0x0000001fff047819 */ /* 0x004fe2000001140b */
[----:B------:R-:W-:-:S10]  /*ffd0*/  IMAD.SHL.U32 R17, R11, 0x4, RZ ;  /* 0x000000040b117824 */ /* 0x000fd400078e00ff */
[C---:B------:R-:W-:Y:S01]  /*ffe0*/  @P0 LEA R2, P1, R11.reuse, UR4, 0x2 ;  /* 0x000000040b020c11 */ /* 0x040fe2000f8210ff */
[----:B------:R-:W-:Y:S03]  /*fff0*/  STL [R1+0x2c], R11 ;  /* 0x00002c0b01007387 */ /* 0x000fe60000100800 */
[C-C-:B------:R-:W-:Y:S01]  /*10000*/  @P0 LEA.HI.X R3, R11.reuse, UR5, R4.reuse, 0x2, P1 ;  /* 0x000000050b030c11 */ /* 0x140fe200088f1404 */
[----:B------:R-:W-:Y:S01]  /*10010*/  ULDC.64 UR4, c[0x0][0xa00] ;  /* 0x0002800000047ab9 */ /* 0x000fe20000000a00 */
[----:B------:R-:W-:Y:S01]  /*10020*/  SHF.L.U64.HI R10, R11, 0x2, R4 ;  /* 0x000000020b0a7819 */ /* 0x000fe20000010204 */
[----:B------:R0:W-:Y:S01]  /*10030*/  STL [R1+0x3c], R4 ;  /* 0x00003c0401007387 */ /* 0x0001e20000100800 */
[----:B------:R-:W-:-:S03]  /*10040*/  ISETP.NE.U32.AND P1, PT, RZ, UR4, PT ;  /* 0x00000004ff007c0c */ /* 0x000fc6000bf25070 */
[----:B------:R1:W5:Y:S01]  /*10050*/  @P0 LDG.E R0, desc[UR10][R2.64] ;  /* 0x0000000a02000981 */ /* 0x000362000c1e1900 */
[----:B------:R-:W-:Y:S01]  /*10060*/  ISETP.NE.AND.EX P1, PT, RZ, UR5, PT, P1 ;  /* 0x00000005ff007c0c */ /* 0x000fe2000bf25310 */
[----:B------:R-:W-:Y:S01]  /*10070*/  IMAD.MOV.U32 R8, RZ, RZ, RZ ;  /* 0x000000ffff087224 */ /* 0x000fe200078e00ff */
[----:B------:R-:W-:Y:S01]  /*10080*/  ISETP.NE.U32.AND P2, PT, RZ, UR6, PT ;  /* 0x00000006ff007c0c */ /* 0x000fe2000bf45070 */
[----:B------:R-:W-:Y:S01]  /*10090*/  STL [R1+0x20], R10 ;  /* 0x0000200a01007387 */ /* 0x000fe20000100800 */
[----:B------:R-:W-:Y:S02]  /*100a0*/  ISETP.NE.U32.AND P0, PT, RZ, UR8, PT ;  /* 0x00000008ff007c0c */ /* 0x000fe4000bf05070 */
[C---:B0-----:R-:W-:Y:S02]  /*100b0*/  IADD3 R4, P4, R17.reuse, UR8, RZ ;  /* 0x0000000811047c10 */ /* 0x041fe4000ff9e0ff */
[----:B-1----:R-:W-:Y:S02]  /*100c0*/  IADD3 R2, P3, R17, UR4, RZ ;  /* 0x0000000411027c10 */ /* 0x002fe4000ff7e0ff */
[----:B------:R-:W-:-:S02]  /*100d0*/  ISETP.NE.AND.EX P2, PT, RZ, UR7, PT, P2 ;  /* 0x00000007ff007c0c */ /* 0x000fc4000bf45320 */
[C---:B------:R-:W-:Y:S02]  /*100e0*/  IADD3.X R3, R10.reuse, UR5, RZ, P3, !PT ;  /* 0x000000050a037c10 */ /* 0x040fe40009ffe4ff */
[----:B------:R-:W-:Y:S02]  /*100f0*/  ISETP.NE.AND.EX P0, PT, RZ, UR9, PT, P0 ;  /* 0x00000009ff007c0c */ /* 0x000fe4000bf05300 */
[----:B------:R-:W-:Y:S01]  /*10100*/  IADD3.X R5, R10, UR9, RZ, P4, !PT ;  /* 0x000000090a057c10 */ /* 0x000fe2000a7fe4ff */
[----:B------:R-:W2:Y:S01]  /*10110*/  @P1 LDG.E R6, desc[UR10][R2.64] ;  /* 0x0000000a02061981 */ /* 0x000ea2000c1e1900 */
[----:B------:R-:W-:Y:S02]  /*10120*/  ULDC UR4, c[0x0][0x288] ;  /* 0x0000a20000047ab9 */ /* 0x000fe40000000800 */
[----:B------:R-:W-:Y:S01]  /*10130*/  IMAD.U32 R9, RZ, RZ, UR4 ;  /* 0x00000004ff097e24 */ /* 0x000fe2000f8e00ff */
[----:B------:R-:W-:-:S06]  /*10140*/  ULDC.64 UR4, c[0x0][0x418] ;  /* 0x0001060000047ab9 */ /* 0x000fcc0000000a00 */
[----:B------:R-:W5:Y:S04]  /*10150*/  @P0 LDG.E R8, desc[UR10][R4.64] ;  /* 0x0000000a04080981 */ /* 0x000f68000c1e1900 */
[----:B--2---:R0:W-:Y:S02]  /*10160*/  STL [R1+0x30], R6 ;  /* 0x0000300601007387 */ /* 0x0041e40000100800 */
[----:B0-----:R-:W-:-:S04]  /*10170*/  @P2 IADD3 R6, P3, R17, UR6, RZ ;  /* 0x0000000611062c10 */ /* 0x001fc8000ff7e0ff */
[----:B------:R-:W-:-:S05]  /*10180*/  @P2 IADD3.X R7, R10, UR7, RZ, P3, !PT ;  /* 0x000000070a072c10 */ /* 0x000fca0009ffe4ff */
[----:B------:R0:W2:Y:S01]  /*10190*/  @P2 LDG.E R9, desc[UR10][R6.64] ;  /* 0x0000000a06092981 */ /* 0x0000a2000c1e1900 */
[----:B------:R-:W-:-:S03]  /*101a0*/  UISETP.NE.U32.AND UP0, UPT, UR4, URZ, UPT ;  /* 0x0000003f0400728c */ /* 0x000fc6000bf05070 */
[----:B------:R-:W-:Y:S01]  /*101b0*/  ULDC UR4, c[0x0][0x424] ;  /* 0x0001090000047ab9 */ /* 0x000fe20000000800 */
[----:B------:R-:W-:-:S03]  /*101c0*/  UISETP.NE.AND.EX UP0, UPT, UR5, URZ, UPT, UP0 ;  /* 0x0000003f0500728c */ /* 0x000fc6000bf05300 */
[----:B------:R-:W-:Y:S01]  /*101d0*/  ULDC UR5, c[0x0][0x2f0] ;  /* 0x0000bc0000057ab9 */ /* 0x000fe20000000800 */
[----:B------:R-:W-:-:S04]  /*101e0*/  USEL UR4, UR4, 0x1, UP0 ;  /* 0x0000000104047887 */ /* 0x000fc80008000000 */
[----:B------:R-:W-:-:S06]  /*101f0*/  UIMAD UR4, UR4, UR5, URZ ;  /* 0x00000005040472a4 */ /* 0x000fcc000f8e023f */
[----:B0-----:R-:W-:Y:S01]  /*10200*/  IMAD.U32 R6, RZ, RZ, UR4 ;  /* 0x00000004ff067e24 */ /* 0x001fe2000f8e00ff */
[----:B--2---:R0:W-:Y:S01]  /*10210*/  STL [R1+0x44], R9 ;  /* 0x0000440901007387 */ /* 0x0041e20000100800 */
[----:B------:R-:W-:Y:S05]  /*10220*/  @P2 BRA `(.L_x_232) ;  /* 0x0000000000182947 */ /* 0x000fea0003800000 */
[----:B------:R-:W-:Y:S05]  /*10230*/  @!P1 BRA `(.L_x_232) ;  /* 0x0000000000149947 */ /* 0x000fea0003800000 */
[----:B------:R-:W-:Y:S02]  /*10240*/  ULDC.64 UR4, c[0x0][0x208] ;  /* 0x0000820000047ab9 */ /* 0x000fe40000000a00 */
[----:B------:R-:W2:Y:S04]  /*10250*/  LDG.E R7, desc[UR4][R2.64] ;  /* 0x0000000402077981 */ /* 0x000ea8000c1e1900 */
[----:B------:R-:W2:Y:S02]  /*10260*/  LDG.E R2, desc[UR4][R2.64+0x4] ;  /* 0x0000040402027981 */ /* 0x000ea4000c1e1900 */
[----:B--2---:R-:W-:-:S05]  /*10270*/  IMAD.IADD R2, R2, 0x1, -R7 ;  /* 0x0000000102027824 */ /* 0x004fca00078e0a07 */
[----:B------:R1:W-:Y:S02]  /*10280*/  STL [R1+0x44], R2 ;  /* 0x0000440201007387 */ /* 0x0003e40000100800 */
.L_x_232:
[----:B------:R-:W0:Y:S01]  /*10290*/  LDL.LU R3, [R1+0x8] ;  /* 0x0000080001037983 */ /* 0x000e220000300800 */
[----:B------:R-:W-:Y:S02]  /*102a0*/  ULDC.64 UR4, c[0x0][0xa20] ;  /* 0x0002880000047ab9 */ /* 0x000fe40000000a00 */
[----:B------:R-:W-:-:S04]  /*102b0*/  ISETP.NE.U32.AND P1, PT, RZ, UR4, PT ;  /* 0x00000004ff007c0c */ /* 0x000fc8000bf25070 */
[----:B------:R-:W-:Y:S02]  /*102c0*/  ISETP.NE.AND.EX P1, PT, RZ, UR5, PT, P1 ;  /* 0x00000005ff007c0c */ /* 0x000fe4000bf25310 */
[C---:B0-----:R-:W-:Y:S02]  /*102d0*/  LOP3.LUT R9, R3.reuse, 0xff000000, RZ, 0xc0, !PT ;  /* 0xff00000003097812 */ /* 0x041fe400078ec0ff */
[C---:B-1----:R-:W-:Y:S02]  /*102e0*/  LOP3.LUT R2, R3.reuse, 0xff0000, RZ, 0xc0, !PT ;  /* 0x00ff000003027812 */ /* 0x042fe400078ec0ff */
[----:B------:R-:W-:Y:S02]  /*102f0*/  SHF.R.U32.HI R9, RZ, 0x8, R9 ;  /* 0x00000008ff097819 */ /* 0x000fe40000011609 */
[----:B------:R-:W-:Y:S01]  /*10300*/  LOP3.LUT R16, R3, 0xffff, RZ, 0xc0, !PT ;  /* 0x0000ffff03107812 */ /* 0x000fe200078ec0ff */
[----:B-----5:R-:W-:Y:S01]  /*10310*/  IMAD.IADD R3, R8, 0x1, R0 ;  /* 0x0000000108037824 */ /* 0x020fe200078e0200 */
[----:B------:R-:W-:Y:S01]  /*10320*/  LEA.HI R9, R2, R9, RZ, 0x10 ;  /* 0x0000000902097211 */ /* 0x000fe200078f80ff */
[----:B------:R-:W-:-:S05]  /*10330*/  IMAD.MOV.U32 R2, RZ, RZ, R11 ;  /* 0x000000ffff027224 */ /* 0x000fca00078e000b */
[----:B------:R0:W-:Y:S04]  /*10340*/  STL [R1+0x10], R2 ;  /* 0x0000100201007387 */ /* 0x0001e80000100800 */
[----:B------:R0:W-:Y:S01]  /*10350*/  STL [R1+0x18], R3 ;  /* 0x0000180301007387 */ /* 0x0001e20000100800 */
[----:B------:R-:W-:Y:S05]  /*10360*/  @!P1 BRA `(.L_x_233) ;  /* 0x0000000000149947 */ /* 0x000fea0003800000 */
[----:B------:R-:W-:Y:S01]  /*10370*/  IADD3 R6, P0, R17, UR4, RZ ;  /* 0x0000000411067c10 */ /* 0x000fe2000ff1e0ff */
[----:B------:R-:W-:-:S03]  /*10380*/  ULDC.64 UR6, c[0x0][0x208] ;  /* 0x0000820000067ab9 */ /* 0x000fc60000000a00 */
[----:B------:R-:W-:-:S05]  /*10390*/  IADD3.X R7, R10, UR5, RZ, P0, !PT ;  /* 0x000000050a077c10 */ /* 0x000fca00087fe4ff */
[----:B------:R1:W5:Y:S01]  /*103a0*/  LDG.E R6, desc[UR6][R6.64] ;  /* 0x0000000606067981 */ /* 0x000362000c1e1900 */
[----:B------:R-:W-:Y:S05]  /*103b0*/  BRA `(.L_x_234) ;  /* 0x0000000000147947 */ /* 0x000fea0003800000 */
.L_x_233:
[----:B------:R-:W-:Y:S05]  /*103c0*/  @!P0 BRA `(.L_x_234) ;  /* 0x0000000000108947 */ /* 0x000fea0003800000 */
[----:B------:R-:W-:Y:S02]  /*103d0*/  ULDC.64 UR4, c[0x0][0x208] ;  /* 0x0000820000047ab9 */ /* 0x000fe40000000a00 */
[----:B------:R-:W2:Y:S04]  /*103e0*/  LDG.E R6, desc[UR4][R4.64] ;  /* 0x0000000404067981 */ /* 0x000ea8000c1e1900 */
[----:B------:R-:W2:Y:S02]  /*103f0*/  LDG.E R4, desc[UR4][R4.64+0x4] ;  /* 0x0000040404047981 */ /* 0x000ea4000c1e1900 */
[----:B--2---:R-:W-:-:S07]  /*10400*/  IMAD.IADD R6, R4, 0x1, -R6 ;  /* 0x0000000104067824 */ /* 0x004fce00078e0a06 */
.L_x_234:
[----:B-----5:R-:W-:Y:S01]  /*10410*/  IMAD.IADD R6, R6, 0x1, -R0 ;  /* 0x0000000106067824 */ /* 0x020fe200078e0a00 */
[----:B------:R-:W-:Y:S01]  /*10420*/  LOP3.LUT R10, R9, 0xff, RZ, 0xc0, !PT ;  /* 0x000000ff090a7812 */ /* 0x000fe200078ec0ff */
[----:B0-----:R-:W-:Y:S01]  /*10430*/  IMAD.MOV.U32 R2, RZ, RZ, RZ ;  /* 0x000000ffff027224 */ /* 0x001fe200078e00ff */
[----:B------:R-:W-:Y:S01]  /*10440*/  BSSY B0, `(.L_x_235) ;  /* 0x000002b000007945 */ /* 0x000fe20003800000 */
[C---:B------:R-:W-:Y:S01]  /*10450*/  VIADD R3, R6.reuse, 0x6f ;  /* 0x0000006f06037836 */ /* 0x040fe20000000000 */
[----:B------:R-:W-:Y:S01]  /*10460*/  ISETP.GE.AND P0, PT, R6, 0x1, PT ;  /* 0x000000010600780c */ /* 0x000fe20003f06270 */
[----:B------:R-:W-:Y:S02]  /*10470*/  IMAD.MOV.U32 R4, RZ, RZ, RZ ;  /* 0x000000ffff047224 */ /* 0x000fe400078e00ff */
[----:B------:R-:W-:-:S03]  /*10480*/  IMAD.HI R2, R3, -0x6db6db6d, R2 ;  /* 0x9249249303027827 */ /* 0x000fc600078e0202 */
[----:B------:R0:W-:Y:S01]  /*10490*/  STL [R1+0x34], R4 ;  /* 0x0000340401007387 */ /* 0x0001e20000100800 */
[----:B------:R-:W-:Y:S01]  /*104a0*/  IMAD.MOV.U32 R11, RZ, RZ, R4 ;  /* 0x000000ffff0b7224 */ /* 0x000fe200078e0004 */
[----:B------:R-:W-:-:S04]  /*104b0*/  SHF.R.U32.HI R0, RZ, 0x1f, R2 ;  /* 0x0000001fff007819 */ /* 0x000fc80000011602 */
[----:B------:R-:W-:-:S05]  /*104c0*/  LEA.HI.SX32 R8, R2, R0, 0x1a ;  /* 0x0000000002087211 */ /* 0x000fca00078fd2ff */
[----:B------:R0:W-:Y:S04]  /*104d0*/  STL [R1+0x40], R8 ;  /* 0x0000400801007387 */ /* 0x0001e80000100800 */
[----:B------:R0:W-:Y:S01]  /*104e0*/  STL [R1+0x58], R10 ;  /* 0x0000580a01007387 */ /* 0x0001e20000100800 */
[----:B------:R-:W-:Y:S05]  /*104f0*/  @!P0 BRA `(.L_x_236) ;  /* 0x00000000007c8947 */ /* 0x000fea0003800000 */
[----:B------:R-:W-:-:S04]  /*10500*/  SHF.R.U32.HI R0, RZ, 0x10, R9 ;  /* 0x00000010ff007819 */ /* 0x000fc80000011609 */
[----:B------:R-:W-:-:S13]  /*10510*/  ISETP.NE.AND P0, PT, R0, RZ, PT ;  /* 0x000000ff0000720c */ /* 0x000fda0003f05270 */
[----:B------:R-:W0:Y:S02]  /*10520*/  @!P0 LDC R0, c[0x0][0x9f0] ;  /* 0x00027c00ff008b82 */ /* 0x000e240000000800 */
[----:B0-----:R-:W-:-:S04]  /*10530*/  IABS R4, R0 ;  /* 0x0000000000047213 */ /* 0x001fc80000000000 */
[----:B------:R-:W0:Y:S08]  /*10540*/  I2F.RP R2, R4 ;  /* 0x0000000400027306 */ /* 0x000e300000209400 */
[----:B0-----:R-:W0:Y:S02]  /*10550*/  MUFU.RCP R2, R2 ;  /* 0x0000000200027308 */ /* 0x001e240000001000 */
[----:B0-----:R-:W-:-:S06]  /*10560*/  VIADD R2, R2, 0xffffffe ;  /* 0x0ffffffe02027836 */ /* 0x001fcc0000000000 */
[----:B------:R-:W0:Y:S02]  /*10570*/  F2I.FTZ.U32.TRUNC.NTZ R3, R2 ;  /* 0x0000000200037305 */ /* 0x000e24000021f000 */
[----:B0-----:R-:W-:-:S04]  /*10580*/  IMAD.MOV R2, RZ, RZ, -R3 ;  /* 0x000000ffff027224 */ /* 0x001fc800078e0a03 */
[----:B------:R-:W-:Y:S02]  /*10590*/  IMAD R5, R2, R4, RZ ;  /* 0x0000000402057224 */ /* 0x000fe400078e02ff */
[----:B------:R-:W-:-:S04]  /*105a0*/  IMAD.MOV.U32 R2, RZ, RZ, RZ ;  /* 0x000000ffff027224 */ /* 0x000fc800078e00ff */
[----:B-1----:R-:W-:Y:S01]  /*105b0*/  IMAD.HI.U32 R7, R3, R5, R2 ;  /* 0x0000000503077227 */ /* 0x002fe200078e0002 */
[----:B------:R-:W-:Y:S02]  /*105c0*/  IABS R2, R0 ;  /* 0x0000000000027213 */ /* 0x000fe40000000000 */
[----:B------:R-:W-:-:S03]  /*105d0*/  IADD3 R5, R0, -0x1, R8 ;  /* 0xffffffff00057810 */ /* 0x000fc60007ffe008 */
[----:B------:R-:W-:Y:S01]  /*105e0*/  IMAD.MOV R2, RZ, RZ, -R2 ;  /* 0x000000ffff027224 */ /* 0x000fe200078e0a02 */
[----:B------:R-:W-:Y:S02]  /*105f0*/  IABS R3, R5 ;  /* 0x0000000500037213 */ /* 0x000fe40000000000 */
[----:B------:R-:W-:Y:S01]  /*10600*/  LOP3.LUT R5, R5, R0, RZ, 0x3c, !PT ;  /* 0x0000000005057212 */ /* 0x000fe200078e3cff */
[----:B------:R-:W-:Y:S02]  /*10610*/  IMAD.MOV.U32 R6, RZ, RZ, R2 ;  /* 0x000000ffff067224 */ /* 0x000fe400078e0002 */
[----:B------:R-:W-:Y:S01]  /*10620*/  IMAD.HI.U32 R2, R7, R3, RZ ;  /* 0x0000000307027227 */ /* 0x000fe200078e00ff */
[----:B------:R-:W-:-:S03]  /*10630*/  ISETP.GE.AND P2, PT, R5, RZ, PT ;  /* 0x000000ff0500720c */ /* 0x000fc60003f46270 */
[----:B------:R-:W-:-:S05]  /*10640*/  IMAD R3, R2, R6, R3 ;  /* 0x0000000602037224 */ /* 0x000fca00078e0203 */
[----:B------:R-:W-:-:S13]  /*10650*/  ISETP.GT.U32.AND P1, PT, R4, R3, PT ;  /* 0x000000030400720c */ /* 0x000fda0003f24070 */
[----:B------:R-:W-:Y:S02]  /*10660*/  @!P1 IMAD.IADD R3, R3, 0x1, -R4 ;  /* 0x0000000103039824 */ /* 0x000fe400078e0a04 */
[----:B------:R-:W-:Y:S01]  /*10670*/  @!P1 VIADD R2, R2, 0x1 ;  /* 0x0000000102029836 */ /* 0x000fe20000000000 */
[----:B------:R-:W-:Y:S02]  /*10680*/  ISETP.NE.AND P1, PT, R0, RZ, PT ;  /* 0x000000ff0000720c */ /* 0x000fe40003f25270 */
[----:B------:R-:W-:-:S13]  /*10690*/  ISETP.GE.U32.AND P0, PT, R3, R4, PT ;  /* 0x000000040300720c */ /* 0x000fda0003f06070 */
[----:B------:R-:W-:-:S04]  /*106a0*/  @P0 VIADD R2, R2, 0x1 ;  /* 0x0000000102020836 */ /* 0x000fc80000000000 */
[----:B------:R-:W-:Y:S01]  /*106b0*/  @!P2 IMAD.MOV R2, RZ, RZ, -R2 ;  /* 0x000000ffff02a224 */ /* 0x000fe200078e0a02 */
[----:B------:R-:W-:-:S05]  /*106c0*/  @!P1 LOP3.LUT R2, RZ, R0, RZ, 0x33, !PT ;  /* 0x00000000ff029212 */ /* 0x000fca00078e33ff */
[----:B------:R-:W-:-:S05]  /*106d0*/  IMAD.MOV.U32 R11, RZ, RZ, R2 ;  /* 0x000000ffff0b7224 */ /* 0x000fca00078e0002 */
[----:B------:R2:W-:Y:S02]  /*106e0*/  STL [R1+0x34], R11 ;  /* 0x0000340b01007387 */ /* 0x0005e40000100800 */
.L_x_236:
[----:B------:R-:W-:Y:S05]  /*106f0*/  BSYNC B0 ;  /* 0x0000000000007941 */ /* 0x000fea0003800000 */
.L_x_235:
[----:B------:R-:W-:Y:S01]  /*10700*/  IMAD.MOV.U32 R0, RZ, RZ, R11 ;  /* 0x000000ffff007224 */ /* 0x000fe200078e000b */
[----:B------:R-:W-:Y:S03]  /*10710*/  BSSY B7, `(.L_x_237) ;  /* 0x0000455000077945 */ /* 0x000fe60003800000 */
[----:B------:R-:W-:-:S05]  /*10720*/  IMAD R2, R10, R0, RZ ;  /* 0x000000000a027224 */ /* 0x000fca00078e02ff */
[----:B------:R-:W-:Y:S01]  /*10730*/  VIADDMNMX R0, R2, R0, R8, PT ;  /* 0x0000000002007246 */ /* 0x000fe20003800108 */
[----:B------:R3:W-:Y:S03]  /*10740*/  STL [R1+0x28], R2 ;  /* 0x0000280201007387 */ /* 0x0007e60000100800 */
[----:B------:R-:W-:Y:S01]  /*10750*/  ISETP.GT.AND P0, PT, R0, R2, PT ;  /* 0x000000020000720c */ /* 0x000fe20003f04270 */
[----:B------:R3:W-:-:S12]  /*10760*/  STL [R1+0x38], R0 ;  /* 0x0000380001007387 */ /* 0x0007d80000100800 */
[----:B---3--:R-:W-:Y:S05]  /*10770*/  @P0 BRA `(.L_x_238) ;  /* 0x00000000004c0947 */ /* 0x008fea0003800000 */
[----:B------:R-:W3:Y:S02]  /*10780*/  S2R R0, SR_TID.X ;  /* 0x0000000000007919 */ /* 0x000ee40000002100 */
[----:B---3--:R-:W-:-:S04]  /*10790*/  LOP3.LUT R0, R0, 0x7f, RZ, 0xc0, !PT ;  /* 0x0000007f00007812 */ /* 0x008fc800078ec0ff */
[----:B------:R-:W-:-:S13]  /*107a0*/  ISETP.NE.AND P0, PT, R0, RZ, PT ;  /* 0x000000ff0000720c */ /* 0x000fda0003f05270 */
[----:B------:R-:W-:Y:S05]  /*107b0*/  @P0 BRA `(.L_x_239) ;  /* 0x0000004400280947 */ /* 0x000fea0003800000 */
[----:B------:R-:W3:Y:S01]  /*107c0*/  S2R R5, SR_LANEID ;  /* 0x0000000000057919 */ /* 0x000ee20000000000 */
[----:B------:R-:W-:Y:S01]  /*107d0*/  VOTEU.ANY UR4, UPT, PT ;  /* 0x0000000000047886 */ /* 0x000fe200038e0100 */
[----:B------:R-:W4:Y:S01]  /*107e0*/  LDC.64 R2, c[0x0][0xc60] ;  /* 0x00031800ff027b82 */ /* 0x000f220000000a00 */
[----:B------:R-:W3:Y:S01]  /*107f0*/  FLO.U32 R0, UR4 ;  /* 0x0000000400007d00 */ /* 0x000ee200080e0000 */
[----:B------:R-:W-:Y:S01]  /*10800*/  ULDC.64 UR6, c[0x0][0x208] ;  /* 0x0000820000067ab9 */ /* 0x000fe20000000a00 */
[----:B---3--:R-:W-:-:S06]  /*10810*/  ISETP.EQ.U32.AND P0, PT, R0, R5, PT ;  /* 0x000000050000720c */ /* 0x008fcc0003f02070 */
[----:B------:R-:W4:Y:S07]  /*10820*/  POPC R5, UR4 ;  /* 0x0000000400057d09 */ /* 0x000f2e0008000000 */
[----:B----4-:R-:W3:Y:S01]  /*10830*/  @P0 ATOMG.E.ADD.STRONG.GPU PT, R3, desc[UR6][R2.64], R5 ;  /* 0x00000005020309a8 */ /* 0x010ee200081ee1c6 */
[----:B0-----:R-:W0:Y:S02]  /*10840*/  S2R R4, SR_LTMASK ;  /* 0x0000000000047919 */ /* 0x001e240000003900 */
[----:B0-----:R-:W-:-:S04]  /*10850*/  LOP3.LUT R4, R4, UR4, RZ, 0xc0, !PT ;  /* 0x0000000404047c12 */ /* 0x001fc8000f8ec0ff */
[----:B-1----:R-:W0:Y:S01]  /*10860*/  POPC R7, R4 ;  /* 0x0000000400077309 */ /* 0x002e220000000000 */
[----:B---3--:R-:W0:Y:S02]  /*10870*/  SHFL.IDX PT, R0, R3, R0, 0x1f ;  /* 0x00001f0003007589 */ /* 0x008e2400000e0000 */
[----:B0-----:R-:W-:-:S05]  /*10880*/  IADD3 R0, R0, UR38, R7 ;  /* 0x0000002600007c10 */ /* 0x001fca000fffe007 */
[----:B------:R3:W-:Y:S01]  /*10890*/  STL [R1], R0 ;  /* 0x0000000001007387 */ /* 0x0007e20000100800 */
[----:B------:R-:W-:Y:S05]  /*108a0*/  BRA `(.L_x_239) ;  /* 0x0000004000ec7947 */ /* 0x000fea0003800000 */
.L_x_238:
[----:B------:R-:W-:Y:S01]  /*108b0*/  VIADD R0, R18, 0x21400 ;  /* 0x0002140012007836 */ /* 0x000fe20000000000 */
[----:B------:R-:W-:Y:S04]  /*108c0*/  BSSY B6, `(.L_x_240) ;  /* 0x0000013000067945 */ /* 0x000fe80003800000 */
[----:B------:R-:W-:-:S13]  /*108d0*/  LOP3.LUT P0, RZ, R0, 0x3ff, RZ, 0xc0, !PT ;  /* 0x000003ff00ff7812 */ /* 0x000fda000780c0ff */
[----:B------:R-:W-:Y:S05]  /*108e0*/  @!P0 BRA `(.L_x_241) ;  /* 0x0000000000408947 */ /* 0x000fea0003800000 */
[----:B------:R-:W-:Y:S01]  /*108f0*/  MOV R2, 0x0 ;  /* 0x0000000000027802 */ /* 0x000fe20000000f00 */
[----:B------:R-:W-:Y:S01]  /*10900*/  ULDC.64 UR6, c[0x4][0xa8] ;  /* 0x01002a0000067ab9 */ /* 0x000fe20000000a00 */
[----:B------:R-:W-:Y:S01]  /*10910*/  ULDC.64 UR8, c[0x4][0xb0] ;  /* 0x01002c0000087ab9 */ /* 0x000fe20000000a00 */
[----:B------:R-:W-:Y:S01]  /*10920*/  ULDC.64 UR4, c[0x4][0x8] ;  /* 0x0100020000047ab9 */ /* 0x000fe20000000a00 */
[----:B0-----:R-:W-:Y:S02]  /*10930*/  IMAD.U32 R4, RZ, RZ, UR6 ;  /* 0x00000006ff047e24 */ /* 0x001fe4000f8e00ff */
[----:B------:R-:W0:Y:S01]  /*10940*/  LDC.64 R2, c[0x4][R2] ;  /* 0x0100000002027b82 */ /* 0x000e220000000a00 */
[----:B------:R-:W-:Y:S02]  /*10950*/  IMAD.U32 R5, RZ, RZ, UR7 ;  /* 0x00000007ff057e24 */ /* 0x000fe4000f8e00ff */
[----:B------:R-:W-:Y:S02]  /*10960*/  IMAD.U32 R6, RZ, RZ, UR8 ;  /* 0x00000008ff067e24 */ /* 0x000fe4000f8e00ff */
[----:B-1----:R-:W-:-:S02]  /*10970*/  IMAD.U32 R7, RZ, RZ, UR9 ;  /* 0x00000009ff077e24 */ /* 0x002fc4000f8e00ff */
[----:B------:R-:W-:Y:S02]  /*10980*/  IMAD.U32 R10, RZ, RZ, UR4 ;  /* 0x00000004ff0a7e24 */ /* 0x000fe4000f8e00ff */
[----:B--2---:R-:W-:Y:S02]  /*10990*/  IMAD.U32 R11, RZ, RZ, UR5 ;  /* 0x00000005ff0b7e24 */ /* 0x004fe4000f8e00ff */
[----:B------:R-:W-:Y:S02]  /*109a0*/  IMAD.MOV.U32 R8, RZ, RZ, 0x70 ;  /* 0x00000070ff087424 */ /* 0x000fe400078e00ff */
[----:B------:R-:W-:Y:S02]  /*109b0*/  IMAD.MOV.U32 R12, RZ, RZ, 0x1 ;  /* 0x00000001ff0c7424 */ /* 0x000fe400078e00ff */
[----:B------:R-:W-:-:S07]  /*109c0*/  IMAD.MOV.U32 R13, RZ, RZ, RZ ;  /* 0x000000ffff0d7224 */ /* 0x000fce00078e00ff */
[----:B------:R-:W-:-:S07]  /*109d0*/  LEPC R20, `(.L_x_241) ;  /* 0x000000001014794e */ /* 0x000fce0000000000 */
[----:B0-----:R-:W-:Y:S05]  /*109e0*/  CALL.ABS.NOINC R2 ;  /* 0x0000000002007343 */ /* 0x001fea0003c00000 */
.L_x_241:
[----:B------:R-:W-:Y:S05]  /*109f0*/  BSYNC B6 ;  /* 0x0000000000067941 */ /* 0x000fea0003800000 */
.L_x_240:
        /* <DEDUP_REMOVED lines=8> */
[----:B------:R3:W4:Y:S01]  /*10a80*/  LDC.64 R2, c[0x4][R0] ;  /* 0x0100000000027b82 */ /* 0x0007220000000a00 */
[----:B0-----:R-:W-:Y:S02]  /*10a90*/  IMAD.U32 R4, RZ, RZ, UR6 ;  /* 0x00000006ff047e24 */ /* 0x001fe4000f8e00ff */
[----:B------:R-:W-:Y:S02]  /*10aa0*/  IMAD.U32 R5, RZ, RZ, UR7 ;  /* 0x00000007ff057e24 */ /* 0x000fe4000f8e00ff */
[----:B------:R-:W-:Y:S02]  /*10ab0*/  IMAD.U32 R6, RZ, RZ, UR8 ;  /* 0x00000008ff067e24 */ /* 0x000fe4000f8e00ff */
[----:B-1----:R-:W-:-:S02]  /*10ac0*/  IMAD.U32 R7, RZ, RZ, UR9 ;  /* 0x00000009ff077e24 */ /* 0x002fc4000f8e00ff */
[----:B------:R-:W-:Y:S02]  /*10ad0*/  IMAD.U32 R10, RZ, RZ, UR4 ;  /* 0x00000004ff0a7e24 */ /* 0x000fe4000f8e00ff */
[----:B--2---:R-:W-:Y:S02]  /*10ae0*/  IMAD.U32 R11, RZ, RZ, UR5 ;  /* 0x00000005ff0b7e24 */ /* 0x004fe4000f8e00ff */
[----:B------:R-:W-:Y:S02]  /*10af0*/  IMAD.MOV.U32 R8, RZ, RZ, 0x70 ;  /* 0x00000070ff087424 */ /* 0x000fe400078e00ff */
[----:B------:R-:W-:Y:S02]  /*10b00*/  IMAD.MOV.U32 R12, RZ, RZ, 0x1 ;  /* 0x00000001ff0c7424 */ /* 0x000fe400078e00ff */
[----:B---3--:R-:W-:-:S07]  /*10b10*/  IMAD.MOV.U32 R13, RZ, RZ, RZ ;  /* 0x000000ffff0d7224 */ /* 0x008fce00078e00ff */
[----:B------:R-:W-:-:S07]  /*10b20*/  LEPC R20, `(.L_x_244) ;  /* 0x000000001014794e */ /* 0x000fce0000000000 */
[----:B----4-:R-:W-:Y:S05]  /*10b30*/  CALL.ABS.NOINC R2 ;  /* 0x0000000002007343 */ /* 0x010fea0003c00000 */
.L_x_244:
[----:B------:R-:W-:Y:S01]  /*10b40*/  MOV R2, 0x0 ;  /* 0x0000000000027802 */ /* 0x000fe20000000f00 */
[----:B------:R-:W-:Y:S01]  /*10b50*/  ULDC.64 UR6, c[0x4][0xa8] ;  /* 0x01002a0000067ab9 */ /* 0x000fe20000000a00 */
[----:B------:R-:W-:Y:S01]  /*10b60*/  ULDC.64 UR8, c[0x4][0xb0] ;  /* 0x01002c0000087ab9 */ /* 0x000fe20000000a00 */
[----:B------:R-:W-:Y:S01]  /*10b70*/  ULDC.64 UR4, c[0x4][0x18] ;  /* 0x0100060000047ab9 */ /* 0x000fe20000000a00 */
[----:B------:R-:W-:Y:S02]  /*10b80*/  IMAD.U32 R4, RZ, RZ, UR6 ;  /* 0x00000006ff047e24 */ /* 0x000fe4000f8e00ff */
[----:B------:R-:W0:Y:S01]  /*10b90*/  LDC.64 R2, c[0x4][R2] ;  /* 0x0100000002027b82 */ /* 0x000e220000000a00 */
[----:B------:R-:W-:Y:S02]  /*10ba0*/  IMAD.U32 R5, RZ, RZ, UR7 ;  /* 0x00000007ff057e24 */ /* 0x000fe4000f8e00ff */
[----:B------:R-:W-:Y:S02]  /*10bb0*/  IMAD.U32 R6, RZ, RZ, UR8 ;  /* 0x00000008ff067e24 */ /* 0x000fe4000f8e00ff */
[----:B------:R-:W-:-:S02]  /*10bc0*/  IMAD.U32 R7, RZ, RZ, UR9 ;  /* 0x00000009ff077e24 */ /* 0x000fc4000f8e00ff */
[----:B------:R-:W-:Y:S02]  /*10bd0*/  IMAD.U32 R10, RZ, RZ, UR4 ;  /* 0x00000004ff0a7e24 */ /* 0x000fe4000f8e00ff */
[----:B------:R-:W-:Y:S02]  /*10be0*/  IMAD.U32 R11, RZ, RZ, UR5 ;  /* 0x00000005ff0b7e24 */ /* 0x000fe4000f8e00ff */
[----:B------:R-:W-:Y:S02]  /*10bf0*/  IMAD.MOV.U32 R8, RZ, RZ, 0x70 ;  /* 0x00000070ff087424 */ /* 0x000fe400078e00ff */
[----:B------:R-:W-:Y:S02]  /*10c00*/  IMAD.MOV.U32 R12, RZ, RZ, 0x1 ;  /* 0x00000001ff0c7424 */ /* 0x000fe400078e00ff */
[----:B------:R-:W-:-:S07]  /*10c10*/  IMAD.MOV.U32 R13, RZ, RZ, RZ ;  /* 0x000000ffff0d7224 */ /* 0x000fce00078e00ff */
[----:B------:R-:W-:-:S07]  /*10c20*/  LEPC R20, `(.L_x_243) ;  /* 0x000000001014794e */ /* 0x000fce0000000000 */
[----:B0-----:R-:W-:Y:S05]  /*10c30*/  CALL.ABS.NOINC R2 ;  /* 0x0000000002007343 */ /* 0x001fea0003c00000 */
.L_x_243:
[----:B------:R-:W-:Y:S05]  /*10c40*/  BSYNC B6 ;  /* 0x0000000000067941 */ /* 0x000fea0003800000 */
.L_x_242:
[----:B0-----:R-:W3:Y:S01]  /*10c50*/  LDL.LU R4, [R1+0x20] ;  /* 0x0000200001047983 */ /* 0x001ee20000300800 */
[----:B------:R-:W-:-:S03]  /*10c60*/  ULDC.64 UR4, c[0x0][0x9f8] ;  /* 0x00027e0000047ab9 */ /* 0x000fc60000000a00 */
[----:B-1----:R-:W4:Y:S01]  /*10c70*/  LDL R7, [R1+0x10] ;  /* 0x0000100001077983 */ /* 0x002f220000100800 */
[----:B------:R-:W-:Y:S01]  /*10c80*/  ISETP.NE.U32.AND P0, PT, RZ, UR4, PT ;  /* 0x00000004ff007c0c */ /* 0x000fe2000bf05070 */
[----:B------:R-:W-:Y:S02]  /*10c90*/  ULDC.64 UR6, c[0x0][0x208] ;  /* 0x0000820000067ab9 */ /* 0x000fe40000000a00 */
[----:B------:R-:W5:Y:S01]  /*10ca0*/  LDL R0, [R1+0x38] ;  /* 0x0000380001007983 */ /* 0x000f620000100800 */
[----:B------:R-:W-:-:S13]  /*10cb0*/  ISETP.NE.AND.EX P0, PT, RZ, UR5, PT, P0 ;  /* 0x00000005ff007c0c */ /* 0x000fda000bf05300 */
[----:B------:R-:W-:-:S04]  /*10cc0*/  @P0 IADD3 R2, P1, R17, UR4, RZ ;  /* 0x0000000411020c10 */ /* 0x000fc8000ff3e0ff */
[----:B---3--:R-:W-:Y:S01]  /*10cd0*/  @P0 IADD3.X R3, R4, UR5, RZ, P1, !PT ;  /* 0x0000000504030c10 */ /* 0x008fe20008ffe4ff */
[----:B------:R-:W-:-:S04]  /*10ce0*/  ULDC.64 UR4, c[0x0][0xa08] ;  /* 0x0002820000047ab9 */ /* 0x000fc80000000a00 */
[----:B----4-:R0:W3:Y:S02]  /*10cf0*/  @P0 LDG.E R7, desc[UR6][R2.64] ;  /* 0x0000000602070981 */ /* 0x0100e4000c1e1900 */
[----:B0-----:R-:W0:Y:S01]  /*10d00*/  LDC.64 R2, c[0x0][0x418] ;  /* 0x00010600ff027b82 */ /* 0x001e220000000a00 */
[----:B-----5:R-:W-:Y:S01]  /*10d10*/  VIADD R0, R0, 0xffffffff ;  /* 0xffffffff00007836 */ /* 0x020fe20000000000 */
[----:B---3--:R-:W-:Y:S01]  /*10d20*/  SHF.R.S32.HI R8, RZ, 0x1f, R7 ;  /* 0x0000001fff087819 */ /* 0x008fe20000011407 */
[----:B------:R1:W-:Y:S04]  /*10d30*/  @P0 STL [R1+0x10], R7 ;  /* 0x0000100701000387 */ /* 0x0003e80000100800 */
[----:B------:R1:W-:Y:S01]  /*10d40*/  STL [R1+0x20], R8 ;  /* 0x0000200801007387 */ /* 0x0003e20000100800 */
[----:B0-----:R-:W-:Y:S01]  /*10d50*/  LOP3.LUT P0, RZ, R2, UR4, RZ, 0xfc, !PT ;  /* 0x0000000402ff7c12 */ /* 0x001fe2000f80fcff */
[----:B------:R-:W-:-:S03]  /*10d60*/  UMOV UR4, 0xffffffff ;  /* 0xffffffff00047882 */ /* 0x000fc60000000000 */
[----:B------:R-:W-:-:S04]  /*10d70*/  LOP3.LUT P0, RZ, R3, UR5, RZ, 0xfc, P0 ;  /* 0x0000000503ff7c12 */ /* 0x000fc8000800fcff */
[----:B------:R-:W-:Y:S01]  /*10d80*/  SEL R17, R7, RZ, !P0 ;  /* 0x000000ff07117207 */ /* 0x000fe20004000000 */
[----:B-1----:R-:W-:Y:S08]  /*10d90*/  BRA.DIV UR4, `(.L_x_245) ;  /* 0x0000005204847947 */ /* 0x002ff0000b800000 */
[----:B------:R-:W0:Y:S02]  /*10da0*/  S2R R4, SR_TID.X ;  /* 0x0000000000047919 */ /* 0x000e240000002100 */
[----:B0-----:R-:W-:-:S04]  /*10db0*/  SHF.R.U32.HI R4, RZ, 0x5, R4 ;  /* 0x00000005ff047819 */ /* 0x001fc80000011604 */
[----:B------:R-:W-:-:S05]  /*10dc0*/  LOP3.LUT R4, R4, 0x3, RZ, 0xc0, !PT ;  /* 0x0000000304047812 */ /* 0x000fca00078ec0ff */
[----:B------:R0:W1:Y:S02]  /*10dd0*/  SHFL.IDX PT, R14, R4, RZ, 0x1f ;  /* 0x00001fff040e7589 */ /* 0x00006400000e0000 */
.L_x_353:
[----:B0-----:R-:W3:Y:S01]  /*10de0*/  LDL.LU R4, [R1+0x1c] ;  /* 0x00001c0001047983 */ /* 0x001ee20000300800 */
[----:B------:R-:W-:Y:S02]  /*10df0*/  PLOP3.LUT P1, PT, PT, PT, PT, 0x8, 0x0 ;  /* 0x000000000000781c */ /* 0x000fe40003f2e170 */
[----:B-1----:R-:W-:Y:S01]  /*10e00*/  ISETP.NE.AND P0, PT, R14, RZ, PT ;  /* 0x000000ff0e00720c */ /* 0x002fe20003f05270 */
[----:B------:R0:W-:Y:S01]  /*10e10*/  STL [R1+0x8], R0 ;  /* 0x0000080001007387 */ /* 0x0001e20000100800 */
[----:B---3--:R-:W-:-:S09]  /*10e20*/  LOP3.LUT R4, R4, 0xfffffffe, RZ, 0xc0, !PT ;  /* 0xfffffffe04047812 */ /* 0x008fd200078ec0ff */
[----:B------:R-:W-:-:S05]  /*10e30*/  @P1 LOP3.LUT R4, R4, 0x1, RZ, 0xfc, !PT ;  /* 0x0000000104041812 */ /* 0x000fca00078efcff */
[----:B------:R0:W-:Y:S01]  /*10e40*/  STL [R1+0x1c], R4 ;  /* 0x00001c0401007387 */ /* 0x0001e20000100800 */
[----:B------:R-:W-:Y:S05]  /*10e50*/  @P0 BRA `(.L_x_246) ;  /* 0x00000004003c0947 */ /* 0x000fea0003800000 */
[----:B------:R-:W-:-:S03]  /*10e60*/  UMOV UR4, 0xffffffff ;  /* 0xffffffff00047882 */ /* 0x000fc60000000000 */
[----:B------:R-:W-:Y:S05]  /*10e70*/  BRA.DIV UR4, `(.L_x_247) ;  /* 0x0000005204807947 */ /* 0x000fea000b800000 */
[----:B------:R-:W-:-:S13]  /*10e80*/  ELECT P6, URZ, PT ;  /* 0x00000000003f782f */ /* 0x000fda00038c0000 */
.L_x_356:
[----:B------:R-:W-:Y:S05]  /*10e90*/  @!P6 BRA `(.L_x_246) ;  /* 0x00000004002ce947 */ /* 0x000fea0003800000 */
[----:B------:R-:W-:-:S04]  /*10ea0*/  ISETP.NE.U32.AND P0, PT, R2, RZ, PT ;  /* 0x000000ff0200720c */ /* 0x000fc80003f05070 */
[----:B------:R-:W-:-:S13]  /*10eb0*/  ISETP.NE.AND.EX P0, PT, R3, RZ, PT, P0 ;  /* 0x000000ff0300720c */ /* 0x000fda0003f05300 */
[----:B------:R-:W-:Y:S05]  /*10ec0*/  @!P0 BRA `(.L_x_248) ;  /* 0x0000000000548947 */ /* 0x000fea0003800000 */
[----:B------:R-:W1:Y:S01]  /*10ed0*/  LDC R6, c[0x0][0x43c] ;  /* 0x00010f00ff067b82 */ /* 0x000e620000000800 */
[----:B------:R-:W-:Y:S01]  /*10ee0*/  IMAD.MOV.U32 R9, RZ, RZ, R0 ;  /* 0x000000ffff097224 */ /* 0x000fe200078e0000 */
[----:B------:R-:W-:Y:S01]  /*10ef0*/  ULDC.64 UR4, c[0x0][0x428] ;  /* 0x00010a0000047ab9 */ /* 0x000fe20000000a00 */
[----:B------:R-:W-:Y:S02]  /*10f00*/  ULDC.64 UR6, c[0x0][0x208] ;  /* 0x0000820000067ab9 */ /* 0x000fe40000000a00 */
[----:B0-----:R-:W-:Y:S01]  /*10f10*/  IMAD.MOV.U32 R0, RZ, RZ, R9 ;  /* 0x000000ffff007224 */ /* 0x001fe200078e0009 */
[----:B-1----:R-:W-:-:S13]  /*10f20*/  ISETP.NE.AND P0, PT, R6, 0x1, PT ;  /* 0x000000010600780c */ /* 0x002fda0003f05270 */
[----:B------:R-:W0:Y:S02]  /*10f30*/  @P0 LDC.64 R4, c[0x0][0x440] ;  /* 0x00011000ff040b82 */ /* 0x000e240000000a00 */
[----:B0-----:R-:W-:-:S05]  /*10f40*/  @P0 IMAD.HI.U32 R4, R9, R4, RZ ;  /* 0x0000000409040227 */ /* 0x001fca00078e00ff */
[----:B------:R-:W-:-:S04]  /*10f50*/  @P0 SHF.R.U32.HI R0, RZ, R5, R4 ;  /* 0x00000005ff000219 */ /* 0x000fc80000011604 */
[--C-:B------:R-:W-:Y:S01]  /*10f60*/  SHF.R.S32.HI R5, RZ, 0x1f, R0.reuse ;  /* 0x0000001fff057819 */ /* 0x100fe20000011400 */
[----:B------:R-:W-:-:S04]  /*10f70*/  IMAD.MOV R4, RZ, RZ, -R0 ;  /* 0x000000ffff047224 */ /* 0x000fc800078e0a00 */
[----:B------:R-:W-:Y:S02]  /*10f80*/  IMAD R9, R6, R4, R9 ;  /* 0x0000000406097224 */ /* 0x000fe400078e0209 */
[----:B------:R-:W-:Y:S02]  /*10f90*/  IMAD R6, R8, UR4, RZ ;  /* 0x0000000408067c24 */ /* 0x000fe4000f8e02ff */
[----:B------:R-:W-:Y:S01]  /*10fa0*/  IMAD.MOV.U32 R4, RZ, RZ, R0 ;  /* 0x000000ffff047224 */ /* 0x000fe200078e0000 */
[----:B------:R1:W-:Y:S01]  /*10fb0*/  STL [R1+0x8], R9 ;  /* 0x0000080901007387 */ /* 0x0003e20000100800 */
[C---:B------:R-:W-:Y:S02]  /*10fc0*/  IMAD R0, R7.reuse, UR5, R6 ;  /* 0x0000000507007c24 */ /* 0x040fe4000f8e0206 */
[----:B------:R-:W-:-:S04]  /*10fd0*/  IMAD.WIDE.U32 R4, R7, UR4, R4 ;  /* 0x0000000407047c25 */ /* 0x000fc8000f8e0004 */
[----:B------:R-:W-:Y:S01]  /*10fe0*/  IMAD.IADD R0, R5, 0x1, R0 ;  /* 0x0000000105007824 */ /* 0x000fe200078e0200 */
[----:B------:R-:W-:-:S04]  /*10ff0*/  LEA R2, P0, R4, R2, 0x2 ;  /* 0x0000000204027211 */ /* 0x000fc800078010ff */
[----:B------:R-:W-:-:S05]  /*11000*/  LEA.HI.X R3, R4, R3, R0, 0x2, P0 ;  /* 0x0000000304037211 */ /* 0x000fca00000f1400 */
[----:B------:R1:W5:Y:S04]  /*11010*/  LDG.E R17, desc[UR6][R2.64] ;  /* 0x0000000602117981 */ /* 0x000368000c1e1900 */
.L_x_248:
[----:B-1----:R-:W3:Y:S01]  /*11020*/  LDL R2, [R1+0x14] ;  /* 0x0000140001027983 */ /* 0x002ee20000100800 */
[----:B0-----:R-:W-:Y:S01]  /*11030*/  IMAD R0, R19, 0x8, R18 ;  /* 0x0000000813007824 */ /* 0x001fe200078e0212 */
[----:B---3--:R-:W-:-:S04]  /*11040*/  SHF.L.U32 R2, R2, 0x1f, RZ ;  /* 0x0000001f02027819 */ /* 0x008fc800000006ff */
[----:B------:R-:W0:Y:S02]  /*11050*/  SYNCS.PHASECHK.TRANS64.TRYWAIT P0, [R0+URZ+0x36840], R2 ;  /* 0x03684002000075a7 */ /* 0x000e24000800017f */
[----:B0-----:R-:W-:Y:S05]  /*11060*/  @!P0 BRA `(.L_x_249) ;  /* 0x0000005000248947 */ /* 0x001fea0003800000 */
.L_x_357:
[----:B------:R-:W1:Y:S02]  /*11070*/  S2R R3, SR_TID.X ;  /* 0x0000000000037919 */ /* 0x000e640000002100 */
[----:B-1----:R-:W-:-:S04]  /*11080*/  LOP3.LUT R3, R3, 0x7f, RZ, 0xc0, !PT ;  /* 0x0000007f03037812 */ /* 0x002fc800078ec0ff */
[----:B------:R-:W-:-:S13]  /*11090*/  ISETP.NE.AND P0, PT, R3, RZ, PT ;  /* 0x000000ff0300720c */ /* 0x000fda0003f05270 */
[----:B------:R-:W-:Y:S05]  /*110a0*/  @P0 BRA `(.L_x_250) ;  /* 0x00000000001c0947 */ /* 0x000fea0003800000 */
[----:B------:R-:W1:Y:S01]  /*110b0*/  S2R R3, SR_TID.X ;  /* 0x0000000000037919 */ /* 0x000e620000002100 */
[----:B0-----:R-:W-:-:S04]  /*110c0*/  IMAD.MOV.U32 R2, RZ, RZ, 0xa800 ;  /* 0x0000a800ff027424 */ /* 0x001fc800078e00ff */
[----:B------:R3:W-:Y:S01]  /*110d0*/  SYNCS.ARRIVE.TRANS64 RZ, [R0+URZ+0x36830], R2 ;  /* 0x0368300200ff79a7 */ /* 0x0007e2000800003f */
[----:B-1----:R-:W-:-:S04]  /*110e0*/  LOP3.LUT R3, R3, 0x1f, RZ, 0xc0, !PT ;  /* 0x0000001f03037812 */ /* 0x002fc800078ec0ff */
[----:B------:R-:W-:-:S13]  /*110f0*/  ISETP.NE.AND P0, PT, R3, RZ, PT ;  /* 0x000000ff0300720c */ /* 0x000fda0003f05270 */
[----:B---3--:R-:W-:Y:S05]  /*11100*/  @!P0 BRA `(.L_x_250) ;  /* 0x0000000000048947 */ /* 0x008fea0003800000 */
[----:B------:R-:W-:Y:S01]  /*11110*/  BPT.TRAP 0x1 ;  /* 0x000000040000795c */ /* 0x000fe20000300000 */
.L_x_250:
[----:B------:R-:W3:Y:S04]  /*11120*/  LDL R4, [R1+0x8] ;  /* 0x0000080001047983 */ /* 0x000ee80000100800 */
[----:B------:R-:W4:Y:S04]  /*11130*/  LDL R3, [R1+0x18] ;  /* 0x0000180001037983 */ /* 0x000f280000100800 */
[----:B0-----:R-:W2:Y:S01]  /*11140*/  LDL.LU R2, [R1+0x1c] ;  /* 0x00001c0001027983 */ /* 0x001ea20000300800 */
[----:B------:R-:W-:Y:S01]  /*11150*/  R2UR UR9, R0 ;  /* 0x00000000000972ca */ /* 0x000fe200000e0000 */
[----:B------:R-:W-:Y:S01]  /*11160*/  IMAD R0, R19, 0xa800, R18 ;  /* 0x0000a80013007824 */ /* 0x000fe200078e0212 */
[----:B------:R-:W-:Y:S01]  /*11170*/  UIADD3 UR4, UP0, UR36, 0x370, URZ ;  /* 0x0000037024047890 */ /* 0x000fe2000ff1e03f */
[----:B------:R-:W-:Y:S01]  /*11180*/  R2UR UR12, R16 ;  /* 0x00000000100c72ca */ /* 0x000fe200000e0000 */
[----:B------:R-:W-:Y:S01]  /*11190*/  UMOV UR10, URZ ;  /* 0x0000003f000a7c82 */ /* 0x000fe20008000000 */
[----:B-----5:R-:W-:Y:S01]  /*111a0*/  R2UR UR13, R17 ;  /* 0x00000000110d72ca */ /* 0x020fe200000e0000 */
[----:B------:R-:W-:Y:S01]  /*111b0*/  UMOV UR6, 0x0 ;  /* 0x0000000000067882 */ /* 0x000fe20000000000 */
[----:B------:R-:W-:Y:S01]  /*111c0*/  R2UR UR8, R0 ;  /* 0x00000000000872ca */ /* 0x000fe200000e0000 */
[----:B------:R-:W-:Y:S01]  /*111d0*/  UMOV UR7, 0x14f00000 ;  /* 0x14f0000000077882 */ /* 0x000fe20000000000 */
[----:B------:R-:W-:Y:S01]  /*111e0*/  PLOP3.LUT P0, PT, PT, PT, PT, 0x80, 0x0 ;  /* 0x000000000000781c */ /* 0x000fe20003f0f070 */
[----:B------:R-:W-:-:S03]  /*111f0*/  UMOV UR16, 0x40 ;  /* 0x0000004000107882 */ /* 0x000fc60000000000 */
[----:B------:R-:W-:-:S07]  /*11200*/  UIADD3 UR9, UR9, 0x36830, URZ ;  /* 0x0003683009097890 */ /* 0x000fce000fffe03f */
[----:B------:R-:W-:Y:S02]  /*11210*/  UIADD3 UR14, UR8, 0x21400, URZ ;  /* 0x00021400080e7890 */ /* 0x000fe4000fffe03f */
[----:B------:R-:W-:Y:S02]  /*11220*/  UIADD3 UR15, UR8, 0x24c00, URZ ;  /* 0x00024c00080f7890 */ /* 0x000fe4000fffe03f */
[----:B------:R-:W-:-:S03]  /*11230*/  UIADD3 UR17, UR8, 0x28400, URZ ;  /* 0x0002840008117890 */ /* 0x000fc6000fffe03f */
[----:B------:R-:W-:Y:S01]  /*11240*/  UMOV UR8, UR14 ;  /* 0x0000000e00087c82 */ /* 0x000fe20008000000 */
[----:B------:R-:W-:Y:S01]  /*11250*/  UMOV UR14, 0x80 ;  /* 0x00000080000e7882 */ /* 0x000fe20000000000 */
[----:B---3--:R-:W-:Y:S02]  /*11260*/  R2UR UR11, R4 ;  /* 0x00000000040b72ca */ /* 0x008fe400000e0000 */
[----:B----4-:R-:W-:Y:S02]  /*11270*/  R2UR UR5, R3 ;  /* 0x00000000030572ca */ /* 0x010fe400000e0000 */
[----:B--2---:R-:W-:-:S04]  /*11280*/  LOP3.LUT R2, R2, 0xfffffffe, RZ, 0xc0, !PT ;  /* 0xfffffffe02027812 */ /* 0x004fc800078ec0ff */
[----:B------:R-:W-:-:S07]  /*11290*/  @P0 LOP3.LUT R2, R2, 0x1, RZ, 0xfc, !PT ;  /* 0x0000000102020812 */ /* 0x000fce00078efcff */
[----:B------:R-:W-:Y:S01]  /*112a0*/  UIMAD UR11, UR11, 0x70, UR5 ;  /* 0x000000700b0b78a4 */ /* 0x000fe2000f8e0205 */
[----:B------:R1:W-:Y:S01]  /*112b0*/  STL [R1+0x1c], R2 ;  /* 0x00001c0201007387 */ /* 0x0003e20000100800 */
[----:B------:R-:W-:-:S09]  /*112c0*/  UIADD3.X UR5, URZ, UR37, URZ, UP0, !UPT ;  /* 0x000000253f057290 */ /* 0x000fd200087fe43f */
[----:B------:R0:W-:Y:S02]  /*112d0*/  UTMALDG.4D [UR8], [UR4], desc[UR6] ;  /* 0x00000608040075b4 */ /* 0x0001e40008019000 */
[----:B0-----:R-:W-:Y:S01]  /*112e0*/  UMOV UR8, UR15 ;  /* 0x0000000f00087c82 */ /* 0x001fe20008000000 */
[----:B------:R-:W-:Y:S02]  /*112f0*/  UMOV UR10, UR16 ;  /* 0x00000010000a7c82 */ /* 0x000fe40008000000 */
[----:B------:R0:W-:Y:S02]  /*11300*/  UTMALDG.4D [UR8], [UR4], desc[UR6] ;  /* 0x00000608040075b4 */ /* 0x0001e40008019000 */
[----:B0-----:R-:W-:Y:S01]  /*11310*/  UMOV UR8, UR17 ;  /* 0x0000001100087c82 */ /* 0x001fe20008000000 */
[----:B------:R-:W-:Y:S02]  /*11320*/  UMOV UR10, UR14 ;  /* 0x0000000e000a7c82 */ /* 0x000fe40008000000 */
[----:B------:R1:W-:Y:S02]  /*11330*/  UTMALDG.4D [UR8], [UR4], desc[UR6] ;  /* 0x00000608040075b4 */ /* 0x0003e40008019000 */
[----:B-1----:R-:W-:Y:S01]  /*11340*/  NOP ;  /* 0x0000000000007918 */ /* 0x002fe20000000000 */
.L_x_246:
[----:B------:R-:W3:Y:S04]  /*11350*/  LDL.LU R3, [R1+0x30] ;  /* 0x0000300001037983 */ /* 0x000ee80000300800 */
[----:B------:R-:W4:Y:S04]  /*11360*/  LDL.LU R5, [R1+0x2c] ;  /* 0x00002c0001057983 */ /* 0x000f280000300800 */
[----:B0-----:R-:W5:Y:S01]  /*11370*/  LDL.LU R4, [R1+0x3c] ;  /* 0x00003c0001047983 */ /* 0x001f620000300800 */
[----:B------:R-:W-:Y:S05]  /*11380*/  WARPSYNC.ALL ;  /* 0x0000000000007948 */ /* 0x000fea0003800000 */
[----:B------:R-:W-:Y:S01]  /*11390*/  ULDC.64 UR6, c[0x0][0xa00] ;  /* 0x0002800000067ab9 */ /* 0x000fe20000000a00 */
[----:B------:R-:W-:Y:S01]  /*113a0*/  ULDC.64 UR4, c[0x0][0x298] ;  /* 0x0000a60000047ab9 */ /* 0x000fe20000000a00 */
[----:B------:R-:W-:Y:S01]  /*113b0*/  BAR.SYNC.DEFER_BLOCKING 0x8, 0x180 ;  /* 0x0206000000007b1d */ /* 0x000fe20000010000 */
[----:B------:R-:W-:Y:S01]  /*113c0*/  ISETP.NE.U32.AND P0, PT, RZ, UR6, PT ;  /* 0x00000006ff007c0c */ /* 0x000fe2000bf05070 */
[----:B------:R-:W-:-:S03]  /*113d0*/  VIADD R2, R18, 0x15400 ;  /* 0x0001540012027836 */ /* 0x000fc60000000000 */
[----:B------:R-:W-:Y:S01]  /*113e0*/  ISETP.NE.AND.EX P0, PT, RZ, UR7, PT, P0 ;  /* 0x00000007ff007c0c */ /* 0x000fe2000bf05300 */
[----:B------:R-:W-:Y:S01]  /*113f0*/  BSSY B6, `(.L_x_251) ;  /* 0x000001e000067945 */ /* 0x000fe20003800000 */
[----:B------:R-:W-:Y:S02]  /*11400*/  LOP3.LUT P1, RZ, R2, 0x3ff, RZ, 0xc0, !PT ;  /* 0x000003ff02ff7812 */ /* 0x000fe4000782c0ff */
[----:B---3--:R-:W-:Y:S02]  /*11410*/  SHF.R.S32.HI R0, RZ, 0x1f, R3 ;  /* 0x0000001fff007819 */ /* 0x008fe40000011403 */
[----:B----4-:R-:W-:-:S03]  /*11420*/  SEL R5, R5, RZ, !P0 ;  /* 0x000000ff05057207 */ /* 0x010fc60004000000 */
[----:B------:R-:W-:Y:S01]  /*11430*/  IMAD R0, R0, UR4, RZ ;  /* 0x0000000400007c24 */ /* 0x000fe2000f8e02ff */
[----:B-----5:R-:W-:-:S03]  /*11440*/  SEL R4, R4, RZ, !P0 ;  /* 0x000000ff04047207 */ /* 0x020fc60004000000 */
[C---:B------:R-:W-:Y:S02]  /*11450*/  IMAD R0, R3.reuse, UR5, R0 ;  /* 0x0000000503007c24 */ /* 0x040fe4000f8e0200 */
[----:B------:R-:W-:-:S04]  /*11460*/  IMAD.WIDE.U32 R2, R3, UR4, RZ ;  /* 0x0000000403027c25 */ /* 0x000fc8000f8e00ff */
[----:B------:R-:W-:Y:S01]  /*11470*/  IMAD.IADD R0, R3, 0x1, R0 ;  /* 0x0000000103007824 */ /* 0x000fe200078e0200 */
[----:B------:R0:W-:Y:S04]  /*11480*/  STL.64 [R1+0x50], R2 ;  /* 0x0000500201007387 */ /* 0x0001e80000100a00 */
[----:B------:R0:W-:Y:S04]  /*11490*/  STL [R1+0x2c], R5 ;  /* 0x00002c0501007387 */ /* 0x0001e80000100800 */
[----:B------:R0:W-:Y:S04]  /*114a0*/  STL [R1+0x3c], R4 ;  /* 0x00003c0401007387 */ /* 0x0001e80000100800 */
[----:B------:R0:W-:Y:S01]  /*114b0*/  STL [R1+0x30], R0 ;  /* 0x0000300001007387 */ /* 0x0001e20000100800 */
[----:B------:R-:W-:Y:S05]  /*114c0*/  @!P1 BRA `(.L_x_252) ;  /* 0x0000000000409947 */ /* 0x000fea0003800000 */
[----:B0-----:R-:W-:Y:S01]  /*114d0*/  MOV R2, 0x0 ;  /* 0x0000000000027802 */ /* 0x001fe20000000f00 */
        /* <DEDUP_REMOVED lines=9> */
[----:B--2---:R-:W-:Y:S02]  /*11570*/  IMAD.U32 R11, RZ, RZ, UR5 ;  /* 0x00000005ff0b7e24 */ /* 0x004fe4000f8e00ff */
[----:B------:R-:W-:Y:S02]  /*11580*/  IMAD.MOV.U32 R8, RZ, RZ, 0x70 ;  /* 0x00000070ff087424 */ /* 0x000fe400078e00ff */
[----:B------:R-:W-:Y:S02]  /*11590*/  IMAD.MOV.U32 R12, RZ, RZ, 0x1 ;  /* 0x00000001ff0c7424 */ /* 0x000fe400078e00ff */
[----:B------:R-:W-:-:S07]  /*115a0*/  IMAD.MOV.U32 R13, RZ, RZ, RZ ;  /* 0x000000ffff0d7224 */ /* 0x000fce00078e00ff */
[----:B------:R-:W-:-:S07]  /*115b0*/  LEPC R20, `(.L_x_252) ;  /* 0x000000001014794e */ /* 0x000fce0000000000 */
[----:B0-----:R-:W-:Y:S05]  /*115c0*/  CALL.ABS.NOINC R2 ;  /* 0x0000000002007343 */ /* 0x001fea0003c00000 */
.L_x_252:
[----:B------:R-:W-:Y:S05]  /*115d0*/  BSYNC B6 ;  /* 0x0000000000067941 */ /* 0x000fea0003800000 */
.L_x_251:
[----:B0-----:R-:W3:Y:S01]  /*115e0*/  LDL.LU R0, [R1+0x3c] ;  /* 0x00003c0001007983 */ /* 0x001ee20000300800 */
[----:B------:R-:W0:Y:S01]  /*115f0*/  LDC R8, c[0x0][0x448] ;  /* 0x00011200ff087b82 */ /* 0x000e220000000800 */
[----:B------:R-:W-:Y:S01]  /*11600*/  ULDC.64 UR4, c[0x0][0x2d8] ;  /* 0x0000b60000047ab9 */ /* 0x000fe20000000a00 */
[----:B------:R-:W-:Y:S01]  /*11610*/  ULDC.64 UR6, c[0x0][0x280] ;  /* 0x0000a00000067ab9 */ /* 0x000fe20000000a00 */
[----:B------:R-:W4:Y:S04]  /*11620*/  LDL.LU R4, [R1+0x30] ;  /* 0x0000300001047983 */ /* 0x000f280000300800 */
[----:B------:R-:W4:Y:S04]  /*11630*/  LDL.LU.64 R2, [R1+0x50] ;  /* 0x0000500001027983 */ /* 0x000f280000300a00 */
[----:B------:R-:W3:Y:S04]  /*11640*/  LDL.LU R6, [R1+0x2c] ;  /* 0x00002c0001067983 */ /* 0x000ee80000300800 */
[----:B------:R-:W3:Y:S01]  /*11650*/  LDL.LU R5, [R1+0x4] ;  /* 0x0000040001057983 */ /* 0x000ee20000300800 */
[----:B0-----:R-:W-:Y:S01]  /*11660*/  ISETP.NE.AND P0, PT, R8, 0x1, PT ;  /* 0x000000010800780c */ /* 0x001fe20003f05270 */
[----:B------:R-:W2:-:S12]  /*11670*/  S2R R9, SR_TID.X ;  /* 0x0000000000097919 */ /* 0x000e980000002100 */
[----:B------:R-:W0:Y:S01]  /*11680*/  @P0 LDC R7, c[0x0][0x450] ;  /* 0x00011400ff070b82 */ /* 0x000e220000000800 */
[----:B--2---:R-:W-:-:S05]  /*11690*/  IMAD.SHL.U32 R11, R9, 0x8, RZ ;  /* 0x00000008090b7824 */ /* 0x004fca00078e00ff */
[----:B------:R-:W-:-:S04]  /*116a0*/  LOP3.LUT R11, R11, 0x38, RZ, 0xc0, !PT ;  /* 0x000000380b0b7812 */ /* 0x000fc800078ec0ff */
[----:B------:R-:W-:Y:S01]  /*116b0*/  LOP3.LUT R10, R11, 0x40, RZ, 0xfc, !PT ;  /* 0x000000400b0a7812 */ /* 0x000fe200078efcff */
[----:B----4-:R-:W-:Y:S02]  /*116c0*/  IMAD.MOV.U32 R3, RZ, RZ, R4 ;  /* 0x000000ffff037224 */ /* 0x010fe400078e0004 */
[----:B------:R-:W1:Y:S01]  /*116d0*/  S2R R4, SR_TID.X ;  /* 0x0000000000047919 */ /* 0x000e620000002100 */
[----:B------:R-:W-:-:S04]  /*116e0*/  IMAD.WIDE.U32 R2, R16, UR4, R2 ;  /* 0x0000000410027c25 */ /* 0x000fc8000f8e0002 */
[----:B------:R-:W-:Y:S01]  /*116f0*/  IMAD R3, R16, UR5, R3 ;  /* 0x0000000510037c24 */ /* 0x000fe2000f8e0203 */
[----:B------:R-:W-:Y:S02]  /*11700*/  ULDC.64 UR4, c[0x0][0x2e0] ;  /* 0x0000b80000047ab9 */ /* 0x000fe40000000a00 */
[----:B---3--:R-:W-:Y:S02]  /*11710*/  IMAD R0, R0, UR4, RZ ;  /* 0x0000000400007c24 */ /* 0x008fe4000f8e02ff */
[----:B------:R-:W-:-:S04]  /*11720*/  IMAD.WIDE.U32 R2, R6, UR4, R2 ;  /* 0x0000000406027c25 */ /* 0x000fc8000f8e0002 */
[----:B------:R-:W-:Y:S01]  /*11730*/  IMAD R0, R6, UR5, R0 ;  /* 0x0000000506007c24 */ /* 0x000fe2000f8e0200 */
[----:B------:R-:W-:Y:S01]  /*11740*/  ULDC.64 UR4, c[0x0][0x2d0] ;  /* 0x0000b40000047ab9 */ /* 0x000fe20000000a00 */
[C---:B-1----:R-:W-:Y:S01]  /*11750*/  LOP3.LUT R6, R4.reuse, 0x7f, RZ, 0xc0, !PT ;  /* 0x0000007f04067812 */ /* 0x042fe200078ec0ff */
[----:B------:R-:W-:-:S03]  /*11760*/  IMAD.SHL.U32 R4, R4, 0x10, RZ ;  /* 0x0000001004047824 */ /* 0x000fc600078e00ff */
[----:B------:R-:W-:-:S04]  /*11770*/  SHF.R.U32.HI R6, RZ, 0x3, R6 ;  /* 0x00000003ff067819 */ /* 0x000fc80000011606 */
[----:B------:R-:W-:Y:S02]  /*11780*/  LOP3.LUT R4, R6, 0x70, R4, 0xf8, !PT ;  /* 0x0000007006047812 */ /* 0x000fe400078ef804 */
[----:B------:R-:W1:Y:S01]  /*11790*/  @P0 LDC R6, c[0x0][0x44c] ;  /* 0x00011300ff060b82 */ /* 0x000e620000000800 */
[----:B------:R-:W-:Y:S02]  /*117a0*/  IMAD.SHL.U32 R5, R5, 0x80, RZ ;  /* 0x0000008005057824 */ /* 0x000fe400078e00ff */
[----:B------:R-:W-:-:S03]  /*117b0*/  IMAD.IADD R3, R3, 0x1, R0 ;  /* 0x0000000103037824 */ /* 0x000fc600078e0200 */
[----:B------:R-:W-:-:S05]  /*117c0*/  LOP3.LUT R0, R4, R5, RZ, 0xfc, !PT ;  /* 0x0000000504007212 */ /* 0x000fca00078efcff */
[----:B------:R-:W-:Y:S02]  /*117d0*/  IMAD.MOV.U32 R4, RZ, RZ, R0 ;  /* 0x000000ffff047224 */ /* 0x000fe400078e0000 */
[----:B-1----:R-:W-:-:S05]  /*117e0*/  @P0 IMAD.HI.U32 R6, R0, R6, RZ ;  /* 0x0000000600060227 */ /* 0x002fca00078e00ff */
[----:B0-----:R-:W-:-:S05]  /*117f0*/  @P0 SHF.R.U32.HI R4, RZ, R7, R6 ;  /* 0x00000007ff040219 */ /* 0x001fca0000011606 */
[----:B------:R-:W-:-:S04]  /*11800*/  IMAD.MOV R6, RZ, RZ, -R4 ;  /* 0x000000ffff067224 */ /* 0x000fc800078e0a04 */
[----:B------:R-:W-:Y:S01]  /*11810*/  IMAD R0, R8, R6, R0 ;  /* 0x0000000608007224 */ /* 0x000fe200078e0200 */
[----:B------:R-:W-:Y:S01]  /*11820*/  SHF.R.S32.HI R6, RZ, 0x1f, R4 ;  /* 0x0000001fff067819 */ /* 0x000fe20000011404 */
[----:B------:R-:W-:-:S04]  /*11830*/  IMAD.WIDE.U32 R2, R4, UR4, R2 ;  /* 0x0000000404027c25 */ /* 0x000fc8000f8e0002 */
[----:B------:R-:W-:-:S04]  /*11840*/  IMAD R6, R6, UR4, RZ ;  /* 0x0000000406067c24 */ /* 0x000fc8000f8e02ff */
[----:B------:R-:W-:Y:S01]  /*11850*/  IMAD R4, R4, UR5, R6 ;  /* 0x0000000504047c24 */ /* 0x000fe2000f8e0206 */
[----:B------:R-:W-:-:S03]  /*11860*/  ULDC.64 UR4, c[0x0][0x2c8] ;  /* 0x0000b20000047ab9 */ /* 0x000fc60000000a00 */
[----:B------:R-:W-:Y:S01]  /*11870*/  IMAD.IADD R3, R3, 0x1, R4 ;  /* 0x0000000103037824 */ /* 0x000fe200078e0204 */
[----:B------:R-:W-:Y:S01]  /*11880*/  SHF.R.S32.HI R4, RZ, 0x1f, R0 ;  /* 0x0000001fff047819 */ /* 0x000fe20000011400 */
[----:B------:R-:W-:-:S04]  /*11890*/  IMAD.WIDE.U32 R2, R0, UR4, R2 ;  /* 0x0000000400027c25 */ /* 0x000fc8000f8e0002 */
[----:B------:R-:W-:Y:S01]  /*118a0*/  IMAD R4, R4, UR4, RZ ;  /* 0x0000000404047c24 */ /* 0x000fe2000f8e02ff */
[----:B------:R-:W-:Y:S02]  /*118b0*/  ULDC UR4, c[0x0][0x2b8] ;  /* 0x0000ae0000047ab9 */ /* 0x000fe40000000800 */
[----:B------:R-:W-:Y:S02]  /*118c0*/  ISETP.GE.AND P1, PT, R10, UR4, PT ;  /* 0x000000040a007c0c */ /* 0x000fe4000bf26270 */
[----:B------:R0:W5:Y:S01]  /*118d0*/  LDL R10, [R1+0x24] ;  /* 0x00002400010a7983 */ /* 0x0001620000100800 */
[----:B------:R-:W-:Y:S01]  /*118e0*/  IMAD R0, R0, UR5, R4 ;  /* 0x0000000500007c24 */ /* 0x000fe2000f8e0204 */
[----:B------:R-:W-:Y:S02]  /*118f0*/  LOP3.LUT R9, R11, 0x80, RZ, 0xfc, !PT ;  /* 0x000000800b097812 */ /* 0x000fe400078efcff */
[----:B------:R-:W-:Y:S01]  /*11900*/  LEA R4, P3, R2, UR6, 0x1 ;  /* 0x0000000602047c11 */ /* 0x000fe2000f8608ff */
[----:B------:R-:W-:Y:S01]  /*11910*/  IMAD.IADD R0, R3, 0x1, R0 ;  /* 0x0000000103007824 */ /* 0x000fe200078e0200 */
[----:B------:R-:W-:-:S02]  /*11920*/  ISETP.GE.AND P2, PT, R11, UR4, PT ;  /* 0x000000040b007c0c */ /* 0x000fc4000bf46270 */
[----:B------:R-:W-:Y:S01]  /*11930*/  ISETP.GE.AND P0, PT, R9, UR4, PT ;  /* 0x0000000409007c0c */ /* 0x000fe2000bf06270 */
[----:B------:R-:W-:Y:S01]  /*11940*/  UMOV UR4, 0xffffffff ;  /* 0xffffffff00047882 */ /* 0x000fe20000000000 */
[----:B------:R-:W-:Y:S02]  /*11950*/  LEA.HI.X R3, R2, UR7, R0, 0x1, P3 ;  /* 0x0000000702037c11 */ /* 0x000fe400098f0c00 */
[----:B0-----:R-:W-:Y:S09]  /*11960*/  BRA.DIV UR4, `(.L_x_253) ;  /* 0x0000004604f87947 */ /* 0x001ff2000b800000 */
[----:B------:R-:W2:Y:S01]  /*11970*/  LDL.LU R7, [R1+0x44] ;  /* 0x0000440001077983 */ /* 0x000ea20000300800 */
[----:B------:R-:W0:Y:S02]  /*11980*/  S2R R6, SR_TID.X ;  /* 0x0000000000067919 */ /* 0x000e240000002100 */
[----:B0-----:R-:W-:-:S04]  /*11990*/  LOP3.LUT R6, R6, 0x7f, RZ, 0xc0, !PT ;  /* 0x0000007f06067812 */ /* 0x001fc800078ec0ff */
[----:B------:R-:W-:-:S05]  /*119a0*/  SHF.R.U32.HI R6, RZ, 0x3, R6 ;  /* 0x00000003ff067819 */ /* 0x000fca0000011606 */
[----:B------:R-:W-:Y:S02]  /*119b0*/  IMAD.IADD R0, R6, 0x1, R5 ;  /* 0x0000000106007824 */ /* 0x000fe400078e0205 */
[----:B------:R-:W0:Y:S02]  /*119c0*/  S2R R6, SR_TID.X ;  /* 0x0000000000067919 */ /* 0x000e240000002100 */
[----:B------:R-:W-:Y:S01]  /*119d0*/  VIADD R5, R0, 0x10 ;  /* 0x0000001000057836 */ /* 0x000fe20000000000 */
[----:B------:R-:W-:Y:S01]  /*119e0*/  SHFL.IDX PT, R9, R3, 0x1, 0x181f ;  /* 0x00381f0003097f89 */ /* 0x000fe200000e0000 */
[----:B0-----:R-:W-:-:S03]  /*119f0*/  IMAD.SHL.U32 R11, R6, 0x8, RZ ;  /* 0x00000008060b7824 */ /* 0x001fc600078e00ff */
[----:B------:R-:W-:Y:S02]  /*11a00*/  SHFL.IDX PT, R6, R3, RZ, 0x181f ;  /* 0x00181fff03067589 */ /* 0x000fe400000e0000 */
[----:B------:R-:W-:Y:S01]  /*11a10*/  LOP3.LUT R11, R11, 0x38, RZ, 0xc0, !PT ;  /* 0x000000380b0b7812 */ /* 0x000fe200078ec0ff */
[----:B------:R-:W-:Y:S01]  /*11a20*/  ULDC.64 UR4, c[0x0][0x208] ;  /* 0x0000820000047ab9 */ /* 0x000fe20000000a00 */
[----:B--2---:R-:W-:Y:S02]  /*11a30*/  IMAD R2, R7, R8, RZ ;  /* 0x0000000807027224 */ /* 0x004fe400078e02ff */
[----:B------:R-:W0:Y:S03]  /*11a40*/  SHFL.IDX PT, R7, R4, RZ, 0x181f ;  /* 0x00181fff04077589 */ /* 0x000e2600000e0000 */
[-C--:B------:R-:W-:Y:S02]  /*11a50*/  ISETP.GE.AND P4, PT, R0, R2.reuse, PT ;  /* 0x000000020000720c */ /* 0x080fe40003f86270 */
[----:B------:R-:W-:-:S02]  /*11a60*/  ISETP.GE.AND P3, PT, R5, R2, PT ;  /* 0x000000020500720c */ /* 0x000fc40003f66270 */
[----:B------:R-:W1:Y:S09]  /*11a70*/  SHFL.IDX PT, R5, R4, 0x1, 0x181f ;  /* 0x00381f0004057f89 */ /* 0x000e7200000e0000 */
[----:B0-----:R-:W-:-:S05]  /*11a80*/  @!P4 LEA R7, P5, R11, R7, 0x1 ;  /* 0x000000070b07c211 */ /* 0x001fca00078a08ff */
[----:B------:R-:W-:-:S05]  /*11a90*/  @!P4 IMAD.X R6, RZ, RZ, R6, P5 ;  /* 0x000000ffff06c224 */ /* 0x000fca00028e0606 */
[----:B------:R-:W-:-:S04]  /*11aa0*/  @!P4 LOP3.LUT R7, R7, R6, RZ, 0x3c, !PT ;  /* 0x000000060707c212 */ /* 0x000fc800078e3cff */
[----:B------:R-:W-:Y:S02]  /*11ab0*/  @!P4 LOP3.LUT R6, R7, R6, RZ, 0x3c, !PT ;  /* 0x000000060706c212 */ /* 0x000fe400078e3cff */
[----:B-1----:R-:W-:Y:S02]  /*11ac0*/  @!P3 LEA R8, P5, R11, R5, 0x1 ;  /* 0x000000050b08b211 */ /* 0x002fe400078a08ff */
[----:B------:R-:W-:-:S03]  /*11ad0*/  @!P4 LOP3.LUT R7, R7, R6, RZ, 0x3c, !PT ;  /* 0x000000060707c212 */ /* 0x000fc600078e3cff */
[----:B------:R-:W-:Y:S02]  /*11ae0*/  @!P3 IMAD.X R5, RZ, RZ, R9, P5 ;  /* 0x000000ffff05b224 */ /* 0x000fe400028e0609 */
[----:B-----5:R-:W-:Y:S04]  /*11af0*/  @!P4 LDGSTS.E.BYPASS.LTC128B.128 [R10+0x15400], desc[UR4][R6.64], !P2 ;  /* 0x15400000060acfae */ /* 0x020fe8000d101d44 */
[----:B------:R-:W-:Y:S04]  /*11b00*/  @!P4 LDGSTS.E.BYPASS.LTC128B.128 [R10+0x19400], desc[UR4][R6.64+0x80], !P1 ;  /* 0x19400080060acfae */ /* 0x000fe8000c901d44 */
[----:B------:R0:W-:Y:S02]  /*11b10*/  @!P4 LDGSTS.E.BYPASS.LTC128B.128 [R10+0x1d400], desc[UR4][R6.64+0x100], !P0 ;  /* 0x1d400100060acfae */ /* 0x0001e4000c101d44 */
[----:B0-----:R-:W-:-:S02]  /*11b20*/  @!P3 IMAD.MOV.U32 R6, RZ, RZ, R8 ;  /* 0x000000ffff06b224 */ /* 0x001fc400078e0008 */
[----:B------:R-:W-:Y:S02]  /*11b30*/  @!P3 IMAD.MOV.U32 R7, RZ, RZ, R5 ;  /* 0x000000ffff07b224 */ /* 0x000fe400078e0005 */
[----:B------:R-:W-:-:S03]  /*11b40*/  VIADD R5, R0, 0x20 ;  /* 0x0000002000057836 */ /* 0x000fc60000000000 */
[----:B------:R-:W-:Y:S04]  /*11b50*/  @!P3 LDGSTS.E.BYPASS.LTC128B.128 [R10+0x15c00], desc[UR4][R6.64], !P2 ;  /* 0x15c00000060abfae */ /* 0x000fe8000d101d44 */
[----:B------:R-:W-:Y:S04]  /*11b60*/  @!P3 LDGSTS.E.BYPASS.LTC128B.128 [R10+0x19c00], desc[UR4][R6.64+0x80], !P1 ;  /* 0x19c00080060abfae */ /* 0x000fe8000c901d44 */
[----:B------:R0:W-:Y:S01]  /*11b70*/  @!P3 LDGSTS.E.BYPASS.LTC128B.128 [R10+0x1dc00], desc[UR4][R6.64+0x100], !P0 ;  /* 0x1dc00100060abfae */ /* 0x0001e2000c101d44 */
[----:B------:R-:W-:-:S03]  /*11b80*/  ISETP.GE.AND P3, PT, R5, R2, PT ;  /* 0x000000020500720c */ /* 0x000fc60003f66270 */
[----:B------:R-:W1:Y:S04]  /*11b90*/  SHFL.IDX PT, R5, R4, 0x2, 0x181f ;  /* 0x00581f0004057f89 */ /* 0x000e6800000e0000 */
[----:B------:R-:W0:Y:S06]  /*11ba0*/  SHFL.IDX PT, R8, R3, 0x2, 0x181f ;  /* 0x00581f0003087f89 */ /* 0x000e2c00000e0000 */
[----:B-1----:R-:W-:-:S05]  /*11bb0*/  @!P3 LEA R5, P4, R11, R5, 0x1 ;  /* 0x000000050b05b211 */ /* 0x002fca00078808ff */
[----:B0-----:R-:W-:-:S04]  /*11bc0*/  @!P3 IMAD.X R6, RZ, RZ, R8, P4 ;  /* 0x000000ffff06b224 */ /* 0x001fc800020e0608 */
[----:B------:R-:W-:Y:S02]  /*11bd0*/  @!P3 IMAD.MOV.U32 R7, RZ, RZ, R6 ;  /* 0x000000ffff07b224 */ /* 0x000fe400078e0006 */
[----:B------:R-:W-:Y:S02]  /*11be0*/  @!P3 IMAD.MOV.U32 R6, RZ, RZ, R5 ;  /* 0x000000ffff06b224 */ /* 0x000fe400078e0005 */
[----:B------:R-:W-:-:S03]  /*11bf0*/  VIADD R5, R0, 0x30 ;  /* 0x0000003000057836 */ /* 0x000fc60000000000 */
[----:B------:R-:W-:Y:S04]  /*11c00*/  @!P3 LDGSTS.E.BYPASS.LTC128B.128 [R10+0x16400], desc[UR4][R6.64], !P2 ;  /* 0x16400000060abfae */ /* 0x000fe8000d101d44 */
[----:B------:R-:W-:Y:S04]  /*11c10*/  @!P3 LDGSTS.E.BYPASS.LTC128B.128 [R10+0x1a400], desc[UR4][R6.64+0x80], !P1 ;  /* 0x1a400080060abfae */ /* 0x000fe8000c901d44 */
[----:B------:R0:W-:Y:S01]  /*11c20*/  @!P3 LDGSTS.E.BYPASS.LTC128B.128 [R10+0x1e400], desc[UR4][R6.64+0x100], !P0 ;  /* 0x1e400100060abfae */ /* 0x0001e2000c101d44 */
[----:B------:R-:W-:-:S03]  /*11c30*/  ISETP.GE.AND P3, PT, R5, R2, PT ;  /* 0x000000020500720c */ /* 0x000fc60003f66270 */
[----:B------:R-:W1:Y:S04]  /*11c40*/  SHFL.IDX PT, R5, R4, 0x3, 0x181f ;  /* 0x00781f0004057f89 */ /* 0x000e6800000e0000 */
[----:B0-----:R-:W0:Y:S06]  /*11c50*/  SHFL.IDX PT, R6, R3, 0x3, 0x181f ;  /* 0x00781f0003067f89 */ /* 0x001e2c00000e0000 */
        /* <DEDUP_REMOVED lines=27> */
[----:B------:R-:W-:Y:S02]  /*11e10*/  @!P3 LDGSTS.E.BYPASS.LTC128B.128 [R10+0x17c00], desc[UR4][R6.64], !P2 ;  /* 0x17c00000060abfae */ /* 0x000fe4000d101d44 */
[----:B------:R-:W-:Y:S02]  /*11e20*/  ISETP.GE.AND P4, PT, R5, R2, PT ;  /* 0x000000020500720c */ /* 0x000fe40003f86270 */
[----:B------:R-:W0:Y:S04]  /*11e30*/  SHFL.IDX PT, R5, R4, 0x6, 0x181f ;  /* 0x00d81f0004057f89 */ /* 0x000e2800000e0000 */
[----:B------:R-:W-:Y:S04]  /*11e40*/  @!P3 LDGSTS.E.BYPASS.LTC128B.128 [R10+0x1bc00], desc[UR4][R6.64+0x80], !P1 ;  /* 0x1bc00080060abfae */ /* 0x000fe8000c901d44 */
[----:B------:R1:W-:Y:S04]  /*11e50*/  @!P3 LDGSTS.E.BYPASS.LTC128B.128 [R10+0x1fc00], desc[UR4][R6.64+0x100], !P0 ;  /* 0x1fc00100060abfae */ /* 0x0003e8000c101d44 */
[----:B-1----:R-:W1:Y:S01]  /*11e60*/  SHFL.IDX PT, R6, R3, 0x6, 0x181f ;  /* 0x00d81f0003067f89 */ /* 0x002e6200000e0000 */
[----:B0-----:R-:W-:-:S05]  /*11e70*/  @!P4 LEA R5, P3, R11, R5, 0x1 ;  /* 0x000000050b05c211 */ /* 0x001fca00078608ff */
[----:B-1----:R-:W-:-:S04]  /*11e80*/  @!P4 IMAD.X R6, RZ, RZ, R6, P3 ;  /* 0x000000ffff06c224 */ /* 0x002fc800018e0606 */
[----:B------:R-:W-:Y:S02]  /*11e90*/  @!P4 IMAD.MOV.U32 R7, RZ, RZ, R6 ;  /* 0x000000ffff07c224 */ /* 0x000fe400078e0006 */
[----:B------:R-:W-:Y:S02]  /*11ea0*/  @!P4 IMAD.MOV.U32 R6, RZ, RZ, R5 ;  /* 0x000000ffff06c224 */ /* 0x000fe400078e0005 */
[----:B------:R0:W1:Y:S04]  /*11eb0*/  SHFL.IDX PT, R5, R3, 0x7, 0x181f ;  /* 0x00f81f0003057f89 */ /* 0x00006800000e0000 */
[----:B------:R0:W-:Y:S04]  /*11ec0*/  @!P4 LDGSTS.E.BYPASS.LTC128B.128 [R10+0x18400], desc[UR4][R6.64], !P2 ;  /* 0x18400000060acfae */ /* 0x0001e8000d101d44 */
[----:B------:R0:W-:Y:S04]  /*11ed0*/  @!P4 LDGSTS.E.BYPASS.LTC128B.128 [R10+0x1c400], desc[UR4][R6.64+0x80], !P1 ;  /* 0x1c400080060acfae */ /* 0x0001e8000c901d44 */
[----:B------:R0:W-:Y:S04]  /*11ee0*/  @!P4 LDGSTS.E.BYPASS.LTC128B.128 [R10+0x20400], desc[UR4][R6.64+0x100], !P0 ;  /* 0x20400100060acfae */ /* 0x0001e8000c101d44 */
[----:B------:R0:W2:Y:S02]  /*11ef0*/  SHFL.IDX PT, R3, R4, 0x7, 0x181f ;  /* 0x00f81f0004037f89 */ /* 0x0000a400000e0000 */
.L_x_374:
[----:B------:R-:W-:Y:S01]  /*11f00*/  VIADD R0, R0, 0x70 ;  /* 0x0000007000007836 */ /* 0x000fe20000000000 */
[----:B------:R-:W-:Y:S04]  /*11f10*/  BSSY B0, `(.L_x_254) ;  /* 0x000000f000007945 */ /* 0x000fe80003800000 */
[----:B------:R-:W-:-:S13]  /*11f20*/  ISETP.GE.AND P3, PT, R0, R2, PT ;  /* 0x000000020000720c */ /* 0x000fda0003f66270 */
[----:B------:R-:W-:Y:S05]  /*11f30*/  @P3 BRA `(.L_x_255) ;  /* 0x0000000000303947 */ /* 0x000fea0003800000 */
[----:B0-----:R-:W0:Y:S01]  /*11f40*/  S2R R4, SR_TID.X ;  /* 0x0000000000047919 */ /* 0x001e220000002100 */
[----:B------:R-:W-:Y:S01]  /*11f50*/  ULDC.64 UR4, c[0x0][0x208] ;  /* 0x0000820000047ab9 */ /* 0x000fe20000000a00 */
[----:B0-----:R-:W-:-:S05]  /*11f60*/  IMAD.SHL.U32 R4, R4, 0x8, RZ ;  /* 0x0000000804047824 */ /* 0x001fca00078e00ff */
[----:B------:R-:W-:-:S04]  /*11f70*/  LOP3.LUT R4, R4, 0x38, RZ, 0xc0, !PT ;  /* 0x0000003804047812 */ /* 0x000fc800078ec0ff */
[----:B--2---:R-:W-:-:S05]  /*11f80*/  LEA R2, P3, R4, R3, 0x1 ;  /* 0x0000000304027211 */ /* 0x004fca00078608ff */
[----:B-1----:R-:W-:-:S05]  /*11f90*/  IMAD.X R3, RZ, RZ, R5, P3 ;  /* 0x000000ffff037224 */ /* 0x002fca00018e0605 */
[----:B------:R-:W-:Y:S01]  /*11fa0*/  @!PT LDS RZ, [RZ] ;  /* 0x00000000fffff984 */ /* 0x000fe20000000800 */
[----:B------:R-:W-:Y:S01]  /*11fb0*/  @!PT LDS RZ, [RZ] ;  /* 0x00000000fffff984 */ /* 0x000fe20000000800 */
[----:B------:R-:W-:Y:S01]  /*11fc0*/  @!PT LDS RZ, [RZ] ;  /* 0x00000000fffff984 */ /* 0x000fe20000000800 */
[----:B------:R3:W-:Y:S04]  /*11fd0*/  LDGSTS.E.BYPASS.LTC128B.128 [R10+0x18c00], desc[UR4][R2.64], !P2 ;  /* 0x18c00000020a7fae */ /* 0x0007e8000d101d44 */
[----:B------:R3:W-:Y:S04]  /*11fe0*/  LDGSTS.E.BYPASS.LTC128B.128 [R10+0x1cc00], desc[UR4][R2.64+0x80], !P1 ;  /* 0x1cc00080020a7fae */ /* 0x0007e8000c901d44 */
[----:B------:R3:W-:Y:S02]  /*11ff0*/  LDGSTS.E.BYPASS.LTC128B.128 [R10+0x20c00], desc[UR4][R2.64+0x100], !P0 ;  /* 0x20c00100020a7fae */ /* 0x0007e4000c101d44 */
.L_x_255:
[----:B------:R-:W-:Y:S05]  /*12000*/  BSYNC B0 ;  /* 0x0000000000007941 */ /* 0x000fea0003800000 */
.L_x_254:
[----:B------:R-:W-:Y:S01]  /*12010*/  NOP ;  /* 0x0000000000007918 */ /* 0x000fe20000000000 */
[----:B------:R-:W-:Y:S01]  /*12020*/  PLOP3.LUT P0, PT, PT, PT, PT, 0x80, 0x0 ;  /* 0x000000000000781c */ /* 0x000fe20003f0f070 */
[----:B0-----:R-:W-:-:S12]  /*12030*/  VIADD R6, R18, 0x36800 ;  /* 0x0003680012067836 */ /* 0x001fd80000000000 */
.L_x_256:
[----:B------:R-:W-:Y:S02]  /*12040*/  PLOP3.LUT P1, PT, P1, P0, PT, 0xa2, 0x0 ;  /* 0x000000000000781c */ /* 0x000fe40000f21472 */
[----:B------:R-:W-:-:S08]  /*12050*/  @P0 R2UR P1, UR4, R18 ;  /* 0x00000000120402ca */ /* 0x000fd00000020000 */
[----:B------:R-:W-:-:S05]  /*12060*/  @P0 PLOP3.LUT P0, PT, P1, PT, PT, 0x80, 0x0 ;  /* 0x000000000000081c */ /* 0x000fca0000f0f070 */
[----:B------:R-:W-:Y:S01]  /*12070*/  @!P1 SYNCS.ARRIVE.TRANS64.RED.A0T1 RZ, [UR4+0x36800], RZ ;  /* 0x036800ffffff99a7 */ /* 0x000fe20008200404 */
[----:B------:R-:W-:Y:S07]  /*12080*/  @!P1 ARRIVES.LDGSTSBAR.64.TRANSCNT [UR4+0x36800] ;  /* 0x03680000ff0099b0 */ /* 0x000fee0008000a84 */
[----:B------:R-:W-:Y:S05]  /*12090*/  @P0 BRA.U.ANY `(.L_x_256) ;  /* 0xfffffffd00e80947 */ /* 0x000fea000393ffff */
[----:B---3--:R-:W3:Y:S02]  /*120a0*/  LDL.LU R2, [R1+0x48] ;  /* 0x0000480001027983 */ /* 0x008ee40000300800 */
[----:B---3--:R-:W-:-:S05]  /*120b0*/  VIADD R2, R2, 0x1 ;  /* 0x0000000102027836 */ /* 0x008fca0000000000 */
[----:B------:R0:W-:Y:S01]  /*120c0*/  STL [R1+0x48], R2 ;  /* 0x0000480201007387 */ /* 0x0001e20000100800 */
[----:B------:R-:W-:-:S04]  /*120d0*/  LEA.HI R0, R2, R2, RZ, 0x1 ;  /* 0x0000000202007211 */ /* 0x000fc800078f08ff */
[----:B------:R-:W-:-:S05]  /*120e0*/  LOP3.LUT R0, R0, 0xfffffffe, RZ, 0xc0, !PT ;  /* 0xfffffffe00007812 */ /* 0x000fca00078ec0ff */
[----:B------:R-:W-:-:S05]  /*120f0*/  IMAD.IADD R0, R2, 0x1, -R0 ;  /* 0x0000000102007824 */ /* 0x000fca00078e0a00 */
[----:B------:R-:W-:Y:S01]  /*12100*/  SHF.L.U32 R0, R0, 0x1f, RZ ;  /* 0x0000001f00007819 */ /* 0x000fe200000006ff */
[----:B------:R-:W-:Y:S01]  /*12110*/  NOP ;  /* 0x0000000000007918 */ /* 0x000fe20000000000 */
[----:B------:R0:W-:Y:S01]  /*12120*/  SYNCS.ARRIVE.TRANS64.A1T0 RZ, [R18+URZ+0x36800], RZ ;  /* 0x036800ff12ff79a7 */ /* 0x0001e2000810003f */
[----:B------:R-:W-:Y:S01]  /*12130*/  BSSY B0, `(.L_x_257) ;  /* 0x0000003000007945 */ /* 0x000fe20003800000 */
[----:B------:R-:W3:Y:S03]  /*12140*/  SYNCS.PHASECHK.TRANS64.TRYWAIT P0, [R18+URZ+0x36820], R0 ;  /* 0x03682000120075a7 */ /* 0x000ee6000800017f */
[----:B0--3--:R-:W-:Y:S05]  /*12150*/  @!P0 BRA `(.L_x_258) ;  /* 0x0000004c00048947 */ /* 0x009fea0003800000 */
.L_x_375:
[----:B------:R-:W-:Y:S05]  /*12160*/  BSYNC B0 ;  /* 0x0000000000007941 */ /* 0x000fea0003800000 */
.L_x_257:
[----:B------:R-:W0:Y:S04]  /*12170*/  LDL R2, [R1+0x38] ;  /* 0x0000380001027983 */ /* 0x000e280000100800 */
[----:B--2---:R-:W2:Y:S01]  /*12180*/  LDL R3, [R1+0x28] ;  /* 0x0000280001037983 */ /* 0x004ea20000100800 */
[----:B------:R-:W-:Y:S01]  /*12190*/  BSSY B0, `(.L_x_259) ;  /* 0x0000246000007945 */ /* 0x000fe20003800000 */
[----:B0-----:R-:W-:-:S05]  /*121a0*/  VIADD R0, R2, 0xfffffffe ;  /* 0xfffffffe02007836 */ /* 0x001fca0000000000 */
[----:B--2---:R-:W-:-:S13]  /*121b0*/  ISETP.GE.AND P0, PT, R0, R3, PT ;  /* 0x000000030000720c */ /* 0x004fda0003f06270 */
[----:B------:R-:W-:Y:S05]  /*121c0*/  @!P0 BRA `(.L_x_260) ;  /* 0x0000002400088947 */ /* 0x000fea0003800000 */
[----:B------:R-:W2:Y:S04]  /*121d0*/  LDL.LU R2, [R1+0x58] ;  /* 0x0000580001027983 */ /* 0x000ea80000300800 */
[----:B-1----:R-:W3:Y:S04]  /*121e0*/  LDL.LU R5, [R1+0x34] ;  /* 0x0000340001057983 */ /* 0x002ee80000300800 */
[----:B------:R-:W4:Y:S01]  /*121f0*/  LDL.LU R4, [R1+0x40] ;  /* 0x0000400001047983 */ /* 0x000f220000300800 */
[----:B------:R-:W-:Y:S01]  /*12200*/  LOP3.LUT R12, RZ, R3, RZ, 0x33, !PT ;  /* 0x00000003ff0c7212 */ /* 0x000fe200078e33ff */
[----:B------:R-:W-:Y:S01]  /*12210*/  BSSY B2, `(.L_x_261) ;  /* 0x00000c6000027945 */ /* 0x000fe20003800000 */
[----:B--2---:R-:W-:-:S04]  /*12220*/  VIADD R2, R2, 0x1 ;  /* 0x0000000102027836 */ /* 0x004fc80000000000 */
[----:B---3--:R-:W-:-:S05]  /*12230*/  IMAD R2, R2, R5, RZ ;  /* 0x0000000502027224 */ /* 0x008fca00078e02ff */
[----:B----4-:R-:W-:-:S05]  /*12240*/  VIMNMX R4, R4, R2, PT ;  /* 0x0000000204047248 */ /* 0x010fca0003fe0100 */
[----:B------:R-:W-:-:S05]  /*12250*/  IMAD.MOV R2, RZ, RZ, -R4 ;  /* 0x000000ffff027224 */ /* 0x000fca00078e0a04 */
[----:B------:R-:W-:-:S05]  /*12260*/  VIADDMNMX R12, R2, 0x1, R12, !PT ;  /* 0x00000001020c7846 */ /* 0x000fca000780010c */
[----:B------:R-:W-:-:S05]  /*12270*/  IMAD.IADD R2, R4, 0x1, R12 ;  /* 0x0000000104027824 */ /* 0x000fca00078e020c */
[----:B------:R-:W-:-:S04]  /*12280*/  LOP3.LUT R2, R2, 0x1, RZ, 0xc0, !PT ;  /* 0x0000000102027812 */ /* 0x000fc800078ec0ff */
[----:B------:R-:W-:-:S13]  /*12290*/  ISETP.NE.U32.AND P0, PT, R2, 0x1, PT ;  /* 0x000000010200780c */ /* 0x000fda0003f05070 */
[----:B------:R-:W-:Y:S05]  /*122a0*/  @P0 BRA `(.L_x_262) ;  /* 0x0000000800f00947 */ /* 0x000fea0003800000 */
[----:B------:R-:W2:Y:S04]  /*122b0*/  LDL R5, [R1+0x1c] ;  /* 0x00001c0001057983 */ /* 0x000ea80000100800 */
[----:B------:R-:W3:Y:S01]  /*122c0*/  LDL R3, [R1+0x14] ;  /* 0x0000140001037983 */ /* 0x000ee20000100800 */
[----:B------:R-:W-:Y:S01]  /*122d0*/  VIADD R9, R19, 0x1 ;  /* 0x0000000113097836 */ /* 0x000fe20000000000 */
[----:B------:R-:W-:Y:S04]  /*122e0*/  BSSY B1, `(.L_x_263) ;  /* 0x00000b4000017945 */ /* 0x000fe80003800000 */
[----:B------:R-:W-:-:S04]  /*122f0*/  ISETP.NE.AND P0, PT, R9, 0x2, PT ;  /* 0x000000020900780c */ /* 0x000fc80003f05270 */
[----:B------:R-:W-:Y:S02]  /*12300*/  SEL R13, RZ, 0x1, P0 ;  /* 0x00000001ff0d7807 */ /* 0x000fe40000000000 */
[----:B------:R-:W-:Y:S02]  /*12310*/  SEL R9, R9, RZ, P0 ;  /* 0x000000ff09097207 */ /* 0x000fe40000000000 */
[----:B--2---:R-:W-:Y:S02]  /*12320*/  LOP3.LUT P1, RZ, R5, 0x1, RZ, 0xc0, !PT ;  /* 0x0000000105ff7812 */ /* 0x004fe4000782c0ff */
[----:B---3--:R-:W-:-:S11]  /*12330*/  LOP3.LUT R13, R3, R13, RZ, 0x3c, !PT ;  /* 0x0000000d030d7212 */ /* 0x008fd600078e3cff */
[----:B------:R-:W-:Y:S05]  /*12340*/  @!P1 BRA `(.L_x_264) ;  /* 0x0000000800b49947 */ /* 0x000fea0003800000 */
[----:B------:R-:W-:Y:S01]  /*12350*/  ULDC.64 UR4, c[0x0][0x418] ;  /* 0x0001060000047ab9 */ /* 0x000fe20000000a00 */
[----:B------:R-:W-:Y:S01]  /*12360*/  IMAD.MOV.U32 R5, RZ, RZ, R17 ;  /* 0x000000ffff057224 */ /* 0x000fe200078e0011 */
[----:B------:R-:W-:-:S04]  /*12370*/  ISETP.NE.U32.AND P0, PT, RZ, UR4, PT ;  /* 0x00000004ff007c0c */ /* 0x000fc8000bf05070 */
[----:B------:R-:W-:-:S13]  /*12380*/  ISETP.NE.AND.EX P0, PT, RZ, UR5, PT, P0 ;  /* 0x00000005ff007c0c */ /* 0x000fda000bf05300 */
[----:B------:R-:W-:Y:S05]  /*12390*/  @!P0 BRA `(.L_x_265) ;  /* 0x0000000000508947 */ /* 0x000fea0003800000 */
[----:B------:R-:W2:Y:S01]  /*123a0*/  LDL R10, [R1+0x20] ;  /* 0x00002000010a7983 */ /* 0x000ea20000100800 */
[----:B------:R-:W0:Y:S01]  /*123b0*/  LDC R7, c[0x0][0x43c] ;  /* 0x00010f00ff077b82 */ /* 0x000e220000000800 */
[----:B------:R-:W-:Y:S02]  /*123c0*/  ULDC.64 UR6, c[0x0][0x428] ;  /* 0x00010a0000067ab9 */ /* 0x000fe40000000a00 */
[----:B------:R-:W3:Y:S01]  /*123d0*/  LDL R8, [R1+0x10] ;  /* 0x0000100001087983 */ /* 0x000ee20000100800 */
        /* <DEDUP_REMOVED lines=8> */
[----:B------:R-:W-:Y:S01]  /*12460*/  SHF.R.S32.HI R3, RZ, 0x1f, R2 ;  /* 0x0000001fff037819 */ /* 0x000fe20000011402 */
[----:B--2---:R-:W-:-:S04]  /*12470*/  IMAD R5, R10, UR6, RZ ;  /* 0x000000060a057c24 */ /* 0x004fc8000f8e02ff */
[C---:B---3--:R-:W-:Y:S02]  /*12480*/  IMAD R5, R8.reuse, UR7, R5 ;  /* 0x0000000708057c24 */ /* 0x048fe4000f8e0205 */
[----:B------:R-:W-:-:S04]  /*12490*/  IMAD.WIDE.U32 R2, R8, UR6, R2 ;  /* 0x0000000608027c25 */ /* 0x000fc8000f8e0002 */
[----:B------:R-:W-:Y:S01]  /*124a0*/  IMAD.IADD R3, R5, 0x1, R3 ;  /* 0x0000000105037824 */ /* 0x000fe200078e0203 */
[----:B------:R-:W-:-:S04]  /*124b0*/  LEA R10, P0, R2, UR4, 0x2 ;  /* 0x00000004020a7c11 */ /* 0x000fc8000f8010ff */
[----:B------:R-:W-:-:S05]  /*124c0*/  LEA.HI.X R11, R2, UR5, R3, 0x2, P0 ;  /* 0x00000005020b7c11 */ /* 0x000fca00080f1403 */
[----:B------:R0:W5:Y:S04]  /*124d0*/  LDG.E R5, desc[UR8][R10.64] ;  /* 0x000000080a057981 */ /* 0x000168000c1e1900 */
.L_x_265:
[----:B------:R-:W-:Y:S01]  /*124e0*/  IMAD R3, R9, 0x8, R18 ;  /* 0x0000000809037824 */ /* 0x000fe200078e0212 */
[----:B------:R-:W-:Y:S01]  /*124f0*/  SHF.L.U32 R2, R13, 0x1f, RZ ;  /* 0x0000001f0d027819 */ /* 0x000fe200000006ff */
[----:B------:R-:W-:Y:S03]  /*12500*/  BSSY B3, `(.L_x_266) ;  /* 0x0000003000037945 */ /* 0x000fe60003800000 */
[----:B------:R-:W1:Y:S02]  /*12510*/  SYNCS.PHASECHK.TRANS64.TRYWAIT P0, [R3+URZ+0x36840], R2 ;  /* 0x03684002030075a7 */ /* 0x000e64000800017f */
[----:B-1----:R-:W-:Y:S05]  /*12520*/  @!P0 BRA `(.L_x_267) ;  /* 0x0000004800248947 */ /* 0x002fea0003800000 */
.L_x_376:
[----:B------:R-:W-:Y:S05]  /*12530*/  BSYNC B3 ;  /* 0x0000000000037941 */ /* 0x000fea0003800000 */
.L_x_266:
[----:B------:R-:W2:Y:S01]  /*12540*/  S2R R7, SR_TID.X ;  /* 0x0000000000077919 */ /* 0x000ea20000002100 */
[----:B------:R-:W-:Y:S01]  /*12550*/  BSSY B3, `(.L_x_268) ;  /* 0x000000b000037945 */ /* 0x000fe20003800000 */
[----:B--2---:R-:W-:-:S04]  /*12560*/  LOP3.LUT R7, R7, 0x7f, RZ, 0xc0, !PT ;  /* 0x0000007f07077812 */ /* 0x004fc800078ec0ff */
[----:B------:R-:W-:-:S13]  /*12570*/  ISETP.NE.AND P1, PT, R7, RZ, PT ;  /* 0x000000ff0700720c */ /* 0x000fda0003f25270 */
[----:B------:R-:W-:Y:S05]  /*12580*/  @P1 BRA `(.L_x_269) ;  /* 0x00000000001c1947 */ /* 0x000fea0003800000 */
[----:B------:R-:W2:Y:S01]  /*12590*/  S2R R7, SR_TID.X ;  /* 0x0000000000077919 */ /* 0x000ea20000002100 */
[----:B-1----:R-:W-:-:S04]  /*125a0*/  IMAD.MOV.U32 R2, RZ, RZ, 0xa800 ;  /* 0x0000a800ff027424 */ /* 0x002fc800078e00ff */
[----:B------:R3:W-:Y:S01]  /*125b0*/  SYNCS.ARRIVE.TRANS64 RZ, [R3+URZ+0x36830], R2 ;  /* 0x0368300203ff79a7 */ /* 0x0007e2000800003f */
[----:B--2---:R-:W-:-:S04]  /*125c0*/  LOP3.LUT R7, R7, 0x1f, RZ, 0xc0, !PT ;  /* 0x0000001f07077812 */ /* 0x004fc800078ec0ff */
[----:B------:R-:W-:-:S13]  /*125d0*/  ISETP.NE.AND P0, PT, R7, RZ, PT ;  /* 0x000000ff0700720c */ /* 0x000fda0003f05270 */
[----:B---3--:R-:W-:Y:S05]  /*125e0*/  @!P0 BRA `(.L_x_269) ;  /* 0x0000000000048947 */ /* 0x008fea0003800000 */
[----:B------:R-:W-:Y:S01]  /*125f0*/  BPT.TRAP 0x1 ;  /* 0x000000040000795c */ /* 0x000fe20000300000 */
.L_x_269:
[----:B------:R-:W-:Y:S05]  /*12600*/  BSYNC B3 ;  /* 0x0000000000037941 */ /* 0x000fea0003800000 */
.L_x_268:
[----:B-1----:R-:W2:Y:S01]  /*12610*/  LDL R2, [R1+0x18] ;  /* 0x0000180001027983 */ /* 0x002ea20000100800 */
[----:B------:R-:W-:Y:S01]  /*12620*/  IMAD.MOV.U32 R14, RZ, RZ, RZ ;  /* 0x000000ffff0e7224 */ /* 0x000fe200078e00ff */
[----:B------:R-:W-:Y:S01]  /*12630*/  UIADD3 UR4, UP0, UR36, 0x370, URZ ;  /* 0x0000037024047890 */ /* 0x000fe2000ff1e03f */
[----:B------:R-:W-:Y:S01]  /*12640*/  IMAD R8, R9, 0xa800, R18 ;  /* 0x0000a80009087824 */ /* 0x000fe200078e0212 */
[----:B------:R-:W-:Y:S01]  /*12650*/  PLOP3.LUT P0, PT, PT, PT, PT, 0x80, 0x0 ;  /* 0x000000000000781c */ /* 0x000fe20003f0f070 */
[----:B------:R-:W-:Y:S01]  /*12660*/  VIADD R3, R3, 0x36830 ;  /* 0x0003683003037836 */ /* 0x000fe20000000000 */
[----:B------:R-:W-:Y:S01]  /*12670*/  R2UR UR10, R14 ;  /* 0x000000000e0a72ca */ /* 0x000fe200000e0000 */
[----:B------:R-:W-:Y:S01]  /*12680*/  VIADD R7, R8, 0x21400 ;  /* 0x0002140008077836 */ /* 0x000fe20000000000 */
[----:B------:R-:W-:Y:S01]  /*12690*/  UIADD3.X UR5, URZ, UR37, URZ, UP0, !UPT ;  /* 0x000000253f057290 */ /* 0x000fe200087fe43f */
[----:B------:R-:W-:Y:S01]  /*126a0*/  UMOV UR6, 0x0 ;  /* 0x0000000000067882 */ /* 0x000fe20000000000 */
[----:B------:R-:W-:Y:S01]  /*126b0*/  UMOV UR7, 0x14f00000 ;  /* 0x14f0000000077882 */ /* 0x000fe20000000000 */
[----:B--2---:R-:W-:-:S10]  /*126c0*/  IMAD R2, R0, 0x70, R2 ;  /* 0x0000007000027824 */ /* 0x004fd400078e0202 */
.L_x_270:
[----:B------:R-:W-:-:S13]  /*126d0*/  @P0 ELECT P2, URZ, PT ;  /* 0x00000000003f082f */ /* 0x000fda0003840000 */
[----:B-----5:R-:W-:Y:S02]  /*126e0*/  @P2 R2UR UR13, R5 ;  /* 0x00000000050d22ca */ /* 0x020fe400000e0000 */
[----:B------:R-:W-:Y:S02]  /*126f0*/  @P2 R2UR UR12, R16 ;  /* 0x00000000100c22ca */ /* 0x000fe400000e0000 */
[----:B------:R-:W-:Y:S02]  /*12700*/  @P2 R2UR UR11, R2 ;  /* 0x00000000020b22ca */ /* 0x000fe400000e0000 */
[----:B------:R-:W-:Y:S02]  /*12710*/  @P2 R2UR UR9, R3 ;  /* 0x00000000030922ca */ /* 0x000fe400000e0000 */
[----:B------:R-:W-:Y:S02]  /*12720*/  @P2 R2UR UR8, R7 ;  /* 0x00000000070822ca */ /* 0x000fe400000e0000 */
[----:B------:R-:W-:-:S02]  /*12730*/  @P2 PLOP3.LUT P0, PT, P2, PT, PT, 0x8, 0x0 ;  /* 0x000000000000281c */ /* 0x000fc4000170e170 */
[----:B------:R-:W-:-:S09]  /*12740*/  PLOP3.LUT P2, PT, PT, PT, PT, 0x8, 0x0 ;  /* 0x000000000000781c */ /* 0x000fd20003f4e170 */
[----:B------:R1:W-:Y:S02]  /*12750*/  UTMALDG.4D [UR8], [UR4], desc[UR6] ;  /* 0x00000608040075b4 */ /* 0x0003e40008019000 */
[----:B-1----:R-:W-:Y:S05]  /*12760*/  @P0 BRA.U.ANY `(.L_x_270) ;  /* 0xfffffffd00d80947 */ /* 0x002fea000393ffff */
[----:B------:R-:W-:Y:S01]  /*12770*/  IMAD.MOV.U32 R20, RZ, RZ, 0x40 ;  /* 0x00000040ff147424 */ /* 0x000fe200078e00ff */
[----:B------:R-:W-:Y:S01]  /*12780*/  PLOP3.LUT P0, PT, PT, PT, PT, 0x80, 0x0 ;  /* 0x000000000000781c */ /* 0x000fe20003f0f070 */
[----:B------:R-:W-:Y:S01]  /*12790*/  VIADD R7, R8, 0x24c00 ;  /* 0x00024c0008077836 */ /* 0x000fe20000000000 */
[----:B------:R-:W-:Y:S01]  /*127a0*/  UMOV UR6, 0x0 ;  /* 0x0000000000067882 */ /* 0x000fe20000000000 */
[----:B------:R-:W-:Y:S01]  /*127b0*/  UMOV UR7, 0x14f00000 ;  /* 0x14f0000000077882 */ /* 0x000fe20000000000 */
[----:B------:R-:W-:-:S15]  /*127c0*/  R2UR UR10, R20 ;  /* 0x00000000140a72ca */ /* 0x000fde00000e0000 */
.L_x_271:
[----:B------:R-:W-:-:S13]  /*127d0*/  @P0 ELECT P2, URZ, PT ;  /* 0x00000000003f082f */ /* 0x000fda0003840000 */
[----:B------:R-:W-:Y:S02]  /*127e0*/  @P2 R2UR UR13, R5 ;  /* 0x00000000050d22ca */ /* 0x000fe400000e0000 */
        /* <DEDUP_REMOVED lines=14> */
.L_x_272:
        /* <DEDUP_REMOVED lines=10> */
[----:B------:R-:W2:Y:S01]  /*12970*/  LDL.LU R7, [R1+0x14] ;  /* 0x0000140001077983 */ /* 0x000ea20000300800 */
[----:B------:R-:W-:Y:S01]  /*12980*/  IMAD R3, R19, 0x8, R6 ;  /* 0x0000000813037824 */ /* 0x000fe200078e0206 */
[----:B------:R-:W-:Y:S01]  /*12990*/  BSSY B3, `(.L_x_273) ;  /* 0x0000004000037945 */ /* 0x000fe20003800000 */
[----:B--2---:R-:W-:-:S04]  /*129a0*/  SHF.L.U32 R2, R7, 0x1f, RZ ;  /* 0x0000001f07027819 */ /* 0x004fc800000006ff */
[----:B------:R-:W1:Y:S02]  /*129b0*/  SYNCS.PHASECHK.TRANS64.TRYWAIT P0, [R3+URZ+0x60], R2 ;  /* 0x00006002030075a7 */ /* 0x000e64000800017f */
[----:B-1----:R-:W-:Y:S05]  /*129c0*/  @!P0 BRA `(.L_x_274) ;  /* 0x0000004400108947 */ /* 0x002fea0003800000 */
.L_x_377:
[----:B------:R-:W-:Y:S05]  /*129d0*/  BSYNC B3 ;  /* 0x0000000000037941 */ /* 0x000fea0003800000 */
.L_x_273:
[----:B------:R-:W-:Y:S01]  /*129e0*/  BSSY B3, `(.L_x_275) ;  /* 0x000000c000037945 */ /* 0x000fe20003800000 */
[----:B0-----:R-:W-:Y:S02]  /*129f0*/  IMAD.MOV.U32 R10, RZ, RZ, 0x0 ;  /* 0x00000000ff0a7424 */ /* 0x001fe400078e00ff */
[----:B------:R-:W-:Y:S01]  /*12a00*/  IMAD.MOV.U32 R11, RZ, RZ, 0x14f00000 ;  /* 0x14f00000ff0b7424 */ /* 0x000fe200078e00ff */
[----:B------:R-:W-:Y:S06]  /*12a10*/  @P1 BRA `(.L_x_276) ;  /* 0x0000000000201947 */ /* 0x000fec0003800000 */
[----:B------:R-:W0:Y:S01]  /*12a20*/  S2R R7, SR_TID.X ;  /* 0x0000000000077919 */ /* 0x000e220000002100 */
[----:B-1----:R-:W-:Y:S02]  /*12a30*/  IMAD R2, R19, 0x8, R18 ;  /* 0x0000000813027824 */ /* 0x002fe400078e0212 */
[----:B------:R-:W-:-:S04]  /*12a40*/  IMAD.MOV.U32 R3, RZ, RZ, 0xa800 ;  /* 0x0000a800ff037424 */ /* 0x000fc800078e00ff */
[----:B------:R2:W-:Y:S01]  /*12a50*/  SYNCS.ARRIVE.TRANS64 RZ, [R2+URZ+0x36850], R3 ;  /* 0x0368500302ff79a7 */ /* 0x0005e2000800003f */
[----:B0-----:R-:W-:-:S04]  /*12a60*/  LOP3.LUT R7, R7, 0x1f, RZ, 0xc0, !PT ;  /* 0x0000001f07077812 */ /* 0x001fc800078ec0ff */
[----:B------:R-:W-:-:S13]  /*12a70*/  ISETP.NE.AND P0, PT, R7, RZ, PT ;  /* 0x000000ff0700720c */ /* 0x000fda0003f05270 */
[----:B--2---:R-:W-:Y:S05]  /*12a80*/  @!P0 BRA `(.L_x_276) ;  /* 0x0000000000048947 */ /* 0x004fea0003800000 */
[----:B------:R-:W-:Y:S01]  /*12a90*/  BPT.TRAP 0x1 ;  /* 0x000000040000795c */ /* 0x000fe20000300000 */
.L_x_276:
[----:B------:R-:W-:Y:S05]  /*12aa0*/  BSYNC B3 ;  /* 0x0000000000037941 */ /* 0x000fea0003800000 */
.L_x_275:
[----:B------:R-:W2:Y:S04]  /*12ab0*/  LDL R8, [R1+0x18] ;  /* 0x0000180001087983 */ /* 0x000ea80000100800 */
[----:B------:R-:W2:Y:S01]  /*12ac0*/  LDL.LU R7, [R1+0x8] ;  /* 0x0000080001077983 */ /* 0x000ea20000300800 */
[----:B------:R-:W-:Y:S01]  /*12ad0*/  R2UR UR10, R14 ;  /* 0x000000000e0a72ca */ /* 0x000fe200000e0000 */
[C-C-:B-1----:R-:W-:Y:S01]  /*12ae0*/  IMAD R3, R19.reuse, 0x8, R18.reuse ;  /* 0x0000000813037824 */ /* 0x142fe200078e0212 */
[----:B------:R-:W-:Y:S01]  /*12af0*/  R2UR UR6, R10 ;  /* 0x000000000a0672ca */ /* 0x000fe200000e0000 */
[----:B------:R-:W-:Y:S01]  /*12b00*/  IMAD R2, R19, 0xa800, R18 ;  /* 0x0000a80013027824 */ /* 0x000fe200078e0212 */
[----:B------:R-:W-:Y:S01]  /*12b10*/  R2UR UR7, R11 ;  /* 0x000000000b0772ca */ /* 0x000fe200000e0000 */
[----:B------:R-:W-:Y:S01]  /*12b20*/  UIADD3 UR4, UP0, UR36, 0x470, URZ ;  /* 0x0000047024047890 */ /* 0x000fe2000ff1e03f */
[----:B------:R-:W-:Y:S01]  /*12b30*/  PLOP3.LUT P0, PT, PT, PT, PT, 0x80, 0x0 ;  /* 0x000000000000781c */ /* 0x000fe20003f0f070 */
[----:B------:R-:W-:-:S02]  /*12b40*/  VIADD R3, R3, 0x36850 ;  /* 0x0003685003037836 */ /* 0x000fc40000000000 */
[----:B------:R-:W-:Y:S01]  /*12b50*/  UIADD3.X UR5, URZ, UR37, URZ, UP0, !UPT ;  /* 0x000000253f057290 */ /* 0x000fe200087fe43f */
[----:B--2---:R-:W-:Y:S02]  /*12b60*/  IMAD R7, R7, 0x70, R8 ;  /* 0x0000007007077824 */ /* 0x004fe400078e0208 */
[----:B------:R-:W-:-:S09]  /*12b70*/  VIADD R8, R2, 0x400 ;  /* 0x0000040002087836 */ /* 0x000fd20000000000 */
.L_x_277:
        /* <DEDUP_REMOVED lines=9> */
[----:B0-----:R-:W-:Y:S05]  /*12c10*/  @P0 BRA.U.ANY `(.L_x_277) ;  /* 0xfffffffd00d80947 */ /* 0x001fea000393ffff */
[----:B------:R-:W-:Y:S01]  /*12c20*/  R2UR UR10, R20 ;  /* 0x00000000140a72ca */ /* 0x000fe200000e0000 */
[----:B------:R-:W-:Y:S01]  /*12c30*/  VIADD R8, R2, 0x3c00 ;  /* 0x00003c0002087836 */ /* 0x000fe20000000000 */
[----:B------:R-:W-:Y:S02]  /*12c40*/  R2UR UR6, R10 ;  /* 0x000000000a0672ca */ /* 0x000fe400000e0000 */
[----:B------:R-:W-:Y:S02]  /*12c50*/  R2UR UR7, R11 ;  /* 0x000000000b0772ca */ /* 0x000fe400000e0000 */
[----:B------:R-:W-:-:S13]  /*12c60*/  PLOP3.LUT P0, PT, PT, PT, PT, 0x80, 0x0 ;  /* 0x000000000000781c */ /* 0x000fda0003f0f070 */
.L_x_278:
        /* <DEDUP_REMOVED lines=15> */
.L_x_279:
        /* <DEDUP_REMOVED lines=10> */
[----:B------:R0:W-:Y:S01]  /*12e00*/  STL [R1+0x8], R0 ;  /* 0x0000080001007387 */ /* 0x0001e20000100800 */
[----:B------:R-:W-:-:S07]  /*12e10*/  IMAD.MOV.U32 R17, RZ, RZ, R5 ;  /* 0x000000ffff117224 */ /* 0x000fce00078e0005 */
.L_x_264:
[----:B------:R-:W-:Y:S05]  /*12e20*/  BSYNC B1 ;  /* 0x0000000000017941 */ /* 0x000fea0003800000 */
.L_x_263:
[----:B0-----:R-:W2:Y:S01]  /*12e30*/  LDL.LU R0, [R1+0x38] ;  /* 0x0000380001007983 */ /* 0x001ea20000300800 */
[----:B------:R-:W-:-:S03]  /*12e40*/  IMAD.MOV.U32 R19, RZ, RZ, R9 ;  /* 0x000000ffff137224 */ /* 0x000fc600078e0009 */
[----:B------:R0:W-:Y:S02]  /*12e50*/  STL [R1+0x14], R13 ;  /* 0x0000140d01007387 */ /* 0x0001e40000100800 */
[----:B0-2---:R-:W-:-:S07]  /*12e60*/  VIADD R0, R0, 0xfffffffd ;  /* 0xfffffffd00007836 */ /* 0x005fce0000000000 */
.L_x_262:
[----:B------:R-:W-:Y:S05]  /*12e70*/  BSYNC B2 ;  /* 0x0000000000027941 */ /* 0x000fea0003800000 */
.L_x_261:
[----:B------:R-:W-:Y:S01]  /*12e80*/  VIADD R12, R12, 0xfffffffe ;  /* 0xfffffffe0c0c7836 */ /* 0x000fe20000000000 */
[----:B------:R-:W-:-:S04]  /*12e90*/  LOP3.LUT R4, RZ, R4, RZ, 0x33, !PT ;  /* 0x00000004ff047212 */ /* 0x000fc800078e33ff */
[----:B------:R-:W-:-:S13]  /*12ea0*/  ISETP.NE.AND P0, PT, R12, R4, PT ;  /* 0x000000040c00720c */ /* 0x000fda0003f05270 */
[----:B------:R-:W-:Y:S05]  /*12eb0*/  @!P0 BRA `(.L_x_260) ;  /* 0x0000001400cc8947 */ /* 0x000fea0003800000 */
[----:B------:R-:W-:-:S07]  /*12ec0*/  IMAD.MOV.U32 R9, RZ, RZ, R17 ;  /* 0x000000ffff097224 */ /* 0x000fce00078e0011 */
.L_x_314:
[----:B------:R-:W2:Y:S04]  /*12ed0*/  LDL R3, [R1+0x1c] ;  /* 0x00001c0001037983 */ /* 0x000ea80000100800 */
[----:B------:R-:W3:Y:S01]  /*12ee0*/  LDL R2, [R1+0x14] ;  /* 0x0000140001027983 */ /* 0x000ee20000100800 */
[----:B------:R-:W-:Y:S01]  /*12ef0*/  VIADD R4, R19, 0x1 ;  /* 0x0000000113047836 */ /* 0x000fe20000000000 */
[----:B------:R-:W-:Y:S05]  /*12f00*/  YIELD ;  /* 0x0000000000007946 */ /* 0x000fea0003800000 */
[----:B------:R-:W-:Y:S01]  /*12f10*/  ISETP.NE.AND P0, PT, R4, 0x2, PT ;  /* 0x000000020400780c */ /* 0x000fe20003f05270 */
[----:B------:R-:W-:Y:S03]  /*12f20*/  BSSY B1, `(.L_x_280) ;  /* 0x00000b1000017945 */ /* 0x000fe60003800000 */
[----:B------:R-:W-:-:S02]  /*12f30*/  SEL R5, RZ, 0x1, P0 ;  /* 0x00000001ff057807 */ /* 0x000fc40000000000 */
[----:B------:R-:W-:Y:S02]  /*12f40*/  SEL R4, R4, RZ, P0 ;  /* 0x000000ff04047207 */ /* 0x000fe40000000000 */
[----:B--2---:R-:W-:Y:S02]  /*12f50*/  LOP3.LUT P1, RZ, R3, 0x1, RZ, 0xc0, !PT ;  /* 0x0000000103ff7812 */ /* 0x004fe4000782c0ff */
[----:B---3--:R-:W-:-:S11]  /*12f60*/  LOP3.LUT R5, R2, R5, RZ, 0x3c, !PT ;  /* 0x0000000502057212 */ /* 0x008fd600078e3cff */
[----:B01----:R-:W-:Y:S05]  /*12f70*/  @!P1 BRA `(.L_x_281) ;  /* 0x0000000800ac9947 */ /* 0x003fea0003800000 */
        /* <DEDUP_REMOVED lines=14> */
[----:B------:R-:W-:-:S04]  /*13060*/  @P0 SHF.R.U32.HI R2, RZ, R3, R7 ;  /* 0x00000003ff020219 */ /* 0x000fc80000011607 */
[--C-:B------:R-:W-:Y:S01]  /*13070*/  SHF.R.S32.HI R3, RZ, 0x1f, R2.reuse ;  /* 0x0000001fff037819 */ /* 0x100fe20000011402 */
[----:B------:R-:W-:-:S04]  /*13080*/  IMAD.MOV R7, RZ, RZ, -R2 ;  /* 0x000000ffff077224 */ /* 0x000fc800078e0a02 */
[----:B------:R-:W-:Y:S02]  /*13090*/  IMAD R7, R8, R7, R0 ;  /* 0x0000000708077224 */ /* 0x000fe400078e0200 */
[----:B--2---:R-:W-:-:S04]  /*130a0*/  IMAD R8, R11, UR6, RZ ;  /* 0x000000060b087c24 */ /* 0x004fc8000f8e02ff */
[C---:B---3--:R-:W-:Y:S02]  /*130b0*/  IMAD R8, R10.reuse, UR7, R8 ;  /* 0x000000070a087c24 */ /* 0x048fe4000f8e0208 */
[----:B------:R-:W-:-:S04]  /*130c0*/  IMAD.WIDE.U32 R2, R10, UR6, R2 ;  /* 0x000000060a027c25 */ /* 0x000fc8000f8e0002 */
[----:B------:R-:W-:Y:S01]  /*130d0*/  IMAD.IADD R3, R8, 0x1, R3 ;  /* 0x0000000108037824 */ /* 0x000fe200078e0203 */
[----:B------:R-:W-:-:S04]  /*130e0*/  LEA R8, P0, R2, UR4, 0x2 ;  /* 0x0000000402087c11 */ /* 0x000fc8000f8010ff */
[----:B------:R-:W-:-:S06]  /*130f0*/  LEA.HI.X R9, R2, UR5, R3, 0x2, P0 ;  /* 0x0000000502097c11 */ /* 0x000fcc00080f1403 */
[----:B------:R0:W5:Y:S03]  /*13100*/  LDG.E R9, desc[UR8][R8.64] ;  /* 0x0000000808097981 */ /* 0x000166000c1e1900 */
.L_x_282:
[----:B------:R-:W-:Y:S01]  /*13110*/  IMAD R3, R4, 0x8, R18 ;  /* 0x0000000804037824 */ /* 0x000fe200078e0212 */
[----:B------:R-:W-:Y:S01]  /*13120*/  SHF.L.U32 R2, R5, 0x1f, RZ ;  /* 0x0000001f05027819 */ /* 0x000fe200000006ff */
[----:B------:R-:W-:Y:S03]  /*13130*/  BSSY B2, `(.L_x_283) ;  /* 0x0000003000027945 */ /* 0x000fe60003800000 */
[----:B------:R-:W1:Y:S02]  /*13140*/  SYNCS.PHASECHK.TRANS64.TRYWAIT P0, [R3+URZ+0x36840], R2 ;  /* 0x03684002030075a7 */ /* 0x000e64000800017f */
[----:B-1----:R-:W-:Y:S05]  /*13150*/  @!P0 BRA `(.L_x_284) ;  /* 0x0000003c00408947 */ /* 0x002fea0003800000 */
.L_x_378:
[----:B------:R-:W-:Y:S05]  /*13160*/  BSYNC B2 ;  /* 0x0000000000027941 */ /* 0x000fea0003800000 */
.L_x_283:
[----:B0-----:R-:W0:Y:S01]  /*13170*/  S2R R8, SR_TID.X ;  /* 0x0000000000087919 */ /* 0x001e220000002100 */
[----:B------:R-:W-:Y:S01]  /*13180*/  BSSY B2, `(.L_x_285) ;  /* 0x000000b000027945 */ /* 0x000fe20003800000 */
[----:B0-----:R-:W-:-:S04]  /*13190*/  LOP3.LUT R8, R8, 0x7f, RZ, 0xc0, !PT ;  /* 0x0000007f08087812 */ /* 0x001fc800078ec0ff */
[----:B------:R-:W-:-:S13]  /*131a0*/  ISETP.NE.AND P1, PT, R8, RZ, PT ;  /* 0x000000ff0800720c */ /* 0x000fda0003f25270 */
[----:B------:R-:W-:Y:S05]  /*131b0*/  @P1 BRA `(.L_x_286) ;  /* 0x00000000001c1947 */ /* 0x000fea0003800000 */
[----:B------:R-:W0:Y:S01]  /*131c0*/  S2R R8, SR_TID.X ;  /* 0x0000000000087919 */ /* 0x000e220000002100 */
[----:B-1----:R-:W-:-:S04]  /*131d0*/  IMAD.MOV.U32 R2, RZ, RZ, 0xa800 ;  /* 0x0000a800ff027424 */ /* 0x002fc800078e00ff */
[----:B------:R2:W-:Y:S01]  /*131e0*/  SYNCS.ARRIVE.TRANS64 RZ, [R3+URZ+0x36830], R2 ;  /* 0x0368300203ff79a7 */ /* 0x0005e2000800003f */
[----:B0-----:R-:W-:-:S04]  /*131f0*/  LOP3.LUT R8, R8, 0x1f, RZ, 0xc0, !PT ;  /* 0x0000001f08087812 */ /* 0x001fc800078ec0ff */
[----:B------:R-:W-:-:S13]  /*13200*/  ISETP.NE.AND P0, PT, R8, RZ, PT ;  /* 0x000000ff0800720c */ /* 0x000fda0003f05270 */
[----:B--2---:R-:W-:Y:S05]  /*13210*/  @!P0 BRA `(.L_x_286) ;  /* 0x0000000000048947 */ /* 0x004fea0003800000 */
[----:B------:R-:W-:Y:S01]  /*13220*/  BPT.TRAP 0x1 ;  /* 0x000000040000795c */ /* 0x000fe20000300000 */
.L_x_286:
[----:B------:R-:W-:Y:S05]  /*13230*/  BSYNC B2 ;  /* 0x0000000000027941 */ /* 0x000fea0003800000 */
.L_x_285:
        /* <DEDUP_REMOVED lines=12> */
.L_x_287:
        /* <DEDUP_REMOVED lines=10> */
[----:B------:R-:W-:Y:S01]  /*133a0*/  IMAD.MOV.U32 R14, RZ, RZ, 0x40 ;  /* 0x00000040ff0e7424 */ /* 0x000fe200078e00ff */
[----:B------:R-:W-:Y:S01]  /*133b0*/  PLOP3.LUT P0, PT, PT, PT, PT, 0x80, 0x0 ;  /* 0x000000000000781c */ /* 0x000fe20003f0f070 */
[----:B------:R-:W-:Y:S01]  /*133c0*/  VIADD R10, R8, 0x24c00 ;  /* 0x00024c00080a7836 */ /* 0x000fe20000000000 */
[----:B------:R-:W-:Y:S01]  /*133d0*/  UMOV UR6, 0x0 ;  /* 0x0000000000067882 */ /* 0x000fe20000000000 */
[----:B------:R-:W-:Y:S01]  /*133e0*/  UMOV UR7, 0x14f00000 ;  /* 0x14f0000000077882 */ /* 0x000fe20000000000 */
[----:B------:R-:W-:-:S15]  /*133f0*/  R2UR UR10, R14 ;  /* 0x000000000e0a72ca */ /* 0x000fde00000e0000 */
.L_x_288:
        /* <DEDUP_REMOVED lines=16> */
.L_x_289:
        /* <DEDUP_REMOVED lines=10> */
[----:B------:R-:W2:Y:S01]  /*135a0*/  LDL.LU R10, [R1+0x14] ;  /* 0x00001400010a7983 */ /* 0x000ea20000300800 */
[----:B------:R-:W-:Y:S01]  /*135b0*/  IMAD R2, R19, 0x8, R6 ;  /* 0x0000000813027824 */ /* 0x000fe200078e0206 */
[----:B------:R-:W-:Y:S01]  /*135c0*/  BSSY B2, `(.L_x_290) ;  /* 0x0000004000027945 */ /* 0x000fe20003800000 */
[----:B--2---:R-:W-:-:S04]  /*135d0*/  SHF.L.U32 R3, R10, 0x1f, RZ ;  /* 0x0000001f0a037819 */ /* 0x004fc800000006ff */
[----:B------:R-:W0:Y:S02]  /*135e0*/  SYNCS.PHASECHK.TRANS64.TRYWAIT P0, [R2+URZ+0x60], R3 ;  /* 0x00006003020075a7 */ /* 0x000e24000800017f */
[----:B0-----:R-:W-:Y:S05]  /*135f0*/  @!P0 BRA `(.L_x_291) ;  /* 0x00000038002c8947 */ /* 0x001fea0003800000 */
.L_x_379:
[----:B------:R-:W-:Y:S05]  /*13600*/  BSYNC B2 ;  /* 0x0000000000027941 */ /* 0x000fea0003800000 */
.L_x_290:
[----:B------:R-:W-:Y:S01]  /*13610*/  BSSY B2, `(.L_x_292) ;  /* 0x000000b000027945 */ /* 0x000fe20003800000 */
[----:B------:R-:W-:Y:S02]  /*13620*/  IMAD.MOV.U32 R10, RZ, RZ, 0x0 ;  /* 0x00000000ff0a7424 */ /* 0x000fe400078e00ff */
[----:B------:R-:W-:Y:S01]  /*13630*/  IMAD.MOV.U32 R11, RZ, RZ, 0x14f00000 ;  /* 0x14f00000ff0b7424 */ /* 0x000fe200078e00ff */
[----:B------:R-:W-:Y:S06]  /*13640*/  @P1 BRA `(.L_x_293) ;  /* 0x00000000001c1947 */ /* 0x000fec0003800000 */
[----:B------:R-:W1:Y:S01]  /*13650*/  S2R R8, SR_TID.X ;  /* 0x0000000000087919 */ /* 0x000e620000002100 */
[----:B0-----:R-:W-:-:S04]  /*13660*/  IMAD.MOV.U32 R3, RZ, RZ, 0xa800 ;  /* 0x0000a800ff037424 */ /* 0x001fc800078e00ff */
[----:B------:R2:W-:Y:S01]  /*13670*/  SYNCS.ARRIVE.TRANS64 RZ, [R2+URZ+0x50], R3 ;  /* 0x0000500302ff79a7 */ /* 0x0005e2000800003f */
[----:B-1----:R-:W-:-:S04]  /*13680*/  LOP3.LUT R8, R8, 0x1f, RZ, 0xc0, !PT ;  /* 0x0000001f08087812 */ /* 0x002fc800078ec0ff */
[----:B------:R-:W-:-:S13]  /*13690*/  ISETP.NE.AND P0, PT, R8, RZ, PT ;  /* 0x000000ff0800720c */ /* 0x000fda0003f05270 */
[----:B--2---:R-:W-:Y:S05]  /*136a0*/  @!P0 BRA `(.L_x_293) ;  /* 0x0000000000048947 */ /* 0x004fea0003800000 */
[----:B------:R-:W-:Y:S01]  /*136b0*/  BPT.TRAP 0x1 ;  /* 0x000000040000795c */ /* 0x000fe20000300000 */
.L_x_293:
[----:B------:R-:W-:Y:S05]  /*136c0*/  BSYNC B2 ;  /* 0x0000000000027941 */ /* 0x000fea0003800000 */
.L_x_292:
[----:B------:R-:W2:Y:S04]  /*136d0*/  LDL R8, [R1+0x18] ;  /* 0x0000180001087983 */ /* 0x000ea80000100800 */
[----:B0-----:R-:W2:Y:S01]  /*136e0*/  LDL.LU R3, [R1+0x8] ;  /* 0x0000080001037983 */ /* 0x001ea20000300800 */
[----:B------:R-:W-:Y:S01]  /*136f0*/  R2UR UR10, R12 ;  /* 0x000000000c0a72ca */ /* 0x000fe200000e0000 */
[----:B------:R-:W-:Y:S01]  /*13700*/  IMAD R19, R19, 0xa800, R18 ;  /* 0x0000a80013137824 */ /* 0x000fe200078e0212 */
[----:B------:R-:W-:Y:S01]  /*13710*/  R2UR UR6, R10 ;  /* 0x000000000a0672ca */ /* 0x000fe200000e0000 */
[----:B------:R-:W-:Y:S01]  /*13720*/  UIADD3 UR4, UP0, UR36, 0x470, URZ ;  /* 0x0000047024047890 */ /* 0x000fe2000ff1e03f */
[----:B------:R-:W-:Y:S01]  /*13730*/  R2UR UR7, R11 ;  /* 0x000000000b0772ca */ /* 0x000fe200000e0000 */
[----:B------:R-:W-:Y:S01]  /*13740*/  VIADD R2, R2, 0x50 ;  /* 0x0000005002027836 */ /* 0x000fe20000000000 */
[----:B------:R-:W-:Y:S01]  /*13750*/  PLOP3.LUT P0, PT, PT, PT, PT, 0x80, 0x0 ;  /* 0x000000000000781c */ /* 0x000fe20003f0f070 */
[----:B------:R-:W-:Y:S01]  /*13760*/  UIADD3.X UR5, URZ, UR37, URZ, UP0, !UPT ;  /* 0x000000253f057290 */ /* 0x000fe200087fe43f */
[----:B--2---:R-:W-:-:S02]  /*13770*/  IMAD R3, R3, 0x70, R8 ;  /* 0x0000007003037824 */ /* 0x004fc400078e0208 */
[----:B------:R-:W-:-:S09]  /*13780*/  VIADD R8, R19, 0x400 ;  /* 0x0000040013087836 */ /* 0x000fd20000000000 */
.L_x_294:
        /* <DEDUP_REMOVED lines=15> */
.L_x_295:
        /* <DEDUP_REMOVED lines=15> */
.L_x_296:
        /* <DEDUP_REMOVED lines=12> */
.L_x_281:
[----:B------:R-:W-:Y:S05]  /*13a30*/  BSYNC B1 ;  /* 0x0000000000017941 */ /* 0x000fea0003800000 */
.L_x_280:
[----:B------:R-:W2:Y:S01]  /*13a40*/  LDL R2, [R1+0x1c] ;  /* 0x00001c0001027983 */ /* 0x000ea20000100800 */
[----:B------:R-:W-:Y:S01]  /*13a50*/  VIADD R19, R4, 0x1 ;  /* 0x0000000104137836 */ /* 0x000fe20000000000 */
[----:B------:R-:W-:Y:S01]  /*13a60*/  BSSY B1, `(.L_x_297) ;  /* 0x00000b4000017945 */ /* 0x000fe20003800000 */
[----:B0-----:R-:W-:-:S03]  /*13a70*/  VIADD R7, R0, 0xffffffff ;  /* 0xffffffff00077836 */ /* 0x001fc60000000000 */
[----:B------:R-:W-:-:S04]  /*13a80*/  ISETP.NE.AND P0, PT, R19, 0x2, PT ;  /* 0x000000021300780c */ /* 0x000fc80003f05270 */
[----:B------:R-:W-:Y:S02]  /*13a90*/  SEL R19, R19, RZ, P0 ;  /* 0x000000ff13137207 */ /* 0x000fe40000000000 */
[----:B--2---:R-:W-:Y:S02]  /*13aa0*/  LOP3.LUT P1, RZ, R2, 0x1, RZ, 0xc0, !PT ;  /* 0x0000000102ff7812 */ /* 0x004fe4000782c0ff */
[----:B------:R-:W-:-:S04]  /*13ab0*/  SEL R2, RZ, 0x1, P0 ;  /* 0x00000001ff027807 */ /* 0x000fc80000000000 */
[----:B------:R-:W-:-:S05]  /*13ac0*/  LOP3.LUT R12, R5, R2, RZ, 0x3c, !PT ;  /* 0x00000002050c7212 */ /* 0x000fca00078e3cff */
[----:B------:R0:W-:Y:S02]  /*13ad0*/  STL [R1+0x14], R12 ;  /* 0x0000140c01007387 */ /* 0x0001e40000100800 */
[----:B------:R-:W-:Y:S05]  /*13ae0*/  @!P1 BRA `(.L_x_298) ;  /* 0x0000000800ac9947 */ /* 0x000fea0003800000 */
[----:B------:R-:W-:Y:S01]  /*13af0*/  ULDC.64 UR4, c[0x0][0x418] ;  /* 0x0001060000047ab9 */ /* 0x000fe20000000a00 */
[----:B------:R-:W-:Y:S01]  /*13b00*/  IMAD.MOV.U32 R8, RZ, RZ, R7 ;  /* 0x000000ffff087224 */ /* 0x000fe200078e0007 */
[----:B------:R-:W-:-:S04]  /*13b10*/  ISETP.NE.U32.AND P0, PT, RZ, UR4, PT ;  /* 0x00000004ff007c0c */ /* 0x000fc8000bf05070 */
[----:B------:R-:W-:-:S13]  /*13b20*/  ISETP.NE.AND.EX P0, PT, RZ, UR5, PT, P0 ;  /* 0x00000005ff007c0c */ /* 0x000fda000bf05300 */
[----:B------:R-:W-:Y:S05]  /*13b30*/  @!P0 BRA `(.L_x_299) ;  /* 0x0000000000508947 */ /* 0x000fea0003800000 */
[----:B------:R-:W2:Y:S01]  /*13b40*/  LDL R11, [R1+0x20] ;  /* 0x00002000010b7983 */ /* 0x000ea20000100800 */
[----:B------:R-:W1:Y:S01]  /*13b50*/  LDC R9, c[0x0][0x43c] ;  /* 0x00010f00ff097b82 */ /* 0x000e620000000800 */
[----:B------:R-:W-:Y:S02]  /*13b60*/  ULDC.64 UR6, c[0x0][0x428] ;  /* 0x00010a0000067ab9 */ /* 0x000fe40000000a00 */
[----:B------:R-:W3:Y:S01]  /*13b70*/  LDL R10, [R1+0x10] ;  /* 0x00001000010a7983 */ /* 0x000ee20000100800 */
[----:B------:R-:W-:Y:S01]  /*13b80*/  ULDC.64 UR8, c[0x0][0x208] ;  /* 0x0000820000087ab9 */ /* 0x000fe20000000a00 */
[----:B-1----:R-:W-:-:S13]  /*13b90*/  ISETP.NE.AND P0, PT, R9, 0x1, PT ;  /* 0x000000010900780c */ /* 0x002fda0003f05270 */
[----:B------:R-:W1:Y:S02]  /*13ba0*/  @P0 LDC.64 R2, c[0x0][0x440] ;  /* 0x00011000ff020b82 */ /* 0x000e640000000a00 */
[----:B-1----:R-:W-:-:S04]  /*13bb0*/  @P0 IMAD.HI.U32 R8, R7, R2, RZ ;  /* 0x0000000207080227 */ /* 0x002fc800078e00ff */
        /* <DEDUP_REMOVED lines=10> */
[----:B------:R-:W-:-:S05]  /*13c60*/  LEA.HI.X R11, R2, UR5, R3, 0x2, P0 ;  /* 0x00000005020b7c11 */ /* 0x000fca00080f1403 */
[----:B------:R1:W5:Y:S04]  /*13c70*/  LDG.E R9, desc[UR8][R10.64] ;  /* 0x000000080a097981 */ /* 0x000368000c1e1900 */
.L_x_299:
[----:B------:R-:W-:Y:S01]  /*13c80*/  IMAD R2, R19, 0x8, R18 ;  /* 0x0000000813027824 */ /* 0x000fe200078e0212 */
[----:B------:R-:W-:Y:S01]  /*13c90*/  SHF.L.U32 R3, R12, 0x1f, RZ ;  /* 0x0000001f0c037819 */ /* 0x000fe200000006ff */
[----:B------:R-:W-:Y:S03]  /*13ca0*/  BSSY B2, `(.L_x_300) ;  /* 0x0000003000027945 */ /* 0x000fe60003800000 */
[----:B------:R-:W2:Y:S02]  /*13cb0*/  SYNCS.PHASECHK.TRANS64.TRYWAIT P0, [R2+URZ+0x36840], R3 ;  /* 0x03684003020075a7 */ /* 0x000ea4000800017f */
[----:B--2---:R-:W-:Y:S05]  /*13cc0*/  @!P0 BRA `(.L_x_301) ;  /* 0x00000030008c8947 */ /* 0x004fea0003800000 */
.L_x_380:
[----:B------:R-:W-:Y:S05]  /*13cd0*/  BSYNC B2 ;  /* 0x0000000000027941 */ /* 0x000fea0003800000 */
.L_x_300:
[----:B-1----:R-:W1:Y:S01]  /*13ce0*/  S2R R10, SR_TID.X ;  /* 0x00000000000a7919 */ /* 0x002e620000002100 */
[----:B------:R-:W-:Y:S01]  /*13cf0*/  BSSY B2, `(.L_x_302) ;  /* 0x000000b000027945 */ /* 0x000fe20003800000 */
[----:B-1----:R-:W-:-:S04]  /*13d00*/  LOP3.LUT R10, R10, 0x7f, RZ, 0xc0, !PT ;  /* 0x0000007f0a0a7812 */ /* 0x002fc800078ec0ff */
[----:B------:R-:W-:-:S13]  /*13d10*/  ISETP.NE.AND P1, PT, R10, RZ, PT ;  /* 0x000000ff0a00720c */ /* 0x000fda0003f25270 */
[----:B------:R-:W-:Y:S05]  /*13d20*/  @P1 BRA `(.L_x_303) ;  /* 0x00000000001c1947 */ /* 0x000fea0003800000 */
[----:B------:R-:W1:Y:S01]  /*13d30*/  S2R R10, SR_TID.X ;  /* 0x00000000000a7919 */ /* 0x000e620000002100 */
[----:B--2---:R-:W-:-:S04]  /*13d40*/  IMAD.MOV.U32 R3, RZ, RZ, 0xa800 ;  /* 0x0000a800ff037424 */ /* 0x004fc800078e00ff */
[----:B------:R3:W-:Y:S01]  /*13d50*/  SYNCS.ARRIVE.TRANS64 RZ, [R2+URZ+0x36830], R3 ;  /* 0x0368300302ff79a7 */ /* 0x0007e2000800003f */
[----:B-1----:R-:W-:-:S04]  /*13d60*/  LOP3.LUT R10, R10, 0x1f, RZ, 0xc0, !PT ;  /* 0x0000001f0a0a7812 */ /* 0x002fc800078ec0ff */
[----:B------:R-:W-:-:S13]  /*13d70*/  ISETP.NE.AND P0, PT, R10, RZ, PT ;  /* 0x000000ff0a00720c */ /* 0x000fda0003f05270 */
[----:B---3--:R-:W-:Y:S05]  /*13d80*/  @!P0 BRA `(.L_x_303) ;  /* 0x0000000000048947 */ /* 0x008fea0003800000 */
[----:B------:R-:W-:Y:S01]  /*13d90*/  BPT.TRAP 0x1 ;  /* 0x000000040000795c */ /* 0x000fe20000300000 */
.L_x_303:
[----:B------:R-:W-:Y:S05]  /*13da0*/  BSYNC B2 ;  /* 0x0000000000027941 */ /* 0x000fea0003800000 */
.L_x_302:
[----:B--2---:R-:W2:Y:S01]  /*13db0*/  LDL R2, [R1+0x18] ;  /* 0x0000180001027983 */ /* 0x004ea20000100800 */
[----:B0-----:R-:W-:Y:S01]  /*13dc0*/  IMAD.MOV.U32 R12, RZ, RZ, RZ ;  /* 0x000000ffff0c7224 */ /* 0x001fe200078e00ff */
[----:B------:R-:W-:Y:S01]  /*13dd0*/  UIADD3 UR4, UP0, UR36, 0x370, URZ ;  /* 0x0000037024047890 */ /* 0x000fe2000ff1e03f */
[C---:B------:R-:W-:Y:S01]  /*13de0*/  IMAD R3, R19.reuse, 0x8, R6 ;  /* 0x0000000813037824 */ /* 0x040fe200078e0206 */
[----:B------:R-:W-:Y:S01]  /*13df0*/  PLOP3.LUT P0, PT, PT, PT, PT, 0x80, 0x0 ;  /* 0x000000000000781c */ /* 0x000fe20003f0f070 */
[----:B------:R-:W-:Y:S01]  /*13e00*/  IMAD R10, R19, 0xa800, R18 ;  /* 0x0000a800130a7824 */ /* 0x000fe200078e0212 */
[----:B------:R-:W-:Y:S01]  /*13e10*/  R2UR UR10, R12 ;  /* 0x000000000c0a72ca */ /* 0x000fe200000e0000 */
[----:B------:R-:W-:Y:S01]  /*13e20*/  VIADD R3, R3, 0x30 ;  /* 0x0000003003037836 */ /* 0x000fe20000000000 */
[----:B------:R-:W-:Y:S01]  /*13e30*/  UIADD3.X UR5, URZ, UR37, URZ, UP0, !UPT ;  /* 0x000000253f057290 */ /* 0x000fe200087fe43f */
[----:B------:R-:W-:Y:S01]  /*13e40*/  VIADD R11, R10, 0x21400 ;  /* 0x000214000a0b7836 */ /* 0x000fe20000000000 */
[----:B------:R-:W-:Y:S01]  /*13e50*/  UMOV UR6, 0x0 ;  /* 0x0000000000067882 */ /* 0x000fe20000000000 */
[----:B------:R-:W-:Y:S01]  /*13e60*/  UMOV UR7, 0x14f00000 ;  /* 0x14f0000000077882 */ /* 0x000fe20000000000 */
[----:B--2---:R-:W-:-:S09]  /*13e70*/  IMAD R2, R8, 0x70, R2 ;  /* 0x0000007008027824 */ /* 0x004fd200078e0202 */
.L_x_304:
        /* <DEDUP_REMOVED lines=16> */
.L_x_305:
        /* <DEDUP_REMOVED lines=16> */
.L_x_306:
        /* <DEDUP_REMOVED lines=10> */
[----:B------:R-:W-:Y:S01]  /*14120*/  SHF.L.U32 R5, R5, 0x1f, RZ ;  /* 0x0000001f05057819 */ /* 0x000fe200000006ff */
[----:B------:R-:W-:Y:S01]  /*14130*/  IMAD R2, R4, 0x8, R6 ;  /* 0x0000000804027824 */ /* 0x000fe200078e0206 */
[----:B------:R-:W-:Y:S03]  /*14140*/  BSSY B2, `(.L_x_307) ;  /* 0x0000003000027945 */ /* 0x000fe60003800000 */
[----:B------:R-:W0:Y:S02]  /*14150*/  SYNCS.PHASECHK.TRANS64.TRYWAIT P0, [R2+URZ+0x60], R5 ;  /* 0x00006005020075a7 */ /* 0x000e24000800017f */
[----:B0-----:R-:W-:Y:S05]  /*14160*/  @!P0 BRA `(.L_x_308) ;  /* 0x0000002c00788947 */ /* 0x001fea0003800000 */
.L_x_381:
[----:B------:R-:W-:Y:S05]  /*14170*/  BSYNC B2 ;  /* 0x0000000000027941 */ /* 0x000fea0003800000 */
.L_x_307:
[----:B------:R-:W-:Y:S01]  /*14180*/  BSSY B2, `(.L_x_309) ;  /* 0x000000b000027945 */ /* 0x000fe20003800000 */
[----:B------:R-:W-:Y:S02]  /*14190*/  IMAD.MOV.U32 R10, RZ, RZ, 0x0 ;  /* 0x00000000ff0a7424 */ /* 0x000fe400078e00ff */
[----:B------:R-:W-:Y:S01]  /*141a0*/  IMAD.MOV.U32 R11, RZ, RZ, 0x14f00000 ;  /* 0x14f00000ff0b7424 */ /* 0x000fe200078e00ff */
[----:B------:R-:W-:Y:S06]  /*141b0*/  @P1 BRA `(.L_x_310) ;  /* 0x00000000001c1947 */ /* 0x000fec0003800000 */
[----:B------:R-:W1:Y:S02]  /*141c0*/  S2R R3, SR_TID.X ;  /* 0x0000000000037919 */ /* 0x000e640000002100 */
[----:B-1----:R-:W-:Y:S01]  /*141d0*/  LOP3.LUT R15, R3, 0x1f, RZ, 0xc0, !PT ;  /* 0x0000001f030f7812 */ /* 0x002fe200078ec0ff */
[----:B------:R-:W-:-:S03]  /*141e0*/  IMAD.MOV.U32 R3, RZ, RZ, 0xa800 ;  /* 0x0000a800ff037424 */ /* 0x000fc600078e00ff */
[----:B------:R-:W-:Y:S01]  /*141f0*/  ISETP.NE.AND P0, PT, R15, RZ, PT ;  /* 0x000000ff0f00720c */ /* 0x000fe20003f05270 */
[----:B------:R1:W-:-:S12]  /*14200*/  SYNCS.ARRIVE.TRANS64 RZ, [R2+URZ+0x50], R3 ;  /* 0x0000500302ff79a7 */ /* 0x0003d8000800003f */
[----:B-1----:R-:W-:Y:S05]  /*14210*/  @!P0 BRA `(.L_x_310) ;  /* 0x0000000000048947 */ /* 0x002fea0003800000 */
[----:B------:R-:W-:Y:S01]  /*14220*/  BPT.TRAP 0x1 ;  /* 0x000000040000795c */ /* 0x000fe20000300000 */
.L_x_310:
[----:B------:R-:W-:Y:S05]  /*14230*/  BSYNC B2 ;  /* 0x0000000000027941 */ /* 0x000fea0003800000 */
.L_x_309:
[----:B0-----:R-:W2:Y:S04]  /*14240*/  LDL R5, [R1+0x18] ;  /* 0x0000180001057983 */ /* 0x001ea80000100800 */
[----:B------:R-:W2:Y:S01]  /*14250*/  LDL.LU R3, [R1+0x8] ;  /* 0x0000080001037983 */ /* 0x000ea20000300800 */
        /* <DEDUP_REMOVED lines=10> */
.L_x_311:
        /* <DEDUP_REMOVED lines=15> */
.L_x_312:
        /* <DEDUP_REMOVED lines=15> */
.L_x_313:
        /* <DEDUP_REMOVED lines=12> */
.L_x_298:
[----:B------:R-:W-:Y:S05]  /*145a0*/  BSYNC B1 ;  /* 0x0000000000017941 */ /* 0x000fea0003800000 */
.L_x_297:
[----:B------:R-:W2:Y:S01]  /*145b0*/  LDL R2, [R1+0x28] ;  /* 0x0000280001027983 */ /* 0x000ea20000100800 */
[----:B------:R-:W-:Y:S01]  /*145c0*/  VIADD R0, R0, 0xfffffffe ;  /* 0xfffffffe00007836 */ /* 0x000fe20000000000 */
[----:B--2---:R-:W-:-:S13]  /*145d0*/  ISETP.GT.AND P0, PT, R7, R2, PT ;  /* 0x000000020700720c */ /* 0x004fda0003f04270 */
[----:B------:R-:W-:Y:S05]  /*145e0*/  @P0 BRA `(.L_x_314) ;  /* 0xffffffe800380947 */ /* 0x000fea000383ffff */
.L_x_260:
[----:B------:R-:W-:Y:S05]  /*145f0*/  BSYNC B0 ;  /* 0x0000000000007941 */ /* 0x000fea0003800000 */
.L_x_259:
[----:B------:R-:W2:Y:S01]  /*14600*/  S2R R2, SR_TID.X ;  /* 0x0000000000027919 */ /* 0x000ea20000002100 */
[----:B------:R-:W-:Y:S01]  /*14610*/  BSSY B0, `(.L_x_315) ;  /* 0x0000012000007945 */ /* 0x000fe20003800000 */
[----:B--2---:R-:W-:-:S04]  /*14620*/  LOP3.LUT R3, R2, 0x7f, RZ, 0xc0, !PT ;  /* 0x0000007f02037812 */ /* 0x004fc800078ec0ff */
[----:B------:R-:W-:-:S13]  /*14630*/  ISETP.NE.AND P0, PT, R3, RZ, PT ;  /* 0x000000ff0300720c */ /* 0x000fda0003f05270 */
[----:B------:R-:W-:Y:S05]  /*14640*/  @P0 BRA `(.L_x_316) ;  /* 0x0000000000380947 */ /* 0x000fea0003800000 */
[----:B------:R-:W2:Y:S01]  /*14650*/  S2R R2, SR_LANEID ;  /* 0x0000000000027919 */ /* 0x000ea20000000000 */
[----:B------:R-:W-:Y:S01]  /*14660*/  VOTEU.ANY UR4, UPT, PT ;  /* 0x0000000000047886 */ /* 0x000fe200038e0100 */
[----:B-1----:R-:W1:Y:S01]  /*14670*/  LDC.64 R4, c[0x0][0xc60] ;  /* 0x00031800ff047b82 */ /* 0x002e620000000a00 */
[----:B------:R-:W2:Y:S01]  /*14680*/  FLO.U32 R0, UR4 ;  /* 0x0000000400007d00 */ /* 0x000ea200080e0000 */
[----:B------:R-:W-:Y:S01]  /*14690*/  ULDC.64 UR6, c[0x0][0x208] ;  /* 0x0000820000067ab9 */ /* 0x000fe20000000a00 */
[----:B--2---:R-:W-:-:S06]  /*146a0*/  ISETP.EQ.U32.AND P0, PT, R0, R2, PT ;  /* 0x000000020000720c */ /* 0x004fcc0003f02070 */
[----:B------:R-:W1:Y:S07]  /*146b0*/  POPC R2, UR4 ;  /* 0x0000000400027d09 */ /* 0x000e6e0008000000 */
[----:B-1----:R-:W2:Y:S04]  /*146c0*/  @P0 ATOMG.E.ADD.STRONG.GPU PT, R2, desc[UR6][R4.64], R2 ;  /* 0x00000002040209a8 */ /* 0x002ea800081ee1c6 */
[----:B--2---:R1:W2:Y:S02]  /*146d0*/  SHFL.IDX PT, R2, R2, R0, 0x1f ;  /* 0x00001f0002027589 */ /* 0x0042a400000e0000 */
[----:B-1----:R-:W1:Y:S02]  /*146e0*/  S2R R0, SR_LTMASK ;  /* 0x0000000000007919 */ /* 0x002e640000003900 */
[----:B-1----:R-:W-:-:S06]  /*146f0*/  LOP3.LUT R0, R0, UR4, RZ, 0xc0, !PT ;  /* 0x0000000400007c12 */ /* 0x002fcc000f8ec0ff */
[----:B------:R-:W2:Y:S02]  /*14700*/  POPC R0, R0 ;  /* 0x0000000000007309 */ /* 0x000ea40000000000 */
[----:B--2---:R-:W-:-:S05]  /*14710*/  IADD3 R0, R2, UR38, R0 ;  /* 0x0000002602007c10 */ /* 0x004fca000fffe000 */
[----:B------:R2:W-:Y:S02]  /*14720*/  STL [R1], R0 ;  /* 0x0000000001007387 */ /* 0x0005e40000100800 */
.L_x_316:
[----:B------:R-:W-:Y:S05]  /*14730*/  BSYNC B0 ;  /* 0x0000000000007941 */ /* 0x000fea0003800000 */
.L_x_315:
[----:B--2---:R-:W2:Y:S01]  /*14740*/  LDL R0, [R1+0x1c] ;  /* 0x00001c0001007983 */ /* 0x004ea20000100800 */
[----:B------:R-:W-:Y:S01]  /*14750*/  BSSY B0, `(.L_x_317) ;  /* 0x0000049000007945 */ /* 0x000fe20003800000 */
[----:B--2---:R-:W-:-:S13]  /*14760*/  LOP3.LUT P0, RZ, R0, 0x1, RZ, 0xc0, !PT ;  /* 0x0000000100ff7812 */ /* 0x004fda000780c0ff */
[----:B------:R-:W-:Y:S05]  /*14770*/  @!P0 BRA `(.L_x_318) ;  /* 0x0000000400188947 */ /* 0x000fea0003800000 */
[----:B------:R-:W2:Y:S01]  /*14780*/  LDL R2, [R1+0x14] ;  /* 0x0000140001027983 */ /* 0x000ea20000100800 */
[----:B------:R-:W-:Y:S01]  /*14790*/  IMAD R0, R19, 0x8, R18 ;  /* 0x0000000813007824 */ /* 0x000fe200078e0212 */
[----:B------:R-:W-:Y:S01]  /*147a0*/  BSSY B1, `(.L_x_319) ;  /* 0x0000005000017945 */ /* 0x000fe20003800000 */
[----:B------:R-:W-:Y:S02]  /*147b0*/  ISETP.NE.AND P1, PT, R3, RZ, PT ;  /* 0x000000ff0300720c */ /* 0x000fe40003f25270 */
[----:B--2---:R-:W-:-:S04]  /*147c0*/  SHF.L.U32 R2, R2, 0x1f, RZ ;  /* 0x0000001f02027819 */ /* 0x004fc800000006ff */
[----:B------:R-:W2:Y:S02]  /*147d0*/  SYNCS.PHASECHK.TRANS64.TRYWAIT P0, [R0+URZ+0x36860], R2 ;  /* 0x03686002000075a7 */ /* 0x000ea4000800017f */
[----:B--2---:R-:W-:Y:S05]  /*147e0*/  @!P0 BRA `(.L_x_320) ;  /* 0x0000002400ec8947 */ /* 0x004fea0003800000 */
.L_x_382:
[----:B------:R-:W-:Y:S05]  /*147f0*/  BSYNC B1 ;  /* 0x0000000000017941 */ /* 0x000fea0003800000 */
.L_x_319:
[----:B------:R-:W-:Y:S04]  /*14800*/  BSSY B1, `(.L_x_321) ;  /* 0x0000009000017945 */ /* 0x000fe80003800000 */
[----:B------:R-:W-:Y:S05]  /*14810*/  @P1 BRA `(.L_x_322) ;  /* 0x00000000001c1947 */ /* 0x000fea0003800000 */
[----:B------:R-:W3:Y:S01]  /*14820*/  S2R R3, SR_TID.X ;  /* 0x0000000000037919 */ /* 0x000ee20000002100 */
[----:B--2---:R-:W-:-:S04]  /*14830*/  IMAD.MOV.U32 R2, RZ, RZ, 0xa800 ;  /* 0x0000a800ff027424 */ /* 0x004fc800078e00ff */
[----:B------:R4:W-:Y:S01]  /*14840*/  SYNCS.ARRIVE.TRANS64 RZ, [R0+URZ+0x36850], R2 ;  /* 0x0368500200ff79a7 */ /* 0x0009e2000800003f */
[----:B---3--:R-:W-:-:S04]  /*14850*/  LOP3.LUT R3, R3, 0x1f, RZ, 0xc0, !PT ;  /* 0x0000001f03037812 */ /* 0x008fc800078ec0ff */
[----:B------:R-:W-:-:S13]  /*14860*/  ISETP.NE.AND P0, PT, R3, RZ, PT ;  /* 0x000000ff0300720c */ /* 0x000fda0003f05270 */
[----:B----4-:R-:W-:Y:S05]  /*14870*/  @!P0 BRA `(.L_x_322) ;  /* 0x0000000000048947 */ /* 0x010fea0003800000 */
[----:B------:R-:W-:Y:S01]  /*14880*/  BPT.TRAP 0x1 ;  /* 0x000000040000795c */ /* 0x000fe20000300000 */
.L_x_322:
[----:B------:R-:W-:Y:S05]  /*14890*/  BSYNC B1 ;  /* 0x0000000000017941 */ /* 0x000fea0003800000 */
.L_x_321:
[----:B------:R-:W3:Y:S04]  /*148a0*/  LDL.LU R3, [R1+0x18] ;  /* 0x0000180001037983 */ /* 0x000ee80000300800 */
[----:B--2---:R-:W3:Y:S01]  /*148b0*/  LDL.LU R2, [R1+0x8] ;  /* 0x0000080001027983 */ /* 0x004ee20000300800 */
[----:B------:R-:W-:Y:S01]  /*148c0*/  UIADD3 UR4, UP0, UR36, 0x470, URZ ;  /* 0x0000047024047890 */ /* 0x000fe2000ff1e03f */
[----:B------:R-:W-:Y:S01]  /*148d0*/  PLOP3.LUT P0, PT, PT, PT, PT, 0x80, 0x0 ;  /* 0x000000000000781c */ /* 0x000fe20003f0f070 */
[----:B------:R-:W-:Y:S01]  /*148e0*/  VIADD R0, R0, 0x36850 ;  /* 0x0003685000007836 */ /* 0x000fe20000000000 */
[----:B------:R-:W-:Y:S01]  /*148f0*/  UMOV UR6, 0x0 ;  /* 0x0000000000067882 */ /* 0x000fe20000000000 */
[----:B------:R-:W-:Y:S01]  /*14900*/  UIADD3.X UR5, URZ, UR37, URZ, UP0, !UPT ;  /* 0x000000253f057290 */ /* 0x000fe200087fe43f */
[----:B------:R-:W-:Y:S01]  /*14910*/  UMOV UR7, 0x14f00000 ;  /* 0x14f0000000077882 */ /* 0x000fe20000000000 */
[----:B------:R-:W-:Y:S01]  /*14920*/  UMOV UR10, URZ ;  /* 0x0000003f000a7c82 */ /* 0x000fe20008000000 */
[----:B---3--:R-:W-:-:S02]  /*14930*/  IMAD R3, R2, 0x70, R3 ;  /* 0x0000007002037824 */ /* 0x008fc400078e0203 */
[----:B------:R-:W-:-:S04]  /*14940*/  IMAD R2, R19, 0xa800, R18 ;  /* 0x0000a80013027824 */ /* 0x000fc800078e0212 */
[----:B------:R-:W-:-:S07]  /*14950*/  VIADD R4, R2, 0x400 ;  /* 0x0000040002047836 */ /* 0x000fce0000000000 */
.L_x_323:
        /* <DEDUP_REMOVED lines=9> */
[----:B--2---:R-:W-:Y:S05]  /*149f0*/  @P0 BRA.U.ANY `(.L_x_323) ;  /* 0xfffffffd00d80947 */ /* 0x004fea000393ffff */
[----:B------:R-:W-:Y:S01]  /*14a00*/  PLOP3.LUT P0, PT, PT, PT, PT, 0x80, 0x0 ;  /* 0x000000000000781c */ /* 0x000fe20003f0f070 */
[----:B------:R-:W-:Y:S01]  /*14a10*/  VIADD R4, R2, 0x3c00 ;  /* 0x00003c0002047836 */ /* 0x000fe20000000000 */
[----:B------:R-:W-:Y:S01]  /*14a20*/  UMOV UR6, 0x0 ;  /* 0x0000000000067882 */ /* 0x000fe20000000000 */
[----:B------:R-:W-:Y:S01]  /*14a30*/  UMOV UR7, 0x14f00000 ;  /* 0x14f0000000077882 */ /* 0x000fe20000000000 */
[----:B------:R-:W-:-:S09]  /*14a40*/  UMOV UR10, 0x40 ;  /* 0x00000040000a7882 */ /* 0x000fd20000000000 */
.L_x_324:
        /* <DEDUP_REMOVED lines=15> */
.L_x_325:
        /* <DEDUP_REMOVED lines=10> */
.L_x_318:
[----:B------:R-:W-:Y:S05]  /*14be0*/  BSYNC B0 ;  /* 0x0000000000007941 */ /* 0x000fea0003800000 */
.L_x_317:
[----:B------:R-:W2:Y:S01]  /*14bf0*/  LDL.LU R4, [R1+0x14] ;  /* 0x0000140001047983 */ /* 0x000ea20000300800 */
[----:B------:R-:W-:-:S05]  /*14c00*/  VIADD R19, R19, 0x1 ;  /* 0x0000000113137836 */ /* 0x000fca0000000000 */
[----:B------:R-:W-:-:S04]  /*14c10*/  ISETP.NE.AND P0, PT, R19, 0x2, PT ;  /* 0x000000021300780c */ /* 0x000fc80003f05270 */
[----:B------:R-:W-:Y:S02]  /*14c20*/  SEL R0, RZ, 0x1, P0 ;  /* 0x00000001ff007807 */ /* 0x000fe40000000000 */
[----:B------:R-:W-:Y:S02]  /*14c30*/  SEL R19, R19, RZ, P0 ;  /* 0x000000ff13137207 */ /* 0x000fe40000000000 */
[----:B--2---:R-:W-:-:S05]  /*14c40*/  LOP3.LUT R4, R4, R0, RZ, 0x3c, !PT ;  /* 0x0000000004047212 */ /* 0x004fca00078e3cff */
[----:B------:R2:W-:Y:S02]  /*14c50*/  STL [R1+0x14], R4 ;  /* 0x0000140401007387 */ /* 0x0005e40000100800 */
.L_x_239:
[----:B------:R-:W-:Y:S05]  /*14c60*/  BSYNC B7 ;  /* 0x0000000000077941 */ /* 0x000fea0003800000 */
.L_x_237:
[----:B---3--:R-:W3:Y:S02]  /*14c70*/  LDL R0, [R1+0x1c] ;  /* 0x00001c0001007983 */ /* 0x008ee40000100800 */
[----:B---3--:R-:W-:-:S13]  /*14c80*/  LOP3.LUT P0, RZ, R0, 0x2, RZ, 0xc0, !PT ;  /* 0x0000000200ff7812 */ /* 0x008fda000780c0ff */
[----:B------:R-:W-:Y:S05]  /*14c90*/  @!P0 BRA `(.L_x_326) ;  /* 0x00000000002c8947 */ /* 0x000fea0003800000 */
[----:B------:R-:W-:Y:S05]  /*14ca0*/  WARPSYNC.ALL ;  /* 0x0000000000007948 */ /* 0x000fea0003800000 */
[----:B------:R-:W3:Y:S08]  /*14cb0*/  S2UR UR5, SR_CgaCtaId ;  /* 0x00000000000579c3 */ /* 0x000ef00000008800 */
[----:B------:R-:W-:Y:S06]  /*14cc0*/  BAR.SYNC.DEFER_BLOCKING 0x5, 0x180 ;  /* 0x0146000000007b1d */ /* 0x000fec0000010000 */
[----:B------:R-:W-:-:S02]  /*14cd0*/  UMOV UR4, 0x400 ;  /* 0x0000040000047882 */ /* 0x000fc40000000000 */
[----:B---3--:R-:W-:-:S06]  /*14ce0*/  ULEA UR4, UR5, UR4, 0x18 ;  /* 0x0000000405047291 */ /* 0x008fcc000f8ec03f */
[----:B------:R-:W-:-:S05]  /*14cf0*/  IMAD.U32 R18, RZ, RZ, UR4 ;  /* 0x00000004ff127e24 */ /* 0x000fca000f8e00ff */
[----:B012---:R-:W0:Y:S04]  /*14d00*/  LDS.128 R4, [R18+0x368d0] ;  /* 0x0368d00012047984 */ /* 0x007e280000000c00 */
[----:B0-----:R1:W-:Y:S04]  /*14d10*/  STL.64 [R1], R4 ;  /* 0x0000000401007387 */ /* 0x0013e80000100a00 */
[----:B------:R1:W-:Y:S01]  /*14d20*/  STL.64 [R1+0x8], R6 ;  /* 0x0000080601007387 */ /* 0x0003e20000100a00 */
[----:B------:R-:W-:Y:S06]  /*14d30*/  BAR.ARV 0x4, 0x180 ;  /* 0x0106000000007b1d */ /* 0x000fec0000002000 */
[----:B------:R-:W-:Y:S05]  /*14d40*/  BRA `(.L_x_327) ;  /* 0x0000000c00247947 */ /* 0x000fea0003800000 */
.L_x_326:
[----:B------:R-:W3:Y:S01]  /*14d50*/  S2R R0, SR_TID.X ;  /* 0x0000000000007919 */ /* 0x000ee20000002100 */
[----:B------:R-:W-:Y:S01]  /*14d60*/  UMOV UR4, 0xffffffff ;  /* 0xffffffff00047882 */ /* 0x000fe20000000000 */
[----:B---3--:R-:W-:-:S04]  /*14d70*/  LOP3.LUT R16, R0, 0x1f, RZ, 0xc0, !PT ;  /* 0x0000001f00107812 */ /* 0x008fc800078ec0ff */
[----:B------:R-:W-:Y:S01]  /*14d80*/  ISETP.NE.AND P0, PT, R16, 0x1f, PT ;  /* 0x0000001f1000780c */ /* 0x000fe20003f05270 */
[----:B------:R-:W-:-:S12]  /*14d90*/  BRA.DIV UR4, `(.L_x_328) ;  /* 0x0000002204947947 */ /* 0x000fd8000b800000 */
[----:B------:R-:W3:Y:S01]  /*14da0*/  LDL.LU R3, [R1] ;  /* 0x0000000001037983 */ /* 0x000ee20000300800 */
[----:B------:R-:W-:-:S03]  /*14db0*/  ULDC UR4, c[0x0][0xc3c] ;  /* 0x00030f0000047ab9 */ /* 0x000fc60000000800 */
[----:B0-2---:R-:W2:Y:S01]  /*14dc0*/  LDL R4, [R1+0xc] ;  /* 0x00000c0001047983 */ /* 0x005ea20000100800 */
[----:B------:R-:W-:Y:S01]  /*14dd0*/  ULDC.64 UR6, c[0x0][0x208] ;  /* 0x0000820000067ab9 */ /* 0x000fe20000000a00 */
[----:B---3--:R-:W-:Y:S02]  /*14de0*/  IMAD.MOV.U32 R10, RZ, RZ, R3 ;  /* 0x000000ffff0a7224 */ /* 0x008fe400078e0003 */
[----:B--2---:R-:W-:-:S05]  /*14df0*/  IMAD.IADD R0, R4, 0x1, R16 ;  /* 0x0000000104007824 */ /* 0x004fca00078e0210 */
[----:B------:R-:W-:-:S13]  /*14e00*/  ISETP.GE.OR P1, PT, R0, UR4, !P0 ;  /* 0x0000000400007c0c */ /* 0x000fda000c726670 */
[----:B------:R-:W0:Y:S08]  /*14e10*/  @!P1 LDC.64 R2, c[0x0][0xc80] ;  /* 0x00032000ff029b82 */ /* 0x000e300000000a00 */
[----:B-1----:R-:W1:Y:S01]  /*14e20*/  @!P1 LDC.64 R4, c[0x0][0xc78] ;  /* 0x00031e00ff049b82 */ /* 0x002e620000000a00 */
[----:B0-----:R-:W-:-:S05]  /*14e30*/  @!P1 IMAD.WIDE R2, R0, 0x4, R2 ;  /* 0x0000000400029825 */ /* 0x001fca00078e0202 */
[----:B------:R1:W2:Y:S02]  /*14e40*/  @!P1 LDG.E R6, desc[UR6][R2.64] ;  /* 0x0000000602069981 */ /* 0x0002a4000c1e1900 */
[----:B-1----:R-:W-:-:S06]  /*14e50*/  @!P1 IMAD.WIDE R2, R0, 0x4, R4 ;  /* 0x0000000400029825 */ /* 0x002fcc00078e0204 */
[----:B------:R-:W3:Y:S01]  /*14e60*/  @!P1 LDG.E R2, desc[UR6][R2.64] ;  /* 0x0000000602029981 */ /* 0x000ee2000c1e1900 */
[----:B------:R-:W-:Y:S01]  /*14e70*/  IMAD.MOV.U32 R5, RZ, RZ, RZ ;  /* 0x000000ffff057224 */ /* 0x000fe200078e00ff */
[C---:B------:R-:W-:Y:S02]  /*14e80*/  ISETP.GE.U32.AND P2, PT, R16.reuse, 0x2, PT ;  /* 0x000000021000780c */ /* 0x040fe40003f46070 */
[C---:B------:R-:W-:Y:S01]  /*14e90*/  ISETP.GE.U32.AND P3, PT, R16.reuse, 0x4, PT ;  /* 0x000000041000780c */ /* 0x040fe20003f66070 */
[----:B------:R-:W-:Y:S01]  /*14ea0*/  SHFL.IDX PT, R0, R10, RZ, 0x1f ;  /* 0x00001fff0a007589 */ /* 0x000fe200000e0000 */
[C---:B------:R-:W-:Y:S02]  /*14eb0*/  ISETP.GE.U32.AND P4, PT, R16.reuse, 0x8, PT ;  /* 0x000000081000780c */ /* 0x040fe40003f86070 */
[----:B------:R-:W-:Y:S01]  /*14ec0*/  ISETP.GE.U32.AND P5, PT, R16, 0x10, PT ;  /* 0x000000101000780c */ /* 0x000fe20003fa6070 */
[----:B------:R-:W-:Y:S01]  /*14ed0*/  SHFL.IDX PT, R8, R10, 0x1, 0x1f ;  /* 0x00201f000a087f89 */ /* 0x000fe200000e0000 */
[----:B--2---:R-:W-:Y:S01]  /*14ee0*/  @!P1 IMAD.MOV.U32 R5, RZ, RZ, R6 ;  /* 0x000000ffff059224 */ /* 0x004fe200078e0006 */
[----:B------:R-:W-:-:S02]  /*14ef0*/  CS2R R6, SRZ ;  /* 0x0000000000067805 */ /* 0x000fc4000001ff00 */
[----:B---3--:R-:W-:Y:S01]  /*14f00*/  @!P1 IMAD.MOV.U32 R7, RZ, RZ, R2 ;  /* 0x000000ffff079224 */ /* 0x008fe200078e0002 */
[----:B------:R-:W-:-:S03]  /*14f10*/  ISETP.NE.AND P1, PT, R16, RZ, PT ;  /* 0x000000ff1000720c */ /* 0x000fc60003f25270 */
[----:B------:R-:W-:-:S05]  /*14f20*/  IMAD R2, R7, R5, RZ ;  /* 0x0000000507027224 */ /* 0x000fca00078e02ff */
        /* <DEDUP_REMOVED lines=15> */
[----:B------:R0:W1:Y:S02]  /*15020*/  SHFL.IDX PT, R9, R2, 0x1f, 0x1f ;  /* 0x03e01f0002097f89 */ /* 0x00006400000e0000 */
.L_x_392:
[----:B------:R-:W-:Y:S02]  /*15030*/  ULDC UR4, c[0x0][0xc38] ;  /* 0x00030e0000047ab9 */ /* 0x000fe40000000800 */
[----:B------:R-:W-:-:S04]  /*15040*/  IMAD.U32 R3, RZ, RZ, UR4 ;  /* 0x00000004ff037e24 */ /* 0x000fc8000f8e00ff */
[----:B-1----:R-:W-:-:S04]  /*15050*/  IMAD R9, R9, R3, RZ ;  /* 0x0000000309097224 */ /* 0x002fc800078e02ff */
[----:B------:R-:W-:-:S05]  /*15060*/  IMAD.IADD R4, R8, 0x1, R9 ;  /* 0x0000000108047824 */ /* 0x000fca00078e0209 */
[----:B------:R-:W-:-:S13]  /*15070*/  ISETP.GT.AND P6, PT, R4, R0, PT ;  /* 0x000000000400720c */ /* 0x000fda0003fc4270 */
[----:B------:R-:W-:Y:S05]  /*15080*/  @P6 BRA `(.L_x_329) ;  /* 0x0000000000b06947 */ /* 0x000fea0003800000 */
.L_x_332:
[----:B------:R-:W2:Y:S01]  /*15090*/  LDL.LU R3, [R1+0xc] ;  /* 0x00000c0001037983 */ /* 0x000ea20000300800 */
[----:B0-----:R-:W0:Y:S01]  /*150a0*/  LDC R2, c[0x0][0xc3c] ;  /* 0x00030f00ff027b82 */ /* 0x001e220000000800 */
[----:B--2---:R-:W-:-:S05]  /*150b0*/  VIADD R3, R3, 0x1f ;  /* 0x0000001f03037836 */ /* 0x004fca0000000000 */
[----:B0-----:R-:W-:-:S13]  /*150c0*/  ISETP.GE.AND P6, PT, R3, R2, PT ;  /* 0x000000020300720c */ /* 0x001fda0003fc6270 */
[----:B------:R-:W-:Y:S05]  /*150d0*/  @P6 BRA `(.L_x_330) ;  /* 0x0000000400d86947 */ /* 0x000fea0003800000 */
[----:B------:R-:W0:Y:S01]  /*150e0*/  S2R R5, SR_TID.X ;  /* 0x0000000000057919 */ /* 0x000e220000002100 */
[----:B------:R-:W-:Y:S01]  /*150f0*/  ULDC.64 UR4, c[0x0][0x208] ;  /* 0x0000820000047ab9 */ /* 0x000fe20000000a00 */
[----:B------:R1:W-:Y:S01]  /*15100*/  STL [R1+0xc], R3 ;  /* 0x00000c0301007387 */ /* 0x0003e20000100800 */
[----:B0-----:R-:W-:-:S05]  /*15110*/  LOP3.LUT R5, R5, 0x1f, RZ, 0xc0, !PT ;  /* 0x0000001f05057812 */ /* 0x001fca00078ec0ff */
[----:B------:R-:W-:Y:S02]  /*15120*/  IMAD.IADD R7, R3, 0x1, R5 ;  /* 0x0000000103077824 */ /* 0x000fe400078e0205 */
[----:B------:R-:W-:-:S03]  /*15130*/  IMAD.MOV.U32 R5, RZ, RZ, RZ ;  /* 0x000000ffff057224 */ /* 0x000fc600078e00ff */
[----:B------:R-:W-:-:S13]  /*15140*/  ISETP.GE.OR P6, PT, R7, R2, !P0 ;  /* 0x000000020700720c */ /* 0x000fda00047c6670 */
[----:B-1----:R-:W0:Y:S02]  /*15150*/  @!P6 LDC.64 R2, c[0x0][0xc80] ;  /* 0x00032000ff02eb82 */ /* 0x002e240000000a00 */
[----:B0-----:R-:W-:-:S05]  /*15160*/  @!P6 IMAD.WIDE R2, R7, 0x4, R2 ;  /* 0x000000040702e825 */ /* 0x001fca00078e0202 */
[----:B------:R0:W2:Y:S02]  /*15170*/  @!P6 LDG.E R5, desc[UR4][R2.64] ;  /* 0x000000040205e981 */ /* 0x0000a4000c1e1900 */
[----:B0-----:R-:W0:Y:S02]  /*15180*/  @!P6 LDC.64 R2, c[0x0][0xc78] ;  /* 0x00031e00ff02eb82 */ /* 0x001e240000000a00 */
[----:B0-----:R-:W-:-:S04]  /*15190*/  @!P6 IMAD.WIDE R2, R7, 0x4, R2 ;  /* 0x000000040702e825 */ /* 0x001fc800078e0202 */
[----:B------:R-:W-:-:S06]  /*151a0*/  IMAD.MOV.U32 R7, RZ, RZ, RZ ;  /* 0x000000ffff077224 */ /* 0x000fcc00078e00ff */
[----:B------:R-:W2:Y:S01]  /*151b0*/  @!P6 LDG.E R7, desc[UR4][R2.64] ;  /* 0x000000040207e981 */ /* 0x000ea2000c1e1900 */
[----:B------:R-:W-:Y:S01]  /*151c0*/  UMOV UR4, 0xffffffff ;  /* 0xffffffff00047882 */ /* 0x000fe20000000000 */
[----:B--2---:R-:W-:Y:S02]  /*151d0*/  IMAD R2, R7, R5, RZ ;  /* 0x0000000507027224 */ /* 0x004fe400078e02ff */
[----:B------:R-:W-:Y:S05]  /*151e0*/  BRA.DIV UR4, `(.L_x_331) ;  /* 0x0000002204e07947 */ /* 0x000fea000b800000 */
        /* <DEDUP_REMOVED lines=16> */
.L_x_400:
[----:B------:R-:W-:Y:S02]  /*152f0*/  ULDC UR4, c[0x0][0xc38] ;  /* 0x00030e0000047ab9 */ /* 0x000fe40000000800 */
[----:B------:R-:W-:-:S04]  /*15300*/  IMAD.U32 R3, RZ, RZ, UR4 ;  /* 0x00000004ff037e24 */ /* 0x000fc8000f8e00ff */
[----:B-1----:R-:W-:-:S04]  /*15310*/  IMAD R9, R9, R3, RZ ;  /* 0x0000000309097224 */ /* 0x002fc800078e02ff */
[----:B------:R-:W-:-:S05]  /*15320*/  IMAD.IADD R4, R9, 0x1, R4 ;  /* 0x0000000109047824 */ /* 0x000fca00078e0204 */
[----:B------:R-:W-:-:S13]  /*15330*/  ISETP.GT.AND P6, PT, R4, R0, PT ;  /* 0x000000000400720c */ /* 0x000fda0003fc4270 */
[----:B------:R-:W-:Y:S05]  /*15340*/  @!P6 BRA `(.L_x_332) ;  /* 0xfffffffc0050e947 */ /* 0x000fea000383ffff */
.L_x_329:
[----:B------:R-:W-:Y:S01]  /*15350*/  IMAD.IADD R9, R4, 0x1, -R9 ;  /* 0x0000000104097824 */ /* 0x000fe200078e0a09 */
[----:B------:R-:W-:-:S03]  /*15360*/  UMOV UR4, 0xffffffff ;  /* 0xffffffff00047882 */ /* 0x000fc60000000000 */
[----:B------:R-:W-:-:S05]  /*15370*/  IMAD R4, R2, R3, R9 ;  /* 0x0000000302047224 */ /* 0x000fca00078e0209 */
[----:B------:R-:W-:Y:S01]  /*15380*/  ISETP.GT.AND P6, PT, R4, R0, PT ;  /* 0x000000000400720c */ /* 0x000fe20003fc4270 */
[----:B------:R-:W-:-:S12]  /*15390*/  BRA.DIV UR4, `(.L_x_333) ;  /* 0x00000026044c7947 */ /* 0x000fd8000b800000 */
[----:B------:R-:W-:-:S04]  /*153a0*/  VOTE.ANY R8, PT, !P6 ;  /* 0x0000000000087806 */ /* 0x000fc800070e0100 */
[----:B------:R-:W1:Y:S02]  /*153b0*/  POPC R4, R8 ;  /* 0x0000000800047309 */ /* 0x000e640000000000 */
[----:B-1----:R1:W2:Y:S04]  /*153c0*/  SHFL.IDX PT, R5, R5, R4, 0x1f ;  /* 0x00001f0405057589 */ /* 0x0022a800000e0000 */
[----:B------:R1:W3:Y:S02]  /*153d0*/  SHFL.IDX PT, R7, R7, R4, 0x1f ;  /* 0x00001f0407077589 */ /* 0x0002e400000e0000 */
.L_x_405:
[----:B------:R-:W-:-:S13]  /*153e0*/  ISETP.NE.AND P0, PT, R8, RZ, PT ;  /* 0x000000ff0800720c */ /* 0x000fda0003f05270 */
[----:B------:R-:W-:Y:S05]  /*153f0*/  @!P0 BRA `(.L_x_334) ;  /* 0x0000000000148947 */ /* 0x000fea0003800000 */
[----:B------:R-:W-:Y:S01]  /*15400*/  UMOV UR4, 0xffffffff ;  /* 0xffffffff00047882 */ /* 0x000fe20000000000 */
[----:B------:R-:W-:Y:S02]  /*15410*/  VIADD R12, R4, 0xffffffff ;  /* 0xffffffff040c7836 */ /* 0x000fe40000000000 */
[----:B------:R-:W-:Y:S05]  /*15420*/  BRA.DIV UR4, `(.L_x_335) ;  /* 0x0000002604847947 */ /* 0x000fea000b800000 */
[----:B0-----:R0:W4:Y:S02]  /*15430*/  SHFL.IDX PT, R2, R2, R12, 0x1f ;  /* 0x00001f0c02027589 */ /* 0x00112400000e0000 */
.L_x_408:
[----:B----4-:R-:W-:-:S07]  /*15440*/  IMAD.MOV.U32 R6, RZ, RZ, R2 ;  /* 0x000000ffff067224 */ /* 0x010fce00078e0002 */
.L_x_334:
[----:B------:R-:W4:Y:S01]  /*15450*/  LDL.LU R10, [R1+0xc] ;  /* 0x00000c00010a7983 */ /* 0x000f220000300800 */
[----:B------:R-:W-:Y:S01]  /*15460*/  IMAD R9, R6, R3, R9 ;  /* 0x0000000306097224 */ /* 0x000fe200078e0209 */
[----:B--2---:R-:W-:-:S03]  /*15470*/  IABS R6, R5 ;  /* 0x0000000500067213 */ /* 0x004fc60000000000 */
[----:B------:R-:W-:Y:S01]  /*15480*/  IMAD.IADD R0, R0, 0x1, -R9 ;  /* 0x0000000100007824 */ /* 0x000fe200078e0a09 */
[----:B0-----:R-:W0:Y:S01]  /*15490*/  I2F.RP R2, R6 ;  /* 0x0000000600027306 */ /* 0x001e220000209400 */
[----:B------:R2:W-:Y:S02]  /*154a0*/  STL [R1], R9 ;  /* 0x0000000901007387 */ /* 0x0005e40000100800 */
[----:B--2---:R-:W-:-:S05]  /*154b0*/  IABS R9, R5 ;  /* 0x0000000500097213 */ /* 0x004fca0000000000 */
[----:B0-----:R-:W0:Y:S01]  /*154c0*/  MUFU.RCP R2, R2 ;  /* 0x0000000200027308 */ /* 0x001e220000001000 */
[----:B------:R-:W-:Y:S02]  /*154d0*/  IMAD.MOV R9, RZ, RZ, -R9 ;  /* 0x000000ffff097224 */ /* 0x000fe400078e0a09 */
[----:B0-----:R-:W-:-:S05]  /*154e0*/  VIADD R2, R2, 0xffffffe ;  /* 0x0ffffffe02027836 */ /* 0x001fca0000000000 */
[----:B------:R-:W0:Y:S02]  /*154f0*/  F2I.FTZ.U32.TRUNC.NTZ R3, R2 ;  /* 0x0000000200037305 */ /* 0x000e24000021f000 */
[----:B0-----:R-:W-:-:S04]  /*15500*/  IMAD.MOV R2, RZ, RZ, -R3 ;  /* 0x000000ffff027224 */ /* 0x001fc800078e0a03 */
[----:B------:R-:W-:Y:S02]  /*15510*/  IMAD R8, R2, R6, RZ ;  /* 0x0000000602087224 */ /* 0x000fe400078e02ff */
[----:B------:R-:W-:-:S04]  /*15520*/  IMAD.MOV.U32 R2, RZ, RZ, RZ ;  /* 0x000000ffff027224 */ /* 0x000fc800078e00ff */
[----:B------:R-:W-:Y:S01]  /*15530*/  IMAD.HI.U32 R2, R3, R8, R2 ;  /* 0x0000000803027227 */ /* 0x000fe200078e0002 */
[----:B------:R-:W-:-:S05]  /*15540*/  IABS R3, R0 ;  /* 0x0000000000037213 */ /* 0x000fca0000000000 */
[----:B------:R-:W-:-:S04]  /*15550*/  IMAD.HI.U32 R8, R2, R3, RZ ;  /* 0x0000000302087227 */ /* 0x000fc800078e00ff */
[----:B------:R-:W-:-:S05]  /*15560*/  IMAD R3, R8, R9, R3 ;  /* 0x0000000908037224 */ /* 0x000fca00078e0203 */
[----:B------:R-:W-:-:S13]  /*15570*/  ISETP.GT.U32.AND P1, PT, R6, R3, PT ;  /* 0x000000030600720c */ /* 0x000fda0003f24070 */
[----:B------:R-:W-:Y:S02]  /*15580*/  @!P1 IMAD.IADD R3, R3, 0x1, -R6 ;  /* 0x0000000103039824 */ /* 0x000fe400078e0a06 */
[----:B------:R-:W-:Y:S01]  /*15590*/  @!P1 VIADD R8, R8, 0x1 ;  /* 0x0000000108089836 */ /* 0x000fe20000000000 */
[----:B------:R-:W-:Y:S02]  /*155a0*/  ISETP.NE.AND P1, PT, R5, RZ, PT ;  /* 0x000000ff0500720c */ /* 0x000fe40003f25270 */
[----:B------:R-:W-:Y:S02]  /*155b0*/  ISETP.GE.U32.AND P0, PT, R3, R6, PT ;  /* 0x000000060300720c */ /* 0x000fe40003f06070 */
[----:B---3--:R-:W-:-:S04]  /*155c0*/  IABS R6, R7 ;  /* 0x0000000700067213 */ /* 0x008fc80000000000 */
[----:B------:R-:W0:Y:S07]  /*155d0*/  I2F.RP R2, R6 ;  /* 0x0000000600027306 */ /* 0x000e2e0000209400 */
[----:B------:R-:W-:Y:S01]  /*155e0*/  @P0 VIADD R8, R8, 0x1 ;  /* 0x0000000108080836 */ /* 0x000fe20000000000 */
[----:B0-----:R-:W0:Y:S02]  /*155f0*/  MUFU.RCP R2, R2 ;  /* 0x0000000200027308 */ /* 0x001e240000001000 */
[----:B0-----:R-:W-:-:S06]  /*15600*/  VIADD R2, R2, 0xffffffe ;  /* 0x0ffffffe02027836 */ /* 0x001fcc0000000000 */
[----:B------:R-:W0:Y:S02]  /*15610*/  F2I.FTZ.U32.TRUNC.NTZ R3, R2 ;  /* 0x0000000200037305 */ /* 0x000e24000021f000 */
[----:B0-----:R-:W-:-:S04]  /*15620*/  IMAD.MOV R2, RZ, RZ, -R3 ;  /* 0x000000ffff027224 */ /* 0x001fc800078e0a03 */
[----:B------:R-:W-:Y:S02]  /*15630*/  IMAD R9, R2, R6, RZ ;  /* 0x0000000602097224 */ /* 0x000fe400078e02ff */
[----:B------:R-:W-:-:S04]  /*15640*/  IMAD.MOV.U32 R2, RZ, RZ, RZ ;  /* 0x000000ffff027224 */ /* 0x000fc800078e00ff */
[----:B------:R-:W-:Y:S01]  /*15650*/  IMAD.HI.U32 R2, R3, R9, R2 ;  /* 0x0000000903027227 */ /* 0x000fe200078e0002 */
[----:B------:R-:W-:Y:S02]  /*15660*/  LOP3.LUT R3, R0, R5, RZ, 0x3c, !PT ;  /* 0x0000000500037212 */ /* 0x000fe400078e3cff */
[----:B------:R-:W-:Y:S02]  /*15670*/  IABS R9, R7 ;  /* 0x0000000700097213 */ /* 0x000fe40000000000 */
[----:B------:R-:W-:-:S03]  /*15680*/  ISETP.GE.AND P2, PT, R3, RZ, PT ;  /* 0x000000ff0300720c */ /* 0x000fc60003f46270 */
[----:B------:R-:W-:-:S10]  /*15690*/  IMAD.MOV R9, RZ, RZ, -R9 ;  /* 0x000000ffff097224 */ /* 0x000fd400078e0a09 */
[----:B------:R-:W-:Y:S01]  /*156a0*/  @!P2 IMAD.MOV R8, RZ, RZ, -R8 ;  /* 0x000000ffff08a224 */ /* 0x000fe200078e0a08 */
[----:B------:R-:W-:-:S04]  /*156b0*/  @!P1 LOP3.LUT R8, RZ, R5, RZ, 0x33, !PT ;  /* 0x00000005ff089212 */ /* 0x000fc800078e33ff */
[-C--:B------:R-:W-:Y:S01]  /*156c0*/  IABS R3, R8.reuse ;  /* 0x0000000800037213 */ /* 0x080fe20000000000 */
[----:B------:R-:W-:-:S04]  /*156d0*/  IMAD R5, R5, R8, RZ ;  /* 0x0000000805057224 */ /* 0x000fc800078e02ff */
[----:B------:R-:W-:-:S04]  /*156e0*/  IMAD.HI.U32 R2, R2, R3, RZ ;  /* 0x0000000302027227 */ /* 0x000fc800078e00ff */
[----:B------:R-:W-:-:S05]  /*156f0*/  IMAD R3, R2, R9, R3 ;  /* 0x0000000902037224 */ /* 0x000fca00078e0203 */
[----:B------:R-:W-:-:S13]  /*15700*/  ISETP.GT.U32.AND P1, PT, R6, R3, PT ;  /* 0x000000030600720c */ /* 0x000fda0003f24070 */
[----:B------:R-:W-:Y:S02]  /*15710*/  @!P1 IMAD.IADD R3, R3, 0x1, -R6 ;  /* 0x0000000103039824 */ /* 0x000fe400078e0a06 */
        /* <DEDUP_REMOVED lines=11> */
[----:B----4-:R-:W-:Y:S02]  /*157d0*/  IMAD.IADD R10, R4, 0x1, R10 ;  /* 0x00000001040a7824 */ /* 0x010fe400078e020a */
[----:B-1----:R-:W-:Y:S02]  /*157e0*/  IMAD.IADD R4, R0, 0x1, -R5 ;  /* 0x0000000100047824 */ /* 0x002fe400078e0a05 */
[----:B------:R-:W-:-:S05]  /*157f0*/  IMAD R0, R3, 0x10000, R2 ;  /* 0x0001000003007824 */ /* 0x000fca00078e0202 */
[----:B------:R0:W-:Y:S04]  /*15800*/  STL [R1+0x8], R0 ;  /* 0x0000080001007387 */ /* 0x0001e80000100800 */
[----:B------:R0:W-:Y:S04]  /*15810*/  STL [R1+0xc], R10 ;  /* 0x00000c0a01007387 */ /* 0x0001e80000100800 */
[----:B------:R0:W-:Y:S01]  /*15820*/  STL [R1+0x4], R4 ;  /* 0x0000040401007387 */ /* 0x0001e20000100800 */
[----:B------:R-:W-:Y:S05]  /*15830*/  BRA `(.L_x_336) ;  /* 0x0000000000287947 */ /* 0x000fea0003800000 */
.L_x_330:
[----:B------:R-:W-:Y:S01]  /*15840*/  UMOV UR4, URZ ;  /* 0x0000003f00047c82 */ /* 0x000fe20008000000 */
[----:B------:R-:W-:Y:S01]  /*15850*/  ULDC UR6, c[0x0][0xc3c] ;  /* 0x00030f0000067ab9 */ /* 0x000fe20000000800 */
[----:B------:R-:W-:Y:S01]  /*15860*/  UMOV UR5, URZ ;  /* 0x0000003f00057c82 */ /* 0x000fe20008000000 */
[----:B------:R0:W-:Y:S01]  /*15870*/  STL [R1], R0 ;  /* 0x0000000001007387 */ /* 0x0001e20000100800 */
[----:B------:R-:W-:Y:S02]  /*15880*/  IMAD.U32 R3, RZ, RZ, UR4 ;  /* 0x00000004ff037e24 */ /* 0x000fe4000f8e00ff */
[----:B------:R-:W-:-:S03]  /*15890*/  IMAD.U32 R2, RZ, RZ, UR5 ;  /* 0x00000005ff027e24 */ /* 0x000fc6000f8e00ff */
[----:B------:R1:W-:Y:S01]  /*158a0*/  STL [R1+0x4], R3 ;  /* 0x0000040301007387 */ /* 0x0003e20000100800 */
[----:B0-----:R-:W-:-:S05]  /*158b0*/  IMAD.U32 R0, RZ, RZ, UR6 ;  /* 0x00000006ff007e24 */ /* 0x001fca000f8e00ff */
[----:B------:R1:W-:Y:S04]  /*158c0*/  STL [R1+0xc], R0 ;  /* 0x00000c0001007387 */ /* 0x0003e80000100800 */
[----:B------:R1:W-:Y:S02]  /*158d0*/  STL [R1+0x8], R2 ;  /* 0x0000080201007387 */ /* 0x0003e40000100800 */
.L_x_336:
[----:B-1----:R-:W2:Y:S04]  /*158e0*/  LDL R3, [R1+0x8] ;  /* 0x0000080001037983 */ /* 0x002ea80000100800 */
[----:B------:R-:W3:Y:S04]  /*158f0*/  LDL R2, [R1+0xc] ;  /* 0x00000c0001027983 */ /* 0x000ee80000100800 */
[----:B0-----:R-:W4:Y:S04]  /*15900*/  LDL R4, [R1] ;  /* 0x0000000001047983 */ /* 0x001f280000100800 */
[----:B------:R-:W4:Y:S01]  /*15910*/  LDL R5, [R1+0x4] ;  /* 0x0000040001057983 */ /* 0x000f220000100800 */
[----:B------:R-:W-:Y:S05]  /*15920*/  WARPSYNC.ALL ;  /* 0x0000000000007948 */ /* 0x000fea0003800000 */
[----:B------:R-:W0:Y:S02]  /*15930*/  S2R R0, SR_TID.X ;  /* 0x0000000000007919 */ /* 0x000e240000002100 */
[----:B0-----:R-:W-:Y:S01]  /*15940*/  LOP3.LUT R0, R0, 0x1f, RZ, 0xc0, !PT ;  /* 0x0000001f00007812 */ /* 0x001fe200078ec0ff */
[----:B------:R-:W-:Y:S03]  /*15950*/  BAR.SYNC.DEFER_BLOCKING 0x4, 0x180 ;  /* 0x0106000000007b1d */ /* 0x000fe60000010000 */
[----:B------:R-:W-:-:S13]  /*15960*/  ISETP.NE.AND P0, PT, R0, RZ, PT ;  /* 0x000000ff0000720c */ /* 0x000fda0003f05270 */
[----:B------:R-:W-:Y:S01]  /*15970*/  @!P0 MOV R0, 0x400 ;  /* 0x0000040000008802 */ /* 0x000fe20000000f00 */
[----:B--2---:R-:W-:Y:S02]  /*15980*/  IMAD.MOV.U32 R6, RZ, RZ, R3 ;  /* 0x000000ffff067224 */ /* 0x004fe400078e0003 */
[----:B------:R-:W0:Y:S01]  /*15990*/  @!P0 S2R R3, SR_CgaCtaId ;  /* 0x0000000000038919 */ /* 0x000e220000008800 */
[----:B---3--:R-:W-:Y:S01]  /*159a0*/  IMAD.MOV.U32 R7, RZ, RZ, R2 ;  /* 0x000000ffff077224 */ /* 0x008fe200078e0002 */
[----:B0-----:R-:W-:-:S05]  /*159b0*/  @!P0 LEA R18, R3, R0, 0x18 ;  /* 0x0000000003128211 */ /* 0x001fca00078ec0ff */
[----:B----4-:R0:W-:Y:S01]  /*159c0*/  @!P0 STS.128 [R18+0x368d0], R4 ;  /* 0x0368d00412008388 */ /* 0x0101e20000000c00 */
[----:B------:R-:W-:Y:S06]  /*159d0*/  BAR.ARV 0x5, 0x180 ;  /* 0x0146000000007b1d */ /* 0x000fec0000002000 */
.L_x_327:
[----:B------:R-:W2:Y:S01]  /*159e0*/  LDL R0, [R1+0xc] ;  /* 0x00000c0001007983 */ /* 0x000ea20000100800 */
[----:B------:R-:W-:Y:S02]  /*159f0*/  ULDC UR4, c[0x0][0xc3c] ;  /* 0x00030f0000047ab9 */ /* 0x000fe40000000800 */
[----:B--2---:R-:W-:-:S13]  /*15a00*/  ISETP.GE.AND P0, PT, R0, UR4, PT ;  /* 0x0000000400007c0c */ /* 0x004fda000bf06270 */
[----:B------:R-:W-:Y:S05]  /*15a10*/  @!P0 BRA `(.L_x_337) ;  /* 0xffffffa400308947 */ /* 0x000fea000383ffff */
[----:B------:R-:W-:Y:S05]  /*15a20*/  BSYNC B8 ;  /* 0x0000000000087941 */ /* 0x000fea0003800000 */
.L_x_231:
[----:B-1----:R-:W3:Y:S01]  /*15a30*/  LDL.LU R0, [R1+0x48] ;  /* 0x0000480001007983 */ /* 0x002ee20000300800 */
[----:B------:R-:W-:Y:S01]  /*15a40*/  BSSY B0, `(.L_x_338) ;  /* 0x000000b000007945 */ /* 0x000fe20003800000 */
[----:B0-2---:R-:W0:Y:S01]  /*15a50*/  S2R R5, SR_CgaCtaId ;  /* 0x0000000000057919 */ /* 0x005e220000008800 */
[----:B---3--:R-:W-:-:S05]  /*15a60*/  VIADD R0, R0, 0x1 ;  /* 0x0000000100007836 */ /* 0x008fca0000000000 */
[----:B------:R-:W-:-:S04]  /*15a70*/  LEA.HI R2, R0, R0, RZ, 0x1 ;  /* 0x0000000000027211 */ /* 0x000fc800078f08ff */
[----:B------:R-:W-:-:S05]  /*15a80*/  LOP3.LUT R3, R2, 0xfffffffe, RZ, 0xc0, !PT ;  /* 0xfffffffe02037812 */ /* 0x000fca00078ec0ff */
[----:B------:R-:W-:Y:S01]  /*15a90*/  IMAD.IADD R3, R0, 0x1, -R3 ;  /* 0x0000000100037824 */ /* 0x000fe200078e0a03 */
[----:B------:R-:W-:-:S04]  /*15aa0*/  MOV R0, 0x400 ;  /* 0x0000040000007802 */ /* 0x000fc80000000f00 */
[----:B0-----:R-:W-:Y:S02]  /*15ab0*/  LEA R0, R5, R0, 0x18 ;  /* 0x0000000005007211 */ /* 0x001fe400078ec0ff */
[----:B------:R-:W-:-:S04]  /*15ac0*/  SHF.L.U32 R3, R3, 0x1f, RZ ;  /* 0x0000001f03037819 */ /* 0x000fc800000006ff */
[----:B------:R-:W0:Y:S02]  /*15ad0*/  SYNCS.PHASECHK.TRANS64.TRYWAIT P0, [R0+URZ+0x36820], R3 ;  /* 0x03682003000075a7 */ /* 0x000e24000800017f */
[----:B0-----:R-:W-:Y:S05]  /*15ae0*/  @!P0 BRA `(.L_x_339) ;  /* 0x0000001c00fc8947 */ /* 0x001fea0003800000 */
.L_x_409:
[----:B------:R-:W-:Y:S05]  /*15af0*/  BSYNC B0 ;  /* 0x0000000000007941 */ /* 0x000fea0003800000 */
.L_x_338:
[----:B------:R-:W-:-:S03]  /*15b00*/  UMOV UR4, 0xffffffff ;  /* 0xffffffff00047882 */ /* 0x000fc60000000000 */
[----:B------:R-:W-:Y:S05]  /*15b10*/  BRA.DIV UR4, `(.L_x_340) ;  /* 0x0000002204047947 */ /* 0x000fea000b800000 */
[----:B------:R-:W1:Y:S02]  /*15b20*/  S2R R2, SR_TID.X ;  /* 0x0000000000027919 */ /* 0x000e640000002100 */
[----:B-1----:R-:W-:-:S04]  /*15b30*/  SHF.R.U32.HI R2, RZ, 0x5, R2 ;  /* 0x00000005ff027819 */ /* 0x002fc80000011602 */
[----:B------:R-:W-:-:S05]  /*15b40*/  LOP3.LUT R2, R2, 0x3, RZ, 0xc0, !PT ;  /* 0x0000000302027812 */ /* 0x000fca00078ec0ff */
[----:B------:R1:W2:Y:S02]  /*15b50*/  SHFL.IDX PT, R14, R2, RZ, 0x1f ;  /* 0x00001fff020e7589 */ /* 0x0002a400000e0000 */
.L_x_412:
[----:B--2---:R-:W-:Y:S01]  /*15b60*/  ISETP.NE.AND P0, PT, R14, RZ, PT ;  /* 0x000000ff0e00720c */ /* 0x004fe20003f05270 */
[----:B------:R-:W-:-:S12]  /*15b70*/  BSSY B0, `(.L_x_341) ;  /* 0x0000027000007945 */ /* 0x000fd80003800000 */
[----:B------:R-:W-:Y:S05]  /*15b80*/  @P0 BRA `(.L_x_342) ;  /* 0x0000000000940947 */ /* 0x000fea0003800000 */
[----:B------:R-:W-:-:S03]  /*15b90*/  UMOV UR4, 0xffffffff ;  /* 0xffffffff00047882 */ /* 0x000fc60000000000 */
[----:B------:R-:W-:Y:S05]  /*15ba0*/  BRA.DIV UR4, `(.L_x_343) ;  /* 0x0000002204147947 */ /* 0x000fea000b800000 */
[----:B------:R-:W-:-:S13]  /*15bb0*/  ELECT P6, URZ, PT ;  /* 0x00000000003f782f */ /* 0x000fda00038c0000 */
.L_x_415:
[----:B------:R-:W-:Y:S05]  /*15bc0*/  @!P6 BRA `(.L_x_342) ;  /* 0x000000000084e947 */ /* 0x000fea0003800000 */
[----:B-1----:R-:W2:Y:S02]  /*15bd0*/  LDL R2, [R1+0x64] ;  /* 0x0000640001027983 */ /* 0x002ea40000100800 */
[----:B--2---:R-:W-:-:S13]  /*15be0*/  R2UR UR4, R2 ;  /* 0x00000000020472ca */ /* 0x004fda00000e0000 */
[----:B------:R-:W-:-:S06]  /*15bf0*/  ULOP3.LUT UR4, UR4, 0x2, URZ, 0xfc, !UPT ;  /* 0x0000000204047892 */ /* 0x000fcc000f8efc3f */
[----:B------:R-:W-:-:S05]  /*15c00*/  IMAD.U32 R2, RZ, RZ, UR4 ;  /* 0x00000004ff027e24 */ /* 0x000fca000f8e00ff */
[----:B------:R-:W-:-:S13]  /*15c10*/  ISETP.NE.AND P2, PT, R2, 0x3, PT ;  /* 0x000000030200780c */ /* 0x000fda0003f45270 */
[----:B------:R-:W-:Y:S05]  /*15c20*/  @!P2 BRA `(.L_x_344) ;  /* 0x000000000004a947 */ /* 0x000fea0003800000 */
[----:B------:R-:W-:Y:S01]  /*15c30*/  BPT.TRAP 0x1 ;  /* 0x000000040000795c */ /* 0x000fe20000300000 */
.L_x_344:
[----:B------:R-:W2:Y:S01]  /*15c40*/  LDL.LU R7, [R1+0x14] ;  /* 0x0000140001077983 */ /* 0x000ea20000300800 */
[----:B------:R-:W-:Y:S02]  /*15c50*/  VIADD R2, R0, 0x36840 ;  /* 0x0003684000027836 */ /* 0x000fe40000000000 */
[C---:B0-----:R-:W-:Y:S02]  /*15c60*/  VIADD R3, R19.reuse, 0x1 ;  /* 0x0000000113037836 */ /* 0x041fe40000000000 */
[----:B------:R-:W-:-:S03]  /*15c70*/  IMAD R6, R19, 0x8, R2 ;  /* 0x0000000813067824 */ /* 0x000fc600078e0202 */
[----:B------:R-:W-:-:S04]  /*15c80*/  ISETP.NE.AND P1, PT, R3, 0x2, PT ;  /* 0x000000020300780c */ /* 0x000fc80003f25270 */
[----:B------:R-:W-:Y:S02]  /*15c90*/  SEL R4, RZ, 0x1, P1 ;  /* 0x00000001ff047807 */ /* 0x000fe40000800000 */
[----:B------:R-:W-:Y:S02]  /*15ca0*/  SEL R3, R3, RZ, P1 ;  /* 0x000000ff03037207 */ /* 0x000fe40000800000 */
[C---:B--2---:R-:W-:Y:S02]  /*15cb0*/  SHF.L.U32 R5, R7.reuse, 0x1f, RZ ;  /* 0x0000001f07057819 */ /* 0x044fe400000006ff */
[----:B------:R-:W-:Y:S01]  /*15cc0*/  LOP3.LUT R4, R7, R4, RZ, 0x3c, !PT ;  /* 0x0000000407047212 */ /* 0x000fe200078e3cff */
[----:B------:R-:W-:Y:S01]  /*15cd0*/  IMAD R7, R3, 0x8, R2 ;  /* 0x0000000803077824 */ /* 0x000fe200078e0202 */
[----:B------:R-:W0:Y:S02]  /*15ce0*/  SYNCS.PHASECHK.TRANS64.TRYWAIT P0, [R6+URZ], R5 ;  /* 0x00000005060075a7 */ /* 0x000e24000800017f */
[----:B------:R-:W-:Y:S01]  /*15cf0*/  SHF.L.U32 R2, R4, 0x1f, RZ ;  /* 0x0000001f04027819 */ /* 0x000fe200000006ff */
[----:B0-----:R-:W-:Y:S06]  /*15d00*/  @!P0 BRA `(.L_x_345) ;  /* 0x0000001c00dc8947 */ /* 0x001fec0003800000 */
.L_x_416:
[----:B------:R-:W1:Y:S02]  /*15d10*/  SYNCS.PHASECHK.TRANS64.TRYWAIT P0, [R7+URZ], R2 ;  /* 0x00000002070075a7 */ /* 0x000e64000800017f */
[----:B-1----:R-:W-:Y:S05]  /*15d20*/  @!P0 BRA `(.L_x_346) ;  /* 0x0000001c00e88947 */ /* 0x002fea0003800000 */
.L_x_417:
[----:B------:R-:W-:Y:S05]  /*15d30*/  @!P2 BRA `(.L_x_347) ;  /* 0x000000000004a947 */ /* 0x000fea0003800000 */
[----:B------:R-:W-:Y:S01]  /*15d40*/  BPT.TRAP 0x1 ;  /* 0x000000040000795c */ /* 0x000fe20000300000 */
.L_x_347:
[----:B------:R-:W-:-:S04]  /*15d50*/  VIADD R0, R0, 0x36860 ;  /* 0x0003686000007836 */ /* 0x000fc80000000000 */
[----:B------:R-:W-:-:S04]  /*15d60*/  IMAD R4, R19, 0x8, R0 ;  /* 0x0000000813047824 */ /* 0x000fc800078e0200 */
[----:B------:R-:W2:Y:S02]  /*15d70*/  SYNCS.PHASECHK.TRANS64.TRYWAIT P0, [R4+URZ], R5 ;  /* 0x00000005040075a7 */ /* 0x000ea4000800017f */
[----:B--2---:R-:W-:Y:S05]  /*15d80*/  @!P0 BRA `(.L_x_348) ;  /* 0x0000001c00e48947 */ /* 0x004fea0003800000 */
.L_x_418:
[----:B------:R-:W-:-:S07]  /*15d90*/  IMAD R3, R3, 0x8, R0 ;  /* 0x0000000803037824 */ /* 0x000fce00078e0200 */
.L_x_349:
[----:B---3--:R3:W4:Y:S02]  /*15da0*/  SYNCS.PHASECHK.TRANS64.TRYWAIT P0, [R3+URZ], R2 ;  /* 0x00000002030075a7 */ /* 0x008724000800017f */
[----:B----4-:R-:W-:Y:S05]  /*15db0*/  @!P0 NANOSLEEP.SYNCS 0x989680 ;  /* 0x009896800000895d */ /* 0x010fea0003900000 */
[----:B------:R-:W4:Y:S02]  /*15dc0*/  @!P0 SYNCS.PHASECHK.TRANS64 P0, [R3+URZ], R2 ;  /* 0x00000002030085a7 */ /* 0x000f24000800007f */
[----:B----4-:R-:W-:Y:S05]  /*15dd0*/  @!P0 BRA `(.L_x_349) ;  /* 0xfffffffc00f08947 */ /* 0x010fea000383ffff */
.L_x_342:
[----:B------:R-:W-:Y:S05]  /*15de0*/  BSYNC B0 ;  /* 0x0000000000007941 */ /* 0x000fea0003800000 */
.L_x_341:
[----:B------:R-:W-:Y:S05]  /*15df0*/  EXIT ;  /* 0x000000000000794d */ /* 0x000fea0003800000 */
.L_x_182:
[----:B0-----:R0:W1:Y:S02]  /*15e00*/  SYNCS.PHASECHK.TRANS64.TRYWAIT P1, [R4+URZ+0x36800], R3 ;  /* 0x03680003040075a7 */ /* 0x001064000802017f */
[----:B-1----:R-:W-:Y:S05]  /*15e10*/  @!P1 NANOSLEEP.SYNCS 0x989680 ;  /* 0x009896800000995d */ /* 0x002fea0003900000 */
[----:B------:R-:W1:Y:S02]  /*15e20*/  @!P1 SYNCS.PHASECHK.TRANS64 P1, [R4+URZ+0x36800], R3 ;  /* 0x03680003040095a7 */ /* 0x000e64000802007f */
[----:B-1----:R-:W-:Y:S05]  /*15e30*/  @!P1 BRA `(.L_x_182) ;  /* 0xfffffffc00f09947 */ /* 0x002fea000383ffff */
[----:B------:R-:W-:Y:S05]  /*15e40*/  BRA `(.L_x_350) ;  /* 0xfffffec0002c7947 */ /* 0x000fea000383ffff */
.L_x_186:
[----:B-1----:R1:W2:Y:S02]  /*15e50*/  SYNCS.PHASECHK.TRANS64.TRYWAIT P2, [R0+URZ+0x36830], R3 ;  /* 0x03683003000075a7 */ /* 0x0022a4000804017f */
[----:B--2---:R-:W-:Y:S05]  /*15e60*/  @!P2 NANOSLEEP.SYNCS 0x989680 ;  /* 0x009896800000a95d */ /* 0x004fea0003900000 */
[----:B------:R-:W2:Y:S02]  /*15e70*/  @!P2 SYNCS.PHASECHK.TRANS64 P2, [R0+URZ+0x36830], R3 ;  /* 0x036830030000a5a7 */ /* 0x000ea4000804007f */
[----:B--2---:R-:W-:Y:S05]  /*15e80*/  @!P2 BRA `(.L_x_186) ;  /* 0xfffffffc00f0a947 */ /* 0x004fea000383ffff */
[----:B------:R-:W-:Y:S05]  /*15e90*/  BRA `(.L_x_185) ;  /* 0xfffffec000507947 */ /* 0x000fea000383ffff */
.L_x_191:
[----:B-1----:R-:W-:-:S04]  /*15ea0*/  IMAD.U32 R3, RZ, RZ, UR60 ;  /* 0x0000003cff037e24 */ /* 0x002fc8000f8e00ff */
[----:B------:R1:W2:Y:S03]  /*15eb0*/  SYNCS.PHASECHK.TRANS64.TRYWAIT P2, [R3+URZ+0x36830], R2 ;  /* 0x03683002030075a7 */ /* 0x0002a6000804017f */
[----:B--2---:R-:W-:Y:S05]  /*15ec0*/  @!P2 NANOSLEEP.SYNCS 0x989680 ;  /* 0x009896800000a95d */ /* 0x004fea0003900000 */
[----:B------:R-:W2:Y:S02]  /*15ed0*/  @!P2 SYNCS.PHASECHK.TRANS64 P2, [R3+URZ+0x36830], R2 ;  /* 0x036830020300a5a7 */ /* 0x000ea4000804007f */
[----:B--2---:R-:W-:Y:S05]  /*15ee0*/  @!P2 BRA `(.L_x_191) ;  /* 0xfffffffc00eca947 */ /* 0x004fea000383ffff */
[----:B------:R-:W-:Y:S05]  /*15ef0*/  BRA `(.L_x_190) ;  /* 0xffffff0400307947 */ /* 0x000fea000383ffff */
.L_x_195:
[----:B-1----:R-:W-:-:S04]  /*15f00*/  IMAD.U32 R2, RZ, RZ, UR10 ;  /* 0x0000000aff027e24 */ /* 0x002fc8000f8e00ff */
[----:B------:R1:W2:Y:S03]  /*15f10*/  SYNCS.PHASECHK.TRANS64.TRYWAIT P2, [R2+URZ+0x36850], R0 ;  /* 0x03685000020075a7 */ /* 0x0002a6000804017f */
[----:B--2---:R-:W-:Y:S05]  /*15f20*/  @!P2 NANOSLEEP.SYNCS 0x989680 ;  /* 0x009896800000a95d */ /* 0x004fea0003900000 */
[----:B------:R-:W2:Y:S02]  /*15f30*/  @!P2 SYNCS.PHASECHK.TRANS64 P2, [R2+URZ+0x36850], R0 ;  /* 0x036850000200a5a7 */ /* 0x000ea4000804007f */
[----:B--2---:R-:W-:Y:S05]  /*15f40*/  @!P2 BRA `(.L_x_195) ;  /* 0xfffffffc00eca947 */ /* 0x004fea000383ffff */
[----:B------:R-:W-:Y:S05]  /*15f50*/  BRA `(.L_x_194) ;  /* 0xffffff2c00087947 */ /* 0x000fea000383ffff */
.L_x_200:
[----:B-1----:R1:W2:Y:S02]  /*15f60*/  SYNCS.PHASECHK.TRANS64.TRYWAIT P0, [R13+URZ+0x36850], R0 ;  /* 0x036850000d0075a7 */ /* 0x0022a4000800017f */
[----:B--2---:R-:W-:Y:S05]  /*15f70*/  @!P0 NANOSLEEP.SYNCS 0x989680 ;  /* 0x009896800000895d */ /* 0x004fea0003900000 */
[----:B------:R-:W2:Y:S02]  /*15f80*/  @!P0 SYNCS.PHASECHK.TRANS64 P0, [R13+URZ+0x36850], R0 ;  /* 0x036850000d0085a7 */ /* 0x000ea4000800007f */
[----:B--2---:R-:W-:Y:S05]  /*15f90*/  @!P0 BRA `(.L_x_200) ;  /* 0xfffffffc00f08947 */ /* 0x004fea000383ffff */
[----:B------:R-:W-:Y:S05]  /*15fa0*/  BRA `(.L_x_199) ;  /* 0xffffff4400b87947 */ /* 0x000fea000383ffff */
.L_x_245:
[----:B------:R-:W0:Y:S01]  /*15fb0*/  S2R R4, SR_TID.X ;  /* 0x0000000000047919 */ /* 0x000e220000002100 */
[----:B------:R-:W-:Y:S01]  /*15fc0*/  BSSY B0, `(.L_x_351) ;  /* 0x000000a000007945 */ /* 0x000fe20003800000 */
[----:B------:R-:W-:Y:S02]  /*15fd0*/  IMAD.MOV.U32 R12, RZ, RZ, RZ ;  /* 0x000000ffff0c7224 */ /* 0x000fe400078e00ff */
[----:B--2---:R-:W-:Y:S02]  /*15fe0*/  IMAD.MOV.U32 R11, RZ, RZ, 0x1f ;  /* 0x0000001fff0b7424 */ /* 0x004fe400078e00ff */
[----:B------:R-:W-:Y:S01]  /*15ff0*/  IMAD.MOV.U32 R15, RZ, RZ, -0x1 ;  /* 0xffffffffff0f7424 */ /* 0x000fe200078e00ff */
[----:B0-----:R-:W-:-:S04]  /*16000*/  SHF.R.U32.HI R4, RZ, 0x5, R4 ;  /* 0x00000005ff047819 */ /* 0x001fc80000011604 */
[----:B------:R-:W-:-:S05]  /*16010*/  LOP3.LUT R4, R4, 0x3, RZ, 0xc0, !PT ;  /* 0x0000000304047812 */ /* 0x000fca00078ec0ff */
[----:B------:R-:W-:-:S07]  /*16020*/  IMAD.MOV.U32 R13, RZ, RZ, R4 ;  /* 0x000000ffff0d7224 */ /* 0x000fce00078e0004 */
[----:B------:R-:W-:Y:S05]  /*16030*/  WARPSYNC.COLLECTIVE R15, `(.L_x_352) ;  /* 0x000000000f087348 */ /* 0x000fea0003c00000 */
[----:B------:R0:W1:Y:S02]  /*16040*/  SHFL.IDX P6, R14, R13, R12, R11 ;  /* 0x0000000c0d0e7389 */ /* 0x00006400000c000b */
[----:B01----:R-:W-:Y:S01]  /*16050*/  ENDCOLLECTIVE ;  /* 0x000000000000791b */ /* 0x003fe20003800000 */
.L_x_352:
[----:B------:R-:W-:Y:S05]  /*16060*/  BSYNC B0 ;  /* 0x0000000000007941 */ /* 0x000fea0003800000 */
.L_x_351:
[----:B------:R-:W-:Y:S05]  /*16070*/  BRA `(.L_x_353) ;  /* 0xffffffac00587947 */ /* 0x000fea000383ffff */
.L_x_247:
[----:B------:R-:W-:Y:S01]  /*16080*/  BSSY B0, `(.L_x_354) ;  /* 0x0000006000007945 */ /* 0x000fe20003800000 */
[----:B------:R-:W-:-:S07]  /*16090*/  IMAD.MOV.U32 R15, RZ, RZ, -0x1 ;  /* 0xffffffffff0f7424 */ /* 0x000fce00078e00ff */
[----:B0-2---:R-:W-:Y:S05]  /*160a0*/  WARPSYNC.COLLECTIVE R15, `(.L_x_355) ;  /* 0x000000000f0c7348 */ /* 0x005fea0003c00000 */
[----:B------:R-:W-:Y:S02]  /*160b0*/  ELECT P6, UR62, PT ;  /* 0x00000000003e782f */ /* 0x000fe400038c0000 */
[----:B------:R-:W-:Y:S01]  /*160c0*/  MOV R14, UR62 ;  /* 0x0000003e000e7c02 */ /* 0x000fe20008000f00 */
[----:B0-2---:R-:W-:Y:S10]  /*160d0*/  ENDCOLLECTIVE ;  /* 0x000000000000791b */ /* 0x005ff40003800000 */
.L_x_355:
[----:B------:R-:W-:Y:S05]  /*160e0*/  BSYNC B0 ;  /* 0x0000000000007941 */ /* 0x000fea0003800000 */
.L_x_354:
[----:B------:R-:W-:Y:S05]  /*160f0*/  BRA `(.L_x_356) ;  /* 0xffffffac00647947 */ /* 0x000fea000383ffff */
.L_x_249:
[----:B0-----:R0:W1:Y:S02]  /*16100*/  SYNCS.PHASECHK.TRANS64.TRYWAIT P0, [R0+URZ+0x36840], R2 ;  /* 0x03684002000075a7 */ /* 0x001064000800017f */
[----:B-1----:R-:W-:Y:S05]  /*16110*/  @!P0 NANOSLEEP.SYNCS 0x989680 ;  /* 0x009896800000895d */ /* 0x002fea0003900000 */
[----:B------:R-:W1:Y:S02]  /*16120*/  @!P0 SYNCS.PHASECHK.TRANS64 P0, [R0+URZ+0x36840], R2 ;  /* 0x03684002000085a7 */ /* 0x000e64000800007f */
[----:B-1----:R-:W-:Y:S05]  /*16130*/  @!P0 BRA `(.L_x_249) ;  /* 0xfffffffc00f08947 */ /* 0x002fea000383ffff */
[----:B------:R-:W-:Y:S05]  /*16140*/  BRA `(.L_x_357) ;  /* 0xffffffac00c87947 */ /* 0x000fea000383ffff */
.L_x_253:
[----:B------:R0:W5:Y:S01]  /*16150*/  LDL.LU R9, [R1+0x44] ;  /* 0x0000440001097983 */ /* 0x0001620000300800 */
[----:B------:R-:W-:Y:S02]  /*16160*/  IMAD.MOV.U32 R13, RZ, RZ, R3 ;  /* 0x000000ffff0d7224 */ /* 0x000fe400078e0003 */
[----:B------:R-:W-:Y:S01]  /*16170*/  IMAD.MOV.U32 R12, RZ, RZ, RZ ;  /* 0x000000ffff0c7224 */ /* 0x000fe200078e00ff */
[----:B------:R-:W1:Y:S01]  /*16180*/  S2R R0, SR_TID.X ;  /* 0x0000000000007919 */ /* 0x000e620000002100 */
[----:B------:R-:W-:Y:S02]  /*16190*/  IMAD.MOV.U32 R11, RZ, RZ, 0x181f ;  /* 0x0000181fff0b7424 */ /* 0x000fe400078e00ff */
[----:B------:R-:W-:-:S07]  /*161a0*/  IMAD.MOV.U32 R15, RZ, RZ, -0x1 ;  /* 0xffffffffff0f7424 */ /* 0x000fce00078e00ff */
[----:B01---5:R-:W-:Y:S05]  /*161b0*/  WARPSYNC.COLLECTIVE R15, `(.L_x_358) ;  /* 0x000000000f087348 */ /* 0x023fea0003c00000 */
[----:B------:R2:W3:Y:S02]  /*161c0*/  SHFL.IDX P6, R14, R13, R12, R11 ;  /* 0x0000000c0d0e7389 */ /* 0x0004e400000c000b */
[----:B0123-5:R-:W-:Y:S01]  /*161d0*/  ENDCOLLECTIVE ;  /* 0x000000000000791b */ /* 0x02ffe20003800000 */
.L_x_358:
[----:B------:R-:W-:Y:S02]  /*161e0*/  IMAD.MOV.U32 R13, RZ, RZ, R4 ;  /* 0x000000ffff0d7224 */ /* 0x000fe400078e0004 */
[----:B------:R-:W-:-:S07]  /*161f0*/  IMAD.MOV.U32 R6, RZ, RZ, R14 ;  /* 0x000000ffff067224 */ /* 0x000fce00078e000e */
[----:B------:R-:W-:Y:S05]  /*16200*/  WARPSYNC.COLLECTIVE R15, `(.L_x_359) ;  /* 0x000000000f087348 */ /* 0x000fea0003c00000 */
[----:B------:R0:W1:Y:S02]  /*16210*/  SHFL.IDX P6, R14, R13, R12, R11 ;  /* 0x0000000c0d0e7389 */ /* 0x00006400000c000b */
[----:B01----:R-:W-:Y:S01]  /*16220*/  ENDCOLLECTIVE ;  /* 0x000000000000791b */ /* 0x003fe20003800000 */
.L_x_359:
[----:B------:R-:W-:Y:S01]  /*16230*/  ULDC.64 UR4, c[0x0][0x208] ;  /* 0x0000820000047ab9 */ /* 0x000fe20000000a00 */
[----:B------:R-:W-:Y:S02]  /*16240*/  IMAD.MOV.U32 R13, RZ, RZ, R3 ;  /* 0x000000ffff0d7224 */ /* 0x000fe400078e0003 */
[----:B------:R-:W-:Y:S02]  /*16250*/  IMAD.MOV.U32 R12, RZ, RZ, 0x1 ;  /* 0x00000001ff0c7424 */ /* 0x000fe400078e00ff */
[----:B------:R-:W-:Y:S02]  /*16260*/  IMAD.MOV.U32 R7, RZ, RZ, R14 ;  /* 0x000000ffff077224 */ /* 0x000fe400078e000e */
[----:B------:R-:W-:Y:S02]  /*16270*/  IMAD R2, R9, R8, RZ ;  /* 0x0000000809027224 */ /* 0x000fe400078e02ff */
[----:B------:R-:W0:Y:S01]  /*16280*/  S2R R9, SR_TID.X ;  /* 0x0000000000097919 */ /* 0x000e220000002100 */
[----:B------:R-:W-:-:S05]  /*16290*/  IMAD.SHL.U32 R8, R0, 0x8, RZ ;  /* 0x0000000800087824 */ /* 0x000fca00078e00ff */
[----:B------:R-:W-:Y:S02]  /*162a0*/  LOP3.LUT R8, R8, 0x38, RZ, 0xc0, !PT ;  /* 0x0000003808087812 */ /* 0x000fe400078ec0ff */
[----:B0-----:R-:W-:-:S04]  /*162b0*/  LOP3.LUT R9, R9, 0x7f, RZ, 0xc0, !PT ;  /* 0x0000007f09097812 */ /* 0x001fc800078ec0ff */
[----:B------:R-:W-:-:S05]  /*162c0*/  SHF.R.U32.HI R9, RZ, 0x3, R9 ;  /* 0x00000003ff097819 */ /* 0x000fca0000011609 */
[----:B------:R-:W-:-:S04]  /*162d0*/  IMAD.IADD R0, R9, 0x1, R5 ;  /* 0x0000000109007824 */ /* 0x000fc800078e0205 */
[C---:B------:R-:W-:Y:S01]  /*162e0*/  VIADD R5, R0.reuse, 0x10 ;  /* 0x0000001000057836 */ /* 0x040fe20000000000 */
[----:B------:R-:W-:-:S13]  /*162f0*/  ISETP.GE.AND P3, PT, R0, R2, PT ;  /* 0x000000020000720c */ /* 0x000fda0003f66270 */
[----:B------:R-:W-:-:S05]  /*16300*/  @!P3 LEA R7, P5, R8, R7, 0x1 ;  /* 0x000000070807b211 */ /* 0x000fca00078a08ff */
[----:B------:R-:W-:-:S05]  /*16310*/  @!P3 IMAD.X R6, RZ, RZ, R6, P5 ;  /* 0x000000ffff06b224 */ /* 0x000fca00028e0606 */
[----:B------:R-:W-:-:S04]  /*16320*/  @!P3 LOP3.LUT R7, R7, R6, RZ, 0x3c, !PT ;  /* 0x000000060707b212 */ /* 0x000fc800078e3cff */
[----:B------:R-:W-:-:S04]  /*16330*/  @!P3 LOP3.LUT R6, R7, R6, RZ, 0x3c, !PT ;  /* 0x000000060706b212 */ /* 0x000fc800078e3cff */
[----:B------:R-:W-:-:S05]  /*16340*/  @!P3 LOP3.LUT R7, R7, R6, RZ, 0x3c, !PT ;  /* 0x000000060707b212 */ /* 0x000fca00078e3cff */
        /* <DEDUP_REMOVED lines=10> */
.L_x_360:
[----:B------:R-:W-:Y:S02]  /*163f0*/  IMAD.MOV.U32 R13, RZ, RZ, R4 ;  /* 0x000000ffff0d7224 */ /* 0x000fe400078e0004 */
[----:B------:R-:W-:-:S07]  /*16400*/  IMAD.MOV.U32 R9, RZ, RZ, R14 ;  /* 0x000000ffff097224 */ /* 0x000fce00078e000e */
[----:B------:R-:W-:Y:S05]  /*16410*/  WARPSYNC.COLLECTIVE R15, `(.L_x_361) ;  /* 0x000000000f087348 */ /* 0x000fea0003c00000 */
[----:B------:R0:W1:Y:S02]  /*16420*/  SHFL.IDX P6, R14, R13, R12, R11 ;  /* 0x0000000c0d0e7389 */ /* 0x00006400000c000b */
[----:B01----:R-:W-:Y:S01]  /*16430*/  ENDCOLLECTIVE ;  /* 0x000000000000791b */ /* 0x003fe20003800000 */
.L_x_361:
[----:B------:R-:W-:Y:S01]  /*16440*/  ULDC.64 UR4, c[0x0][0x208] ;  /* 0x0000820000047ab9 */ /* 0x000fe20000000a00 */
[----:B------:R-:W-:Y:S02]  /*16450*/  IMAD.MOV.U32 R13, RZ, RZ, R3 ;  /* 0x000000ffff0d7224 */ /* 0x000fe400078e0003 */
[----:B------:R-:W-:Y:S02]  /*16460*/  IMAD.MOV.U32 R12, RZ, RZ, 0x2 ;  /* 0x00000002ff0c7424 */ /* 0x000fe400078e00ff */
[----:B------:R-:W-:-:S05]  /*16470*/  IMAD.MOV.U32 R5, RZ, RZ, R14 ;  /* 0x000000ffff057224 */ /* 0x000fca00078e000e */
[----:B------:R-:W-:-:S05]  /*16480*/  @!P3 LEA R8, P5, R8, R5, 0x1 ;  /* 0x000000050808b211 */ /* 0x000fca00078a08ff */
[----:B------:R-:W-:Y:S02]  /*16490*/  @!P3 IMAD.X R5, RZ, RZ, R9, P5 ;  /* 0x000000ffff05b224 */ /* 0x000fe400028e0609 */
[----:B------:R-:W-:Y:S01]  /*164a0*/  @!P3 IMAD.MOV.U32 R6, RZ, RZ, R8 ;  /* 0x000000ffff06b224 */ /* 0x000fe200078e0008 */
[----:B------:R-:W0:Y:S01]  /*164b0*/  S2R R9, SR_TID.X ;  /* 0x0000000000097919 */ /* 0x000e220000002100 */
[----:B------:R-:W-:Y:S02]  /*164c0*/  @!P3 IMAD.MOV.U32 R7, RZ, RZ, R5 ;  /* 0x000000ffff07b224 */ /* 0x000fe400078e0005 */
[----:B------:R-:W-:-:S03]  /*164d0*/  VIADD R5, R0, 0x20 ;  /* 0x0000002000057836 */ /* 0x000fc60000000000 */
[----:B------:R-:W-:Y:S01]  /*164e0*/  @!PT LDS RZ, [RZ] ;  /* 0x00000000fffff984 */ /* 0x000fe20000000800 */
[----:B------:R-:W-:Y:S01]  /*164f0*/  @!PT LDS RZ, [RZ] ;  /* 0x00000000fffff984 */ /* 0x000fe20000000800 */
[----:B------:R-:W-:Y:S01]  /*16500*/  @!PT LDS RZ, [RZ] ;  /* 0x00000000fffff984 */ /* 0x000fe20000000800 */
[----:B------:R1:W-:Y:S04]  /*16510*/  @!P3 LDGSTS.E.BYPASS.LTC128B.128 [R10+0x15c00], desc[UR4][R6.64], !P2 ;  /* 0x15c00000060abfae */ /* 0x0003e8000d101d44 */
[----:B------:R1:W-:Y:S04]  /*16520*/  @!P3 LDGSTS.E.BYPASS.LTC128B.128 [R10+0x19c00], desc[UR4][R6.64+0x80], !P1 ;  /* 0x19c00080060abfae */ /* 0x0003e8000c901d44 */
[----:B------:R1:W-:Y:S01]  /*16530*/  @!P3 LDGSTS.E.BYPASS.LTC128B.128 [R10+0x1dc00], desc[UR4][R6.64+0x100], !P0 ;  /* 0x1dc00100060abfae */ /* 0x0003e2000c101d44 */
[----:B------:R-:W-:-:S13]  /*16540*/  ISETP.GE.AND P3, PT, R5, R2, PT ;  /* 0x000000020500720c */ /* 0x000fda0003f66270 */
[----:B01----:R-:W-:Y:S05]  /*16550*/  WARPSYNC.COLLECTIVE R15, `(.L_x_362) ;  /* 0x000000000f087348 */ /* 0x003fea0003c00000 */
[----:B------:R2:W3:Y:S02]  /*16560*/  SHFL.IDX P6, R14, R13, R12, R11 ;  /* 0x0000000c0d0e7389 */ /* 0x0004e400000c000b */
[----:B0123--:R-:W-:Y:S01]  /*16570*/  ENDCOLLECTIVE ;  /* 0x000000000000791b */ /* 0x00ffe20003800000 */
.L_x_362:
[----:B------:R-:W-:Y:S02]  /*16580*/  IMAD.MOV.U32 R13, RZ, RZ, R4 ;  /* 0x000000ffff0d7224 */ /* 0x000fe400078e0004 */
[----:B------:R-:W-:-:S05]  /*16590*/  IMAD.SHL.U32 R9, R9, 0x8, RZ ;  /* 0x0000000809097824 */ /* 0x000fca00078e00ff */
[----:B------:R-:W-:Y:S01]  /*165a0*/  LOP3.LUT R9, R9, 0x38, RZ, 0xc0, !PT ;  /* 0x0000003809097812 */ /* 0x000fe200078ec0ff */
[----:B------:R-:W-:-:S07]  /*165b0*/  IMAD.MOV.U32 R8, RZ, RZ, R14 ;  /* 0x000000ffff087224 */ /* 0x000fce00078e000e */
[----:B------:R-:W-:Y:S05]  /*165c0*/  WARPSYNC.COLLECTIVE R15, `(.L_x_363) ;  /* 0x000000000f087348 */ /* 0x000fea0003c00000 */
[----:B------:R0:W1:Y:S02]  /*165d0*/  SHFL.IDX P6, R14, R13, R12, R11 ;  /* 0x0000000c0d0e7389 */ /* 0x00006400000c000b */
[----:B01----:R-:W-:Y:S01]  /*165e0*/  ENDCOLLECTIVE ;  /* 0x000000000000791b */ /* 0x003fe20003800000 */
.L_x_363:
[----:B------:R-:W-:Y:S01]  /*165f0*/  ULDC.64 UR4, c[0x0][0x208] ;  /* 0x0000820000047ab9 */ /* 0x000fe20000000a00 */
[----:B------:R-:W-:Y:S02]  /*16600*/  IMAD.MOV.U32 R13, RZ, RZ, R3 ;  /* 0x000000ffff0d7224 */ /* 0x000fe400078e0003 */
[----:B------:R-:W-:Y:S02]  /*16610*/  IMAD.MOV.U32 R12, RZ, RZ, 0x3 ;  /* 0x00000003ff0c7424 */ /* 0x000fe400078e00ff */
[----:B------:R-:W-:-:S05]  /*16620*/  IMAD.MOV.U32 R5, RZ, RZ, R14 ;  /* 0x000000ffff057224 */ /* 0x000fca00078e000e */
[----:B------:R-:W-:-:S05]  /*16630*/  @!P3 LEA R5, P4, R9, R5, 0x1 ;  /* 0x000000050905b211 */ /* 0x000fca00078808ff */
[----:B------:R-:W-:-:S04]  /*16640*/  @!P3 IMAD.X R6, RZ, RZ, R8, P4 ;  /* 0x000000ffff06b224 */ /* 0x000fc800020e0608 */
[----:B------:R-:W-:Y:S02]  /*16650*/  @!P3 IMAD.MOV.U32 R7, RZ, RZ, R6 ;  /* 0x000000ffff07b224 */ /* 0x000fe400078e0006 */
        /* <DEDUP_REMOVED lines=12> */
.L_x_364:
[----:B------:R-:W-:Y:S02]  /*16720*/  IMAD.MOV.U32 R13, RZ, RZ, R4 ;  /* 0x000000ffff0d7224 */ /* 0x000fe400078e0004 */
[----:B------:R-:W-:-:S07]  /*16730*/  IMAD.MOV.U32 R6, RZ, RZ, R14 ;  /* 0x000000ffff067224 */ /* 0x000fce00078e000e */
[----:B------:R-:W-:Y:S05]  /*16740*/  WARPSYNC.COLLECTIVE R15, `(.L_x_365) ;  /* 0x000000000f087348 */ /* 0x000fea0003c00000 */
[----:B------:R0:W1:Y:S02]  /*16750*/  SHFL.IDX P6, R14, R13, R12, R11 ;  /* 0x0000000c0d0e7389 */ /* 0x00006400000c000b */
[----:B01----:R-:W-:Y:S01]  /*16760*/  ENDCOLLECTIVE ;  /* 0x000000000000791b */ /* 0x003fe20003800000 */
.L_x_365:
        /* <DEDUP_REMOVED lines=19> */
.L_x_366:
[----:B------:R-:W-:Y:S02]  /*168a0*/  IMAD.MOV.U32 R13, RZ, RZ, R4 ;  /* 0x000000ffff0d7224 */ /* 0x000fe400078e0004 */
[----:B------:R-:W-:-:S07]  /*168b0*/  IMAD.MOV.U32 R6, RZ, RZ, R14 ;  /* 0x000000ffff067224 */ /* 0x000fce00078e000e */
[----:B------:R-:W-:Y:S05]  /*168c0*/  WARPSYNC.COLLECTIVE R15, `(.L_x_367) ;  /* 0x000000000f087348 */ /* 0x000fea0003c00000 */
[----:B------:R0:W1:Y:S02]  /*168d0*/  SHFL.IDX P6, R14, R13, R12, R11 ;  /* 0x0000000c0d0e7389 */ /* 0x00006400000c000b */
[----:B01----:R-:W-:Y:S01]  /*168e0*/  ENDCOLLECTIVE ;  /* 0x000000000000791b */ /* 0x003fe20003800000 */
.L_x_367:
        /* <DEDUP_REMOVED lines=19> */
.L_x_368:
[----:B------:R-:W-:Y:S02]  /*16a20*/  IMAD.MOV.U32 R13, RZ, RZ, R4 ;  /* 0x000000ffff0d7224 */ /* 0x000fe400078e0004 */
[----:B------:R-:W-:-:S07]  /*16a30*/  IMAD.MOV.U32 R6, RZ, RZ, R14 ;  /* 0x000000ffff067224 */ /* 0x000fce00078e000e */
[----:B------:R-:W-:Y:S05]  /*16a40*/  WARPSYNC.COLLECTIVE R15, `(.L_x_369) ;  /* 0x000000000f087348 */ /* 0x000fea0003c00000 */
[----:B------:R0:W1:Y:S02]  /*16a50*/  SHFL.IDX P6, R14, R13, R12, R11 ;  /* 0x0000000c0d0e7389 */ /* 0x00006400000c000b */
[----:B01----:R-:W-:Y:S01]  /*16a60*/  ENDCOLLECTIVE ;  /* 0x000000000000791b */ /* 0x003fe20003800000 */
.L_x_369:
[----:B------:R-:W-:Y:S01]  /*16a70*/  ULDC.64 UR4, c[0x0][0x208] ;  /* 0x0000820000047ab9 */ /* 0x000fe20000000a00 */
[----:B------:R-:W-:Y:S02]  /*16a80*/  IMAD.MOV.U32 R13, RZ, RZ, R3 ;  /* 0x000000ffff0d7224 */ /* 0x000fe400078e0003 */
[----:B------:R-:W-:Y:S02]  /*16a90*/  IMAD.MOV.U32 R12, RZ, RZ, 0x6 ;  /* 0x00000006ff0c7424 */ /* 0x000fe400078e00ff */
[----:B------:R-:W-:-:S05]  /*16aa0*/  IMAD.MOV.U32 R5, RZ, RZ, R14 ;  /* 0x000000ffff057224 */ /* 0x000fca00078e000e */
[----:B------:R-:W-:-:S05]  /*16ab0*/  @!P3 LEA R5, P4, R9, R5, 0x1 ;  /* 0x000000050905b211 */ /* 0x000fca00078808ff */
[----:B------:R-:W-:-:S04]  /*16ac0*/  @!P3 IMAD.X R6, RZ, RZ, R6, P4 ;  /* 0x000000ffff06b224 */ /* 0x000fc800020e0606 */
[----:B------:R-:W-:Y:S02]  /*16ad0*/  @!P3 IMAD.MOV.U32 R7, RZ, RZ, R6 ;  /* 0x000000ffff07b224 */ /* 0x000fe400078e0006 */
[----:B------:R-:W-:-:S05]  /*16ae0*/  @!P3 IMAD.MOV.U32 R6, RZ, RZ, R5 ;  /* 0x000000ffff06b224 */ /* 0x000fca00078e0005 */
        /* <DEDUP_REMOVED lines=9> */
.L_x_370:
[----:B------:R-:W-:-:S05]  /*16b80*/  VIADD R7, R0, 0x60 ;  /* 0x0000006000077836 */ /* 0x000fca0000000000 */
[----:B------:R-:W-:Y:S01]  /*16b90*/  ISETP.GE.AND P4, PT, R7, R2, PT ;  /* 0x000000020700720c */ /* 0x000fe20003f86270 */
[----:B------:R-:W-:Y:S02]  /*16ba0*/  IMAD.MOV.U32 R13, RZ, RZ, R4 ;  /* 0x000000ffff0d7224 */ /* 0x000fe400078e0004 */
[----:B------:R-:W-:-:S10]  /*16bb0*/  IMAD.MOV.U32 R6, RZ, RZ, R14 ;  /* 0x000000ffff067224 */ /* 0x000fd400078e000e */
[----:B------:R-:W-:Y:S05]  /*16bc0*/  WARPSYNC.COLLECTIVE R15, `(.L_x_371) ;  /* 0x000000000f087348 */ /* 0x000fea0003c00000 */
[----:B------:R0:W1:Y:S02]  /*16bd0*/  SHFL.IDX P6, R14, R13, R12, R11 ;  /* 0x0000000c0d0e7389 */ /* 0x00006400000c000b */
[----:B01----:R-:W-:Y:S01]  /*16be0*/  ENDCOLLECTIVE ;  /* 0x000000000000791b */ /* 0x003fe20003800000 */
.L_x_371:
        /* <DEDUP_REMOVED lines=17> */
.L_x_372:
[----:B------:R-:W-:Y:S02]  /*16d00*/  IMAD.MOV.U32 R13, RZ, RZ, R4 ;  /* 0x000000ffff0d7224 */ /* 0x000fe400078e0004 */
[----:B------:R-:W-:-:S07]  /*16d10*/  IMAD.MOV.U32 R5, RZ, RZ, R14 ;  /* 0x000000ffff057224 */ /* 0x000fce00078e000e */
[----:B------:R-:W-:Y:S05]  /*16d20*/  WARPSYNC.COLLECTIVE R15, `(.L_x_373) ;  /* 0x000000000f087348 */ /* 0x000fea0003c00000 */
[----:B------:R0:W1:Y:S02]  /*16d30*/  SHFL.IDX P6, R14, R13, R12, R11 ;  /* 0x0000000c0d0e7389 */ /* 0x00006400000c000b */
[----:B01----:R-:W-:Y:S01]  /*16d40*/  ENDCOLLECTIVE ;  /* 0x000000000000791b */ /* 0x003fe20003800000 */
.L_x_373:
[----:B------:R-:W-:Y:S01]  /*16d50*/  IMAD.MOV.U32 R3, RZ, RZ, R14 ;  /* 0x000000ffff037224 */ /* 0x000fe200078e000e */
[----:B------:R-:W-:Y:S06]  /*16d60*/  BRA `(.L_x_374) ;  /* 0xffffffb000647947 */ /* 0x000fec000383ffff */
.L_x_258:
[----:B0-----:R0:W3:Y:S02]  /*16d70*/  SYNCS.PHASECHK.TRANS64.TRYWAIT P0, [R18+URZ+0x36820], R0 ;  /* 0x03682000120075a7 */ /* 0x0010e4000800017f */
[----:B---3--:R-:W-:Y:S05]  /*16d80*/  @!P0 NANOSLEEP.SYNCS 0x989680 ;  /* 0x009896800000895d */ /* 0x008fea0003900000 */
[----:B------:R-:W3:Y:S02]  /*16d90*/  @!P0 SYNCS.PHASECHK.TRANS64 P0, [R18+URZ+0x36820], R0 ;  /* 0x03682000120085a7 */ /* 0x000ee4000800007f */
[----:B---3--:R-:W-:Y:S05]  /*16da0*/  @!P0 BRA `(.L_x_258) ;  /* 0xfffffffc00f08947 */ /* 0x008fea000383ffff */
[----:B------:R-:W-:Y:S05]  /*16db0*/  BRA `(.L_x_375) ;  /* 0xffffffb000e87947 */ /* 0x000fea000383ffff */
.L_x_267:
[----:B-1----:R1:W2:Y:S02]  /*16dc0*/  SYNCS.PHASECHK.TRANS64.TRYWAIT P0, [R3+URZ+0x36840], R2 ;  /* 0x03684002030075a7 */ /* 0x0022a4000800017f */
[----:B--2---:R-:W-:Y:S05]  /*16dd0*/  @!P0 NANOSLEEP.SYNCS 0x989680 ;  /* 0x009896800000895d */ /* 0x004fea0003900000 */
[----:B------:R-:W2:Y:S02]  /*16de0*/  @!P0 SYNCS.PHASECHK.TRANS64 P0, [R3+URZ+0x36840], R2 ;  /* 0x03684002030085a7 */ /* 0x000ea4000800007f */
[----:B--2---:R-:W-:Y:S05]  /*16df0*/  @!P0 BRA `(.L_x_267) ;  /* 0xfffffffc00f08947 */ /* 0x004fea000383ffff */
[----:B------:R-:W-:Y:S05]  /*16e00*/  BRA `(.L_x_376) ;  /* 0xffffffb400c87947 */ /* 0x000fea000383ffff */
.L_x_274:
[----:B-1----:R1:W2:Y:S02]  /*16e10*/  SYNCS.PHASECHK.TRANS64.TRYWAIT P0, [R3+URZ+0x60], R2 ;  /* 0x00006002030075a7 */ /* 0x0022a4000800017f */
[----:B--2---:R-:W-:Y:S05]  /*16e20*/  @!P0 NANOSLEEP.SYNCS 0x989680 ;  /* 0x009896800000895d */ /* 0x004fea0003900000 */
[----:B------:R-:W2:Y:S02]  /*16e30*/  @!P0 SYNCS.PHASECHK.TRANS64 P0, [R3+URZ+0x60], R2 ;  /* 0x00006002030085a7 */ /* 0x000ea4000800007f */
[----:B--2---:R-:W-:Y:S05]  /*16e40*/  @!P0 BRA `(.L_x_274) ;  /* 0xfffffffc00f08947 */ /* 0x004fea000383ffff */
[----:B------:R-:W-:Y:S05]  /*16e50*/  BRA `(.L_x_377) ;  /* 0xffffffb800dc7947 */ /* 0x000fea000383ffff */
.L_x_284:
[----:B-1----:R1:W2:Y:S02]  /*16e60*/  SYNCS.PHASECHK.TRANS64.TRYWAIT P0, [R3+URZ+0x36840], R2 ;  /* 0x03684002030075a7 */ /* 0x0022a4000800017f */
[----:B--2---:R-:W-:Y:S05]  /*16e70*/  @!P0 NANOSLEEP.SYNCS 0x989680 ;  /* 0x009896800000895d */ /* 0x004fea0003900000 */
[----:B------:R-:W2:Y:S02]  /*16e80*/  @!P0 SYNCS.PHASECHK.TRANS64 P0, [R3+URZ+0x36840], R2 ;  /* 0x03684002030085a7 */ /* 0x000ea4000800007f */
[----:B--2---:R-:W-:Y:S05]  /*16e90*/  @!P0 BRA `(.L_x_284) ;  /* 0xfffffffc00f08947 */ /* 0x004fea000383ffff */
[----:B------:R-:W-:Y:S05]  /*16ea0*/  BRA `(.L_x_378) ;  /* 0xffffffc000ac7947 */ /* 0x000fea000383ffff */
.L_x_291:
[----:B0-----:R0:W1:Y:S02]  /*16eb0*/  SYNCS.PHASECHK.TRANS64.TRYWAIT P0, [R2+URZ+0x60], R3 ;  /* 0x00006003020075a7 */ /* 0x001064000800017f */
[----:B-1----:R-:W-:Y:S05]  /*16ec0*/  @!P0 NANOSLEEP.SYNCS 0x989680 ;  /* 0x009896800000895d */ /* 0x002fea0003900000 */
[----:B------:R-:W1:Y:S02]  /*16ed0*/  @!P0 SYNCS.PHASECHK.TRANS64 P0, [R2+URZ+0x60], R3 ;  /* 0x00006003020085a7 */ /* 0x000e64000800007f */
[----:B-1----:R-:W-:Y:S05]  /*16ee0*/  @!P0 BRA `(.L_x_291) ;  /* 0xfffffffc00f08947 */ /* 0x002fea000383ffff */
[----:B------:R-:W-:Y:S05]  /*16ef0*/  BRA `(.L_x_379) ;  /* 0xffffffc400c07947 */ /* 0x000fea000383ffff */
.L_x_301:
[----:B--2---:R2:W3:Y:S02]  /*16f00*/  SYNCS.PHASECHK.TRANS64.TRYWAIT P0, [R2+URZ+0x36840], R3 ;  /* 0x03684003020075a7 */ /* 0x0044e4000800017f */
[----:B---3--:R-:W-:Y:S05]  /*16f10*/  @!P0 NANOSLEEP.SYNCS 0x989680 ;  /* 0x009896800000895d */ /* 0x008fea0003900000 */
[----:B------:R-:W3:Y:S02]  /*16f20*/  @!P0 SYNCS.PHASECHK.TRANS64 P0, [R2+URZ+0x36840], R3 ;  /* 0x03684003020085a7 */ /* 0x000ee4000800007f */
[----:B---3--:R-:W-:Y:S05]  /*16f30*/  @!P0 BRA `(.L_x_301) ;  /* 0xfffffffc00f08947 */ /* 0x008fea000383ffff */
[----:B------:R-:W-:Y:S05]  /*16f40*/  BRA `(.L_x_380) ;  /* 0xffffffcc00607947 */ /* 0x000fea000383ffff */
.L_x_308:
[----:B0-----:R0:W1:Y:S02]  /*16f50*/  SYNCS.PHASECHK.TRANS64.TRYWAIT P0, [R2+URZ+0x60], R5 ;  /* 0x00006005020075a7 */ /* 0x001064000800017f */
[----:B-1----:R-:W-:Y:S05]  /*16f60*/  @!P0 NANOSLEEP.SYNCS 0x989680 ;  /* 0x009896800000895d */ /* 0x002fea0003900000 */
[----:B------:R-:W1:Y:S02]  /*16f70*/  @!P0 SYNCS.PHASECHK.TRANS64 P0, [R2+URZ+0x60], R5 ;  /* 0x00006005020085a7 */ /* 0x000e64000800007f */
[----:B-1----:R-:W-:Y:S05]  /*16f80*/  @!P0 BRA `(.L_x_308) ;  /* 0xfffffffc00f08947 */ /* 0x002fea000383ffff */
[----:B------:R-:W-:Y:S05]  /*16f90*/  BRA `(.L_x_381) ;  /* 0xffffffd000747947 */ /* 0x000fea000383ffff */
.L_x_320:
[----:B--2---:R2:W3:Y:S02]  /*16fa0*/  SYNCS.PHASECHK.TRANS64.TRYWAIT P0, [R0+URZ+0x36860], R2 ;  /* 0x03686002000075a7 */ /* 0x0044e4000800017f */
[----:B---3--:R-:W-:Y:S05]  /*16fb0*/  @!P0 NANOSLEEP.SYNCS 0x989680 ;  /* 0x009896800000895d */ /* 0x008fea0003900000 */
[----:B------:R-:W3:Y:S02]  /*16fc0*/  @!P0 SYNCS.PHASECHK.TRANS64 P0, [R0+URZ+0x36860], R2 ;  /* 0x03686002000085a7 */ /* 0x000ee4000800007f */
[----:B---3--:R-:W-:Y:S05]  /*16fd0*/  @!P0 BRA `(.L_x_320) ;  /* 0xfffffffc00f08947 */ /* 0x008fea000383ffff */
[----:B------:R-:W-:Y:S05]  /*16fe0*/  BRA `(.L_x_382) ;  /* 0xffffffd800007947 */ /* 0x000fea000383ffff */
.L_x_328:
[----:B------:R-:W3:Y:S01]  /*16ff0*/  LDL R3, [R1] ;  /* 0x0000000001037983 */ /* 0x000ee20000100800 */
[----:B------:R-:W-:Y:S01]  /*17000*/  BSSY B0, `(.L_x_383) ;  /* 0x0000008000007945 */ /* 0x000fe20003800000 */
[----:B0-----:R-:W-:Y:S02]  /*17010*/  IMAD.MOV.U32 R12, RZ, RZ, RZ ;  /* 0x000000ffff0c7224 */ /* 0x001fe400078e00ff */
[----:B--2---:R-:W-:Y:S02]  /*17020*/  IMAD.MOV.U32 R11, RZ, RZ, 0x1f ;  /* 0x0000001fff0b7424 */ /* 0x004fe400078e00ff */
[----:B------:R-:W-:Y:S02]  /*17030*/  IMAD.MOV.U32 R15, RZ, RZ, -0x1 ;  /* 0xffffffffff0f7424 */ /* 0x000fe400078e00ff */
[----:B---3--:R-:W-:-:S07]  /*17040*/  IMAD.MOV.U32 R13, RZ, RZ, R3 ;  /* 0x000000ffff0d7224 */ /* 0x008fce00078e0003 */
[----:B-1----:R-:W-:Y:S05]  /*17050*/  WARPSYNC.COLLECTIVE R15, `(.L_x_384) ;  /* 0x000000000f087348 */ /* 0x002fea0003c00000 */
[----:B------:R0:W2:Y:S02]  /*17060*/  SHFL.IDX P6, R14, R13, R12, R11 ;  /* 0x0000000c0d0e7389 */ /* 0x0000a400000c000b */
[----:B012---:R-:W-:Y:S01]  /*17070*/  ENDCOLLECTIVE ;  /* 0x000000000000791b */ /* 0x007fe20003800000 */
.L_x_384:
[----:B------:R-:W-:Y:S05]  /*17080*/  BSYNC B0 ;  /* 0x0000000000007941 */ /* 0x000fea0003800000 */
.L_x_383:
[----:B------:R0:W5:Y:S01]  /*17090*/  LDL R2, [R1+0xc] ;  /* 0x00000c0001027983 */ /* 0x0001620000100800 */
[----:B------:R-:W-:Y:S02]  /*170a0*/  IMAD.MOV.U32 R13, RZ, RZ, R3 ;  /* 0x000000ffff0d7224 */ /* 0x000fe400078e0003 */
[----:B------:R-:W-:Y:S02]  /*170b0*/  IMAD.MOV.U32 R12, RZ, RZ, 0x1 ;  /* 0x00000001ff0c7424 */ /* 0x000fe400078e00ff */
[----:B------:R-:W-:Y:S02]  /*170c0*/  IMAD.MOV.U32 R11, RZ, RZ, 0x1f ;  /* 0x0000001fff0b7424 */ /* 0x000fe400078e00ff */
[----:B------:R-:W-:Y:S02]  /*170d0*/  IMAD.MOV.U32 R15, RZ, RZ, -0x1 ;  /* 0xffffffffff0f7424 */ /* 0x000fe400078e00ff */
[----:B0-----:R-:W-:-:S07]  /*170e0*/  IMAD.MOV.U32 R0, RZ, RZ, R14 ;  /* 0x000000ffff007224 */ /* 0x001fce00078e000e */
[----:B-----5:R-:W-:Y:S05]  /*170f0*/  WARPSYNC.COLLECTIVE R15, `(.L_x_385) ;  /* 0x000000000f087348 */ /* 0x020fea0003c00000 */
[----:B------:R0:W1:Y:S02]  /*17100*/  SHFL.IDX P6, R14, R13, R12, R11 ;  /* 0x0000000c0d0e7389 */ /* 0x00006400000c000b */
[----:B01---5:R-:W-:Y:S01]  /*17110*/  ENDCOLLECTIVE ;  /* 0x000000000000791b */ /* 0x023fe20003800000 */
.L_x_385:
[----:B------:R-:W-:Y:S01]  /*17120*/  ULDC UR4, c[0x0][0xc3c] ;  /* 0x00030f0000047ab9 */ /* 0x000fe20000000800 */
[----:B------:R-:W-:Y:S01]  /*17130*/  ULDC.64 UR6, c[0x0][0x208] ;  /* 0x0000820000067ab9 */ /* 0x000fe20000000a00 */
[----:B------:R-:W-:Y:S02]  /*17140*/  IMAD.IADD R7, R2, 0x1, R16 ;  /* 0x0000000102077824 */ /* 0x000fe400078e0210 */
[----:B------:R-:W-:Y:S02]  /*17150*/  IMAD.MOV.U32 R11, RZ, RZ, RZ ;  /* 0x000000ffff0b7224 */ /* 0x000fe400078e00ff */
[----:B------:R-:W-:Y:S01]  /*17160*/  IMAD.MOV.U32 R8, RZ, RZ, R14 ;  /* 0x000000ffff087224 */ /* 0x000fe200078e000e */
[----:B------:R-:W-:-:S13]  /*17170*/  ISETP.GE.OR P1, PT, R7, UR4, !P0 ;  /* 0x0000000407007c0c */ /* 0x000fda000c726670 */
[----:B------:R-:W0:Y:S08]  /*17180*/  @!P1 LDC.64 R2, c[0x0][0xc80] ;  /* 0x00032000ff029b82 */ /* 0x000e300000000a00 */
[----:B------:R-:W1:Y:S01]  /*17190*/  @!P1 LDC.64 R4, c[0x0][0xc78] ;  /* 0x00031e00ff049b82 */ /* 0x000e620000000a00 */
[----:B0-----:R-:W-:-:S05]  /*171a0*/  @!P1 IMAD.WIDE R2, R7, 0x4, R2 ;  /* 0x0000000407029825 */ /* 0x001fca00078e0202 */
[----:B------:R1:W2:Y:S02]  /*171b0*/  @!P1 LDG.E R6, desc[UR6][R2.64] ;  /* 0x0000000602069981 */ /* 0x0002a4000c1e1900 */
[----:B-1----:R-:W-:-:S06]  /*171c0*/  @!P1 IMAD.WIDE R2, R7, 0x4, R4 ;  /* 0x0000000407029825 */ /* 0x002fcc00078e0204 */
[----:B------:R-:W3:Y:S01]  /*171d0*/  @!P1 LDG.E R2, desc[UR6][R2.64] ;  /* 0x0000000602029981 */ /* 0x000ee2000c1e1900 */
[----:B------:R-:W-:Y:S01]  /*171e0*/  IMAD.MOV.U32 R5, RZ, RZ, RZ ;  /* 0x000000ffff057224 */ /* 0x000fe200078e00ff */
[C---:B------:R-:W-:Y:S02]  /*171f0*/  ISETP.GE.U32.AND P2, PT, R16.reuse, 0x2, PT ;  /* 0x000000021000780c */ /* 0x040fe40003f46070 */
[C---:B------:R-:W-:Y:S02]  /*17200*/  ISETP.GE.U32.AND P3, PT, R16.reuse, 0x4, PT ;  /* 0x000000041000780c */ /* 0x040fe40003f66070 */
[C---:B------:R-:W-:Y:S02]  /*17210*/  ISETP.GE.U32.AND P4, PT, R16.reuse, 0x8, PT ;  /* 0x000000081000780c */ /* 0x040fe40003f86070 */
[----:B------:R-:W-:Y:S01]  /*17220*/  ISETP.GE.U32.AND P5, PT, R16, 0x10, PT ;  /* 0x000000101000780c */ /* 0x000fe20003fa6070 */
[----:B--2---:R-:W-:Y:S01]  /*17230*/  @!P1 IMAD.MOV.U32 R5, RZ, RZ, R6 ;  /* 0x000000ffff059224 */ /* 0x004fe200078e0006 */
[----:B------:R-:W-:-:S02]  /*17240*/  CS2R R6, SRZ ;  /* 0x0000000000067805 */ /* 0x000fc4000001ff00 */
[----:B---3--:R-:W-:Y:S01]  /*17250*/  @!P1 IMAD.MOV.U32 R7, RZ, RZ, R2 ;  /* 0x000000ffff079224 */ /* 0x008fe200078e0002 */
[----:B------:R-:W-:-:S03]  /*17260*/  ISETP.NE.AND P1, PT, R16, RZ, PT ;  /* 0x000000ff1000720c */ /* 0x000fc60003f25270 */
[----:B------:R-:W-:-:S04]  /*17270*/  IMAD R2, R7, R5, RZ ;  /* 0x0000000507027224 */ /* 0x000fc800078e02ff */
[----:B------:R-:W-:-:S07]  /*17280*/  IMAD.MOV.U32 R13, RZ, RZ, R2 ;  /* 0x000000ffff0d7224 */ /* 0x000fce00078e0002 */
[----:B------:R-:W-:Y:S05]  /*17290*/  WARPSYNC.COLLECTIVE R15, `(.L_x_386) ;  /* 0x000000000f087348 */ /* 0x000fea0003c00000 */
[----:B------:R0:W1:Y:S02]  /*172a0*/  SHFL.UP P6, R14, R13, R12, R11 ;  /* 0x0400000c0d0e7389 */ /* 0x00006400000c000b */
[----:B01----:R-:W-:Y:S01]  /*172b0*/  ENDCOLLECTIVE ;  /* 0x000000000000791b */ /* 0x003fe20003800000 */
.L_x_386:
[----:B------:R-:W-:Y:S02]  /*172c0*/  IMAD.MOV.U32 R12, RZ, RZ, 0x2 ;  /* 0x00000002ff0c7424 */ /* 0x000fe400078e00ff */
[----:B------:R-:W-:-:S05]  /*172d0*/  IMAD.MOV.U32 R3, RZ, RZ, R14 ;  /* 0x000000ffff037224 */ /* 0x000fca00078e000e */
[----:B------:R-:W-:-:S05]  /*172e0*/  SEL R3, R3, RZ, P1 ;  /* 0x000000ff03037207 */ /* 0x000fca0000800000 */
[----:B------:R-:W-:-:S04]  /*172f0*/  IMAD.IADD R2, R2, 0x1, R3 ;  /* 0x0000000102027824 */ /* 0x000fc800078e0203 */
[----:B------:R-:W-:-:S07]  /*17300*/  IMAD.MOV.U32 R13, RZ, RZ, R2 ;  /* 0x000000ffff0d7224 */ /* 0x000fce00078e0002 */
[----:B------:R-:W-:Y:S05]  /*17310*/  WARPSYNC.COLLECTIVE R15, `(.L_x_387) ;  /* 0x000000000f087348 */ /* 0x000fea0003c00000 */
[----:B------:R0:W1:Y:S02]  /*17320*/  SHFL.UP P6, R14, R13, R12, R11 ;  /* 0x0400000c0d0e7389 */ /* 0x00006400000c000b */
[----:B01----:R-:W-:Y:S01]  /*17330*/  ENDCOLLECTIVE ;  /* 0x000000000000791b */ /* 0x003fe20003800000 */
.L_x_387:
        /* <DEDUP_REMOVED lines=8> */
.L_x_388:
        /* <DEDUP_REMOVED lines=8> */
.L_x_389:
        /* <DEDUP_REMOVED lines=8> */
.L_x_390:
[----:B------:R-:W-:Y:S02]  /*174c0*/  IMAD.MOV.U32 R12, RZ, RZ, 0x1f ;  /* 0x0000001fff0c7424 */ /* 0x000fe400078e00ff */
[----:B------:R-:W-:Y:S02]  /*174d0*/  IMAD.MOV.U32 R11, RZ, RZ, 0x1f ;  /* 0x0000001fff0b7424 */ /* 0x000fe400078e00ff */
[----:B------:R-:W-:-:S05]  /*174e0*/  IMAD.MOV.U32 R3, RZ, RZ, R14 ;  /* 0x000000ffff037224 */ /* 0x000fca00078e000e */
[----:B------:R-:W-:-:S05]  /*174f0*/  SEL R3, R3, RZ, P5 ;  /* 0x000000ff03037207 */ /* 0x000fca0002800000 */
[----:B------:R-:W-:-:S04]  /*17500*/  IMAD.IADD R2, R2, 0x1, R3 ;  /* 0x0000000102027824 */ /* 0x000fc800078e0203 */
[----:B------:R-:W-:-:S07]  /*17510*/  IMAD.MOV.U32 R13, RZ, RZ, R2 ;  /* 0x000000ffff0d7224 */ /* 0x000fce00078e0002 */
[----:B------:R-:W-:Y:S05]  /*17520*/  WARPSYNC.COLLECTIVE R15, `(.L_x_391) ;  /* 0x000000000f087348 */ /* 0x000fea0003c00000 */
[----:B------:R0:W1:Y:S02]  /*17530*/  SHFL.IDX P6, R14, R13, R12, R11 ;  /* 0x0000000c0d0e7389 */ /* 0x00006400000c000b */
[----:B01----:R-:W-:Y:S01]  /*17540*/  ENDCOLLECTIVE ;  /* 0x000000000000791b */ /* 0x003fe20003800000 */
.L_x_391:
[----:B------:R-:W-:Y:S01]  /*17550*/  IMAD.MOV.U32 R9, RZ, RZ, R14 ;  /* 0x000000ffff097224 */ /* 0x000fe200078e000e */
[----:B------:R-:W-:Y:S06]  /*17560*/  BRA `(.L_x_392) ;  /* 0xffffffd800b07947 */ /* 0x000fec000383ffff */
.L_x_331:
[----:B------:R-:W-:Y:S01]  /*17570*/  BSSY B0, `(.L_x_393) ;  /* 0x0000008000007945 */ /* 0x000fe20003800000 */
[----:B------:R-:W-:Y:S02]  /*17580*/  IMAD.MOV.U32 R13, RZ, RZ, R2 ;  /* 0x000000ffff0d7224 */ /* 0x000fe400078e0002 */
[----:B------:R-:W-:Y:S02]  /*17590*/  IMAD.MOV.U32 R12, RZ, RZ, 0x1 ;  /* 0x00000001ff0c7424 */ /* 0x000fe400078e00ff */
[----:B------:R-:W-:Y:S02]  /*175a0*/  IMAD.MOV.U32 R11, RZ, RZ, RZ ;  /* 0x000000ffff0b7224 */ /* 0x000fe400078e00ff */
[----:B------:R-:W-:-:S07]  /*175b0*/  IMAD.MOV.U32 R15, RZ, RZ, -0x1 ;  /* 0xffffffffff0f7424 */ /* 0x000fce00078e00ff */
[----:B------:R-:W-:Y:S05]  /*175c0*/  WARPSYNC.COLLECTIVE R15, `(.L_x_394) ;  /* 0x000000000f087348 */ /* 0x000fea0003c00000 */
[----:B------:R0:W1:Y:S02]  /*175d0*/  SHFL.UP P6, R14, R13, R12, R11 ;  /* 0x0400000c0d0e7389 */ /* 0x00006400000c000b */
[----:B01----:R-:W-:Y:S01]  /*175e0*/  ENDCOLLECTIVE ;  /* 0x000000000000791b */ /* 0x003fe20003800000 */
.L_x_394:
[----:B------:R-:W-:Y:S05]  /*175f0*/  BSYNC B0 ;  /* 0x0000000000007941 */ /* 0x000fea0003800000 */
.L_x_393:
[----:B------:R-:W-:Y:S02]  /*17600*/  IMAD.MOV.U32 R3, RZ, RZ, R14 ;  /* 0x000000ffff037224 */ /* 0x000fe400078e000e */
[----:B------:R-:W-:Y:S02]  /*17610*/  IMAD.MOV.U32 R12, RZ, RZ, 0x2 ;  /* 0x00000002ff0c7424 */ /* 0x000fe400078e00ff */
[----:B------:R-:W-:Y:S01]  /*17620*/  IMAD.MOV.U32 R11, RZ, RZ, RZ ;  /* 0x000000ffff0b7224 */ /* 0x000fe200078e00ff */
[----:B------:R-:W-:Y:S01]  /*17630*/  SEL R3, R3, RZ, P1 ;  /* 0x000000ff03037207 */ /* 0x000fe20000800000 */
[----:B------:R-:W-:-:S04]  /*17640*/  IMAD.MOV.U32 R15, RZ, RZ, -0x1 ;  /* 0xffffffffff0f7424 */ /* 0x000fc800078e00ff */
[----:B------:R-:W-:-:S04]  /*17650*/  IMAD.IADD R2, R2, 0x1, R3 ;  /* 0x0000000102027824 */ /* 0x000fc800078e0203 */
[----:B------:R-:W-:-:S07]  /*17660*/  IMAD.MOV.U32 R13, RZ, RZ, R2 ;  /* 0x000000ffff0d7224 */ /* 0x000fce00078e0002 */
[----:B------:R-:W-:Y:S05]  /*17670*/  WARPSYNC.COLLECTIVE R15, `(.L_x_395) ;  /* 0x000000000f087348 */ /* 0x000fea0003c00000 */
[----:B------:R0:W1:Y:S02]  /*17680*/  SHFL.UP P6, R14, R13, R12, R11 ;  /* 0x0400000c0d0e7389 */ /* 0x00006400000c000b */
[----:B01----:R-:W-:Y:S01]  /*17690*/  ENDCOLLECTIVE ;  /* 0x000000000000791b */ /* 0x003fe20003800000 */
.L_x_395:
        /* <DEDUP_REMOVED lines=8> */
.L_x_396:
        /* <DEDUP_REMOVED lines=8> */
.L_x_397:
        /* <DEDUP_REMOVED lines=8> */
.L_x_398:
        /* <DEDUP_REMOVED lines=9> */
.L_x_399:
[----:B------:R-:W-:Y:S01]  /*178b0*/  IMAD.MOV.U32 R9, RZ, RZ, R14 ;  /* 0x000000ffff097224 */ /* 0x000fe200078e000e */
[----:B------:R-:W-:Y:S06]  /*178c0*/  BRA `(.L_x_400) ;  /* 0xffffffd800887947 */ /* 0x000fec000383ffff */
.L_x_333:
[----:B------:R-:W-:Y:S01]  /*178d0*/  BSSY B0, `(.L_x_401) ;  /* 0x0000006000007945 */ /* 0x000fe20003800000 */
[----:B------:R-:W-:Y:S01]  /*178e0*/  PLOP3.LUT P6, PT, P6, PT, PT, 0x8, 0x0 ;  /* 0x000000000000781c */ /* 0x000fe200037ce170 */
[----:B------:R-:W-:-:S12]  /*178f0*/  IMAD.MOV.U32 R15, RZ, RZ, -0x1 ;  /* 0xffffffffff0f7424 */ /* 0x000fd800078e00ff */
[----:B0-----:R-:W-:Y:S05]  /*17900*/  WARPSYNC.COLLECTIVE R15, `(.L_x_402) ;  /* 0x000000000f087348 */ /* 0x001fea0003c00000 */
[----:B------:R-:W-:Y:S01]  /*17910*/  VOTE.ANY R14, PT, P6 ;  /* 0x00000000000e7806 */ /* 0x000fe200030e0100 */
[----:B0-----:R-:W-:Y:S06]  /*17920*/  ENDCOLLECTIVE ;  /* 0x000000000000791b */ /* 0x001fec0003800000 */
.L_x_402:
[----:B------:R-:W-:Y:S05]  /*17930*/  BSYNC B0 ;  /* 0x0000000000007941 */ /* 0x000fea0003800000 */
.L_x_401:
[----:B------:R-:W-:Y:S02]  /*17940*/  IMAD.MOV.U32 R8, RZ, RZ, R14 ;  /* 0x000000ffff087224 */ /* 0x000fe400078e000e */
[----:B------:R-:W-:Y:S02]  /*17950*/  IMAD.MOV.U32 R13, RZ, RZ, R5 ;  /* 0x000000ffff0d7224 */ /* 0x000fe400078e0005 */
[----:B------:R-:W0:Y:S01]  /*17960*/  POPC R4, R8 ;  /* 0x0000000800047309 */ /* 0x000e220000000000 */
[----:B------:R-:W-:Y:S02]  /*17970*/  IMAD.MOV.U32 R11, RZ, RZ, 0x1f ;  /* 0x0000001fff0b7424 */ /* 0x000fe400078e00ff */
[----:B------:R-:W-:Y:S02]  /*17980*/  IMAD.MOV.U32 R15, RZ, RZ, -0x1 ;  /* 0xffffffffff0f7424 */ /* 0x000fe400078e00ff */
[----:B0-----:R-:W-:-:S07]  /*17990*/  IMAD.MOV.U32 R12, RZ, RZ, R4 ;  /* 0x000000ffff0c7224 */ /* 0x001fce00078e0004 */
[----:B------:R-:W-:Y:S05]  /*179a0*/  WARPSYNC.COLLECTIVE R15, `(.L_x_403) ;  /* 0x000000000f087348 */ /* 0x000fea0003c00000 */
[----:B------:R0:W1:Y:S02]  /*179b0*/  SHFL.IDX P6, R14, R13, R12, R11 ;  /* 0x0000000c0d0e7389 */ /* 0x00006400000c000b */
[----:B01----:R-:W-:Y:S01]  /*179c0*/  ENDCOLLECTIVE ;  /* 0x000000000000791b */ /* 0x003fe20003800000 */
.L_x_403:
[----:B------:R-:W-:Y:S02]  /*179d0*/  IMAD.MOV.U32 R13, RZ, RZ, R7 ;  /* 0x000000ffff0d7224 */ /* 0x000fe400078e0007 */
[----:B------:R-:W-:-:S07]  /*179e0*/  IMAD.MOV.U32 R5, RZ, RZ, R14 ;  /* 0x000000ffff057224 */ /* 0x000fce00078e000e */
[----:B------:R-:W-:Y:S05]  /*179f0*/  WARPSYNC.COLLECTIVE R15, `(.L_x_404) ;  /* 0x000000000f087348 */ /* 0x000fea0003c00000 */
[----:B------:R0:W1:Y:S02]  /*17a00*/  SHFL.IDX P6, R14, R13, R12, R11 ;  /* 0x0000000c0d0e7389 */ /* 0x00006400000c000b */
[----:B01----:R-:W-:Y:S01]  /*17a10*/  ENDCOLLECTIVE ;  /* 0x000000000000791b */ /* 0x003fe20003800000 */
.L_x_404:
[----:B------:R-:W-:Y:S01]  /*17a20*/  IMAD.MOV.U32 R7, RZ, RZ, R14 ;  /* 0x000000ffff077224 */ /* 0x000fe200078e000e */
[----:B------:R-:W-:Y:S06]  /*17a30*/  BRA `(.L_x_405) ;  /* 0xffffffd800687947 */ /* 0x000fec000383ffff */
.L_x_335:
[----:B------:R-:W-:Y:S01]  /*17a40*/  BSSY B0, `(.L_x_406) ;  /* 0x0000007000007945 */ /* 0x000fe20003800000 */
[----:B------:R-:W-:Y:S02]  /*17a50*/  IMAD.MOV.U32 R13, RZ, RZ, R2 ;  /* 0x000000ffff0d7224 */ /* 0x000fe400078e0002 */
[----:B------:R-:W-:Y:S02]  /*17a60*/  IMAD.MOV.U32 R11, RZ, RZ, 0x1f ;  /* 0x0000001fff0b7424 */ /* 0x000fe400078e00ff */
[----:B------:R-:W-:-:S07]  /*17a70*/  IMAD.MOV.U32 R15, RZ, RZ, -0x1 ;  /* 0xffffffffff0f7424 */ /* 0x000fce00078e00ff */
[----:B0123--:R-:W-:Y:S05]  /*17a80*/  WARPSYNC.COLLECTIVE R15, `(.L_x_407) ;  /* 0x000000000f087348 */ /* 0x00ffea0003c00000 */
[----:B------:R4:W0:Y:S02]  /*17a90*/  SHFL.IDX P6, R14, R13, R12, R11 ;  /* 0x0000000c0d0e7389 */ /* 0x00082400000c000b */
[----:B01234-:R-:W-:Y:S01]  /*17aa0*/  ENDCOLLECTIVE ;  /* 0x000000000000791b */ /* 0x01ffe20003800000 */
.L_x_407:
[----:B------:R-:W-:Y:S05]  /*17ab0*/  BSYNC B0 ;  /* 0x0000000000007941 */ /* 0x000fea0003800000 */
.L_x_406:
[----:B------:R-:W-:Y:S01]  /*17ac0*/  IMAD.MOV.U32 R2, RZ, RZ, R14 ;  /* 0x000000ffff027224 */ /* 0x000fe200078e000e */
[----:B------:R-:W-:Y:S06]  /*17ad0*/  BRA `(.L_x_408) ;  /* 0xffffffd800587947 */ /* 0x000fec000383ffff */
.L_x_339:
[----:B0-----:R0:W1:Y:S02]  /*17ae0*/  SYNCS.PHASECHK.TRANS64.TRYWAIT P0, [R0+URZ+0x36820], R3 ;  /* 0x03682003000075a7 */ /* 0x001064000800017f */
[----:B-1----:R-:W-:Y:S05]  /*17af0*/  @!P0 NANOSLEEP.SYNCS 0x989680 ;  /* 0x009896800000895d */ /* 0x002fea0003900000 */
[----:B------:R-:W1:Y:S02]  /*17b00*/  @!P0 SYNCS.PHASECHK.TRANS64 P0, [R0+URZ+0x36820], R3 ;  /* 0x03682003000085a7 */ /* 0x000e64000800007f */
[----:B-1----:R-:W-:Y:S05]  /*17b10*/  @!P0 BRA `(.L_x_339) ;  /* 0xfffffffc00f08947 */ /* 0x002fea000383ffff */
[----:B------:R-:W-:Y:S05]  /*17b20*/  BRA `(.L_x_409) ;  /* 0xffffffdc00f07947 */ /* 0x000fea000383ffff */
.L_x_340:
        /* <DEDUP_REMOVED lines=11> */
.L_x_411:
[----:B------:R-:W-:Y:S05]  /*17be0*/  BSYNC B0 ;  /* 0x0000000000007941 */ /* 0x000fea0003800000 */
.L_x_410:
[----:B------:R-:W-:Y:S05]  /*17bf0*/  BRA `(.L_x_412) ;  /* 0xffffffdc00d87947 */ /* 0x000fea000383ffff */
.L_x_343:
[----:B------:R-:W-:Y:S01]  /*17c00*/  BSSY B1, `(.L_x_413) ;  /* 0x0000006000017945 */ /* 0x000fe20003800000 */
[----:B------:R-:W-:-:S07]  /*17c10*/  IMAD.MOV.U32 R15, RZ, RZ, -0x1 ;  /* 0xffffffffff0f7424 */ /* 0x000fce00078e00ff */
[----:B01----:R-:W-:Y:S05]  /*17c20*/  WARPSYNC.COLLECTIVE R15, `(.L_x_414) ;  /* 0x000000000f0c7348 */ /* 0x003fea0003c00000 */
[----:B------:R-:W-:Y:S02]  /*17c30*/  ELECT P6, UR62, PT ;  /* 0x00000000003e782f */ /* 0x000fe400038c0000 */
[----:B------:R-:W-:Y:S01]  /*17c40*/  MOV R14, UR62 ;  /* 0x0000003e000e7c02 */ /* 0x000fe20008000f00 */
[----:B01----:R-:W-:Y:S10]  /*17c50*/  ENDCOLLECTIVE ;  /* 0x000000000000791b */ /* 0x003ff40003800000 */
.L_x_414:
[----:B------:R-:W-:Y:S05]  /*17c60*/  BSYNC B1 ;  /* 0x0000000000017941 */ /* 0x000fea0003800000 */
.L_x_413:
[----:B------:R-:W-:Y:S05]  /*17c70*/  BRA `(.L_x_415) ;  /* 0xffffffdc00d07947 */ /* 0x000fea000383ffff */
.L_x_345:
[----:B0-----:R0:W1:Y:S02]  /*17c80*/  SYNCS.PHASECHK.TRANS64.TRYWAIT P0, [R6+URZ], R5 ;  /* 0x00000005060075a7 */ /* 0x001064000800017f */
[----:B-1----:R-:W-:Y:S05]  /*17c90*/  @!P0 NANOSLEEP.SYNCS 0x989680 ;  /* 0x009896800000895d */ /* 0x002fea0003900000 */
[----:B------:R-:W1:Y:S02]  /*17ca0*/  @!P0 SYNCS.PHASECHK.TRANS64 P0, [R6+URZ], R5 ;  /* 0x00000005060085a7 */ /* 0x000e64000800007f */
[----:B-1----:R-:W-:Y:S05]  /*17cb0*/  @!P0 BRA `(.L_x_345) ;  /* 0xfffffffc00f08947 */ /* 0x002fea000383ffff */
[----:B------:R-:W-:Y:S05]  /*17cc0*/  BRA `(.L_x_416) ;  /* 0xffffffe000107947 */ /* 0x000fea000383ffff */
.L_x_346:
[----:B-1----:R1:W2:Y:S02]  /*17cd0*/  SYNCS.PHASECHK.TRANS64.TRYWAIT P0, [R7+URZ], R2 ;  /* 0x00000002070075a7 */ /* 0x0022a4000800017f */
[----:B--2---:R-:W-:Y:S05]  /*17ce0*/  @!P0 NANOSLEEP.SYNCS 0x989680 ;  /* 0x009896800000895d */ /* 0x004fea0003900000 */
[----:B------:R-:W2:Y:S02]  /*17cf0*/  @!P0 SYNCS.PHASECHK.TRANS64 P0, [R7+URZ], R2 ;  /* 0x00000002070085a7 */ /* 0x000ea4000800007f */
[----:B--2---:R-:W-:Y:S05]  /*17d00*/  @!P0 BRA `(.L_x_346) ;  /* 0xfffffffc00f08947 */ /* 0x004fea000383ffff */
[----:B------:R-:W-:Y:S05]  /*17d10*/  BRA `(.L_x_417) ;  /* 0xffffffe000047947 */ /* 0x000fea000383ffff */
.L_x_348:
[----:B--2---:R2:W3:Y:S02]  /*17d20*/  SYNCS.PHASECHK.TRANS64.TRYWAIT P0, [R4+URZ], R5 ;  /* 0x00000005040075a7 */ /* 0x0044e4000800017f */
[----:B---3--:R-:W-:Y:S05]  /*17d30*/  @!P0 NANOSLEEP.SYNCS 0x989680 ;  /* 0x009896800000895d */ /* 0x008fea0003900000 */
[----:B------:R-:W3:Y:S02]  /*17d40*/  @!P0 SYNCS.PHASECHK.TRANS64 P0, [R4+URZ], R5 ;  /* 0x00000005040085a7 */ /* 0x000ee4000800007f */
[----:B---3--:R-:W-:Y:S05]  /*17d50*/  @!P0 BRA `(.L_x_348) ;  /* 0xfffffffc00f08947 */ /* 0x008fea000383ffff */
[----:B------:R-:W-:Y:S05]  /*17d60*/  BRA `(.L_x_418) ;  /* 0xffffffe000087947 */ /* 0x000fea000383ffff */
.L_x_419:
        /* <DEDUP_REMOVED lines=9> */
.L_x_3023:


//--------------------- .text._ZN7cutlass13device_kernelIN5flash11enable_sm90INS1_16FlashAttnFwdSm90INS1_25CollectiveMainloopFwdSm90ILi2EN4cute5tupleIJNS5_1CILi1EEES8_S8_EEENS6_IJNS7_ILi128EEENS7_ILi112EEENS7_ILi192EEEEEELi192ENS_10bfloat16_tEfNS_4arch4Sm90ELb0ELb0ELb0ELb1ELb0ELb1ELb0ELb1ELb1ELb1ELb1ELb0EEENS1_21CollectiveEpilogueFwdINS6_IJSA_SC_SB_EEES9_SE_SG_Li256ELb1ELb1ELb1ELb0EEENS1_36VarlenDynamicPersistentTileSchedulerILi128ELi112ELi256ELi128ELb1ELb1ELb1ELb0ELb1ELb1EEEEEEEEEvNT_6ParamsE --------------------------
	.section	.text._ZN7cutlass13device_kernelIN5flash11enable_sm90INS1_16FlashAttnFwdSm90INS1_25CollectiveMainloopFwdSm90ILi2EN4cute5tupleIJNS5_1CILi1EEES8_S8_EEENS6_IJNS7_ILi128EEENS7_ILi112EEENS7_ILi192EEEEEELi192ENS_10bfloat16_tEfNS_4arch4Sm90ELb0ELb0ELb0ELb1ELb0ELb1ELb0ELb1ELb1ELb1ELb1ELb0EEENS1_21CollectiveEpilogueFwdINS6_IJSA_SC_SB_EEES9_SE_SG_Li256ELb1ELb1ELb1ELb0EEENS1_36VarlenDynamicPersistentTileSchedulerILi128ELi112ELi256ELi128ELb1ELb1ELb1ELb0ELb1ELb1EEEEEEEEEvNT_6ParamsE,"ax",@progbits
	.align	128
.text._ZN7cutlass13device_kernelIN5flash11enable_sm90INS1_16FlashAttnFwdSm90INS1_25CollectiveMainloopFwdSm90ILi2EN4cute5tupleIJNS5_1CILi1EEES8_S8_EEENS6_IJNS7_ILi128EEENS7_ILi112EEENS7_ILi192EEEEEELi192ENS_10bfloat16_tEfNS_4arch4Sm90ELb0ELb0ELb0ELb1ELb0ELb1ELb0ELb1ELb1ELb1ELb1ELb0EEENS1_21CollectiveEpilogueFwdINS6_IJSA_SC_SB_EEES9_SE_SG_Li256ELb1ELb1ELb1ELb0EEENS1_36VarlenDynamicPersistentTileSchedulerILi128ELi112ELi256ELi128ELb1ELb1ELb1ELb0ELb1ELb1EEEEEEEEEvNT_6ParamsE:
        .type           _ZN7cutlass13device_kernelIN5flash11enable_sm90INS1_16FlashAttnFwdSm90INS1_25CollectiveMainloopFwdSm90ILi2EN4cute5tupleIJNS5_1CILi1EEES8_S8_EEENS6_IJNS7_ILi128EEENS7_ILi112EEENS7_ILi192EEEEEELi192ENS_10bfloat16_tEfNS_4arch4Sm90ELb0ELb0ELb0ELb1ELb0ELb1ELb0ELb1ELb1ELb1ELb1ELb0EEENS1_21CollectiveEpilogueFwdINS6_IJSA_SC_SB_EEES9_SE_SG_Li256ELb1ELb1ELb1ELb0EEENS1_36VarlenDynamicPersistentTileSchedulerILi128ELi112ELi256ELi128ELb1ELb1ELb1ELb0ELb1ELb1EEEEEEEEEvNT_6ParamsE,@function
        .size           _ZN7cutlass13device_kernelIN5flash11enable_sm90INS1_16FlashAttnFwdSm90INS1_25CollectiveMainloopFwdSm90ILi2EN4cute5tupleIJNS5_1CILi1EEES8_S8_EEENS6_IJNS7_ILi128EEENS7_ILi112EEENS7_ILi192EEEEEELi192ENS_10bfloat16_tEfNS_4arch4Sm90ELb0ELb0ELb0ELb1ELb0ELb1ELb0ELb1ELb1ELb1ELb1ELb0EEENS1_21CollectiveEpilogueFwdINS6_IJSA_SC_SB_EEES9_SE_SG_Li256ELb1ELb1ELb1ELb0EEENS1_36VarlenDynamicPersistentTileSchedulerILi128ELi112ELi256ELi128ELb1ELb1ELb1ELb0ELb1ELb1EEEEEEEEEvNT_6ParamsE,(.L_x_3024 - _ZN7cutlass13device_kernelIN5flash11enable_sm90INS1_16FlashAttnFwdSm90INS1_25CollectiveMainloopFwdSm90ILi2EN4cute5tupleIJNS5_1CILi1EEES8_S8_EEENS6_IJNS7_ILi128EEENS7_ILi112EEENS7_ILi192EEEEEELi192ENS_10bfloat16_tEfNS_4arch4Sm90ELb0ELb0ELb0ELb1ELb0ELb1ELb0ELb1ELb1ELb1ELb1ELb0EEENS1_21CollectiveEpilogueFwdINS6_IJSA_SC_SB_EEES9_SE_SG_Li256ELb1ELb1ELb1ELb0EEENS1_36VarlenDynamicPersistentTileSchedulerILi128ELi112ELi256ELi128ELb1ELb1ELb1ELb0ELb1ELb1EEEEEEEEEvNT_6ParamsE)
        .other          _ZN7cutlass13device_kernelIN5flash11enable_sm90INS1_16FlashAttnFwdSm90INS1_25CollectiveMainloopFwdSm90ILi2EN4cute5tupleIJNS5_1CILi1EEES8_S8_EEENS6_IJNS7_ILi128EEENS7_ILi112EEENS7_ILi192EEEEEELi192ENS_10bfloat16_tEfNS_4arch4Sm90ELb0ELb0ELb0ELb1ELb0ELb1ELb0ELb1ELb1ELb1ELb1ELb0EEENS1_21CollectiveEpilogueFwdINS6_IJSA_SC_SB_EEES9_SE_SG_Li256ELb1ELb1ELb1ELb0EEENS1_36VarlenDynamicPersistentTileSchedulerILi128ELi112ELi256ELi128ELb1ELb1ELb1ELb0ELb1ELb1EEEEEEEEEvNT_6ParamsE,@"STO_CUDA_ENTRY STV_DEFAULT"
_ZN7cutlass13device_kernelIN5flash11enable_sm90INS1_16FlashAttnFwdSm90INS1_25CollectiveMainloopFwdSm90ILi2EN4cute5tupleIJNS5_1CILi1EEES8_S8_EEENS6_IJNS7_ILi128EEENS7_ILi112EEENS7_ILi192EEEEEELi192ENS_10bfloat16_tEfNS_4arch4Sm90ELb0ELb0ELb0ELb1ELb0ELb1ELb0ELb1ELb1ELb1ELb1ELb0EEENS1_21CollectiveEpilogueFwdINS6_IJSA_SC_SB_EEES9_SE_SG_Li256ELb1ELb1ELb1ELb0EEENS1_36VarlenDynamicPersistentTileSchedulerILi128ELi112ELi256ELi128ELb1ELb1ELb1ELb0ELb1ELb1EEEEEEEEEvNT_6ParamsE:
[----:B------:R-:W0:Y:S02]  /*0000*/  LDC R1, c[0x0][0x28] ;  /* 0x00000a00ff017b82 */ /* 0x000e240000000800 */
[----:B0-----:R-:W-:Y:S01]  /*0010*/  VIADD R1, R1, 0xffffff80 ;  /* 0xffffff8001017836 */ /* 0x001fe20000000000 */
[----:B------:R-:W0:Y:S01]  /*0020*/  S2R R6, SR_TID.X ;  /* 0x0000000000067919 */ /* 0x000e220000002100 */
[----:B------:R-:W-:Y:S01]  /*0030*/  ELECT P0, URZ, PT ;  /* 0x00000000003f782f */ /* 0x000fe20003800000 */
[----:B------:R-:W-:Y:S01]  /*0040*/  BSSY B0, `(.L_x_420) ;  /* 0x0000013000007945 */ /* 0x000fe20003800000 */
[----:B0-----:R-:W-:-:S05]  /*0050*/  SHF.R.U32.HI R0, RZ, 0x5, R6 ;  /* 0x00000005ff007819 */ /* 0x001fca0000011606 */
[----:B------:R-:W0:Y:S02]  /*0060*/  SHFL.IDX PT, R2, R0, RZ, 0x1f ;  /* 0x00001fff00027589 */ /* 0x000e2400000e0000 */
[----:B0-----:R-:W-:-:S13]  /*0070*/  ISETP.EQ.AND P0, PT, R2, RZ, P0 ;  /* 0x000000ff0200720c */ /* 0x001fda0000702270 */
[----:B------:R-:W-:Y:S05]  /*0080*/  @!P0 BRA `(.L_x_421) ;  /* 0x0000000000388947 */ /* 0x000fea0003800000 */
[----:B------:R-:W-:Y:S02]  /*0090*/  ULDC.64 UR4, c[0x0][0x198] ;  /* 0x0000660000047ab9 */ /* 0x000fe40000000a00 */
[----:B------:R-:W-:Y:S02]  /*00a0*/  UIADD3 UR6, UP0, UR4, 0x370, URZ ;  /* 0x0000037004067890 */ /* 0x000fe4000ff1e03f */
[----:B------:R-:W-:Y:S02]  /*00b0*/  UIADD3 UR8, UP1, UR4, 0x470, URZ ;  /* 0x0000047004087890 */ /* 0x000fe4000ff3e03f */
[----:B------:R-:W-:Y:S02]  /*00c0*/  UIADD3 UR10, UP2, UR4, 0x570, URZ ;  /* 0x00000570040a7890 */ /* 0x000fe4000ff5e03f */
[----:B------:R-:W-:Y:S02]  /*00d0*/  UIADD3 UR4, UP3, UR4, 0x670, URZ ;  /* 0x0000067004047890 */ /* 0x000fe4000ff7e03f */
[----:B------:R-:W-:-:S02]  /*00e0*/  UIADD3.X UR7, URZ, UR5, URZ, UP0, !UPT ;  /* 0x000000053f077290 */ /* 0x000fc400087fe43f */
[----:B------:R-:W-:Y:S02]  /*00f0*/  UIADD3.X UR9, URZ, UR5, URZ, UP1, !UPT ;  /* 0x000000053f097290 */ /* 0x000fe40008ffe43f */
[----:B------:R-:W-:Y:S02]  /*0100*/  UIADD3.X UR11, URZ, UR5, URZ, UP2, !UPT ;  /* 0x000000053f0b7290 */ /* 0x000fe400097fe43f */
[----:B------:R-:W-:-:S03]  /*0110*/  UIADD3.X UR5, URZ, UR5, URZ, UP3, !UPT ;  /* 0x000000053f057290 */ /* 0x000fc60009ffe43f */
[----:B------:R0:W-:Y:S02]  /*0120*/  UTMACCTL.PF [UR6] ;  /* 0x00000000060079b9 */ /* 0x0001e40008040000 */
[----:B------:R0:W-:Y:S02]  /*0130*/  UTMACCTL.PF [UR8] ;  /* 0x00000000080079b9 */ /* 0x0001e40008040000 */
[----:B------:R0:W-:Y:S02]  /*0140*/  UTMACCTL.PF [UR10] ;  /* 0x000000000a0079b9 */ /* 0x0001e40008040000 */
[----:B------:R0:W-:Y:S02]  /*0150*/  UTMACCTL.PF [UR4] ;  /* 0x00000000040079b9 */ /* 0x0001e40008040000 */
[----:B0-----:R-:W-:Y:S01]  /*0160*/  NOP ;  /* 0x0000000000007918 */ /* 0x001fe20000000000 */
.L_x_421:
[----:B------:R-:W-:Y:S05]  /*0170*/  BSYNC B0 ;  /* 0x0000000000007941 */ /* 0x000fea0003800000 */
.L_x_420:
[----:B------:R-:W-:Y:S01]  /*0180*/  VOTEU.ANY UP0, P0 ;  /* 0x00000000003f7886 */ /* 0x000fe20000000100 */
[----:B------:R-:W0:Y:S01]  /*0190*/  SHFL.IDX PT, R2, R0, RZ, 0x1f ;  /* 0x00001fff00027589 */ /* 0x000e2200000e0000 */
[----:B------:R-:W-:Y:S01]  /*01a0*/  UMOV UR4, 0x80 ;  /* 0x0000008000047882 */ /* 0x000fe20000000000 */
[----:B------:R-:W-:Y:S01]  /*01b0*/  UMOV UR7, 0x100 ;  /* 0x0000010000077882 */ /* 0x000fe20000000000 */
[----:B------:R-:W-:Y:S01]  /*01c0*/  VOTEU.ANY UP1, P0 ;  /* 0x00000000003f7886 */ /* 0x000fe20000020100 */
[----:B------:R-:W1:Y:S01]  /*01d0*/  @UP0 S2UR UR8, SR_CgaCtaId ;  /* 0x00000000000809c3 */ /* 0x000e620000008800 */
[----:B------:R-:W-:Y:S01]  /*01e0*/  @UP0 UMOV UR6, 0x400 ;  /* 0x0000040000060882 */ /* 0x000fe20000000000 */
[----:B------:R-:W-:-:S04]  /*01f0*/  @UP0 UIADD3 UR4, -UR4, 0x100000, URZ ;  /* 0x0010000004040890 */ /* 0x000fc8000fffe13f */
[----:B------:R-:W-:Y:S02]  /*0200*/  @UP0 USHF.L.U32 UR5, UR4, 0xb, URZ ;  /* 0x0000000b04050899 */ /* 0x000fe4000800063f */
[----:B------:R-:W-:Y:S01]  /*0210*/  @UP0 USHF.L.U32 UR4, UR4, 0x1, URZ ;  /* 0x0000000104040899 */ /* 0x000fe2000800063f */
[----:B0-----:R-:W-:Y:S02]  /*0220*/  ISETP.NE.AND P1, PT, R2, RZ, PT ;  /* 0x000000ff0200720c */ /* 0x001fe40003f25270 */
[----:B------:R-:W-:Y:S01]  /*0230*/  SHF.R.U32.HI R2, RZ, 0x7, R6 ;  /* 0x00000007ff027819 */ /* 0x000fe20000011606 */
[----:B-1----:R-:W-:Y:S02]  /*0240*/  @UP0 ULEA UR8, UR8, UR6, 0x18 ;  /* 0x0000000608080291 */ /* 0x002fe4000f8ec03f */
[----:B------:R-:W-:-:S04]  /*0250*/  @UP0 UIADD3 UR6, -UR7, 0x100000, URZ ;  /* 0x0010000007060890 */ /* 0x000fc8000fffe13f */
[----:B------:R-:W-:Y:S02]  /*0260*/  @UP0 USHF.L.U32 UR7, UR6, 0xb, URZ ;  /* 0x0000000b06070899 */ /* 0x000fe4000800063f */
[----:B------:R-:W-:Y:S01]  /*0270*/  @UP0 USHF.L.U32 UR6, UR6, 0x1, URZ ;  /* 0x0000000106060899 */ /* 0x000fe2000800063f */
[----:B------:R-:W-:Y:S01]  /*0280*/  VOTEU.ANY UP0, P0 ;  /* 0x00000000003f7886 */ /* 0x000fe20000000100 */
[----:B------:R-:W0:Y:S04]  /*0290*/  SHFL.IDX PT, R2, R2, RZ, 0x1f ;  /* 0x00001fff02027589 */ /* 0x000e2800000e0000 */
[----:B------:R-:W1:Y:S02]  /*02a0*/  FENCE.VIEW.ASYNC.S ;  /* 0x00000000000073c6 */ /* 0x000e640000000000 */
[----:B-1----:R1:W2:Y:S04]  /*02b0*/  @UP0 SYNCS.EXCH.64 URZ, [UR8+0x36800], UR4 ;  /* 0x03680004083f05b2 */ /* 0x0022a80008000100 */
[----:B------:R1:W3:Y:S01]  /*02c0*/  @UP1 SYNCS.EXCH.64 URZ, [UR8+0x36820], UR6 ;  /* 0x03682006083f15b2 */ /* 0x0002e20008000100 */
[----:B------:R-:W-:Y:S05]  /*02d0*/  @P1 BRA `(.L_x_422) ;  /* 0x0000000000481947 */ /* 0x000fea0003800000 */
[----:B-1----:R-:W1:Y:S01]  /*02e0*/  S2UR UR5, SR_CgaCtaId ;  /* 0x00000000000579c3 */ /* 0x002e620000008800 */
[----:B------:R-:W-:Y:S01]  /*02f0*/  UMOV UR4, 0x400 ;  /* 0x0000040000047882 */ /* 0x000fe20000000000 */
[----:B------:R-:W-:Y:S01]  /*0300*/  UMOV UR6, 0x1 ;  /* 0x0000000100067882 */ /* 0x000fe20000000000 */
[----:B------:R-:W-:Y:S01]  /*0310*/  UMOV UR7, 0x2 ;  /* 0x0000000200077882 */ /* 0x000fe20000000000 */
[----:B------:R-:W-:Y:S01]  /*0320*/  ELECT P0, URZ, PT ;  /* 0x00000000003f782f */ /* 0x000fe20003800000 */
[----:B-1----:R-:W-:Y:S02]  /*0330*/  ULEA UR8, UR5, UR4, 0x18 ;  /* 0x0000000405087291 */ /* 0x002fe4000f8ec03f */
[----:B------:R-:W-:-:S04]  /*0340*/  UIADD3 UR4, -UR6, 0x100000, URZ ;  /* 0x0010000006047890 */ /* 0x000fc8000fffe13f */
[----:B------:R-:W-:Y:S02]  /*0350*/  USHF.L.U32 UR5, UR4, 0xb, URZ ;  /* 0x0000000b04057899 */ /* 0x000fe4000800063f */
[----:B------:R-:W-:Y:S02]  /*0360*/  USHF.L.U32 UR4, UR4, 0x1, URZ ;  /* 0x0000000104047899 */ /* 0x000fe4000800063f */
[----:B------:R-:W-:-:S04]  /*0370*/  UIADD3 UR6, -UR7, 0x100000, URZ ;  /* 0x0010000007067890 */ /* 0x000fc8000fffe13f */
[----:B------:R-:W-:Y:S02]  /*0380*/  USHF.L.U32 UR7, UR6, 0xb, URZ ;  /* 0x0000000b06077899 */ /* 0x000fe4000800063f */
[----:B------:R-:W-:Y:S01]  /*0390*/  USHF.L.U32 UR6, UR6, 0x1, URZ ;  /* 0x0000000106067899 */ /* 0x000fe2000800063f */
[----:B------:R-:W1:Y:S03]  /*03a0*/  FENCE.VIEW.ASYNC.S ;  /* 0x00000000000073c6 */ /* 0x000e660000000000 */
[----:B-1----:R4:W1:Y:S08]  /*03b0*/  SYNCS.EXCH.64 URZ, [UR8+0x36830], UR4 ;  /* 0x03683004083f75b2 */ /* 0x0028700008000100 */
[----:B------:R4:W0:Y:S01]  /*03c0*/  SYNCS.EXCH.64 URZ, [UR8+0x36840], UR6 ;  /* 0x03684006083f75b2 */ /* 0x0008220008000100 */
[----:B------:R4:W0:Y:S01]  /*03d0*/  SYNCS.EXCH.64 URZ, [UR8+0x36838], UR4 ;  /* 0x03683804083f75b2 */ /* 0x0008220008000100 */
[----:B------:R4:W0:Y:S02]  /*03e0*/  SYNCS.EXCH.64 URZ, [UR8+0x36848], UR6 ;  /* 0x03684806083f75b2 */ /* 0x0008240008000100 */
[----:B----4-:R-:W-:Y:S01]  /*03f0*/  NOP ;  /* 0x0000000000007918 */ /* 0x010fe20000000000 */
.L_x_422:
[----:B------:R-:W4:Y:S01]  /*0400*/  SHFL.IDX PT, R3, R0, RZ, 0x1f ;  /* 0x00001fff00037589 */ /* 0x000f2200000e0000 */
[----:B------:R-:W-:Y:S01]  /*0410*/  NOP ;  /* 0x0000000000007918 */ /* 0x000fe20000000000 */
[----:B----4-:R-:W-:-:S13]  /*0420*/  ISETP.NE.AND P0, PT, R3, RZ, PT ;  /* 0x000000ff0300720c */ /* 0x010fda0003f05270 */
        /* <DEDUP_REMOVED lines=19> */
.L_x_423:
[----:B------:R-:W4:Y:S01]  /*0560*/  SHFL.IDX PT, R3, R0, RZ, 0x1f ;  /* 0x00001fff00037589 */ /* 0x000f2200000e0000 */
[----:B------:R-:W-:Y:S01]  /*0570*/  NOP ;  /* 0x0000000000007918 */ /* 0x000fe20000000000 */
[----:B----4-:R-:W-:-:S13]  /*0580*/  ISETP.NE.AND P0, PT, R3, RZ, PT ;  /* 0x000000ff0300720c */ /* 0x010fda0003f05270 */
[----:B------:R-:W-:Y:S05]  /*0590*/  @P0 BRA `(.L_x_424) ;  /* 0x0000000000380947 */ /* 0x000fea0003800000 */
[----:B-1----:R-:W1:Y:S01]  /*05a0*/  S2UR UR5, SR_CgaCtaId ;  /* 0x00000000000579c3 */ /* 0x002e620000008800 */
[----:B------:R-:W-:Y:S01]  /*05b0*/  UMOV UR4, 0x400 ;  /* 0x0000040000047882 */ /* 0x000fe20000000000 */
[----:B------:R-:W-:Y:S01]  /*05c0*/  UMOV UR7, 0x1 ;  /* 0x0000000100077882 */ /* 0x000fe20000000000 */
[----:B------:R-:W-:Y:S01]  /*05d0*/  ELECT P0, URZ, PT ;  /* 0x00000000003f782f */ /* 0x000fe20003800000 */
[----:B-1----:R-:W-:Y:S02]  /*05e0*/  ULEA UR6, UR5, UR4, 0x18 ;  /* 0x0000000405067291 */ /* 0x002fe4000f8ec03f */
[----:B------:R-:W-:-:S04]  /*05f0*/  UIADD3 UR4, -UR7, 0x100000, URZ ;  /* 0x0010000007047890 */ /* 0x000fc8000fffe13f */
[----:B------:R-:W-:Y:S02]  /*0600*/  USHF.L.U32 UR5, UR4, 0xb, URZ ;  /* 0x0000000b04057899 */ /* 0x000fe4000800063f */
[----:B------:R-:W-:Y:S01]  /*0610*/  USHF.L.U32 UR4, UR4, 0x1, URZ ;  /* 0x0000000104047899 */ /* 0x000fe2000800063f */
[----:B------:R-:W1:Y:S11]  /*0620*/  FENCE.VIEW.ASYNC.S ;  /* 0x00000000000073c6 */ /* 0x000e760000000000 */
[----:B-1----:R4:W1:Y:S01]  /*0630*/  SYNCS.EXCH.64 URZ, [UR6+0x36870], UR4 ;  /* 0x03687004063f75b2 */ /* 0x0028620008000100 */
[----:B------:R4:W0:Y:S01]  /*0640*/  SYNCS.EXCH.64 URZ, [UR6+0x36880], UR4 ;  /* 0x03688004063f75b2 */ /* 0x0008220008000100 */
[----:B------:R4:W0:Y:S01]  /*0650*/  SYNCS.EXCH.64 URZ, [UR6+0x36878], UR4 ;  /* 0x03687804063f75b2 */ /* 0x0008220008000100 */
[----:B------:R4:W0:Y:S02]  /*0660*/  SYNCS.EXCH.64 URZ, [UR6+0x36888], UR4 ;  /* 0x03688804063f75b2 */ /* 0x0008240008000100 */
[----:B----4-:R-:W-:Y:S01]  /*0670*/  NOP ;  /* 0x0000000000007918 */ /* 0x010fe20000000000 */
.L_x_424:
        /* <DEDUP_REMOVED lines=22> */
.L_x_425:
        /* <DEDUP_REMOVED lines=22> */
.L_x_426:
[----:B0-----:R-:W-:Y:S01]  /*0940*/  ISETP.NE.AND P0, PT, R2, RZ, PT ;  /* 0x000000ff0200720c */ /* 0x001fe20003f05270 */
[----:B------:R-:W-:Y:S01]  /*0950*/  IMAD.MOV.U32 R2, RZ, RZ, 0x1 ;  /* 0x00000001ff027424 */ /* 0x000fe200078e00ff */
[----:B------:R-:W-:Y:S01]  /*0960*/  NOP ;  /* 0x0000000000007918 */ /* 0x000fe20000000000 */
[----:B------:R-:W-:Y:S01]  /*0970*/  ULDC.64 UR60, c[0x0][0x208] ;  /* 0x00008200003c7ab9 */ /* 0x000fe20000000a00 */
[----:B------:R-:W-:Y:S02]  /*0980*/  BSSY B9, `(.L_x_427) ;  /* 0x0002807000097945 */ /* 0x000fe40003800000 */
[----:B------:R-:W-:-:S05]  /*0990*/  SEL R2, R2, 0x2, !P0 ;  /* 0x0000000202027807 */ /* 0x000fca0004000000 */
[----:B------:R0:W-:Y:S01]  /*09a0*/  STL [R1+0x68], R2 ;  /* 0x0000680201007387 */ /* 0x0001e20000100800 */
[----:B-123--:R-:W-:Y:S06]  /*09b0*/  BAR.SYNC.DEFER_BLOCKING 0x0 ;  /* 0x0000000000007b1d */ /* 0x00efec0000010000 */
[----:B------:R-:W-:Y:S05]  /*09c0*/  @!P0 BRA `(.L_x_428) ;  /* 0x000001f800c08947 */ /* 0x000fea0003800000 */
.L_x_429:
        /* <DEDUP_REMOVED lines=8> */
[----:B-1----:R-:W-:-:S06]  /*0a50*/  ULEA UR4, UR5, UR4, 0x18 ;  /* 0x0000000405047291 */ /* 0x002fcc000f8ec03f */
[----:B------:R-:W-:Y:S01]  /*0a60*/  IMAD.U32 R16, RZ, RZ, UR4 ;  /* 0x00000004ff107e24 */ /* 0x000fe2000f8e00ff */
[----:B------:R-:W-:-:S04]  /*0a70*/  ULDC UR4, c[0x0][0xc3c] ;  /* 0x00030f0000047ab9 */ /* 0x000fc80000000800 */
[----:B------:R-:W1:Y:S01]  /*0a80*/  LDS.128 R148, [R16+0x368d0] ;  /* 0x0368d00010947984 */ /* 0x000e620000000c00 */
[----:B------:R-:W-:Y:S06]  /*0a90*/  BAR.ARV 0x4, 0x180 ;  /* 0x0106000000007b1d */ /* 0x000fec0000002000 */
[----:B-1----:R-:W-:-:S13]  /*0aa0*/  ISETP.GE.AND P0, PT, R151, UR4, PT ;  /* 0x0000000497007c0c */ /* 0x002fda000bf06270 */
[----:B------:R-:W-:Y:S05]  /*0ab0*/  @P0 BRA `(.L_x_430) ;  /* 0x0000027c00cc0947 */ /* 0x000fea0003800000 */
[----:B------:R-:W2:Y:S01]  /*0ac0*/  LDL R15, [R1+0x68] ;  /* 0x00006800010f7983 */ /* 0x000ea20000100800 */
[----:B------:R-:W-:Y:S02]  /*0ad0*/  VIADD R6, R6, 0xffffff80 ;  /* 0xffffff8006067836 */ /* 0x000fe40000000000 */
[----:B------:R-:W-:Y:S02]  /*0ae0*/  VIADD R229, R16, 0x15400 ;  /* 0x0001540010e57836 */ /* 0x000fe40000000000 */
[----:B------:R-:W-:Y:S01]  /*0af0*/  IMAD.MOV.U32 R227, RZ, RZ, RZ ;  /* 0x000000ffffe37224 */ /* 0x000fe200078e00ff */
[----:B------:R-:W-:Y:S01]  /*0b00*/  SHF.R.S32.HI R3, RZ, 0x1f, R6 ;  /* 0x0000001fff037819 */ /* 0x000fe20000011406 */
[----:B------:R-:W-:Y:S02]  /*0b10*/  IMAD.MOV.U32 R17, RZ, RZ, RZ ;  /* 0x000000ffff117224 */ /* 0x000fe400078e00ff */
[----:B------:R-:W-:Y:S01]  /*0b20*/  IMAD.MOV.U32 R205, RZ, RZ, RZ ;  /* 0x000000ffffcd7224 */ /* 0x000fe200078e00ff */
[CC--:B------:R-:W-:Y:S01]  /*0b30*/  LEA.HI R0, R3.reuse, R6.reuse, RZ, 0x7 ;  /* 0x0000000603007211 */ /* 0x0c0fe200078f38ff */
[----:B------:R-:W-:Y:S01]  /*0b40*/  IMAD.MOV.U32 R218, RZ, RZ, RZ ;  /* 0x000000ffffda7224 */ /* 0x000fe200078e00ff */
[----:B0-----:R-:W-:Y:S01]  /*0b50*/  LEA.HI R2, R3, R6, RZ, 0x4 ;  /* 0x0000000603027211 */ /* 0x001fe200078f20ff */
[----:B------:R-:W-:Y:S01]  /*0b60*/  IMAD.MOV.U32 R217, RZ, RZ, RZ ;  /* 0x000000ffffd97224 */ /* 0x000fe200078e00ff */
[----:B------:R-:W-:-:S02]  /*0b70*/  LOP3.LUT R5, R0, 0xffffff80, RZ, 0xc0, !PT ;  /* 0xffffff8000057812 */ /* 0x000fc400078ec0ff */
[----:B------:R-:W-:-:S03]  /*0b80*/  SHF.R.S32.HI R7, RZ, 0x4, R2 ;  /* 0x00000004ff077819 */ /* 0x000fc60000011402 */
[----:B------:R-:W-:Y:S01]  /*0b90*/  IMAD.IADD R14, R6, 0x1, -R5 ;  /* 0x00000001060e7824 */ /* 0x000fe200078e0a05 */
[----:B------:R-:W-:-:S04]  /*0ba0*/  LEA.HI R4, R2, R7, RZ, 0x1 ;  /* 0x0000000702047211 */ /* 0x000fc800078f08ff */
[----:B------:R-:W-:Y:S01]  /*0bb0*/  SHF.R.S32.HI R9, RZ, 0x1f, R14 ;  /* 0x0000001fff097819 */ /* 0x000fe2000001140e */
[----:B------:R-:W-:Y:S01]  /*0bc0*/  STL [R1+0x70], R14 ;  /* 0x0000700e01007387 */ /* 0x000fe20000100800 */
[----:B------:R-:W-:Y:S02]  /*0bd0*/  LOP3.LUT R4, R4, 0x1ffffffe, RZ, 0xc0, !PT ;  /* 0x1ffffffe04047812 */ /* 0x000fe400078ec0ff */
[CC--:B------:R-:W-:Y:S02]  /*0be0*/  LEA.HI R10, R9.reuse, R14.reuse, RZ, 0x2 ;  /* 0x0000000e090a7211 */ /* 0x0c0fe400078f10ff */
[----:B------:R-:W-:Y:S01]  /*0bf0*/  LEA.HI R9, R9, R14, RZ, 0x5 ;  /* 0x0000000e09097211 */ /* 0x000fe200078f28ff */
[----:B------:R-:W-:Y:S01]  /*0c00*/  IMAD.IADD R7, R7, 0x1, -R4 ;  /* 0x0000000107077824 */ /* 0x000fe200078e0a04 */
[--C-:B------:R-:W-:Y:S02]  /*0c10*/  SHF.R.S32.HI R8, RZ, 0x2, R10.reuse ;  /* 0x00000002ff087819 */ /* 0x100fe4000001140a */
[----:B------:R-:W-:-:S02]  /*0c20*/  SHF.R.S32.HI R5, RZ, 0x1f, R10 ;  /* 0x0000001fff057819 */ /* 0x000fc4000001140a */
[----:B------:R-:W-:Y:S02]  /*0c30*/  LEA.HI R4, R3, R6, RZ, 0x5 ;  /* 0x0000000603047211 */ /* 0x000fe400078f28ff */
[----:B------:R-:W-:Y:S02]  /*0c40*/  LEA.HI R5, R5, R8, RZ, 0x3 ;  /* 0x0000000805057211 */ /* 0x000fe400078f18ff */
[----:B------:R-:W-:Y:S02]  /*0c50*/  SHF.R.S32.HI R4, RZ, 0x5, R4 ;  /* 0x00000005ff047819 */ /* 0x000fe40000011404 */
[----:B------:R-:W-:Y:S02]  /*0c60*/  LOP3.LUT R11, R5, 0xfffffff8, RZ, 0xc0, !PT ;  /* 0xfffffff8050b7812 */ /* 0x000fe400078ec0ff */
[----:B------:R-:W-:Y:S01]  /*0c70*/  SHF.R.S32.HI R5, RZ, 0x7, R0 ;  /* 0x00000007ff057819 */ /* 0x000fe20000011400 */
[----:B------:R-:W-:Y:S01]  /*0c80*/  IMAD.SHL.U32 R215, R4, 0x200, RZ ;  /* 0x0000020004d77824 */ /* 0x000fe200078e00ff */
[----:B------:R-:W-:Y:S01]  /*0c90*/  SHF.R.S32.HI R9, RZ, 0x5, R9 ;  /* 0x00000005ff097819 */ /* 0x000fe20000011409 */
[----:B------:R-:W-:Y:S01]  /*0ca0*/  IMAD.IADD R12, R8, 0x1, -R11 ;  /* 0x00000001080c7824 */ /* 0x000fe200078e0a0b */
[----:B------:R-:W-:-:S02]  /*0cb0*/  LEA.HI R8, R0, R5, RZ, 0x1 ;  /* 0x0000000500087211 */ /* 0x000fc400078f08ff */
[----:B------:R-:W-:Y:S01]  /*0cc0*/  LEA.HI R0, R3, R6, RZ, 0x2 ;  /* 0x0000000603007211 */ /* 0x000fe200078f10ff */
[----:B------:R-:W-:Y:S01]  /*0cd0*/  IMAD R9, R9, 0x10, R12 ;  /* 0x0000001009097824 */ /* 0x000fe200078e020c */
[----:B------:R-:W-:Y:S02]  /*0ce0*/  LOP3.LUT R8, R8, 0x3fffffe, RZ, 0xc0, !PT ;  /* 0x03fffffe08087812 */ /* 0x000fe400078ec0ff */
[----:B------:R-:W-:Y:S02]  /*0cf0*/  LOP3.LUT R3, R2, 0x3fffff0, RZ, 0xc0, !PT ;  /* 0x03fffff002037812 */ /* 0x000fe400078ec0ff */
[----:B------:R-:W-:Y:S01]  /*0d00*/  SHF.R.S32.HI R204, RZ, 0x2, R0 ;  /* 0x00000002ffcc7819 */ /* 0x000fe20000011400 */
[----:B------:R-:W-:Y:S01]  /*0d10*/  IMAD.IADD R8, R5, 0x1, -R8 ;  /* 0x0000000105087824 */ /* 0x000fe200078e0a08 */
[----:B------:R-:W-:Y:S01]  /*0d20*/  LOP3.LUT R5, R0, 0xfffffffc, RZ, 0xc0, !PT ;  /* 0xfffffffc00057812 */ /* 0x000fe200078ec0ff */
[----:B------:R-:W-:Y:S01]  /*0d30*/  IMAD.IADD R3, R6, 0x1, -R3 ;  /* 0x0000000106037824 */ /* 0x000fe200078e0a03 */
[----:B------:R-:W-:Y:S01]  /*0d40*/  LOP3.LUT R10, R10, 0x7ffffffc, RZ, 0xc0, !PT ;  /* 0x7ffffffc0a0a7812 */ /* 0x000fe200078ec0ff */
[----:B------:R-:W-:-:S02]  /*0d50*/  IMAD R13, R8, 0x40, R9 ;  /* 0x00000040080d7824 */ /* 0x000fc400078e0209 */
[----:B------:R-:W-:Y:S02]  /*0d60*/  IMAD.IADD R5, R6, 0x1, -R5 ;  /* 0x0000000106057824 */ /* 0x000fe400078e0a05 */
[----:B------:R-:W-:Y:S01]  /*0d70*/  IMAD R2, R4, 0x10, R3 ;  /* 0x0000001004027824 */ /* 0x000fe200078e0203 */
[----:B------:R-:W-:Y:S01]  /*0d80*/  SHF.R.S32.HI R3, RZ, 0x1f, R0 ;  /* 0x0000001fff037819 */ /* 0x000fe20000011400 */
[----:B------:R-:W-:Y:S01]  /*0d90*/  STL [R1+0x74], R13 ;  /* 0x0000740d01007387 */ /* 0x000fe20000100800 */
[----:B------:R-:W-:Y:S01]  /*0da0*/  LEA.HI R0, R5, R5, RZ, 0x1 ;  /* 0x0000000505007211 */ /* 0x000fe200078f08ff */
[----:B------:R-:W-:Y:S01]  /*0db0*/  IMAD R2, R2, 0x8, R7 ;  /* 0x0000000802027824 */ /* 0x000fe200078e0207 */
[----:B------:R-:W-:Y:S01]  /*0dc0*/  LEA.HI R3, R3, R204, RZ, 0x3 ;  /* 0x000000cc03037211 */ /* 0x000fe200078f18ff */
[----:B------:R-:W-:Y:S01]  /*0dd0*/  VIADD R228, R204, 0x40 ;  /* 0x00000040cce47836 */ /* 0x000fe20000000000 */
[----:B------:R-:W-:Y:S01]  /*0de0*/  LOP3.LUT R0, R0, 0x1ffffffe, RZ, 0xc0, !PT ;  /* 0x1ffffffe00007812 */ /* 0x000fe200078ec0ff */
[----:B------:R-:W-:Y:S01]  /*0df0*/  IMAD.SHL.U32 R2, R2, 0x8, RZ ;  /* 0x0000000802027824 */ /* 0x000fe200078e00ff */
[----:B------:R-:W-:Y:S01]  /*0e00*/  LOP3.LUT R3, R3, 0xfffffff8, RZ, 0xc0, !PT ;  /* 0xfffffff803037812 */ /* 0x000fe200078ec0ff */
[----:B------:R-:W-:Y:S01]  /*0e10*/  IMAD.IADD R10, R14, 0x1, -R10 ;  /* 0x000000010e0a7824 */ /* 0x000fe200078e0a0a */
[----:B------:R-:W-:Y:S01]  /*0e20*/  SHF.R.S32.HI R7, RZ, 0x1f, R228 ;  /* 0x0000001fff077819 */ /* 0x000fe200000114e4 */
[----:B------:R-:W-:Y:S01]  /*0e30*/  IMAD.IADD R0, R5, 0x1, -R0 ;  /* 0x0000000105007824 */ /* 0x000fe200078e0a00 */
[----:B------:R0:W-:Y:S01]  /*0e40*/  STL [R1+0x7c], R2 ;  /* 0x00007c0201007387 */ /* 0x0001e20000100800 */
[----:B------:R-:W-:Y:S01]  /*0e50*/  IMAD.SHL.U32 R208, R228, 0x40, RZ ;  /* 0x00000040e4d07824 */ /* 0x000fe200078e00ff */
[----:B------:R-:W-:Y:S01]  /*0e60*/  LEA.HI R7, R7, R228, RZ, 0x3 ;  /* 0x000000e407077211 */ /* 0x000fe200078f18ff */
[----:B------:R-:W-:-:S02]  /*0e70*/  IMAD R0, R0, 0x8, R13 ;  /* 0x0000000800007824 */ /* 0x000fc400078e020d */
[----:B------:R-:W-:Y:S01]  /*0e80*/  IMAD.IADD R3, R204, 0x1, -R3 ;  /* 0x00000001cc037824 */ /* 0x000fe200078e0a03 */
[----:B------:R-:W-:Y:S01]  /*0e90*/  LOP3.LUT R208, R208, 0x1c0, RZ, 0xc0, !PT ;  /* 0x000001c0d0d07812 */ /* 0x000fe200078ec0ff */
[----:B------:R-:W-:Y:S01]  /*0ea0*/  IMAD.SHL.U32 R222, R10, 0x2, RZ ;  /* 0x000000020ade7824 */ /* 0x000fe200078e00ff */
[----:B------:R1:W-:Y:S01]  /*0eb0*/  STL [R1+0x78], R0 ;  /* 0x0000780001007387 */ /* 0x0003e20000100800 */
[----:B------:R-:W-:Y:S01]  /*0ec0*/  IMAD.SHL.U32 R3, R3, 0x40, RZ ;  /* 0x0000004003037824 */ /* 0x000fe200078e00ff */
[----:B------:R-:W-:Y:S01]  /*0ed0*/  SHF.R.U32.HI R4, RZ, 0x3, R208 ;  /* 0x00000003ff047819 */ /* 0x000fe200000116d0 */
[C---:B------:R-:W-:Y:S02]  /*0ee0*/  VIADD R24, R222.reuse, 0x8 ;  /* 0x00000008de187836 */ /* 0x040fe40000000000 */
[C---:B------:R-:W-:Y:S01]  /*0ef0*/  VIADD R11, R222.reuse, 0x38 ;  /* 0x00000038de0b7836 */ /* 0x040fe20000000000 */
[----:B------:R-:W-:Y:S01]  /*0f00*/  LOP3.LUT R213, R3, 0x1c0, RZ, 0xc0, !PT ;  /* 0x000001c003d57812 */ /* 0x000fe200078ec0ff */
[C---:B------:R-:W-:Y:S01]  /*0f10*/  VIADD R8, R222.reuse, 0x50 ;  /* 0x00000050de087836 */ /* 0x040fe20000000000 */
[----:B0-----:R-:W-:Y:S01]  /*0f20*/  SHF.R.S32.HI R2, RZ, 0x1f, R24 ;  /* 0x0000001fff027819 */ /* 0x001fe20000011418 */
[----:B------:R-:W-:Y:S01]  /*0f30*/  IMAD.SHL.U32 R7, R7, 0x40, RZ ;  /* 0x0000004007077824 */ /* 0x000fe200078e00ff */
[----:B------:R-:W-:Y:S01]  /*0f40*/  SHF.R.U32.HI R214, RZ, 0x3, R213 ;  /* 0x00000003ffd67819 */ /* 0x000fe200000116d5 */
[----:B------:R-:W-:-:S02]  /*0f50*/  VIADD R4, R222, 0x68 ;  /* 0x00000068de047836 */ /* 0x000fc40000000000 */
[C---:B------:R-:W-:Y:S01]  /*0f60*/  VIADD R20, R222.reuse, 0x18 ;  /* 0x00000018de147836 */ /* 0x040fe20000000000 */
[----:B------:R-:W-:Y:S01]  /*0f70*/  LOP3.LUT R216, R7, 0xfffffe00, RZ, 0xc0, !PT ;  /* 0xfffffe0007d87812 */ /* 0x000fe200078ec0ff */
[C---:B------:R-:W-:Y:S02]  /*0f80*/  VIADD R3, R222.reuse, 0x70 ;  /* 0x00000070de037836 */ /* 0x040fe40000000000 */
[C---:B------:R-:W-:Y:S01]  /*0f90*/  IMAD.SHL.U32 R18, R5.reuse, 0x8, RZ ;  /* 0x0000000805127824 */ /* 0x040fe200078e00ff */
[----:B------:R-:W-:Y:S01]  /*0fa0*/  SHF.R.S32.HI R7, RZ, 0x1f, R20 ;  /* 0x0000001fff077819 */ /* 0x000fe20000011414 */
[----:B------:R-:W-:Y:S02]  /*0fb0*/  IMAD.SHL.U32 R22, R5, 0x4, RZ ;  /* 0x0000000405167824 */ /* 0x000fe400078e00ff */
[C---:B------:R-:W-:Y:S02]  /*0fc0*/  VIADD R12, R222.reuse, 0x30 ;  /* 0x00000030de0c7836 */ /* 0x040fe40000000000 */
[----:B------:R-:W-:-:S02]  /*0fd0*/  VIADD R237, R222, 0x78 ;  /* 0x00000078deed7836 */ /* 0x000fc40000000000 */
[C---:B------:R-:W-:Y:S01]  /*0fe0*/  VIADD R236, R222.reuse, 0x80 ;  /* 0x00000080deec7836 */ /* 0x040fe20000000000 */
[----:B------:R-:W-:Y:S01]  /*0ff0*/  SHF.R.S32.HI R7, RZ, 0x1f, R12 ;  /* 0x0000001fff077819 */ /* 0x000fe2000001140c */
        /* <DEDUP_REMOVED lines=14> */
[----:B------:R-:W-:-:S02]  /*10e0*/  VIADD R233, R222, 0x98 ;  /* 0x00000098dee97836 */ /* 0x000fc40000000000 */
[C---:B------:R-:W-:Y:S02]  /*10f0*/  VIADD R207, R22.reuse, 0x20 ;  /* 0x0000002016cf7836 */ /* 0x040fe40000000000 */
[C---:B------:R-:W-:Y:S02]  /*1100*/  VIADD R206, R22.reuse, 0x40 ;  /* 0x0000004016ce7836 */ /* 0x040fe40000000000 */
[C---:B------:R-:W-:Y:S02]  /*1110*/  VIADD R210, R22.reuse, 0x10 ;  /* 0x0000001016d27836 */ /* 0x040fe40000000000 */
[C---:B------:R-:W-:Y:S02]  /*1120*/  VIADD R209, R22.reuse, 0x30 ;  /* 0x0000003016d17836 */ /* 0x040fe40000000000 */
[----:B------:R-:W-:Y:S02]  /*1130*/  VIADD R211, R22, 0x50 ;  /* 0x0000005016d37836 */ /* 0x000fe40000000000 */
[C---:B------:R-:W-:Y:S01]  /*1140*/  VIADD R230, R222.reuse, 0xa0 ;  /* 0x000000a0dee67836 */ /* 0x040fe20000000000 */
[----:B--2---:R-:W-:Y:S01]  /*1150*/  LOP3.LUT R212, R15, 0x1, RZ, 0xfc, !PT ;  /* 0x000000010fd47812 */ /* 0x004fe200078efcff */
[----:B------:R-:W-:-:S05]  /*1160*/  VIADD R15, R222, 0x20 ;  /* 0x00000020de0f7836 */ /* 0x000fca0000000000 */
[----:B------:R-:W-:Y:S02]  /*1170*/  SHF.R.S32.HI R2, RZ, 0x1f, R15 ;  /* 0x0000001fff027819 */ /* 0x000fe4000001140f */
[----:B------:R-:W-:Y:S02]  /*1180*/  SHF.R.S32.HI R2, RZ, 0x1f, R11 ;  /* 0x0000001fff027819 */ /* 0x000fe4000001140b */
[----:B------:R-:W-:Y:S02]  /*1190*/  SHF.R.S32.HI R2, RZ, 0x1f, R8 ;  /* 0x0000001fff027819 */ /* 0x000fe40000011408 */
[----:B------:R-:W-:Y:S02]  /*11a0*/  SHF.R.S32.HI R2, RZ, 0x1f, R4 ;  /* 0x0000001fff027819 */ /* 0x000fe40000011404 */
[----:B------:R-:W-:Y:S02]  /*11b0*/  SHF.R.S32.HI R4, RZ, 0x1f, R3 ;  /* 0x0000001fff047819 */ /* 0x000fe40000011403 */
[----:B------:R-:W-:-:S02]  /*11c0*/  SHF.R.S32.HI R3, RZ, 0x1f, R237 ;  /* 0x0000001fff037819 */ /* 0x000fc400000114ed */
[----:B------:R-:W-:Y:S02]  /*11d0*/  SHF.R.S32.HI R2, RZ, 0x1f, R236 ;  /* 0x0000001fff027819 */ /* 0x000fe400000114ec */
[----:B------:R-:W-:Y:S02]  /*11e0*/  SHF.R.S32.HI R4, RZ, 0x1f, R235 ;  /* 0x0000001fff047819 */ /* 0x000fe400000114eb */
[----:B------:R-:W-:Y:S02]  /*11f0*/  SHF.R.S32.HI R3, RZ, 0x1f, R234 ;  /* 0x0000001fff037819 */ /* 0x000fe400000114ea */
[----:B-1----:R-:W-:-:S07]  /*1200*/  SHF.R.S32.HI R2, RZ, 0x1f, R233 ;  /* 0x0000001fff027819 */ /* 0x002fce00000114e9 */
.L_x_642:
[----:B0-----:R-:W0:Y:S01]  /*1210*/  LDC.64 R224, c[0x0][0xc88] ;  /* 0x00032200ffe07b82 */ /* 0x001e220000000a00 */
[----:B------:R-:W-:Y:S01]  /*1220*/  ULDC.64 UR4, c[0x0][0xa28] ;  /* 0x00028a0000047ab9 */ /* 0x000fe20000000a00 */
[----:B------:R-:W-:Y:S01]  /*1230*/  ULDC.64 UR8, c[0x0][0xa18] ;  /* 0x0002860000087ab9 */ /* 0x000fe20000000a00 */
[----:B------:R-:W-:Y:S01]  /*1240*/  ULDC.64 UR6, c[0x0][0xa08] ;  /* 0x0002820000067ab9 */ /* 0x000fe20000000a00 */
[----:B0-----:R-:W-:-:S06]  /*1250*/  IMAD.WIDE R224, R151, 0x4, R224 ;  /* 0x0000000497e07825 */ /* 0x001fcc00078e02e0 */
[----:B--2---:R-:W2:Y:S01]  /*1260*/  LDG.E R224, desc[UR60][R224.64] ;  /* 0x0000003ce0e07981 */ /* 0x004ea2000c1e1900 */
[----:B------:R-:W-:Y:S01]  /*1270*/  ISETP.NE.U32.AND P2, PT, RZ, UR4, PT ;  /* 0x00000004ff007c0c */ /* 0x000fe2000bf45070 */
[----:B----4-:R-:W-:Y:S01]  /*1280*/  IMAD.MOV.U32 R8, RZ, RZ, RZ ;  /* 0x000000ffff087224 */ /* 0x010fe200078e00ff */
[----:B------:R-:W-:Y:S01]  /*1290*/  ISETP.NE.U32.AND P1, PT, RZ, UR8, PT ;  /* 0x00000008ff007c0c */ /* 0x000fe2000bf25070 */
[----:B------:R-:W-:Y:S01]  /*12a0*/  IMAD.MOV.U32 R26, RZ, RZ, RZ ;  /* 0x000000ffff1a7224 */ /* 0x000fe200078e00ff */
[----:B------:R-:W-:Y:S02]  /*12b0*/  ISETP.NE.AND.EX P2, PT, RZ, UR5, PT, P2 ;  /* 0x00000005ff007c0c */ /* 0x000fe4000bf45320 */
[----:B------:R-:W-:Y:S02]  /*12c0*/  ISETP.NE.AND.EX P1, PT, RZ, UR9, PT, P1 ;  /* 0x00000009ff007c0c */ /* 0x000fe4000bf25310 */
[----:B------:R-:W-:-:S04]  /*12d0*/  ISETP.NE.U32.AND P0, PT, RZ, UR6, PT ;  /* 0x00000006ff007c0c */ /* 0x000fc8000bf05070 */
[----:B------:R-:W-:Y:S02]  /*12e0*/  ISETP.NE.AND.EX P0, PT, RZ, UR7, PT, P0 ;  /* 0x00000007ff007c0c */ /* 0x000fe4000bf05300 */
[----:B--2---:R-:W-:Y:S01]  /*12f0*/  SHF.R.S32.HI R0, RZ, 0x1f, R224 ;  /* 0x0000001fff007819 */ /* 0x004fe200000114e0 */
[C---:B------:R-:W-:Y:S02]  /*1300*/  IMAD.SHL.U32 R225, R224.reuse, 0x4, RZ ;  /* 0x00000004e0e17824 */ /* 0x040fe400078e00ff */
[C---:B------:R-:W-:Y:S02]  /*1310*/  @P2 LEA R2, P3, R224.reuse, UR4, 0x2 ;  /* 0x00000004e0022c11 */ /* 0x040fe4000f8610ff */
[C-C-:B------:R-:W-:Y:S01]  /*1320*/  SHF.L.U64.HI R226, R224.reuse, 0x2, R0.reuse ;  /* 0x00000002e0e27819 */ /* 0x140fe20000010200 */
[----:B------:R0:W-:Y:S01]  /*1330*/  STL [R1+0x6c], R0 ;  /* 0x00006c0001007387 */ /* 0x0001e20000100800 */
[----:B------:R-:W-:Y:S01]  /*1340*/  @P2 LEA.HI.X R3, R224, UR5, R0, 0x2, P3 ;  /* 0x00000005e0032c11 */ /* 0x000fe200098f1400 */
[----:B------:R-:W-:Y:S01]  /*1350*/  ULDC UR4, c[0x0][0x288] ;  /* 0x0000a20000047ab9 */ /* 0x000fe20000000800 */
[----:B------:R-:W-:-:S03]  /*1360*/  IADD3 R6, P4, R225, UR6, RZ ;  /* 0x00000006e1067c10 */ /* 0x000fc6000ff9e0ff */
[----:B------:R1:W5:Y:S01]  /*1370*/  @P2 LDG.E R8, desc[UR60][R2.64] ;  /* 0x0000003c02082981 */ /* 0x000362000c1e1900 */
[----:B---3--:R-:W-:Y:S01]  /*1380*/  @P1 IADD3 R4, P2, R225, UR8, RZ ;  /* 0x00000008e1041c10 */ /* 0x008fe2000ff5e0ff */
[----:B------:R-:W-:Y:S01]  /*1390*/  IMAD.U32 R154, RZ, RZ, UR4 ;  /* 0x00000004ff9a7e24 */ /* 0x000fe2000f8e00ff */
[C---:B------:R-:W-:Y:S01]  /*13a0*/  IADD3.X R7, R226.reuse, UR7, RZ, P4, !PT ;  /* 0x00000007e2077c10 */ /* 0x040fe2000a7fe4ff */
[----:B------:R-:W-:Y:S01]  /*13b0*/  ULDC.64 UR4, c[0x0][0x418] ;  /* 0x0001060000047ab9 */ /* 0x000fe20000000a00 */
[----:B------:R-:W-:-:S03]  /*13c0*/  @P1 IADD3.X R5, R226, UR9, RZ, P2, !PT ;  /* 0x00000009e2051c10 */ /* 0x000fc600097fe4ff */
[----:B------:R2:W5:Y:S01]  /*13d0*/  @P0 LDG.E R26, desc[UR60][R6.64] ;  /* 0x0000003c061a0981 */ /* 0x000562000c1e1900 */
[----:B------:R-:W-:Y:S01]  /*13e0*/  UISETP.NE.U32.AND UP0, UPT, UR4, URZ, UPT ;  /* 0x0000003f0400728c */ /* 0x000fe2000bf05070 */
[C---:B-1----:R-:W-:Y:S01]  /*13f0*/  LOP3.LUT R2, R150.reuse, 0xff000000, RZ, 0xc0, !PT ;  /* 0xff00000096027812 */ /* 0x042fe200078ec0ff */
[----:B------:R-:W-:Y:S01]  /*1400*/  ULDC.64 UR8, c[0x0][0xa20] ;  /* 0x0002880000087ab9 */ /* 0x000fe20000000a00 */
[----:B------:R2:W5:Y:S01]  /*1410*/  @P1 LDG.E R154, desc[UR60][R4.64] ;  /* 0x0000003c049a1981 */ /* 0x000562000c1e1900 */
[----:B------:R-:W-:Y:S01]  /*1420*/  UISETP.NE.AND.EX UP0, UPT, UR5, URZ, UPT, UP0 ;  /* 0x0000003f0500728c */ /* 0x000fe2000bf05300 */
[----:B------:R-:W-:Y:S01]  /*1430*/  ULDC UR4, c[0x0][0x424] ;  /* 0x0001090000047ab9 */ /* 0x000fe20000000800 */
[----:B------:R-:W-:Y:S02]  /*1440*/  ISETP.NE.U32.AND P2, PT, RZ, UR8, PT ;  /* 0x00000008ff007c0c */ /* 0x000fe4000bf45070 */
[----:B------:R-:W-:Y:S01]  /*1450*/  USEL UR4, UR4, 0x1, UP0 ;  /* 0x0000000104047887 */ /* 0x000fe20008000000 */
[----:B------:R-:W-:Y:S01]  /*1460*/  ULDC UR5, c[0x0][0x2f0] ;  /* 0x0000bc0000057ab9 */ /* 0x000fe20000000800 */
[----:B0-----:R-:W-:-:S02]  /*1470*/  LOP3.LUT R0, R150, 0xff0000, RZ, 0xc0, !PT ;  /* 0x00ff000096007812 */ /* 0x001fc400078ec0ff */
[----:B------:R-:W-:Y:S01]  /*1480*/  UIMAD UR4, UR4, UR5, URZ ;  /* 0x00000005040472a4 */ /* 0x000fe2000f8e023f */
[----:B------:R-:W-:Y:S02]  /*1490*/  SHF.R.U32.HI R3, RZ, 0x8, R2 ;  /* 0x00000008ff037819 */ /* 0x000fe40000011602 */
[----:B------:R-:W-:Y:S01]  /*14a0*/  ISETP.NE.AND.EX P2, PT, RZ, UR9, PT, P2 ;  /* 0x00000009ff007c0c */ /* 0x000fe2000bf45320 */
[----:B------:R-:W-:Y:S01]  /*14b0*/  ULDC UR5, c[0x0][0x348] ;  /* 0x0000d20000057ab9 */ /* 0x000fe20000000800 */
[----:B------:R-:W-:Y:S01]  /*14c0*/  LEA.HI R223, R0, R3, RZ, 0x10 ;  /* 0x0000000300df7211 */ /* 0x000fe200078f80ff */
[----:B------:R-:W-:Y:S01]  /*14d0*/  IMAD.MOV.U32 R231, RZ, RZ, R149 ;  /* 0x000000ffffe77224 */ /* 0x000fe200078e0095 */
[----:B------:R-:W-:Y:S01]  /*14e0*/  LOP3.LUT R221, R150, 0xffff, RZ, 0xc0, !PT ;  /* 0x0000ffff96dd7812 */ /* 0x000fe200078ec0ff */
[----:B--2---:R-:W-:Y:S08]  /*14f0*/  @P1 BRA `(.L_x_431) ;  /* 0x0000000000241947 */ /* 0x004ff00003800000 */
[----:B------:R-:W-:Y:S02]  /*1500*/  ULDC.64 UR6, c[0x0][0xa00] ;  /* 0x0002800000067ab9 */ /* 0x000fe40000000a00 */
[----:B------:R-:W-:-:S04]  /*1510*/  ISETP.NE.U32.AND P1, PT, RZ, UR6, PT ;  /* 0x00000006ff007c0c */ /* 0x000fc8000bf25070 */
[----:B------:R-:W-:-:S13]  /*1520*/  ISETP.NE.AND.EX P1, PT, RZ, UR7, PT, P1 ;  /* 0x00000007ff007c0c */ /* 0x000fda000bf25310 */
[----:B------:R-:W-:Y:S05]  /*1530*/  @!P1 BRA `(.L_x_431) ;  /* 0x0000000000149947 */ /* 0x000fea0003800000 */
[----:B------:R-:W0:Y:S02]  /*1540*/  LDC.64 R2, c[0x0][0xa00] ;  /* 0x00028000ff027b82 */ /* 0x000e240000000a00 */
[----:B0-----:R-:W-:-:S05]  /*1550*/  IMAD.WIDE R2, R224, 0x4, R2 ;  /* 0x00000004e0027825 */ /* 0x001fca00078e0202 */
[----:B-----5:R-:W2:Y:S04]  /*1560*/  LDG.E R154, desc[UR60][R2.64] ;  /* 0x0000003c029a7981 */ /* 0x020ea8000c1e1900 */
[----:B------:R-:W2:Y:S02]  /*1570*/  LDG.E R5, desc[UR60][R2.64+0x4] ;  /* 0x0000043c02057981 */ /* 0x000ea4000c1e1900 */
[----:B--2---:R-:W-:-:S07]  /*1580*/  IMAD.IADD R154, R5, 0x1, -R154 ;  /* 0x00000001059a7824 */ /* 0x004fce00078e0a9a */
.L_x_431:
[----:B------:R-:W-:Y:S02]  /*1590*/  IMAD.U32 R2, RZ, RZ, UR5 ;  /* 0x00000005ff027e24 */ /* 0x000fe4000f8e00ff */
[----:B------:R-:W-:Y:S01]  /*15a0*/  IMAD.U32 R25, RZ, RZ, UR4 ;  /* 0x00000004ff197e24 */ /* 0x000fe2000f8e00ff */
[----:B------:R-:W-:Y:S06]  /*15b0*/  @!P2 BRA `(.L_x_432) ;  /* 0x000000000010a947 */ /* 0x000fec0003800000 */
[----:B------:R-:W-:-:S04]  /*15c0*/  IADD3 R4, P0, R225, UR8, RZ ;  /* 0x00000008e1047c10 */ /* 0x000fc8000ff1e0ff */
[----:B------:R-:W-:-:S05]  /*15d0*/  IADD3.X R5, R226, UR9, RZ, P0, !PT ;  /* 0x00000009e2057c10 */ /* 0x000fca00087fe4ff */
[----:B------:R0:W5:Y:S01]  /*15e0*/  LDG.E R25, desc[UR60][R4.64] ;  /* 0x0000003c04197981 */ /* 0x000162000c1e1900 */
[----:B------:R-:W-:Y:S05]  /*15f0*/  BRA `(.L_x_433) ;  /* 0x0000000000107947 */ /* 0x000fea0003800000 */
.L_x_432:
[----:B------:R-:W-:Y:S05]  /*1600*/  @!P0 BRA `(.L_x_433) ;  /* 0x00000000000c8947 */ /* 0x000fea0003800000 */
[----:B------:R-:W2:Y:S04]  /*1610*/  LDG.E R0, desc[UR60][R6.64] ;  /* 0x0000003c06007981 */ /* 0x000ea8000c1e1900 */
[----:B------:R-:W2:Y:S02]  /*1620*/  LDG.E R25, desc[UR60][R6.64+0x4] ;  /* 0x0000043c06197981 */ /* 0x000ea4000c1e1900 */
[----:B--2---:R-:W-:-:S07]  /*1630*/  IMAD.IADD R25, R25, 0x1, -R0 ;  /* 0x0000000119197824 */ /* 0x004fce00078e0a00 */
.L_x_433:
[----:B------:R-:W-:Y:S01]  /*1640*/  ULDC.64 UR4, c[0x0][0xa10] ;  /* 0x0002840000047ab9 */ /* 0x000fe20000000a00 */
[----:B------:R-:W2:Y:S01]  /*1650*/  LDL.LU R27, [R1+0x10] ;  /* 0x00001000011b7983 */ /* 0x000ea20000300800 */
[----:B------:R-:W-:-:S04]  /*1660*/  ISETP.NE.U32.AND P0, PT, RZ, UR4, PT ;  /* 0x00000004ff007c0c */ /* 0x000fc8000bf05070 */
[----:B------:R-:W-:Y:S01]  /*1670*/  ISETP.NE.AND.EX P0, PT, RZ, UR5, PT, P0 ;  /* 0x00000005ff007c0c */ /* 0x000fe2000bf05300 */
[----:B------:R-:W-:-:S12]  /*1680*/  ULDC.64 UR4, c[0x0][0xa30] ;  /* 0x00028c0000047ab9 */ /* 0x000fd80000000a00 */
[----:B0-----:R-:W0:Y:S02]  /*1690*/  @P0 LDC.64 R4, c[0x0][0xa10] ;  /* 0x00028400ff040b82 */ /* 0x001e240000000a00 */
[----:B0-----:R-:W-:-:S05]  /*16a0*/  @P0 IMAD.WIDE R4, R224, 0x4, R4 ;  /* 0x00000004e0040825 */ /* 0x001fca00078e0204 */
[----:B------:R-:W3:Y:S04]  /*16b0*/  @P0 LDG.E R0, desc[UR60][R4.64] ;  /* 0x0000003c04000981 */ /* 0x000ee8000c1e1900 */
[----:B------:R0:W3:Y:S01]  /*16c0*/  @P0 LDG.E R3, desc[UR60][R4.64+0x4] ;  /* 0x0000043c04030981 */ /* 0x0000e2000c1e1900 */
[----:B------:R-:W-:Y:S01]  /*16d0*/  ISETP.NE.U32.AND P1, PT, RZ, UR4, PT ;  /* 0x00000004ff007c0c */ /* 0x000fe2000bf25070 */
[----:B-----5:R-:W-:-:S03]  /*16e0*/  IMAD.MOV.U32 R150, RZ, RZ, R25 ;  /* 0x000000ffff967224 */ /* 0x020fc600078e0019 */
[----:B------:R-:W-:-:S13]  /*16f0*/  ISETP.NE.AND.EX P1, PT, RZ, UR5, PT, P1 ;  /* 0x00000005ff007c0c */ /* 0x000fda000bf25310 */
[----:B------:R-:W-:-:S04]  /*1700*/  @P1 IADD3 R6, P2, R225, UR4, RZ ;  /* 0x00000004e1061c10 */ /* 0x000fc8000ff5e0ff */
[----:B------:R-:W-:-:S05]  /*1710*/  @P1 IADD3.X R7, R226, UR5, RZ, P2, !PT ;  /* 0x00000005e2071c10 */ /* 0x000fca00097fe4ff */
[----:B------:R1:W5:Y:S01]  /*1720*/  @P1 LDG.E R150, desc[UR60][R6.64] ;  /* 0x0000003c06961981 */ /* 0x000362000c1e1900 */
[----:B------:R-:W-:Y:S01]  /*1730*/  IMAD.IADD R9, R25, 0x1, -R8 ;  /* 0x0000000119097824 */ /* 0x000fe200078e0a08 */
[----:B------:R-:W-:Y:S01]  /*1740*/  BSSY B0, `(.L_x_434) ;  /* 0x000002d000007945 */ /* 0x000fe20003800000 */
[----:B0-----:R-:W-:Y:S01]  /*1750*/  IMAD.MOV.U32 R4, RZ, RZ, RZ ;  /* 0x000000ffff047224 */ /* 0x001fe200078e00ff */
[----:B------:R-:W-:Y:S02]  /*1760*/  LOP3.LUT R232, R223, 0xff, RZ, 0xc0, !PT ;  /* 0x000000ffdfe87812 */ /* 0x000fe400078ec0ff */
[----:B------:R-:W-:Y:S02]  /*1770*/  SHF.R.U32.HI R223, RZ, 0x10, R223 ;  /* 0x00000010ffdf7819 */ /* 0x000fe400000116df */
[----:B--2---:R-:W-:Y:S01]  /*1780*/  LOP3.LUT R27, R27, 0xfffffff7, RZ, 0xc0, !PT ;  /* 0xfffffff71b1b7812 */ /* 0x004fe200078ec0ff */
[----:B---3--:R-:W-:Y:S02]  /*1790*/  @P0 IMAD.IADD R2, R3, 0x1, -R0 ;  /* 0x0000000103020824 */ /* 0x008fe400078e0a00 */
[----:B------:R-:W-:-:S02]  /*17a0*/  IMAD.MOV.U32 R0, RZ, RZ, RZ ;  /* 0x000000ffff007224 */ /* 0x000fc400078e00ff */
[----:B------:R-:W-:-:S04]  /*17b0*/  IMAD.IADD R155, R9, 0x1, R2 ;  /* 0x00000001099b7824 */ /* 0x000fc800078e0202 */
[C---:B------:R-:W-:Y:S01]  /*17c0*/  VIADD R5, R155.reuse, 0x6f ;  /* 0x0000006f9b057836 */ /* 0x040fe20000000000 */
[----:B------:R-:W-:-:S03]  /*17d0*/  ISETP.GE.AND P3, PT, R155, 0x1, PT ;  /* 0x000000019b00780c */ /* 0x000fc60003f66270 */
[----:B------:R-:W-:-:S05]  /*17e0*/  IMAD.HI R4, R5, -0x6db6db6d, R4 ;  /* 0x9249249305047827 */ /* 0x000fca00078e0204 */
[----:B------:R-:W-:-:S04]  /*17f0*/  SHF.R.U32.HI R153, RZ, 0x1f, R4 ;  /* 0x0000001fff997819 */ /* 0x000fc80000011604 */
[----:B------:R-:W-:Y:S02]  /*1800*/  LEA.HI.SX32 R153, R4, R153, 0x1a ;  /* 0x0000009904997211 */ /* 0x000fe400078fd2ff */
[----:B------:R-:W-:-:S05]  /*1810*/  @P3 LOP3.LUT R27, R27, 0x8, RZ, 0xfc, !PT ;  /* 0x000000081b1b3812 */ /* 0x000fca00078efcff */
[----:B------:R1:W-:Y:S01]  /*1820*/  STL [R1+0x10], R27 ;  /* 0x0000101b01007387 */ /* 0x0003e20000100800 */
[----:B------:R-:W-:Y:S05]  /*1830*/  @!P3 BRA `(.L_x_435) ;  /* 0x000000000074b947 */ /* 0x000fea0003800000 */
[----:B------:R-:W-:Y:S01]  /*1840*/  ISETP.NE.AND P0, PT, R223, RZ, PT ;  /* 0x000000ffdf00720c */ /* 0x000fe20003f05270 */
[----:B------:R-:W-:-:S03]  /*1850*/  ULDC UR4, c[0x0][0x9f0] ;  /* 0x00027c0000047ab9 */ /* 0x000fc60000000800 */
[----:B------:R-:W-:-:S04]  /*1860*/  SEL R10, R223, UR4, P0 ;  /* 0x00000004df0a7c07 */ /* 0x000fc80008000000 */
[-C--:B-1----:R-:W-:Y:S02]  /*1870*/  IABS R6, R10.reuse ;  /* 0x0000000a00067213 */ /* 0x082fe40000000000 */
[----:B------:R-:W-:Y:S02]  /*1880*/  IADD3 R0, R153, -0x1, R10 ;  /* 0xffffffff99007810 */ /* 0x000fe40007ffe00a */
[----:B------:R-:W0:Y:S01]  /*1890*/  I2F.RP R3, R6 ;  /* 0x0000000600037306 */ /* 0x000e220000209400 */
[----:B------:R-:W-:Y:S02]  /*18a0*/  IABS R11, R10 ;  /* 0x0000000a000b7213 */ /* 0x000fe40000000000 */
[----:B------:R-:W-:Y:S02]  /*18b0*/  IABS R8, R0 ;  /* 0x0000000000087213 */ /* 0x000fe40000000000 */
[----:B------:R-:W-:-:S04]  /*18c0*/  LOP3.LUT R0, R0, R10, RZ, 0x3c, !PT ;  /* 0x0000000a00007212 */ /* 0x000fc800078e3cff */
[----:B------:R-:W-:Y:S01]  /*18d0*/  ISETP.GE.AND P2, PT, R0, RZ, PT ;  /* 0x000000ff0000720c */ /* 0x000fe20003f46270 */
[----:B0-----:R-:W0:Y:S02]  /*18e0*/  MUFU.RCP R3, R3 ;  /* 0x0000000300037308 */ /* 0x001e240000001000 */
[----:B0-----:R-:W-:Y:S02]  /*18f0*/  VIADD R4, R3, 0xffffffe ;  /* 0x0ffffffe03047836 */ /* 0x001fe40000000000 */
[----:B------:R-:W-:-:S04]  /*1900*/  IMAD.MOV R3, RZ, RZ, -R11 ;  /* 0x000000ffff037224 */ /* 0x000fc800078e0a0b */
[----:B------:R0:W1:Y:S02]  /*1910*/  F2I.FTZ.U32.TRUNC.NTZ R5, R4 ;  /* 0x0000000400057305 */ /* 0x000064000021f000 */
[----:B0-----:R-:W-:Y:S02]  /*1920*/  IMAD.MOV.U32 R4, RZ, RZ, RZ ;  /* 0x000000ffff047224 */ /* 0x001fe400078e00ff */
[----:B-1----:R-:W-:-:S04]  /*1930*/  IMAD.MOV R7, RZ, RZ, -R5 ;  /* 0x000000ffff077224 */ /* 0x002fc800078e0a05 */
[----:B------:R-:W-:-:S04]  /*1940*/  IMAD R7, R7, R6, RZ ;  /* 0x0000000607077224 */ /* 0x000fc800078e02ff */
[----:B------:R-:W-:-:S06]  /*1950*/  IMAD.HI.U32 R5, R5, R7, R4 ;  /* 0x0000000705057227 */ /* 0x000fcc00078e0004 */
[----:B------:R-:W-:-:S04]  /*1960*/  IMAD.HI.U32 R5, R5, R8, RZ ;  /* 0x0000000805057227 */ /* 0x000fc800078e00ff */
[----:B------:R-:W-:-:S05]  /*1970*/  IMAD R3, R5, R3, R8 ;  /* 0x0000000305037224 */ /* 0x000fca00078e0208 */
[----:B------:R-:W-:-:S13]  /*1980*/  ISETP.GT.U32.AND P1, PT, R6, R3, PT ;  /* 0x000000030600720c */ /* 0x000fda0003f24070 */
[----:B------:R-:W-:Y:S02]  /*1990*/  @!P1 IMAD.IADD R3, R3, 0x1, -R6 ;  /* 0x0000000103039824 */ /* 0x000fe400078e0a06 */
[----:B------:R-:W-:Y:S01]  /*19a0*/  @!P1 VIADD R5, R5, 0x1 ;  /* 0x0000000105059836 */ /* 0x000fe20000000000 */
[----:B------:R-:W-:Y:S02]  /*19b0*/  ISETP.NE.AND P1, PT, R10, RZ, PT ;  /* 0x000000ff0a00720c */ /* 0x000fe40003f25270 */
[----:B------:R-:W-:-:S13]  /*19c0*/  ISETP.GE.U32.AND P0, PT, R3, R6, PT ;  /* 0x000000060300720c */ /* 0x000fda0003f06070 */
[----:B------:R-:W-:-:S04]  /*19d0*/  @P0 VIADD R5, R5, 0x1 ;  /* 0x0000000105050836 */ /* 0x000fc80000000000 */
[----:B------:R-:W-:-:S04]  /*19e0*/  IMAD.MOV.U32 R0, RZ, RZ, R5 ;  /* 0x000000ffff007224 */ /* 0x000fc800078e0005 */
[----:B------:R-:W-:Y:S01]  /*19f0*/  @!P2 IMAD.MOV R0, RZ, RZ, -R0 ;  /* 0x000000ffff00a224 */ /* 0x000fe200078e0a00 */
[----:B------:R-:W-:-:S07]  /*1a00*/  @!P1 LOP3.LUT R0, RZ, R10, RZ, 0x33, !PT ;  /* 0x0000000aff009212 */ /* 0x000fce00078e33ff */
.L_x_435:
[----:B------:R-:W-:Y:S05]  /*1a10*/  BSYNC B0 ;  /* 0x0000000000007941 */ /* 0x000fea0003800000 */
.L_x_434:
[----:B------:R-:W-:Y:S01]  /*1a20*/  IMAD R3, R232, R0, RZ ;  /* 0x00000000e8037224 */ /* 0x000fe200078e02ff */
[----:B------:R-:W-:-:S04]  /*1a30*/  PLOP3.LUT P2, PT, PT, PT, PT, 0x80, 0x0 ;  /* 0x000000000000781c */ /* 0x000fc80003f4f070 */
[C---:B------:R-:W-:Y:S01]  /*1a40*/  VIADDMNMX R0, R3.reuse, R0, R153, PT ;  /* 0x0000000003007246 */ /* 0x040fe20003800199 */
[----:B------:R-:W-:-:S04]  /*1a50*/  IMAD R3, R3, 0x70, -R9 ;  /* 0x0000007003037824 */ /* 0x000fc800078e0a09 */
[----:B------:R-:W-:Y:S01]  /*1a60*/  IMAD R5, R0, 0x70, -R9 ;  /* 0x0000007000057824 */ /* 0x000fe200078e0a09 */
[----:B------:R-:W-:-:S04]  /*1a70*/  VIMNMX R3, RZ, R3, !PT ;  /* 0x00000003ff037248 */ /* 0x000fc80007fe0100 */
[----:B------:R-:W-:Y:S02]  /*1a80*/  VIMNMX R4, R5, R2, PT ;  /* 0x0000000205047248 */ /* 0x000fe40003fe0100 */
[----:B------:R-:W-:Y:S02]  /*1a90*/  SHF.R.U32.HI R132, RZ, 0x4, R3 ;  /* 0x00000004ff847819 */ /* 0x000fe40000011603 */
[----:B------:R-:W-:-:S03]  /*1aa0*/  ISETP.GT.AND P0, PT, R4, R3, PT ;  /* 0x000000030400720c */ /* 0x000fc60003f04270 */
[----:B------:R-:W-:-:S04]  /*1ab0*/  IMAD.WIDE.U32 R132, R132, 0x24924925, RZ ;  /* 0x2492492584847825 */ /* 0x000fc800078e00ff */
[----:B------:R-:W-:-:S06]  /*1ac0*/  IMAD.MOV.U32 R24, RZ, RZ, R133 ;  /* 0x000000ffff187224 */ /* 0x000fcc00078e0085 */
[----:B------:R-:W-:Y:S02]  /*1ad0*/  @P0 VIADD R5, R4, 0x6f ;  /* 0x0000006f04050836 */ /* 0x000fe40000000000 */
[----:B------:R-:W-:-:S04]  /*1ae0*/  @P0 IMAD.MOV.U32 R4, RZ, RZ, RZ ;  /* 0x000000ffff040224 */ /* 0x000fc800078e00ff */
[----:B------:R-:W-:-:S05]  /*1af0*/  @P0 IMAD.HI R4, R5, -0x6db6db6d, R4 ;  /* 0x9249249305040827 */ /* 0x000fca00078e0204 */
[----:B------:R-:W-:-:S04]  /*1b00*/  @P0 SHF.R.U32.HI R3, RZ, 0x1f, R4 ;  /* 0x0000001fff030819 */ /* 0x000fc80000011604 */
[----:B------:R-:W-:-:S04]  /*1b10*/  @P0 LEA.HI.SX32 R24, R4, R3, 0x1a ;  /* 0x0000000304180211 */ /* 0x000fc800078fd2ff */
[----:B------:R-:W-:-:S13]  /*1b20*/  ISETP.GT.AND P0, PT, R24, R133, PT ;  /* 0x000000851800720c */ /* 0x000fda0003f04270 */
[----:B------:R-:W-:Y:S05]  /*1b30*/  @!P0 BRA `(.L_x_436) ;  /* 0x00000090005c8947 */ /* 0x000fea0003800000 */
[----:B------:R-:W-:Y:S01]  /*1b40*/  VIADD R0, R16, 0x21400 ;  /* 0x0002140010007836 */ /* 0x000fe20000000000 */
[----:B------:R-:W-:Y:S04]  /*1b50*/  BSSY B6, `(.L_x_437) ;  /* 0x0000013000067945 */ /* 0x000fe80003800000 */
[----:B------:R-:W-:-:S13]  /*1b60*/  LOP3.LUT P0, RZ, R0, 0x3ff, RZ, 0xc0, !PT ;  /* 0x000003ff00ff7812 */ /* 0x000fda000780c0ff */
[----:B------:R-:W-:Y:S05]  /*1b70*/  @!P0 BRA `(.L_x_438) ;  /* 0x0000000000408947 */ /* 0x000fea0003800000 */
[----:B------:R-:W-:Y:S01]  /*1b80*/  MOV R0, 0x0 ;  /* 0x0000000000007802 */ /* 0x000fe20000000f00 */
[----:B------:R-:W-:Y:S01]  /*1b90*/  ULDC.64 UR4, c[0x4][0xa8] ;  /* 0x01002a0000047ab9 */ /* 0x000fe20000000a00 */
[----:B------:R-:W-:Y:S01]  /*1ba0*/  ULDC.64 UR6, c[0x4][0x18] ;  /* 0x0100060000067ab9 */ /* 0x000fe20000000a00 */
[----:B------:R-:W-:Y:S01]  /*1bb0*/  IMAD.U32 R4, RZ, RZ, UR4 ;  /* 0x00000004ff047e24 */ /* 0x000fe2000f8e00ff */
[----:B------:R0:W2:Y:S01]  /*1bc0*/  LDC.64 R14, c[0x4][R0] ;  /* 0x01000000000e7b82 */ /* 0x0000a20000000a00 */
[----:B------:R-:W-:Y:S01]  /*1bd0*/  IMAD.U32 R5, RZ, RZ, UR5 ;  /* 0x00000005ff057e24 */ /* 0x000fe2000f8e00ff */
[----:B------:R-:W-:Y:S01]  /*1be0*/  ULDC.64 UR4, c[0x4][0xb0] ;  /* 0x01002c0000047ab9 */ /* 0x000fe20000000a00 */
[----:B------:R-:W-:Y:S02]  /*1bf0*/  IMAD.U32 R10, RZ, RZ, UR6 ;  /* 0x00000006ff0a7e24 */ /* 0x000fe4000f8e00ff */
[----:B-1----:R-:W-:Y:S02]  /*1c00*/  IMAD.U32 R6, RZ, RZ, UR4 ;  /* 0x00000004ff067e24 */ /* 0x002fe4000f8e00ff */
[----:B------:R-:W-:-:S02]  /*1c10*/  IMAD.U32 R7, RZ, RZ, UR5 ;  /* 0x00000005ff077e24 */ /* 0x000fc4000f8e00ff */
[----:B------:R-:W-:Y:S02]  /*1c20*/  IMAD.U32 R11, RZ, RZ, UR7 ;  /* 0x00000007ff0b7e24 */ /* 0x000fe4000f8e00ff */
[----:B------:R-:W-:Y:S02]  /*1c30*/  IMAD.MOV.U32 R8, RZ, RZ, 0x70 ;  /* 0x00000070ff087424 */ /* 0x000fe400078e00ff */
[----:B------:R-:W-:Y:S02]  /*1c40*/  IMAD.MOV.U32 R12, RZ, RZ, 0x1 ;  /* 0x00000001ff0c7424 */ /* 0x000fe400078e00ff */
[----:B0-----:R-:W-:-:S07]  /*1c50*/  IMAD.MOV.U32 R13, RZ, RZ, RZ ;  /* 0x000000ffff0d7224 */ /* 0x001fce00078e00ff */
[----:B------:R-:W-:-:S07]  /*1c60*/  LEPC R20, `(.L_x_438) ;  /* 0x000000001014794e */ /* 0x000fce0000000000 */
[----:B--2--5:R-:W-:Y:S05]  /*1c70*/  CALL.ABS.NOINC R14 ;  /* 0x000000000e007343 */ /* 0x024fea0003c00000 */
.L_x_438:
[----:B------:R-:W-:Y:S05]  /*1c80*/  BSYNC B6 ;  /* 0x0000000000067941 */ /* 0x000fea0003800000 */
.L_x_437:
        /* <DEDUP_REMOVED lines=20> */
.L_x_440:
[----:B------:R-:W-:Y:S05]  /*1dd0*/  BSYNC B6 ;  /* 0x0000000000067941 */ /* 0x000fea0003800000 */
.L_x_439:
[----:B------:R-:W-:Y:S01]  /*1de0*/  ULDC.64 UR4, c[0x0][0x9f8] ;  /* 0x00027e0000047ab9 */ /* 0x000fe20000000a00 */
[----:B------:R-:W-:Y:S01]  /*1df0*/  IMAD.MOV.U32 R8, RZ, RZ, R224 ;  /* 0x000000ffff087224 */ /* 0x000fe200078e00e0 */
[----:B------:R-:W-:Y:S01]  /*1e00*/  ISETP.NE.U32.AND P0, PT, RZ, UR4, PT ;  /* 0x00000004ff007c0c */ /* 0x000fe2000bf05070 */
[----:B------:R-:W0:Y:S01]  /*1e10*/  S2R R5, SR_TID.X ;  /* 0x0000000000057919 */ /* 0x000e220000002100 */
[C---:B------:R-:W-:Y:S01]  /*1e20*/  VIADD R0, R18.reuse, 0x20 ;  /* 0x0000002012007836 */ /* 0x040fe20000000000 */
[----:B------:R-:W2:Y:S01]  /*1e30*/  LDC.64 R112, c[0x0][0x300] ;  /* 0x0000c000ff707b82 */ /* 0x000ea20000000a00 */
[----:B------:R-:W-:Y:S01]  /*1e40*/  ISETP.NE.AND.EX P0, PT, RZ, UR5, PT, P0 ;  /* 0x00000005ff007c0c */ /* 0x000fe2000bf05300 */
[----:B------:R-:W-:Y:S01]  /*1e50*/  ULDC UR6, c[0x0][0x2f4] ;  /* 0x0000bd0000067ab9 */ /* 0x000fe20000000800 */
[C---:B------:R-:W-:Y:S02]  /*1e60*/  VIADD R3, R18.reuse, 0x40 ;  /* 0x0000004012037836 */ /* 0x040fe40000000000 */
[----:B------:R-:W-:-:S02]  /*1e70*/  VIADD R4, R18, 0x60 ;  /* 0x0000006012047836 */ /* 0x000fc40000000000 */
[----:B------:R-:W-:Y:S01]  /*1e80*/  IMAD.IADD R123, R26, 0x1, R25 ;  /* 0x000000011a7b7824 */ /* 0x000fe200078e0219 */
[----:B------:R-:W-:Y:S01]  /*1e90*/  SHF.R.S32.HI R19, RZ, 0x1f, R18 ;  /* 0x0000001fff137819 */ /* 0x000fe20000011412 */
[----:B------:R-:W3:Y:S01]  /*1ea0*/  LDC.64 R106, c[0x0][0x3f8] ;  /* 0x0000fe00ff6a7b82 */ /* 0x000ee20000000a00 */
[----:B------:R-:W-:Y:S01]  /*1eb0*/  ULDC.64 UR8, c[0x0][0xa08] ;  /* 0x0002820000087ab9 */ /* 0x000fe20000000a00 */
[----:B------:R-:W-:-:S03]  /*1ec0*/  IMAD.MOV.U32 R20, RZ, RZ, R27 ;  /* 0x000000ffff147224 */ /* 0x000fc600078e001b */
[----:B-1----:R-:W-:-:S03]  /*1ed0*/  @P0 IADD3 R6, P1, R225, UR4, RZ ;  /* 0x00000004e1060c10 */ /* 0x002fc6000ff3e0ff */
[----:B------:R-:W1:Y:S01]  /*1ee0*/  LDC R15, c[0x0][0x3f4] ;  /* 0x0000fd00ff0f7b82 */ /* 0x000e620000000800 */
[----:B------:R-:W-:Y:S01]  /*1ef0*/  @P0 IADD3.X R7, R226, UR5, RZ, P1, !PT ;  /* 0x00000005e2070c10 */ /* 0x000fe20008ffe4ff */
[----:B------:R-:W-:-:S04]  /*1f00*/  ULDC.64 UR4, c[0x0][0x330] ;  /* 0x0000cc0000047ab9 */ /* 0x000fc80000000a00 */
[----:B------:R4:W2:Y:S01]  /*1f10*/  @P0 LDG.E R8, desc[UR60][R6.64] ;  /* 0x0000003c06080981 */ /* 0x0008a2000c1e1900 */
[----:B------:R-:W-:Y:S01]  /*1f20*/  ISETP.GE.AND P1, PT, R0, UR6, PT ;  /* 0x0000000600007c0c */ /* 0x000fe2000bf26270 */
[C---:B------:R-:W-:Y:S01]  /*1f30*/  IMAD.WIDE.U32 R114, R221.reuse, UR4, R18 ;  /* 0x00000004dd727c25 */ /* 0x040fe2000f8e0012 */
[----:B------:R-:W-:Y:S01]  /*1f40*/  ISETP.GE.AND P0, PT, R18, UR6, PT ;  /* 0x0000000612007c0c */ /* 0x000fe2000bf06270 */
[----:B------:R-:W1:Y:S01]  /*1f50*/  LDC.64 R100, c[0x0][0x408] ;  /* 0x00010200ff647b82 */ /* 0x000e620000000a00 */
[----:B------:R-:W-:Y:S01]  /*1f60*/  SEL R9, RZ, 0xffffffff, P1 ;  /* 0xffffffffff097807 */ /* 0x000fe20000800000 */
[----:B------:R-:W-:Y:S01]  /*1f70*/  IMAD R115, R221, UR5, R115 ;  /* 0x00000005dd737c24 */ /* 0x000fe2000f8e0273 */
[----:B------:R-:W-:Y:S01]  /*1f80*/  ISETP.GE.AND P1, PT, R4, UR6, PT ;  /* 0x0000000604007c0c */ /* 0x000fe2000bf26270 */
[----:B0-----:R-:W-:Y:S01]  /*1f90*/  VIADD R10, R5, 0xffffff80 ;  /* 0xffffff80050a7836 */ /* 0x001fe20000000000 */
[----:B------:R-:W-:Y:S01]  /*1fa0*/  SEL R5, RZ, 0x1, P0 ;  /* 0x00000001ff057807 */ /* 0x000fe20000000000 */
[----:B----4-:R-:W-:Y:S01]  /*1fb0*/  IMAD.SHL.U32 R6, R9, 0x2, RZ ;  /* 0x0000000209067824 */ /* 0x010fe200078e00ff */
[----:B------:R-:W-:Y:S01]  /*1fc0*/  ISETP.GE.AND P0, PT, R3, UR6, PT ;  /* 0x0000000603007c0c */ /* 0x000fe2000bf06270 */
[----:B------:R-:W-:Y:S01]  /*1fd0*/  ULDC.64 UR4, c[0x0][0x308] ;  /* 0x0000c20000047ab9 */ /* 0x000fe20000000a00 */
[----:B------:R-:W-:Y:S01]  /*1fe0*/  SEL R7, RZ, 0x8, P1 ;  /* 0x00000008ff077807 */ /* 0x000fe20000800000 */
[----:B---3--:R-:W-:Y:S01]  /*1ff0*/  IMAD.WIDE.U32 R108, R204, R106, R18 ;  /* 0x0000006acc6c7225 */ /* 0x008fe200078e0012 */
[----:B------:R-:W-:Y:S01]  /*2000*/  LOP3.LUT R5, R6, 0x2, R5, 0xe2, !PT ;  /* 0x0000000206057812 */ /* 0x000fe200078ee205 */
[----:B------:R-:W0:Y:S01]  /*2010*/  S2R R179, SR_TID.X ;  /* 0x0000000000b37919 */ /* 0x000e220000002100 */
[----:B------:R-:W-:Y:S01]  /*2020*/  SEL R6, RZ, 0x4, P0 ;  /* 0x00000004ff067807 */ /* 0x000fe20000000000 */
[----:B------:R-:W-:Y:S01]  /*2030*/  IMAD R31, R107, 0x70, RZ ;  /* 0x000000706b1f7824 */ /* 0x000fe200078e02ff */
[----:B------:R-:W-:Y:S01]  /*2040*/  SHF.R.S32.HI R9, RZ, 0x1f, R10 ;  /* 0x0000001fff097819 */ /* 0x000fe2000001140a */
[----:B--2---:R-:W-:Y:S01]  /*2050*/  IMAD R135, R113, 0x70, RZ ;  /* 0x0000007071877824 */ /* 0x004fe200078e02ff */
[----:B------:R-:W-:Y:S01]  /*2060*/  SHF.R.S32.HI R14, RZ, 0x1f, R123 ;  /* 0x0000001fff0e7819 */ /* 0x000fe2000001147b */
[----:B------:R-:W-:Y:S01]  /*2070*/  IMAD.SHL.U32 R139, R112, 0x40, RZ ;  /* 0x00000040708b7824 */ /* 0x000fe200078e00ff */
[----:B------:R-:W-:Y:S01]  /*2080*/  LOP3.LUT R28, R7, R5, R6, 0xfe, !PT ;  /* 0x00000005071c7212 */ /* 0x000fe200078efe06 */
[----:B------:R-:W-:Y:S01]  /*2090*/  VIADD R5, R18, 0x80 ;  /* 0x0000008012057836 */ /* 0x000fe20000000000 */
[----:B------:R-:W-:Y:S01]  /*20a0*/  LEA.HI R9, R9, R10, RZ, 0x2 ;  /* 0x0000000a09097211 */ /* 0x000fe200078f10ff */
[-C--:B------:R-:W-:Y:S01]  /*20b0*/  IMAD R10, R14, R112.reuse, RZ ;  /* 0x000000700e0a7224 */ /* 0x080fe200078e02ff */
[----:B------:R-:W-:Y:S01]  /*20c0*/  SHF.R.S32.HI R151, RZ, 0x1f, R204 ;  /* 0x0000001fff977819 */ /* 0x000fe200000114cc */
[----:B------:R-:W-:Y:S01]  /*20d0*/  IMAD.WIDE.U32 R6, R123, R112, RZ ;  /* 0x000000707b067225 */ /* 0x000fe200078e00ff */
[----:B------:R-:W-:-:S02]  /*20e0*/  ISETP.GE.AND P0, PT, R5, UR6, PT ;  /* 0x0000000605007c0c */ /* 0x000fc4000bf06270 */
[----:B------:R-:W-:Y:S01]  /*20f0*/  SHF.R.S32.HI R13, RZ, 0x1f, R9 ;  /* 0x0000001fff0d7819 */ /* 0x000fe20000011409 */
[-C--:B------:R-:W-:Y:S01]  /*2100*/  IMAD R11, R123, R113.reuse, R10 ;  /* 0x000000717b0b7224 */ /* 0x080fe200078e020a */
[----:B------:R-:W-:Y:S01]  /*2110*/  SEL R9, RZ, 0x10, P0 ;  /* 0x00000010ff097807 */ /* 0x000fe20000000000 */
[----:B------:R-:W-:Y:S01]  /*2120*/  IMAD R10, R151, R112, RZ ;  /* 0x00000070970a7224 */ /* 0x000fe200078e02ff */
[----:B------:R-:W-:Y:S01]  /*2130*/  ISETP.NE.U32.AND P0, PT, RZ, UR8, PT ;  /* 0x00000008ff007c0c */ /* 0x000fe2000bf05070 */
[----:B------:R-:W-:Y:S01]  /*2140*/  IMAD.IADD R7, R7, 0x1, R11 ;  /* 0x0000000107077824 */ /* 0x000fe200078e020b */
[----:B------:R-:W-:Y:S01]  /*2150*/  LEA.HI R13, R13, R204, RZ, 0x3 ;  /* 0x000000cc0d0d7211 */ /* 0x000fe200078f18ff */
[----:B------:R-:W-:Y:S01]  /*2160*/  IMAD R10, R204, R113, R10 ;  /* 0x00000071cc0a7224 */ /* 0x000fe200078e020a */
[----:B------:R-:W-:Y:S01]  /*2170*/  ISETP.NE.AND.EX P0, PT, RZ, UR9, PT, P0 ;  /* 0x00000009ff007c0c */ /* 0x000fe2000bf05300 */
[----:B------:R-:W-:Y:S01]  /*2180*/  IMAD.WIDE.U32 R116, R221, UR4, R6 ;  /* 0x00000004dd747c25 */ /* 0x000fe2000f8e0006 */
[----:B------:R-:W-:-:S02]  /*2190*/  LOP3.LUT R13, R13, 0xfffffff8, RZ, 0xc0, !PT ;  /* 0xfffffff80d0d7812 */ /* 0x000fc400078ec0ff */
[----:B------:R-:W-:Y:S01]  /*21a0*/  LOP3.LUT R28, R28, R9, RZ, 0xfc, !PT ;  /* 0x000000091c1c7212 */ /* 0x000fe200078efcff */
[----:B------:R-:W-:Y:S01]  /*21b0*/  IMAD R117, R221, UR5, R117 ;  /* 0x00000005dd757c24 */ /* 0x000fe2000f8e0275 */
[----:B------:R-:W-:Y:S01]  /*21c0*/  ULDC.64 UR4, c[0x0][0x310] ;  /* 0x0000c40000047ab9 */ /* 0x000fe20000000a00 */
[----:B------:R-:W-:Y:S01]  /*21d0*/  IMAD.IADD R134, R204, 0x1, -R13 ;  /* 0x00000001cc867824 */ /* 0x000fe200078e0a0d */
[----:B-1----:R-:W-:Y:S01]  /*21e0*/  ISETP.GE.AND P2, PT, R3, R15, PT ;  /* 0x0000000f0300720c */ /* 0x002fe20003f46270 */
[----:B------:R-:W-:Y:S01]  /*21f0*/  IMAD R7, R151, R106, RZ ;  /* 0x0000006a97077224 */ /* 0x000fe200078e02ff */
[----:B------:R-:W-:Y:S01]  /*2200*/  LOP3.LUT R20, R20, 0xfffffffb, RZ, 0xc0, !PT ;  /* 0xfffffffb14147812 */ /* 0x000fe200078ec0ff */
[----:B------:R-:W-:Y:S01]  /*2210*/  IMAD.WIDE.U32 R102, R204, R100, R18 ;  /* 0x00000064cc667225 */ /* 0x000fe200078e0012 */
[----:B------:R-:W-:Y:S02]  /*2220*/  LOP3.LUT P1, RZ, R134, 0x4, RZ, 0xc0, !PT ;  /* 0x0000000486ff7812 */ /* 0x000fe4000782c0ff */
[----:B------:R-:W-:Y:S01]  /*2230*/  SHF.R.S32.HI R23, RZ, 0x1f, R22 ;  /* 0x0000001fff177819 */ /* 0x000fe20000011416 */
[C---:B------:R-:W-:Y:S01]  /*2240*/  IMAD R11, R204.reuse, R107, R7 ;  /* 0x0000006bcc0b7224 */ /* 0x040fe200078e0207 */
[----:B------:R-:W-:Y:S01]  /*2250*/  SHF.R.U32.HI R29, RZ, 0x3, R208 ;  /* 0x00000003ff1d7819 */ /* 0x000fe200000116d0 */
[----:B------:R-:W-:Y:S01]  /*2260*/  IMAD R137, R101, 0x70, RZ ;  /* 0x0000007065897824 */ /* 0x000fe200078e02ff */
[C---:B------:R-:W-:Y:S01]  /*2270*/  IADD3 R122, P3, R204.reuse, R123, RZ ;  /* 0x0000007bcc7a7210 */ /* 0x040fe20007f7e0ff */
[----:B------:R-:W-:Y:S01]  /*2280*/  IMAD.WIDE.U32 R110, R204, R106, R22 ;  /* 0x0000006acc6e7225 */ /* 0x000fe200078e0016 */
[----:B------:R-:W-:-:S02]  /*2290*/  SHF.L.U64.HI R138, R112, 0x6, R113 ;  /* 0x00000006708a7819 */ /* 0x000fc40000010271 */
[----:B------:R-:W-:Y:S01]  /*22a0*/  SHF.R.S32.HI R152, RZ, 0x1f, R228 ;  /* 0x0000001fff987819 */ /* 0x000fe200000114e4 */
[----:B------:R-:W-:Y:S01]  /*22b0*/  IMAD.IADD R111, R111, 0x1, R11 ;  /* 0x000000016f6f7824 */ /* 0x000fe200078e020b */
[----:B0-----:R-:W-:Y:S01]  /*22c0*/  LEA.HI R179, R179, 0x8, RZ, 0x19 ;  /* 0x00000008b3b37811 */ /* 0x001fe200078fc8ff */
[----:B------:R-:W-:Y:S01]  /*22d0*/  IMAD.IADD R109, R11, 0x1, R109 ;  /* 0x000000010b6d7824 */ /* 0x000fe200078e026d */
[----:B------:R-:W-:Y:S01]  /*22e0*/  @P1 LOP3.LUT R20, R20, 0x4, RZ, 0xfc, !PT ;  /* 0x0000000414141812 */ /* 0x000fe200078efcff */
[----:B------:R-:W-:Y:S01]  /*22f0*/  IMAD.WIDE.U32 R104, R204, R100, R22 ;  /* 0x00000064cc687225 */ /* 0x000fe200078e0016 */
[----:B------:R-:W-:Y:S02]  /*2300*/  ISETP.GE.AND P1, PT, R0, R15, PT ;  /* 0x0000000f0000720c */ /* 0x000fe40003f26270 */
[----:B------:R-:W-:Y:S01]  /*2310*/  LOP3.LUT R20, R20, 0xfffffffe, RZ, 0xc0, !PT ;  /* 0xfffffffe14147812 */ /* 0x000fe200078ec0ff */
[----:B-----5:R-:W-:Y:S01]  /*2320*/  IMAD.WIDE.U32 R110, R150, R106, R110 ;  /* 0x0000006a966e7225 */ /* 0x020fe200078e006e */
[----:B------:R-:W-:-:S02]  /*2330*/  SEL R11, R15, RZ, P1 ;  /* 0x000000ff0f0b7207 */ /* 0x000fc40000800000 */
[----:B------:R-:W-:Y:S01]  /*2340*/  @P2 LOP3.LUT R20, R20, 0x1, RZ, 0xfc, !PT ;  /* 0x0000000114142812 */ /* 0x000fe200078efcff */
[----:B------:R-:W-:-:S04]  /*2350*/  IMAD.WIDE.U32 R108, R150, R106, R108 ;  /* 0x0000006a966c7225 */ /* 0x000fc800078e006c */
[----:B------:R0:W-:Y:S01]  /*2360*/  STL [R1+0x10], R20 ;  /* 0x0000101401007387 */ /* 0x0001e20000100800 */
[----:B------:R-:W-:Y:S02]  /*2370*/  IMAD.IADD R11, R0, 0x1, R11 ;  /* 0x00000001000b7824 */ /* 0x000fe400078e020b */
[----:B------:R-:W-:Y:S02]  /*2380*/  IMAD.SHL.U32 R132, R15, 0x2, RZ ;  /* 0x000000020f847824 */ /* 0x000fe400078e00ff */
[----:B------:R-:W-:Y:S01]  /*2390*/  IMAD.X R123, R14, 0x1, R151, P3 ;  /* 0x000000010e7b7824 */ /* 0x000fe200018e0697 */
[----:B------:R-:W-:Y:S02]  /*23a0*/  SHF.R.S32.HI R6, RZ, 0x1f, R8 ;  /* 0x0000001fff067819 */ /* 0x000fe40000011408 */
[----:B------:R-:W-:Y:S02]  /*23b0*/  SEL R37, R8, RZ, !P0 ;  /* 0x000000ff08257207 */ /* 0x000fe40004000000 */
[----:B------:R-:W-:-:S03]  /*23c0*/  SEL R6, R6, RZ, !P0 ;  /* 0x000000ff06067207 */ /* 0x000fc60004000000 */
[----:B------:R-:W-:-:S04]  /*23d0*/  IMAD.WIDE.U32 R116, R37, UR4, R116 ;  /* 0x0000000425747c25 */ /* 0x000fc8000f8e0074 */
[----:B------:R-:W-:-:S04]  /*23e0*/  IMAD R8, R6, UR4, RZ ;  /* 0x0000000406087c24 */ /* 0x000fc8000f8e02ff */
[----:B------:R-:W-:Y:S01]  /*23f0*/  IMAD R13, R37, UR5, R8 ;  /* 0x00000005250d7c24 */ /* 0x000fe2000f8e0208 */
[----:B------:R-:W-:Y:S01]  /*2400*/  ULDC.64 UR4, c[0x0][0x338] ;  /* 0x0000ce0000047ab9 */ /* 0x000fe20000000a00 */
[----:B------:R-:W-:-:S04]  /*2410*/  IMAD.WIDE.U32 R8, R204, R112, R18 ;  /* 0x00000070cc087225 */ /* 0x000fc800078e0012 */
[----:B------:R-:W-:Y:S01]  /*2420*/  IMAD R12, R6, UR4, RZ ;  /* 0x00000004060c7c24 */ /* 0x000fe2000f8e02ff */
[----:B------:R-:W-:Y:S01]  /*2430*/  IADD3 R6, P0, R116, R8, RZ ;  /* 0x0000000874067210 */ /* 0x000fe20007f1e0ff */
[----:B------:R-:W-:Y:S02]  /*2440*/  IMAD.IADD R7, R117, 0x1, R13 ;  /* 0x0000000175077824 */ /* 0x000fe400078e020d */
[----:B------:R-:W-:-:S03]  /*2450*/  IMAD.WIDE.U32 R114, R37, UR4, R114 ;  /* 0x0000000425727c25 */ /* 0x000fc6000f8e0072 */
[----:B------:R-:W-:Y:S01]  /*2460*/  IADD3.X R8, R7, R9, R10, P0, !PT ;  /* 0x0000000907087210 */ /* 0x000fe200007fe40a */
[----:B------:R-:W-:Y:S01]  /*2470*/  IMAD R9, R151, R100, RZ ;  /* 0x0000006497097224 */ /* 0x000fe200078e02ff */
[----:B------:R-:W-:Y:S01]  /*2480*/  ISETP.GE.AND P0, PT, R18, R15, PT ;  /* 0x0000000f1200720c */ /* 0x000fe20003f06270 */
[----:B------:R-:W-:Y:S01]  /*2490*/  IMAD R37, R37, UR5, R12 ;  /* 0x0000000525257c24 */ /* 0x000fe2000f8e020c */
[C---:B------:R-:W-:Y:S01]  /*24a0*/  SEL R10, R15.reuse, RZ, P2 ;  /* 0x000000ff0f0a7207 */ /* 0x040fe20001000000 */
[----:B------:R-:W-:Y:S01]  /*24b0*/  IMAD R13, R204, R101, R9 ;  /* 0x00000065cc0d7224 */ /* 0x000fe200078e0209 */
[----:B------:R-:W-:Y:S01]  /*24c0*/  SEL R9, R15, RZ, P0 ;  /* 0x000000ff0f097207 */ /* 0x000fe20000000000 */
[----:B------:R-:W-:Y:S01]  /*24d0*/  IMAD.WIDE.U32 R112, R112, 0x70, RZ ;  /* 0x0000007070707825 */ /* 0x000fe200078e00ff */
[----:B------:R-:W-:-:S03]  /*24e0*/  SHF.R.S32.HI R12, RZ, 0x1f, R11 ;  /* 0x0000001fff0c7819 */ /* 0x000fc6000001140b */
[----:B------:R-:W-:Y:S01]  /*24f0*/  IMAD.IADD R9, R18, 0x1, R9 ;  /* 0x0000000112097824 */ /* 0x000fe200078e0209 */
[CC--:B------:R-:W-:Y:S01]  /*2500*/  LEA.HI R26, R12.reuse, R11.reuse, RZ, 0x3 ;  /* 0x0000000b0c1a7211 */ /* 0x0c0fe200078f18ff */
[----:B0-----:R-:W-:Y:S02]  /*2510*/  IMAD.IADD R20, R3, 0x1, R10 ;  /* 0x0000000103147824 */ /* 0x001fe400078e020a */
[----:B------:R-:W-:Y:S01]  /*2520*/  IMAD.IADD R105, R105, 0x1, R13 ;  /* 0x0000000169697824 */ /* 0x000fe200078e020d */
[----:B------:R-:W-:Y:S01]  /*2530*/  SHF.R.S32.HI R10, RZ, 0x1f, R9 ;  /* 0x0000001fff0a7819 */ /* 0x000fe20000011409 */
[----:B------:R-:W-:Y:S01]  /*2540*/  IMAD.IADD R103, R13, 0x1, R103 ;  /* 0x000000010d677824 */ /* 0x000fe200078e0267 */
[----:B------:R-:W-:Y:S01]  /*2550*/  LEA.HI R13, R12, R11, RZ, 0x6 ;  /* 0x0000000b0c0d7211 */ /* 0x000fe200078f30ff */
[-C--:B------:R-:W-:Y:S01]  /*2560*/  IMAD.WIDE.U32 R104, R150, R100.reuse, R104 ;  /* 0x0000006496687225 */ /* 0x080fe200078e0068 */
[CC--:B------:R-:W-:Y:S02]  /*2570*/  LEA.HI R25, R10.reuse, R9.reuse, RZ, 0x3 ;  /* 0x000000090a197211 */ /* 0x0c0fe400078f18ff */
[----:B------:R-:W-:Y:S01]  /*2580*/  LEA.HI R9, R10, R9, RZ, 0x6 ;  /* 0x000000090a097211 */ /* 0x000fe200078f30ff */
[----:B------:R-:W-:Y:S01]  /*2590*/  IMAD.WIDE.U32 R102, R150, R100, R102 ;  /* 0x0000006496667225 */ /* 0x000fe200078e0066 */
[----:B------:R-:W-:-:S02]  /*25a0*/  SHF.R.S32.HI R13, RZ, 0x6, R13 ;  /* 0x00000006ff0d7819 */ /* 0x000fc4000001140d */
[----:B------:R-:W-:Y:S01]  /*25b0*/  SHF.R.S32.HI R10, RZ, 0x6, R9 ;  /* 0x00000006ff0a7819 */ /* 0x000fe20000011409 */
[----:B------:R-:W-:Y:S01]  /*25c0*/  IMAD.IADD R135, R113, 0x1, R135 ;  /* 0x0000000171877824 */ /* 0x000fe200078e0287 */
[----:B------:R-:W-:Y:S01]  /*25d0*/  LOP3.LUT R9, R213, 0x38, R25, 0xf8, !PT ;  /* 0x00000038d5097812 */ /* 0x000fe200078ef819 */
[--C-:B------:R-:W-:Y:S01]  /*25e0*/  IMAD R146, R13, 0x1c00, R215.reuse ;  /* 0x00001c000d927824 */ /* 0x100fe200078e02d7 */
[----:B------:R-:W-:Y:S01]  /*25f0*/  LOP3.LUT R11, R213, 0x38, R26, 0xf8, !PT ;  /* 0x00000038d50b7812 */ /* 0x000fe200078ef81a */
[----:B------:R-:W-:Y:S01]  /*2600*/  IMAD R147, R10, 0x1c00, R215 ;  /* 0x00001c000a937824 */ /* 0x000fe200078e02d7 */
[----:B------:R-:W-:Y:S01]  /*2610*/  LOP3.LUT R12, R208, 0x38, R25, 0xf8, !PT ;  /* 0x00000038d00c7812 */ /* 0x000fe200078ef819 */
[--C-:B------:R-:W-:Y:S01]  /*2620*/  IMAD R145, R10, 0x1c00, R216.reuse ;  /* 0x00001c000a917824 */ /* 0x100fe200078e02d8 */
[-C--:B------:R-:W-:Y:S01]  /*2630*/  LOP3.LUT R10, R9, R214.reuse, RZ, 0x3c, !PT ;  /* 0x000000d6090a7212 */ /* 0x080fe200078e3cff */
[----:B------:R-:W-:Y:S01]  /*2640*/  IMAD R142, R13, 0x1c00, R216 ;  /* 0x00001c000d8e7824 */ /* 0x000fe200078e02d8 */
[----:B------:R-:W-:Y:S01]  /*2650*/  SHF.R.S32.HI R21, RZ, 0x1f, R20 ;  /* 0x0000001fff157819 */ /* 0x000fe20000011414 */
[----:B------:R-:W-:Y:S01]  /*2660*/  IMAD.SHL.U32 R13, R100, 0x40, RZ ;  /* 0x00000040640d7824 */ /* 0x000fe200078e00ff */
[----:B------:R-:W-:Y:S01]  /*2670*/  LOP3.LUT R11, R11, R214, RZ, 0x3c, !PT ;  /* 0x000000d60b0b7212 */ /* 0x000fe200078e3cff */
[----:B------:R-:W-:Y:S01]  /*2680*/  IMAD.IADD R147, R147, 0x1, R10 ;  /* 0x0000000193937824 */ /* 0x000fe200078e020a */
[----:B------:R-:W-:Y:S01]  /*2690*/  LOP3.LUT R12, R12, R29, RZ, 0x3c, !PT ;  /* 0x0000001d0c0c7212 */ /* 0x000fe200078e3cff */
[----:B------:R-:W-:Y:S01]  /*26a0*/  IMAD.IADD R37, R115, 0x1, R37 ;  /* 0x0000000173257824 */ /* 0x000fe200078e0225 */
[-C--:B------:R-:W-:Y:S01]  /*26b0*/  LEA.HI R27, R21, R20.reuse, RZ, 0x3 ;  /* 0x00000014151b7211 */ /* 0x080fe200078f18ff */
[----:B------:R-:W-:Y:S01]  /*26c0*/  IMAD.IADD R146, R146, 0x1, R11 ;  /* 0x0000000192927824 */ /* 0x000fe200078e020b */
[----:B------:R-:W-:Y:S01]  /*26d0*/  LOP3.LUT R10, R208, 0x38, R26, 0xf8, !PT ;  /* 0x00000038d00a7812 */ /* 0x000fe200078ef81a */
[----:B------:R-:W-:Y:S01]  /*26e0*/  IMAD.IADD R145, R145, 0x1, R12 ;  /* 0x0000000191917824 */ /* 0x000fe200078e020c */
[----:B------:R-:W-:-:S02]  /*26f0*/  LEA.HI R20, R21, R20, RZ, 0x6 ;  /* 0x0000001415147211 */ /* 0x000fc400078f30ff */
[-C--:B------:R-:W-:Y:S01]  /*2700*/  LOP3.LUT R11, R10, R29.reuse, RZ, 0x3c, !PT ;  /* 0x0000001d0a0b7212 */ /* 0x080fe200078e3cff */
[----:B------:R-:W-:Y:S01]  /*2710*/  IMAD.SHL.U32 R10, R106, 0x40, RZ ;  /* 0x000000406a0a7824 */ /* 0x000fe200078e00ff */
[----:B------:R-:W-:Y:S02]  /*2720*/  SHF.R.S32.HI R20, RZ, 0x6, R20 ;  /* 0x00000006ff147819 */ /* 0x000fe40000011414 */
[----:B------:R-:W-:Y:S01]  /*2730*/  LOP3.LUT R9, R213, 0x38, R27, 0xf8, !PT ;  /* 0x00000038d5097812 */ /* 0x000fe200078ef81b */
[----:B------:R-:W-:Y:S01]  /*2740*/  IMAD.IADD R142, R142, 0x1, R11 ;  /* 0x000000018e8e7824 */ /* 0x000fe200078e020b */
[----:B------:R-:W-:Y:S01]  /*2750*/  LOP3.LUT R12, R208, 0x38, R27, 0xf8, !PT ;  /* 0x00000038d00c7812 */ /* 0x000fe200078ef81b */
[C---:B------:R-:W-:Y:S01]  /*2760*/  IMAD R144, R20.reuse, 0x1c00, R215 ;  /* 0x00001c0014907824 */ /* 0x040fe200078e02d7 */
[----:B------:R-:W-:Y:S01]  /*2770*/  LOP3.LUT R9, R9, R214, RZ, 0x3c, !PT ;  /* 0x000000d609097212 */ /* 0x000fe200078e3cff */
[----:B------:R-:W-:Y:S01]  /*2780*/  IMAD R141, R20, 0x1c00, R216 ;  /* 0x00001c00148d7824 */ /* 0x000fe200078e02d8 */
[----:B------:R-:W-:-:S02]  /*2790*/  LOP3.LUT R12, R12, R29, RZ, 0x3c, !PT ;  /* 0x0000001d0c0c7212 */ /* 0x000fc400078e3cff */
[----:B------:R-:W-:Y:S01]  /*27a0*/  SHF.R.S32.HI R11, RZ, 0x1f, R150 ;  /* 0x0000001fff0b7819 */ /* 0x000fe20000011496 */
[----:B------:R-:W-:Y:S01]  /*27b0*/  IMAD.IADD R144, R144, 0x1, R9 ;  /* 0x0000000190907824 */ /* 0x000fe200078e0209 */
[----:B------:R-:W-:Y:S01]  /*27c0*/  LOP3.LUT R21, R213, 0x18, R18, 0xf8, !PT ;  /* 0x00000018d5157812 */ /* 0x000fe200078ef812 */
[----:B------:R-:W-:Y:S01]  /*27d0*/  IMAD.IADD R141, R141, 0x1, R12 ;  /* 0x000000018d8d7824 */ /* 0x000fe200078e020c */
[----:B------:R-:W-:Y:S01]  /*27e0*/  SHF.R.S32.HI R119, RZ, 0x3, R25 ;  /* 0x00000003ff777819 */ /* 0x000fe20000011419 */
[----:B------:R-:W-:Y:S01]  /*27f0*/  IMAD R9, R11, R106, RZ ;  /* 0x0000006a0b097224 */ /* 0x000fe200078e02ff */
[----:B------:R-:W-:Y:S01]  /*2800*/  LOP3.LUT R140, R21, R214, RZ, 0x3c, !PT ;  /* 0x000000d6158c7212 */ /* 0x000fe200078e3cff */
[----:B------:R-:W-:Y:S01]  /*2810*/  IMAD R12, R11, R100, RZ ;  /* 0x000000640b0c7224 */ /* 0x000fe200078e02ff */
[----:B------:R-:W-:Y:S01]  /*2820*/  SHF.R.S32.HI R118, RZ, 0x3, R26 ;  /* 0x00000003ff767819 */ /* 0x000fe2000001141a */
[----:B------:R-:W-:Y:S01]  /*2830*/  VIADD R11, R18, 0xa0 ;  /* 0x000000a0120b7836 */ /* 0x000fe20000000000 */
[----:B------:R-:W-:Y:S01]  /*2840*/  SHF.R.S32.HI R99, RZ, 0x3, R27 ;  /* 0x00000003ff637819 */ /* 0x000fe2000001141b */
[----:B------:R-:W-:Y:S01]  /*2850*/  IMAD R33, R150, R107, R9 ;  /* 0x0000006b96217224 */ /* 0x000fe200078e0209 */
[----:B------:R-:W-:Y:S01]  /*2860*/  SHF.L.U64.HI R9, R106, 0x6, R107 ;  /* 0x000000066a097819 */ /* 0x000fe2000001026b */
[----:B------:R-:W-:Y:S01]  /*2870*/  IMAD R35, R150, R101, R12 ;  /* 0x0000006596237224 */ /* 0x000fe200078e020c */
[----:B------:R-:W-:Y:S01]  /*2880*/  ISETP.GE.AND P2, PT, R11, UR6, PT ;  /* 0x000000060b007c0c */ /* 0x000fe2000bf46270 */
[----:B------:R-:W-:Y:S01]  /*2890*/  IMAD.WIDE.U32 R106, R106, 0x70, RZ ;  /* 0x000000706a6a7825 */ /* 0x000fe200078e00ff */
[----:B------:R-:W-:-:S02]  /*28a0*/  SHF.L.U64.HI R12, R100, 0x6, R101 ;  /* 0x00000006640c7819 */ /* 0x000fc40000010265 */
[----:B------:R-:W-:Y:S01]  /*28b0*/  SEL R29, RZ, 0x20, P2 ;  /* 0x00000020ff1d7807 */ /* 0x000fe20001000000 */
[----:B------:R-:W-:Y:S01]  /*28c0*/  IMAD.WIDE.U32 R100, R100, 0x70, RZ ;  /* 0x0000007064647825 */ /* 0x000fe200078e00ff */
[----:B------:R-:W-:Y:S02]  /*28d0*/  LOP3.LUT R25, R25, 0xfffffff8, RZ, 0xc0, !PT ;  /* 0xfffffff819197812 */ /* 0x000fe400078ec0ff */
[----:B------:R-:W-:Y:S01]  /*28e0*/  LOP3.LUT R36, R28, R29, RZ, 0xfc, !PT ;  /* 0x0000001d1c247212 */ /* 0x000fe200078efcff */
[----:B------:R-:W-:Y:S01]  /*28f0*/  IMAD.IADD R14, R111, 0x1, R33 ;  /* 0x000000016f0e7824 */ /* 0x000fe200078e0221 */
[----:B------:R-:W-:Y:S01]  /*2900*/  LOP3.LUT R26, R26, 0xfffffff8, RZ, 0xc0, !PT ;  /* 0xfffffff81a1a7812 */ /* 0x000fe200078ec0ff */
[----:B------:R-:W-:Y:S01]  /*2910*/  IMAD.IADD R15, R33, 0x1, R109 ;  /* 0x00000001210f7824 */ /* 0x000fe200078e026d */
[----:B------:R-:W-:Y:S01]  /*2920*/  LOP3.LUT R27, R27, 0xfffffff8, RZ, 0xc0, !PT ;  /* 0xfffffff81b1b7812 */ /* 0x000fe200078ec0ff */
[----:B------:R-:W-:Y:S01]  /*2930*/  IMAD.IADD R20, R105, 0x1, R35 ;  /* 0x0000000169147824 */ /* 0x000fe200078e0223 */
[C---:B------:R-:W-:Y:S01]  /*2940*/  LOP3.LUT R32, R36.reuse, 0x2, RZ, 0xc0, !PT ;  /* 0x0000000224207812 */ /* 0x040fe200078ec0ff */
[----:B------:R-:W-:Y:S01]  /*2950*/  IMAD.IADD R21, R35, 0x1, R103 ;  /* 0x0000000123157824 */ /* 0x000fe200078e0267 */
[C---:B------:R-:W-:Y:S01]  /*2960*/  LOP3.LUT R33, R36.reuse, 0x4, RZ, 0xc0, !PT ;  /* 0x0000000424217812 */ /* 0x040fe200078ec0ff */
[----:B------:R-:W-:Y:S01]  /*2970*/  IMAD.IADD R136, R107, 0x1, R31 ;  /* 0x000000016b887824 */ /* 0x000fe200078e021f */
[C---:B------:R-:W-:Y:S01]  /*2980*/  LOP3.LUT R34, R36.reuse, 0x8, RZ, 0xc0, !PT ;  /* 0x0000000824227812 */ /* 0x040fe200078ec0ff */
[----:B------:R-:W-:Y:S01]  /*2990*/  IMAD.IADD R140, R215, 0x1, R140 ;  /* 0x00000001d78c7824 */ /* 0x000fe200078e028c */
[----:B------:R-:W-:Y:S01]  /*29a0*/  LOP3.LUT R35, R36, 0x10, RZ, 0xc0, !PT ;  /* 0x0000001024237812 */ /* 0x000fe200078ec0ff */
[----:B------:R-:W-:Y:S01]  /*29b0*/  IMAD.IADD R137, R101, 0x1, R137 ;  /* 0x0000000165897824 */ /* 0x000fe200078e0289 */
[----:B------:R-:W-:-:S02]  /*29c0*/  LOP3.LUT R28, R28, 0x1, RZ, 0xc0, !PT ;  /* 0x000000011c1c7812 */ /* 0x000fc400078ec0ff */
[----:B------:R-:W-:Y:S02]  /*29d0*/  SHF.R.S32.HI R29, RZ, 0x1f, R25 ;  /* 0x0000001fff1d7819 */ /* 0x000fe40000011419 */
[----:B------:R-:W-:Y:S02]  /*29e0*/  SHF.R.S32.HI R30, RZ, 0x1f, R26 ;  /* 0x0000001fff1e7819 */ /* 0x000fe4000001141a */
[----:B------:R-:W-:Y:S02]  /*29f0*/  SHF.R.S32.HI R31, RZ, 0x1f, R27 ;  /* 0x0000001fff1f7819 */ /* 0x000fe4000001141b */
[----:B------:R-:W-:-:S07]  /*2a00*/  LOP3.LUT R36, R36, 0x20, RZ, 0xc0, !PT ;  /* 0x0000002024247812 */ /* 0x000fce00078ec0ff */
.L_x_540:
[----:B--23--:R-:W2:Y:S01]  /*2a10*/  LDL.LU R43, [R1+0x10] ;  /* 0x00001000012b7983 */ /* 0x00cea20000300800 */
[----:B-----5:R-:W-:Y:S01]  /*2a20*/  VIADD R49, R24, 0xffffffff ;  /* 0xffffffff18317836 */ /* 0x020fe20000000000 */
[----:B0-----:R-:W0:Y:S01]  /*2a30*/  LDC.64 R124, c[0x0][0x2e8] ;  /* 0x0000ba00ff7c7b82 */ /* 0x001e220000000a00 */
[----:B------:R-:W-:Y:S01]  /*2a40*/  LOP3.LUT P4, RZ, R134, 0x4, RZ, 0xc0, !PT ;  /* 0x0000000486ff7812 */ /* 0x000fe2000788c0ff */
[----:B------:R-:W-:Y:S05]  /*2a50*/  YIELD ;  /* 0x0000000000007946 */ /* 0x000fea0003800000 */
[----:B------:R-:W-:Y:S01]  /*2a60*/  SHF.R.S32.HI R42, RZ, 0x1f, R49 ;  /* 0x0000001fff2a7819 */ /* 0x000fe20000011431 */
[-C--:B------:R-:W-:Y:S01]  /*2a70*/  IMAD R39, R135, R49.reuse, RZ ;  /* 0x0000003187277224 */ /* 0x080fe200078e02ff */
[----:B------:R-:W1:Y:S01]  /*2a80*/  LDC R121, c[0x0][0x3f4] ;  /* 0x0000fd00ff797b82 */ /* 0x000e620000000800 */
[----:B------:R-:W-:Y:S01]  /*2a90*/  IMAD.WIDE.U32 R126, R112, R49, RZ ;  /* 0x00000031707e7225 */ /* 0x000fe200078e00ff */
[----:B------:R-:W-:Y:S03]  /*2aa0*/  BSSY B0, `(.L_x_441) ;  /* 0x00007a0000007945 */ /* 0x000fe60003800000 */
[----:B------:R-:W-:Y:S01]  /*2ab0*/  IMAD R39, R42, R112, R39 ;  /* 0x000000702a277224 */ /* 0x000fe200078e0227 */
[----:B------:R-:W-:-:S03]  /*2ac0*/  IADD3 R24, P2, P3, R6, R126, R139 ;  /* 0x0000007e06187210 */ /* 0x000fc60007b5e08b */
[----:B------:R-:W-:Y:S02]  /*2ad0*/  IMAD.IADD R92, R127, 0x1, R39 ;  /* 0x000000017f5c7824 */ /* 0x000fe400078e0227 */
[----:B------:R-:W-:-:S03]  /*2ae0*/  IMAD R39, R17, 0x5400, R140 ;  /* 0x0000540011277824 */ /* 0x000fc600078e028c */
[----:B------:R-:W-:Y:S02]  /*2af0*/  IADD3.X R38, R8, R92, R138, P2, P3 ;  /* 0x0000005c08267210 */ /* 0x000fe400017e648a */
[----:B------:R-:W-:-:S04]  /*2b00*/  IADD3 R40, P3, R6, R126, RZ ;  /* 0x0000007e06287210 */ /* 0x000fc80007f7e0ff */
[-C--:B0-----:R-:W-:Y:S01]  /*2b10*/  LEA R46, P2, R40, R124.reuse, 0x1 ;  /* 0x0000007c282e7211 */ /* 0x081fe200078408ff */
[----:B------:R-:W-:Y:S01]  /*2b20*/  IMAD.X R41, R92, 0x1, R8, P3 ;  /* 0x000000015c297824 */ /* 0x000fe200018e0608 */
[----:B------:R-:W-:-:S04]  /*2b30*/  LEA R44, P3, R24, R124, 0x1 ;  /* 0x0000007c182c7211 */ /* 0x000fc800078608ff */
[----:B------:R-:W-:Y:S01]  /*2b40*/  LEA.HI.X R45, R24, R125, R38, 0x1, P3 ;  /* 0x0000007d182d7211 */ /* 0x000fe200018f0c26 */
[----:B------:R-:W-:Y:S01]  /*2b50*/  IMAD R38, R39, 0x2, R120 ;  /* 0x0000000227267824 */ /* 0x000fe200078e0278 */
[----:B------:R-:W-:Y:S01]  /*2b60*/  ISETP.GT.AND P3, PT, R49, R133, PT ;  /* 0x000000853100720c */ /* 0x000fe20003f64270 */
[----:B------:R-:W-:Y:S01]  /*2b70*/  IMAD.MOV.U32 R24, RZ, RZ, R49 ;  /* 0x000000ffff187224 */ /* 0x000fe200078e0031 */
[----:B------:R-:W-:Y:S01]  /*2b80*/  LEA.HI.X R47, R40, R125, R41, 0x1, P2 ;  /* 0x0000007d282f7211 */ /* 0x000fe200010f0c29 */
[----:B------:R-:W-:Y:S01]  /*2b90*/  VIADD R41, R39, 0x20 ;  /* 0x0000002027297836 */ /* 0x000fe20000000000 */
[----:B-1----:R-:W-:Y:S01]  /*2ba0*/  ISETP.GE.AND P2, PT, R121, 0x1, PT ;  /* 0x000000017900780c */ /* 0x002fe20003f46270 */
[----:B------:R-:W-:-:S04]  /*2bb0*/  @P4 VIADD R41, R39, 0xffffffe0 ;  /* 0xffffffe027294836 */ /* 0x000fc80000000000 */
[----:B------:R-:W-:Y:S01]  /*2bc0*/  IMAD R39, R41, 0x2, R120 ;  /* 0x0000000229277824 */ /* 0x000fe200078e0278 */
[----:B--2---:R-:W-:-:S04]  /*2bd0*/  LOP3.LUT R43, R43, 0xfffffffd, RZ, 0xc0, !PT ;  /* 0xfffffffd2b2b7812 */ /* 0x004fc800078ec0ff */
[----:B------:R-:W-:-:S05]  /*2be0*/  @P3 LOP3.LUT R43, R43, 0x2, RZ, 0xfc, !PT ;  /* 0x000000022b2b3812 */ /* 0x000fca00078efcff */
[----:B------:R0:W-:Y:S01]  /*2bf0*/  STL [R1+0x10], R43 ;  /* 0x0000102b01007387 */ /* 0x0001e20000100800 */
[----:B------:R-:W-:Y:S05]  /*2c00*/  @!P2 BRA `(.L_x_442) ;  /* 0x000000740050a947 */ /* 0x000fea0003800000 */
[----:B------:R-:W-:Y:S01]  /*2c10*/  ULDC.U8 UR4, c[0x0][0x410] ;  /* 0x0001040000047ab9 */ /* 0x000fe20000000000 */
[-C--:B------:R-:W-:Y:S01]  /*2c20*/  IMAD R41, R136, R49.reuse, RZ ;  /* 0x0000003188297224 */ /* 0x080fe200078e02ff */
[----:B------:R-:W-:Y:S01]  /*2c30*/  ISETP.NE.AND P2, PT, RZ, UR4, PT ;  /* 0x00000004ff007c0c */ /* 0x000fe2000bf45270 */
[-C--:B0-----:R-:W-:Y:S02]  /*2c40*/  IMAD R43, R137, R49.reuse, RZ ;  /* 0x00000031892b7224 */ /* 0x081fe400078e02ff */
[----:B------:R-:W-:Y:S02]  /*2c50*/  IMAD R96, R24, -0x70, R2 ;  /* 0xffffff9018607824 */ /* 0x000fe400078e0202 */
[C---:B------:R-:W-:Y:S02]  /*2c60*/  IMAD R41, R42.reuse, R106, R41 ;  /* 0x0000006a2a297224 */ /* 0x040fe400078e0229 */
[----:B------:R-:W-:Y:S01]  /*2c70*/  IMAD R43, R42, R100, R43 ;  /* 0x000000642a2b7224 */ /* 0x000fe200078e022b */
[----:B------:R-:W-:Y:S01]  /*2c80*/  VIMNMX R96, R96, 0x70, PT ;  /* 0x0000007060607848 */ /* 0x000fe20003fe0100 */
[----:B------:R-:W-:-:S04]  /*2c90*/  IMAD.WIDE.U32 R90, R106, R49, RZ ;  /* 0x000000316a5a7225 */ /* 0x000fc800078e00ff */
[----:B------:R-:W-:-:S04]  /*2ca0*/  IMAD.WIDE.U32 R88, R100, R49, RZ ;  /* 0x0000003164587225 */ /* 0x000fc800078e00ff */
[----:B------:R-:W-:Y:S02]  /*2cb0*/  IMAD.IADD R97, R91, 0x1, R41 ;  /* 0x000000015b617824 */ /* 0x000fe400078e0229 */
[----:B------:R-:W-:Y:S01]  /*2cc0*/  IMAD.IADD R98, R89, 0x1, R43 ;  /* 0x0000000159627824 */ /* 0x000fe200078e022b */
[----:B------:R-:W-:Y:S06]  /*2cd0*/  @!P2 BRA `(.L_x_443) ;  /* 0x0000003400b0a947 */ /* 0x000fec0003800000 */
[----:B------:R-:W-:Y:S01]  /*2ce0*/  ISETP.GE.AND P3, PT, R204, R96, PT ;  /* 0x00000060cc00720c */ /* 0x000fe20003f66270 */
[----:B------:R-:W-:Y:S01]  /*2cf0*/  BSSY B1, `(.L_x_444) ;  /* 0x0000042000017945 */ /* 0x000fe20003800000 */
        /* <DEDUP_REMOVED lines=23> */
[----:B------:R-:W-:Y:S01]  /*2e70*/  CS2R R126, SRZ ;  /* 0x00000000007e7805 */ /* 0x000fe2000001ff00 */
[----:B------:R-:W-:Y:S06]  /*2e80*/  @P3 BRA `(.L_x_445) ;  /* 0x0000000000a03947 */ /* 0x000fec0003800000 */
[----:B------:R-:W-:Y:S01]  /*2e90*/  IADD3 R41, P2, R110, R90, RZ ;  /* 0x0000005a6e297210 */ /* 0x000fe20007f5e0ff */
[----:B------:R-:W-:Y:S01]  /*2ea0*/  ULDC.64 UR4, c[0x0][0x3e8] ;  /* 0x0000fa0000047ab9 */ /* 0x000fe20000000a00 */
[----:B------:R-:W-:Y:S02]  /*2eb0*/  CS2R R124, SRZ ;  /* 0x00000000007c7805 */ /* 0x000fe4000001ff00 */
[----:B------:R-:W-:Y:S01]  /*2ec0*/  CS2R R126, SRZ ;  /* 0x00000000007e7805 */ /* 0x000fe2000001ff00 */
[----:B------:R-:W-:Y:S01]  /*2ed0*/  IMAD.X R42, R97, 0x1, R14, P2 ;  /* 0x00000001612a7824 */ /* 0x000fe200010e060e */
[----:B------:R-:W-:-:S05]  /*2ee0*/  IADD3 R43, P2, R104, R88, RZ ;  /* 0x00000058682b7210 */ /* 0x000fca0007f5e0ff */
[----:B------:R-:W-:Y:S01]  /*2ef0*/  IMAD.X R72, R98, 0x1, R20, P2 ;  /* 0x0000000162487824 */ /* 0x000fe200010e0614 */
[----:B------:R-:W-:-:S04]  /*2f00*/  LEA R40, P2, R41, UR4, 0x1 ;  /* 0x0000000429287c11 */ /* 0x000fc8000f8408ff */
[----:B------:R-:W-:Y:S01]  /*2f10*/  LEA.HI.X R41, R41, UR5, R42, 0x1, P2 ;  /* 0x0000000529297c11 */ /* 0x000fe200090f0c2a */
[----:B------:R-:W-:Y:S02]  /*2f20*/  ULDC.64 UR4, c[0x0][0x400] ;  /* 0x0001000000047ab9 */ /* 0x000fe40000000a00 */
[----:B------:R-:W-:-:S04]  /*2f30*/  LEA R42, P2, R43, UR4, 0x1 ;  /* 0x000000042b2a7c11 */ /* 0x000fc8000f8408ff */
[----:B------:R-:W-:Y:S02]  /*2f40*/  LEA.HI.X R43, R43, UR5, R72, 0x1, P2 ;  /* 0x000000052b2b7c11 */ /* 0x000fe400090f0c48 */
[----:B------:R-:W-:Y:S02]  /*2f50*/  ISETP.GE.AND P2, PT, R22, R121, PT ;  /* 0x000000791600720c */ /* 0x000fe40003f46270 */
[----:B------:R-:W-:Y:S02]  /*2f60*/  CS2R R92, SRZ ;  /* 0x00000000005c7805 */ /* 0x000fe4000001ff00 */
[----:B------:R-:W-:-:S09]  /*2f70*/  CS2R R94, SRZ ;  /* 0x00000000005e7805 */ /* 0x000fd2000001ff00 */
[----:B------:R0:W5:Y:S04]  /*2f80*/  @!P2 LDG.E.64 R124, desc[UR60][R40.64] ;  /* 0x0000003c287ca981 */ /* 0x000168000c1e1b00 */
[----:B------:R0:W5:Y:S01]  /*2f90*/  @!P2 LDG.E.64 R126, desc[UR60][R42.64] ;  /* 0x0000003c2a7ea981 */ /* 0x000162000c1e1b00 */
        /* <DEDUP_REMOVED lines=20> */
[----:B------:R-:W-:-:S13]  /*30e0*/  ISETP.GE.AND P2, PT, R211, R121, PT ;  /* 0x00000079d300720c */ /* 0x000fda0003f46270 */
[----:B------:R0:W5:Y:S04]  /*30f0*/  @!P2 LDG.E.64 R72, desc[UR60][R40.64+0xa0] ;  /* 0x0000a03c2848a981 */ /* 0x000168000c1e1b00 */
[----:B------:R0:W5:Y:S02]  /*3100*/  @!P2 LDG.E.64 R74, desc[UR60][R42.64+0xa0] ;  /* 0x0000a03c2a4aa981 */ /* 0x000164000c1e1b00 */
.L_x_445:
[----:B------:R-:W-:Y:S05]  /*3110*/  BSYNC B1 ;  /* 0x0000000000017941 */ /* 0x000fea0003800000 */
.L_x_444:
[----:B------:R-:W-:Y:S01]  /*3120*/  ISETP.GE.AND P4, PT, R228, R96, PT ;  /* 0x00000060e400720c */ /* 0x000fe20003f86270 */
[----:B------:R-:W-:Y:S01]  /*3130*/  BSSY B1, `(.L_x_446) ;  /* 0x000002c000017945 */ /* 0x000fe20003800000 */
[----:B-----5:R-:W-:Y:S02]  /*3140*/  IMAD.MOV.U32 R129, RZ, RZ, R72 ;  /* 0x000000ffff817224 */ /* 0x020fe400078e0048 */
[----:B------:R-:W-:-:S09]  /*3150*/  IMAD.MOV.U32 R128, RZ, RZ, R73 ;  /* 0x000000ffff807224 */ /* 0x000fd200078e0049 */
[----:B------:R-:W-:Y:S05]  /*3160*/  @P4 BRA `(.L_x_447) ;  /* 0x0000000000a04947 */ /* 0x000fea0003800000 */
[----:B------:R-:W-:Y:S01]  /*3170*/  IADD3 R90, P2, P5, R110, R90, R10 ;  /* 0x0000005a6e5a7210 */ /* 0x000fe20007d5e00a */
[----:B------:R-:W-:Y:S01]  /*3180*/  ULDC.64 UR4, c[0x0][0x3e8] ;  /* 0x0000fa0000047ab9 */ /* 0x000fe20000000a00 */
[----:B------:R-:W-:Y:S02]  /*3190*/  CS2R R68, SRZ ;  /* 0x0000000000447805 */ /* 0x000fe4000001ff00 */
[----:B------:R-:W-:Y:S02]  /*31a0*/  CS2R R70, SRZ ;  /* 0x0000000000467805 */ /* 0x000fe4000001ff00 */
[----:B------:R-:W-:Y:S02]  /*31b0*/  IADD3.X R97, R14, R97, R9, P2, P5 ;  /* 0x000000610e617210 */ /* 0x000fe400017ea409 */
[----:B------:R-:W-:-:S04]  /*31c0*/  IADD3 R88, P2, P5, R104, R88, R13 ;  /* 0x0000005868587210 */ /* 0x000fc80007d5e00d */
[----:B0-----:R-:W-:Y:S02]  /*31d0*/  IADD3.X R43, R20, R98, R12, P2, P5 ;  /* 0x00000062142b7210 */ /* 0x001fe400017ea40c */
        /* <DEDUP_REMOVED lines=33> */
.L_x_447:
[----:B------:R-:W-:Y:S05]  /*33f0*/  BSYNC B1 ;  /* 0x0000000000017941 */ /* 0x000fea0003800000 */
.L_x_446:
[----:B01----:R-:W-:Y:S01]  /*3400*/  IMAD.MOV.U32 R43, RZ, RZ, R76 ;  /* 0x000000ffff2b7224 */ /* 0x003fe200078e004c */
[----:B------:R-:W-:Y:S01]  /*3410*/  PRMT R162, R129, 0x5410, R128 ;  /* 0x0000541081a27816 */ /* 0x000fe20000000080 */
[----:B------:R-:W-:Y:S01]  /*3420*/  IMAD.MOV.U32 R40, RZ, RZ, R80 ;  /* 0x000000ffff287224 */ /* 0x000fe200078e0050 */
[----:B------:R-:W-:Y:S01]  /*3430*/  ISETP.NE.AND P2, PT, R212, 0x3, PT ;  /* 0x00000003d400780c */ /* 0x000fe20003f45270 */
[----:B------:R-:W-:Y:S01]  /*3440*/  IMAD.MOV.U32 R41, RZ, RZ, R81 ;  /* 0x000000ffff297224 */ /* 0x000fe200078e0051 */
[----:B------:R-:W-:Y:S01]  /*3450*/  PRMT R166, R166, 0x5410, R43 ;  /* 0x00005410a6a67816 */ /* 0x000fe2000000002b */
[----:B------:R-:W-:Y:S02]  /*3460*/  IMAD.MOV.U32 R43, RZ, RZ, R93 ;  /* 0x000000ffff2b7224 */ /* 0x000fe400078e005d */
[----:B------:R-:W-:Y:S01]  /*3470*/  IMAD.MOV.U32 R42, RZ, RZ, R77 ;  /* 0x000000ffff2a7224 */ /* 0x000fe200078e004d */
[----:B------:R-:W-:Y:S01]  /*3480*/  PRMT R167, R41, 0x5410, R40 ;  /* 0x0000541029a77816 */ /* 0x000fe20000000028 */
        /* <DEDUP_REMOVED lines=8> */
[----:B------:R-:W-:-:S02]  /*3510*/  IMAD.MOV.U32 R41, RZ, RZ, R124 ;  /* 0x000000ffff297224 */ /* 0x000fc400078e007c */
        /* <DEDUP_REMOVED lines=23> */
[----:B------:R-:W-:-:S02]  /*3690*/  PRMT R165, R165, 0x5410, R42 ;  /* 0x00005410a5a57816 */ /* 0x000fc4000000002a */
[----:B------:R-:W-:Y:S01]  /*36a0*/  PRMT R91, R40, 0x7610, R91 ;  /* 0x00007610285b7816 */ /* 0x000fe2000000005b */
[----:B-----5:R-:W-:Y:S01]  /*36b0*/  IMAD.MOV.U32 R40, RZ, RZ, R49 ;  /* 0x000000ffff287224 */ /* 0x020fe200078e0031 */
[----:B------:R-:W-:Y:S01]  /*36c0*/  PRMT R172, R172, 0x5410, R41 ;  /* 0x00005410acac7816 */ /* 0x000fe20000000029 */
[----:B------:R-:W-:-:S05]  /*36d0*/  IMAD.MOV.U32 R41, RZ, RZ, R48 ;  /* 0x000000ffff297224 */ /* 0x000fca00078e0030 */
[----:B------:R-:W-:Y:S01]  /*36e0*/  PRMT R128, R40, 0x5410, R41 ;  /* 0x0000541028807816 */ /* 0x000fe20000000029 */
[----:B------:R-:W-:Y:S02]  /*36f0*/  IMAD.MOV.U32 R41, RZ, RZ, R52 ;  /* 0x000000ffff297224 */ /* 0x000fe400078e0034 */
        /* <DEDUP_REMOVED lines=32> */
[----:B------:R-:W-:Y:S06]  /*3900*/  @!P2 BRA `(.L_x_448) ;  /* 0x000000000004a947 */ /* 0x000fec0003800000 */
[----:B------:R-:W-:Y:S01]  /*3910*/  BPT.TRAP 0x1 ;  /* 0x000000040000795c */ /* 0x000fe20000300000 */
.L_x_448:
[----:B------:R-:W-:Y:S01]  /*3920*/  IMAD R97, R17, 0x8, R16 ;  /* 0x0000000811617824 */ /* 0x000fe200078e0210 */
[----:B------:R-:W-:Y:S01]  /*3930*/  SHF.L.U32 R98, R205, 0x1f, RZ ;  /* 0x0000001fcd627819 */ /* 0x000fe200000006ff */
[----:B------:R-:W-:Y:S03]  /*3940*/  BSSY B1, `(.L_x_449) ;  /* 0x0000003000017945 */ /* 0x000fe60003800000 */
[----:B------:R-:W0:Y:S02]  /*3950*/  SYNCS.PHASECHK.TRANS64.TRYWAIT P5, [R97+URZ+0x36890], R98 ;  /* 0x03689062610075a7 */ /* 0x000e2400080a017f */
[----:B0-----:R-:W-:Y:S05]  /*3960*/  @!P5 BRA `(.L_x_450) ;  /* 0x000002500028d947 */ /* 0x001fea0003800000 */
.L_x_809:
[----:B------:R-:W-:Y:S05]  /*3970*/  BSYNC B1 ;  /* 0x0000000000017941 */ /* 0x000fea0003800000 */
.L_x_449:
[----:B------:R-:W-:Y:S04]  /*3980*/  BSSY B1, `(.L_x_451) ;  /* 0x0000155000017945 */ /* 0x000fe80003800000 */
[----:B------:R-:W-:Y:S05]  /*3990*/  @P3 BRA `(.L_x_452) ;  /* 0x00000014004c3947 */ /* 0x000fea0003800000 */
[----:B------:R-:W-:Y:S01]  /*39a0*/  ISETP.NE.AND P3, PT, R28, RZ, PT ;  /* 0x000000ff1c00720c */ /* 0x000fe20003f65270 */
[----:B------:R-:W-:-:S12]  /*39b0*/  BSSY B2, `(.L_x_453) ;  /* 0x0000036000027945 */ /* 0x000fd80003800000 */
[----:B------:R-:W-:Y:S05]  /*39c0*/  @!P3 BRA `(.L_x_454) ;  /* 0x0000000000d0b947 */ /* 0x000fea0003800000 */
[----:B------:R1:W2:Y:S01]  /*39d0*/  LDS.128 R40, [R38+0x21000] ;  /* 0x0210000026287984 */ /* 0x0002a20000000c00 */
[----:B------:R-:W-:Y:S01]  /*39e0*/  ISETP.GE.AND P3, PT, R22, R121, PT ;  /* 0x000000791600720c */ /* 0x000fe20003f66270 */
[----:B------:R-:W-:-:S12]  /*39f0*/  BSSY B3, `(.L_x_455) ;  /* 0x0000030000037945 */ /* 0x000fd80003800000 */
[----:B-1----:R-:W-:Y:S05]  /*3a00*/  @P3 BRA `(.L_x_456) ;  /* 0x0000000000b83947 */ /* 0x002fea0003800000 */
[----:B------:R-:W-:Y:S02]  /*3a10*/  SHF.R.U64 R89, R126, 0x10, R127 ;  /* 0x000000107e597819 */ /* 0x000fe4000000127f */
[----:B------:R-:W-:Y:S02]  /*3a20*/  SHF.R.U64 R88, R124, 0x10, R125 ;  /* 0x000000107c587819 */ /* 0x000fe4000000127d */
[C---:B------:R-:W-:Y:S02]  /*3a30*/  PRMT R89, R91.reuse, 0x5410, R89 ;  /* 0x000054105b597816 */ /* 0x040fe40000000059 */
[----:B------:R-:W-:Y:S02]  /*3a40*/  PRMT R88, R91, 0x5432, R88 ;  /* 0x000054325b587816 */ /* 0x000fe40000000058 */
[----:B------:R-:W-:Y:S02]  /*3a50*/  SHF.R.U32.HI R124, RZ, 0x10, R127 ;  /* 0x00000010ff7c7819 */ /* 0x000fe4000001167f */
[----:B--2---:R-:W-:-:S02]  /*3a60*/  LOP3.LUT R126, R41, 0xffff0000, RZ, 0xc0, !PT ;  /* 0xffff0000297e7812 */ /* 0x004fc400078ec0ff */
[C---:B------:R-:W-:Y:S01]  /*3a70*/  LOP3.LUT R91, R89.reuse, 0xffff0000, RZ, 0xc0, !PT ;  /* 0xffff0000595b7812 */ /* 0x040fe200078ec0ff */
[----:B------:R-:W-:Y:S01]  /*3a80*/  IMAD.U32 R89, R89, 0x10000, RZ ;  /* 0x0001000059597824 */ /* 0x000fe200078e00ff */
[C---:B------:R-:W-:Y:S01]  /*3a90*/  LOP3.LUT R127, R88.reuse, 0xffff0000, RZ, 0xc0, !PT ;  /* 0xffff0000587f7812 */ /* 0x040fe200078ec0ff */
[----:B------:R-:W-:Y:S01]  /*3aa0*/  IMAD.U32 R88, R88, 0x10000, RZ ;  /* 0x0001000058587824 */ /* 0x000fe200078e00ff */
[----:B------:R-:W-:Y:S01]  /*3ab0*/  SHF.R.U32.HI R90, RZ, 0x10, R125 ;  /* 0x00000010ff5a7819 */ /* 0x000fe2000001167d */
[----:B------:R-:W-:Y:S02]  /*3ac0*/  IMAD.U32 R125, R41, 0x10000, RZ ;  /* 0x00010000297d7824 */ /* 0x000fe400078e00ff */
[----:B------:R-:W-:Y:S01]  /*3ad0*/  FMUL.FTZ R41, R126, R91 ;  /* 0x0000005b7e297220 */ /* 0x000fe20000410000 */
[----:B------:R-:W-:Y:S01]  /*3ae0*/  PRMT R124, R172, 0x5432, R124 ;  /* 0x00005432ac7c7816 */ /* 0x000fe2000000007c */
[-C--:B------:R-:W-:Y:S01]  /*3af0*/  FMUL.FTZ R126, R126, R127.reuse ;  /* 0x0000007f7e7e7220 */ /* 0x080fe20000410000 */
[----:B------:R-:W-:Y:S01]  /*3b00*/  PRMT R90, R130, 0x5432, R90 ;  /* 0x00005432825a7816 */ /* 0x000fe2000000005a */
[C---:B------:R-:W-:Y:S01]  /*3b10*/  FFMA.FTZ R41, R125.reuse, R127, -R41 ;  /* 0x0000007f7d297223 */ /* 0x040fe20000010829 */
[----:B------:R-:W-:Y:S01]  /*3b20*/  LOP3.LUT R127, R42, 0xffff0000, RZ, 0xc0, !PT ;  /* 0xffff00002a7f7812 */ /* 0x000fe200078ec0ff */
[----:B------:R-:W-:Y:S01]  /*3b30*/  FFMA.FTZ R91, R125, R91, R126 ;  /* 0x0000005b7d5b7223 */ /* 0x000fe2000001007e */
[C---:B------:R-:W-:Y:S01]  /*3b40*/  IMAD.U32 R125, R124.reuse, 0x10000, RZ ;  /* 0x000100007c7d7824 */ /* 0x040fe200078e00ff */
[----:B------:R-:W-:Y:S01]  /*3b50*/  LOP3.LUT R124, R124, 0xffff0000, RZ, 0xc0, !PT ;  /* 0xffff00007c7c7812 */ /* 0x000fe200078ec0ff */
[----:B------:R-:W-:-:S02]  /*3b60*/  IMAD.U32 R130, R90, 0x10000, RZ ;  /* 0x000100005a827824 */ /* 0x000fc400078e00ff */
[----:B------:R-:W-:Y:S02]  /*3b70*/  IMAD.U32 R126, R42, 0x10000, RZ ;  /* 0x000100002a7e7824 */ /* 0x000fe400078e00ff */
[C---:B------:R-:W-:Y:S01]  /*3b80*/  FMUL.FTZ R42, R127.reuse, R125 ;  /* 0x0000007d7f2a7220 */ /* 0x040fe20000410000 */
[-C--:B------:R-:W-:Y:S01]  /*3b90*/  FMUL.FTZ R127, R127, R130.reuse ;  /* 0x000000827f7f7220 */ /* 0x080fe20000410000 */
[----:B------:R-:W-:Y:S02]  /*3ba0*/  F2FP.BF16.F32.PACK_AB R41, R91, R41 ;  /* 0x000000295b29723e */ /* 0x000fe400000010ff */
[C---:B------:R-:W-:Y:S01]  /*3bb0*/  FFMA.FTZ R42, R126.reuse, R130, -R42 ;  /* 0x000000827e2a7223 */ /* 0x040fe2000001082a */
[----:B------:R-:W-:Y:S01]  /*3bc0*/  FFMA.FTZ R125, R126, R125, R127 ;  /* 0x0000007d7e7d7223 */ /* 0x000fe2000001007f */
[C---:B------:R-:W-:Y:S01]  /*3bd0*/  LOP3.LUT R126, R43.reuse, 0xffff0000, RZ, 0xc0, !PT ;  /* 0xffff00002b7e7812 */ /* 0x040fe200078ec0ff */
[----:B------:R-:W-:Y:S01]  /*3be0*/  IMAD.U32 R43, R43, 0x10000, RZ ;  /* 0x000100002b2b7824 */ /* 0x000fe200078e00ff */
[----:B------:R-:W-:-:S02]  /*3bf0*/  LOP3.LUT R127, R90, 0xffff0000, RZ, 0xc0, !PT ;  /* 0xffff00005a7f7812 */ /* 0x000fc400078ec0ff */
[----:B------:R-:W-:Y:S01]  /*3c00*/  F2FP.BF16.F32.PACK_AB R42, R125, R42 ;  /* 0x0000002a7d2a723e */ /* 0x000fe200000010ff */
[CC--:B------:R-:W-:Y:S02]  /*3c10*/  FMUL.FTZ R90, R126.reuse, R124.reuse ;  /* 0x0000007c7e5a7220 */ /* 0x0c0fe40000410000 */
[-C--:B------:R-:W-:Y:S02]  /*3c20*/  FMUL.FTZ R126, R126, R127.reuse ;  /* 0x0000007f7e7e7220 */ /* 0x080fe40000410000 */
[C---:B------:R-:W-:Y:S02]  /*3c30*/  FFMA.FTZ R90, R43.reuse, R127, -R90 ;  /* 0x0000007f2b5a7223 */ /* 0x040fe4000001085a */
[----:B------:R-:W-:Y:S01]  /*3c40*/  FFMA.FTZ R126, R43, R124, R126 ;  /* 0x0000007c2b7e7223 */ /* 0x000fe2000001007e */
[C---:B------:R-:W-:Y:S01]  /*3c50*/  LOP3.LUT R43, R40.reuse, 0xffff0000, RZ, 0xc0, !PT ;  /* 0xffff0000282b7812 */ /* 0x040fe200078ec0ff */
[----:B------:R-:W-:-:S03]  /*3c60*/  IMAD.U32 R40, R40, 0x10000, RZ ;  /* 0x0001000028287824 */ /* 0x000fc600078e00ff */
[----:B------:R-:W-:Y:S01]  /*3c70*/  F2FP.BF16.F32.PACK_AB R90, R126, R90 ;  /* 0x0000005a7e5a723e */ /* 0x000fe200000010ff */
[C---:B------:R-:W-:Y:S01]  /*3c80*/  FMUL.FTZ R124, R43.reuse, R89 ;  /* 0x000000592b7c7220 */ /* 0x040fe20000410000 */
[----:B------:R-:W-:-:S03]  /*3c90*/  FMUL.FTZ R43, R43, R88 ;  /* 0x000000582b2b7220 */ /* 0x000fc60000410000 */
[C---:B------:R-:W-:Y:S01]  /*3ca0*/  FFMA.FTZ R124, R40.reuse, R88, -R124 ;  /* 0x00000058287c7223 */ /* 0x040fe2000001087c */
[----:B------:R-:W-:-:S05]  /*3cb0*/  FFMA.FTZ R43, R40, R89, R43 ;  /* 0x00000059282b7223 */ /* 0x000fca000001002b */
[----:B------:R-:W-:Y:S01]  /*3cc0*/  F2FP.BF16.F32.PACK_AB R124, R43, R124 ;  /* 0x0000007c2b7c723e */ /* 0x000fe200000010ff */
[----:B------:R-:W-:-:S04]  /*3cd0*/  IMAD.MOV.U32 R43, RZ, RZ, R90 ;  /* 0x000000ffff2b7224 */ /* 0x000fc800078e005a */
[----:B------:R-:W-:-:S07]  /*3ce0*/  IMAD.MOV.U32 R40, RZ, RZ, R124 ;  /* 0x000000ffff287224 */ /* 0x000fce00078e007c */
.L_x_456:
[----:B------:R-:W-:Y:S05]  /*3cf0*/  BSYNC B3 ;  /* 0x0000000000037941 */ /* 0x000fea0003800000 */
.L_x_455:
[----:B--2---:R1:W-:Y:S02]  /*3d00*/  STG.E.128 desc[UR60][R46.64], R40 ;  /* 0x000000282e007986 */ /* 0x0043e4000c101d3c */
.L_x_454:
[----:B------:R-:W-:Y:S05]  /*3d10*/  BSYNC B2 ;  /* 0x0000000000027941 */ /* 0x000fea0003800000 */
.L_x_453:
[----:B------:R-:W-:Y:S01]  /*3d20*/  ISETP.NE.AND P3, PT, R32, RZ, PT ;  /* 0x000000ff2000720c */ /* 0x000fe20003f65270 */
[----:B------:R-:W-:-:S12]  /*3d30*/  BSSY B2, `(.L_x_457) ;  /* 0x0000037000027945 */ /* 0x000fd80003800000 */
[----:B------:R-:W-:Y:S05]  /*3d40*/  @!P3 BRA `(.L_x_458) ;  /* 0x0000000000d4b947 */ /* 0x000fea0003800000 */
[----:B-1----:R1:W2:Y:S01]  /*3d50*/  LDS.128 R40, [R39+0x21000] ;  /* 0x0210000027287984 */ /* 0x0022a20000000c00 */
[----:B------:R-:W-:Y:S01]  /*3d60*/  ISETP.GE.AND P3, PT, R210, R121, PT ;  /* 0x00000079d200720c */ /* 0x000fe20003f66270 */
[----:B------:R-:W-:-:S12]  /*3d70*/  BSSY B3, `(.L_x_459) ;  /* 0x0000031000037945 */ /* 0x000fd80003800000 */
[----:B-1----:R-:W-:Y:S05]  /*3d80*/  @P3 BRA `(.L_x_460) ;  /* 0x0000000000bc3947 */ /* 0x002fea0003800000 */
[----:B------:R-:W-:Y:S02]  /*3d90*/  SHF.R.U64 R91, R94, 0x10, R95 ;  /* 0x000000105e5b7819 */ /* 0x000fe4000000125f */
[----:B------:R-:W-:Y:S02]  /*3da0*/  SHF.R.U64 R88, R92, 0x10, R93 ;  /* 0x000000105c587819 */ /* 0x000fe4000000125d */
[----:B------:R-:W-:Y:S02]  /*3db0*/  PRMT R91, R172, 0x5410, R91 ;  /* 0x00005410ac5b7816 */ /* 0x000fe4000000005b */
[----:B------:R-:W-:Y:S02]  /*3dc0*/  SHF.R.U32.HI R89, RZ, 0x10, R95 ;  /* 0x00000010ff597819 */ /* 0x000fe4000001165f */
[----:B------:R-:W-:Y:S02]  /*3dd0*/  PRMT R88, R170, 0x5432, R88 ;  /* 0x00005432aa587816 */ /* 0x000fe40000000058 */
[----:B--2---:R-:W-:-:S02]  /*3de0*/  LOP3.LUT R95, R41, 0xffff0000, RZ, 0xc0, !PT ;  /* 0xffff0000295f7812 */ /* 0x004fc400078ec0ff */
[C---:B------:R-:W-:Y:S01]  /*3df0*/  LOP3.LUT R94, R91.reuse, 0xffff0000, RZ, 0xc0, !PT ;  /* 0xffff00005b5e7812 */ /* 0x040fe200078ec0ff */
[----:B------:R-:W-:Y:S01]  /*3e00*/  IMAD.U32 R91, R91, 0x10000, RZ ;  /* 0x000100005b5b7824 */ /* 0x000fe200078e00ff */
[----:B------:R-:W-:Y:S01]  /*3e10*/  SHF.R.U32.HI R92, RZ, 0x10, R93 ;  /* 0x00000010ff5c7819 */ /* 0x000fe2000001165d */
[----:B------:R-:W-:Y:S01]  /*3e20*/  IMAD.U32 R93, R41, 0x10000, RZ ;  /* 0x00010000295d7824 */ /* 0x000fe200078e00ff */
[C---:B------:R-:W-:Y:S01]  /*3e30*/  LOP3.LUT R41, R88.reuse, 0xffff0000, RZ, 0xc0, !PT ;  /* 0xffff000058297812 */ /* 0x040fe200078ec0ff */
[----:B------:R-:W-:Y:S01]  /*3e40*/  FMUL.FTZ R90, R95, R94 ;  /* 0x0000005e5f5a7220 */ /* 0x000fe20000410000 */
[----:B------:R-:W-:Y:S01]  /*3e50*/  PRMT R89, R173, 0x5410, R89 ;  /* 0x00005410ad597816 */ /* 0x000fe20000000059 */
[----:B------:R-:W-:Y:S01]  /*3e60*/  IMAD.U32 R88, R88, 0x10000, RZ ;  /* 0x0001000058587824 */ /* 0x000fe200078e00ff */
[----:B------:R-:W-:Y:S01]  /*3e70*/  PRMT R92, R171, 0x5432, R92 ;  /* 0x00005432ab5c7816 */ /* 0x000fe2000000005c */
[-C--:B------:R-:W-:Y:S01]  /*3e80*/  FFMA.FTZ R90, R93, R41.reuse, -R90 ;  /* 0x000000295d5a7223 */ /* 0x080fe2000001085a */
[----:B------:R-:W-:-:S03]  /*3e90*/  FMUL.FTZ R41, R95, R41 ;  /* 0x000000295f297220 */ /* 0x000fc60000410000 */
[----:B------:R-:W-:Y:S02]  /*3ea0*/  IMAD.U32 R95, R92, 0x10000, RZ ;  /* 0x000100005c5f7824 */ /* 0x000fe400078e00ff */
[----:B------:R-:W-:Y:S01]  /*3eb0*/  FFMA.FTZ R41, R93, R94, R41 ;  /* 0x0000005e5d297223 */ /* 0x000fe20000010029 */
[C---:B------:R-:W-:Y:S01]  /*3ec0*/  LOP3.LUT R94, R42.reuse, 0xffff0000, RZ, 0xc0, !PT ;  /* 0xffff00002a5e7812 */ /* 0x040fe200078ec0ff */
[C---:B------:R-:W-:Y:S01]  /*3ed0*/  IMAD.U32 R93, R89.reuse, 0x10000, RZ ;  /* 0x00010000595d7824 */ /* 0x040fe200078e00ff */
[----:B------:R-:W-:Y:S01]  /*3ee0*/  LOP3.LUT R89, R89, 0xffff0000, RZ, 0xc0, !PT ;  /* 0xffff000059597812 */ /* 0x000fe200078ec0ff */
[----:B------:R-:W-:Y:S01]  /*3ef0*/  IMAD.U32 R42, R42, 0x10000, RZ ;  /* 0x000100002a2a7824 */ /* 0x000fe200078e00ff */
[----:B------:R-:W-:Y:S01]  /*3f00*/  LOP3.LUT R92, R92, 0xffff0000, RZ, 0xc0, !PT ;  /* 0xffff00005c5c7812 */ /* 0x000fe200078ec0ff */
[C---:B------:R-:W-:Y:S01]  /*3f10*/  FMUL.FTZ R124, R94.reuse, R93 ;  /* 0x0000005d5e7c7220 */ /* 0x040fe20000410000 */
[----:B------:R-:W-:Y:S01]  /*3f20*/  FMUL.FTZ R94, R94, R95 ;  /* 0x0000005f5e5e7220 */ /* 0x000fe20000410000 */
[----:B------:R-:W-:-:S02]  /*3f30*/  F2FP.BF16.F32.PACK_AB R41, R41, R90 ;  /* 0x0000005a2929723e */ /* 0x000fc400000010ff */
[C---:B------:R-:W-:Y:S01]  /*3f40*/  FFMA.FTZ R124, R42.reuse, R95, -R124 ;  /* 0x0000005f2a7c7223 */ /* 0x040fe2000001087c */
[----:B------:R-:W-:Y:S01]  /*3f50*/  FFMA.FTZ R94, R42, R93, R94 ;  /* 0x0000005d2a5e7223 */ /* 0x000fe2000001005e */
[C---:B------:R-:W-:Y:S01]  /*3f60*/  LOP3.LUT R42, R43.reuse, 0xffff0000, RZ, 0xc0, !PT ;  /* 0xffff00002b2a7812 */ /* 0x040fe200078ec0ff */
[----:B------:R-:W-:-:S03]  /*3f70*/  IMAD.U32 R43, R43, 0x10000, RZ ;  /* 0x000100002b2b7824 */ /* 0x000fc600078e00ff */
[----:B------:R-:W-:Y:S01]  /*3f80*/  F2FP.BF16.F32.PACK_AB R94, R94, R124 ;  /* 0x0000007c5e5e723e */ /* 0x000fe200000010ff */
[C---:B------:R-:W-:Y:S01]  /*3f90*/  FMUL.FTZ R93, R42.reuse, R89 ;  /* 0x000000592a5d7220 */ /* 0x040fe20000410000 */
[----:B------:R-:W-:-:S03]  /*3fa0*/  FMUL.FTZ R42, R42, R92 ;  /* 0x0000005c2a2a7220 */ /* 0x000fc60000410000 */
        /* <DEDUP_REMOVED lines=10> */
[----:B------:R-:W-:Y:S02]  /*4050*/  IMAD.MOV.U32 R43, RZ, RZ, R42 ;  /* 0x000000ffff2b7224 */ /* 0x000fe400078e002a */
[----:B------:R-:W-:Y:S02]  /*4060*/  IMAD.MOV.U32 R42, RZ, RZ, R94 ;  /* 0x000000ffff2a7224 */ /* 0x000fe400078e005e */
[----:B------:R-:W-:-:S07]  /*4070*/  IMAD.MOV.U32 R40, RZ, RZ, R89 ;  /* 0x000000ffff287224 */ /* 0x000fce00078e0059 */
.L_x_460:
[----:B------:R-:W-:Y:S05]  /*4080*/  BSYNC B3 ;  /* 0x0000000000037941 */ /* 0x000fea0003800000 */
.L_x_459:
[----:B--2---:R2:W-:Y:S02]  /*4090*/  STG.E.128 desc[UR60][R46.64+0x40], R40 ;  /* 0x000040282e007986 */ /* 0x0045e4000c101d3c */
.L_x_458:
[----:B------:R-:W-:Y:S05]  /*40a0*/  BSYNC B2 ;  /* 0x0000000000027941 */ /* 0x000fea0003800000 */
.L_x_457:
[----:B------:R-:W-:Y:S01]  /*40b0*/  ISETP.NE.AND P3, PT, R33, RZ, PT ;  /* 0x000000ff2100720c */ /* 0x000fe20003f65270 */
[----:B------:R-:W-:-:S12]  /*40c0*/  BSSY B2, `(.L_x_461) ;  /* 0x0000038000027945 */ /* 0x000fd80003800000 */
[----:B------:R-:W-:Y:S05]  /*40d0*/  @!P3 BRA `(.L_x_462) ;  /* 0x0000000000d8b947 */ /* 0x000fea0003800000 */
[----:B-12---:R1:W2:Y:S01]  /*40e0*/  LDS.128 R40, [R38+0x24800] ;  /* 0x0248000026287984 */ /* 0x0062a20000000c00 */
[----:B------:R-:W-:Y:S01]  /*40f0*/  ISETP.GE.AND P3, PT, R207, R121, PT ;  /* 0x00000079cf00720c */ /* 0x000fe20003f66270 */
[----:B------:R-:W-:-:S12]  /*4100*/  BSSY B3, `(.L_x_463) ;  /* 0x0000032000037945 */ /* 0x000fd80003800000 */
[----:B-1----:R-:W-:Y:S05]  /*4110*/  @P3 BRA `(.L_x_464) ;  /* 0x0000000000c03947 */ /* 0x002fea0003800000 */
[--C-:B------:R-:W-:Y:S02]  /*4120*/  SHF.R.U64 R84, R84, 0x10, R85.reuse ;  /* 0x0000001054547819 */ /* 0x100fe40000001255 */
[----:B------:R-:W-:Y:S02]  /*4130*/  SHF.R.U32.HI R88, RZ, 0x10, R85 ;  /* 0x00000010ff587819 */ /* 0x000fe40000011655 */
[--C-:B------:R-:W-:Y:S02]  /*4140*/  SHF.R.U64 R85, R86, 0x10, R87.reuse ;  /* 0x0000001056557819 */ /* 0x100fe40000001257 */
[----:B------:R-:W-:Y:S02]  /*4150*/  SHF.R.U32.HI R89, RZ, 0x10, R87 ;  /* 0x00000010ff597819 */ /* 0x000fe40000011657 */
[----:B------:R-:W-:Y:S01]  /*4160*/  PRMT R87, R170, 0x5410, R85 ;  /* 0x00005410aa577816 */ /* 0x000fe20000000055 */
[----:B--2---:R-:W-:Y:S01]  /*4170*/  IMAD.U32 R85, R41, 0x10000, RZ ;  /* 0x0001000029557824 */ /* 0x004fe200078e00ff */
[----:B------:R-:W-:-:S02]  /*4180*/  PRMT R84, R168, 0x5432, R84 ;  /* 0x00005432a8547816 */ /* 0x000fc40000000054 */
[----:B------:R-:W-:Y:S02]  /*4190*/  LOP3.LUT R92, R41, 0xffff0000, RZ, 0xc0, !PT ;  /* 0xffff0000295c7812 */ /* 0x000fe400078ec0ff */
[C---:B------:R-:W-:Y:S01]  /*41a0*/  LOP3.LUT R90, R87.reuse, 0xffff0000, RZ, 0xc0, !PT ;  /* 0xffff0000575a7812 */ /* 0x040fe200078ec0ff */
[----:B------:R-:W-:Y:S01]  /*41b0*/  IMAD.U32 R87, R87, 0x10000, RZ ;  /* 0x0001000057577824 */ /* 0x000fe200078e00ff */
[C---:B------:R-:W-:Y:S01]  /*41c0*/  LOP3.LUT R86, R84.reuse, 0xffff0000, RZ, 0xc0, !PT ;  /* 0xffff000054567812 */ /* 0x040fe200078ec0ff */
[----:B------:R-:W-:Y:S02]  /*41d0*/  IMAD.U32 R84, R84, 0x10000, RZ ;  /* 0x0001000054547824 */ /* 0x000fe400078e00ff */
[C---:B------:R-:W-:Y:S02]  /*41e0*/  FMUL.FTZ R91, R92.reuse, R90 ;  /* 0x0000005a5c5b7220 */ /* 0x040fe40000410000 */
[-C--:B------:R-:W-:Y:S01]  /*41f0*/  FMUL.FTZ R41, R92, R86.reuse ;  /* 0x000000565c297220 */ /* 0x080fe20000410000 */
[C---:B------:R-:W-:Y:S01]  /*4200*/  LOP3.LUT R92, R42.reuse, 0xffff0000, RZ, 0xc0, !PT ;  /* 0xffff00002a5c7812 */ /* 0x040fe200078ec0ff */
[----:B------:R-:W-:Y:S01]  /*4210*/  FFMA.FTZ R86, R85, R86, -R91 ;  /* 0x0000005655567223 */ /* 0x000fe2000001085b */
[----:B------:R-:W-:-:S02]  /*4220*/  IMAD.U32 R42, R42, 0x10000, RZ ;  /* 0x000100002a2a7824 */ /* 0x000fc400078e00ff */
[----:B------:R-:W-:Y:S01]  /*4230*/  FFMA.FTZ R85, R85, R90, R41 ;  /* 0x0000005a55557223 */ /* 0x000fe20000010029 */
[----:B------:R-:W-:Y:S02]  /*4240*/  PRMT R41, R169, 0x5432, R88 ;  /* 0x00005432a9297816 */ /* 0x000fe40000000058 */
[----:B------:R-:W-:Y:S02]  /*4250*/  PRMT R88, R171, 0x5410, R89 ;  /* 0x00005410ab587816 */ /* 0x000fe40000000059 */
[----:B------:R-:W-:Y:S01]  /*4260*/  F2FP.BF16.F32.PACK_AB R85, R85, R86 ;  /* 0x000000565555723e */ /* 0x000fe200000010ff */
[C---:B------:R-:W-:Y:S01]  /*4270*/  IMAD.U32 R90, R41.reuse, 0x10000, RZ ;  /* 0x00010000295a7824 */ /* 0x040fe200078e00ff */
[----:B------:R-:W-:Y:S01]  /*4280*/  LOP3.LUT R41, R41, 0xffff0000, RZ, 0xc0, !PT ;  /* 0xffff000029297812 */ /* 0x000fe200078ec0ff */
[C---:B------:R-:W-:Y:S01]  /*4290*/  IMAD.U32 R89, R88.reuse, 0x10000, RZ ;  /* 0x0001000058597824 */ /* 0x040fe200078e00ff */
[----:B------:R-:W-:-:S03]  /*42a0*/  LOP3.LUT R88, R88, 0xffff0000, RZ, 0xc0, !PT ;  /* 0xffff000058587812 */ /* 0x000fc600078ec0ff */
        /* <DEDUP_REMOVED lines=10> */
[C---:B------:R-:W-:Y:S01]  /*4350*/  LOP3.LUT R41, R40.reuse, 0xffff0000, RZ, 0xc0, !PT ;  /* 0xffff000028297812 */ /* 0x040fe200078ec0ff */
[----:B------:R-:W-:Y:S01]  /*4360*/  FFMA.FTZ R42, R43, R88, R42 ;  /* 0x000000582b2a7223 */ /* 0x000fe2000001002a */
[----:B------:R-:W-:-:S03]  /*4370*/  IMAD.U32 R40, R40, 0x10000, RZ ;  /* 0x0001000028287824 */ /* 0x000fc600078e00ff */
[C---:B------:R-:W-:Y:S01]  /*4380*/  FMUL.FTZ R43, R41.reuse, R87 ;  /* 0x00000057292b7220 */ /* 0x040fe20000410000 */
[-C--:B------:R-:W-:Y:S01]  /*4390*/  FMUL.FTZ R41, R41, R84.reuse ;  /* 0x0000005429297220 */ /* 0x080fe20000410000 */
[----:B------:R-:W-:Y:S02]  /*43a0*/  F2FP.BF16.F32.PACK_AB R42, R42, R89 ;  /* 0x000000592a2a723e */ /* 0x000fe400000010ff */
[C---:B------:R-:W-:Y:S01]  /*43b0*/  FFMA.FTZ R43, R40.reuse, R84, -R43 ;  /* 0x00000054282b7223 */ /* 0x040fe2000001082b */
[----:B------:R-:W-:-:S05]  /*43c0*/  FFMA.FTZ R41, R40, R87, R41 ;  /* 0x0000005728297223 */ /* 0x000fca0000010029 */
[----:B------:R-:W-:Y:S01]  /*43d0*/  F2FP.BF16.F32.PACK_AB R41, R41, R43 ;  /* 0x0000002b2929723e */ /* 0x000fe200000010ff */
[----:B------:R-:W-:Y:S02]  /*43e0*/  IMAD.MOV.U32 R43, RZ, RZ, R42 ;  /* 0x000000ffff2b7224 */ /* 0x000fe400078e002a */
[----:B------:R-:W-:Y:S02]  /*43f0*/  IMAD.MOV.U32 R42, RZ, RZ, R91 ;  /* 0x000000ffff2a7224 */ /* 0x000fe400078e005b */
[----:B------:R-:W-:Y:S02]  /*4400*/  IMAD.MOV.U32 R40, RZ, RZ, R41 ;  /* 0x000000ffff287224 */ /* 0x000fe400078e0029 */
[----:B------:R-:W-:-:S07]  /*4410*/  IMAD.MOV.U32 R41, RZ, RZ, R85 ;  /* 0x000000ffff297224 */ /* 0x000fce00078e0055 */
.L_x_464:
[----:B------:R-:W-:Y:S05]  /*4420*/  BSYNC B3 ;  /* 0x0000000000037941 */ /* 0x000fea0003800000 */
.L_x_463:
[----:B--2---:R3:W-:Y:S02]  /*4430*/  STG.E.128 desc[UR60][R46.64+0x80], R40 ;  /* 0x000080282e007986 */ /* 0x0047e4000c101d3c */
.L_x_462:
[----:B------:R-:W-:Y:S05]  /*4440*/  BSYNC B2 ;  /* 0x0000000000027941 */ /* 0x000fea0003800000 */
.L_x_461:
[----:B------:R-:W-:Y:S01]  /*4450*/  ISETP.NE.AND P3, PT, R34, RZ, PT ;  /* 0x000000ff2200720c */ /* 0x000fe20003f65270 */
[----:B------:R-:W-:-:S12]  /*4460*/  BSSY B2, `(.L_x_465) ;  /* 0x0000038000027945 */ /* 0x000fd80003800000 */
[----:B------:R-:W-:Y:S05]  /*4470*/  @!P3 BRA `(.L_x_466) ;  /* 0x0000000000d8b947 */ /* 0x000fea0003800000 */
[----:B-123--:R1:W2:Y:S01]  /*4480*/  LDS.128 R40, [R39+0x24800] ;  /* 0x0248000027287984 */ /* 0x00e2a20000000c00 */
        /* <DEDUP_REMOVED lines=51> */
.L_x_468:
[----:B------:R-:W-:Y:S05]  /*47c0*/  BSYNC B3 ;  /* 0x0000000000037941 */ /* 0x000fea0003800000 */
.L_x_467:
[----:B--2---:R4:W-:Y:S02]  /*47d0*/  STG.E.128 desc[UR60][R46.64+0xc0], R40 ;  /* 0x0000c0282e007986 */ /* 0x0049e4000c101d3c */
.L_x_466:
[----:B------:R-:W-:Y:S05]  /*47e0*/  BSYNC B2 ;  /* 0x0000000000027941 */ /* 0x000fea0003800000 */
.L_x_465:
[----:B------:R-:W-:Y:S01]  /*47f0*/  ISETP.NE.AND P3, PT, R35, RZ, PT ;  /* 0x000000ff2300720c */ /* 0x000fe20003f65270 */
[----:B------:R-:W-:-:S12]  /*4800*/  BSSY B2, `(.L_x_469) ;  /* 0x0000036000027945 */ /* 0x000fd80003800000 */
[----:B------:R-:W-:Y:S05]  /*4810*/  @!P3 BRA `(.L_x_470) ;  /* 0x0000000000d0b947 */ /* 0x000fea0003800000 */
[----:B-1234-:R1:W2:Y:S01]  /*4820*/  LDS.128 R40, [R38+0x28000] ;  /* 0x0280000026287984 */ /* 0x01e2a20000000c00 */
[----:B------:R-:W-:Y:S01]  /*4830*/  ISETP.GE.AND P3, PT, R206, R121, PT ;  /* 0x00000079ce00720c */ /* 0x000fe20003f66270 */
[----:B------:R-:W-:-:S12]  /*4840*/  BSSY B3, `(.L_x_471) ;  /* 0x0000030000037945 */ /* 0x000fd80003800000 */
[----:B-1----:R-:W-:Y:S05]  /*4850*/  @P3 BRA `(.L_x_472) ;  /* 0x0000000000b83947 */ /* 0x002fea0003800000 */
[----:B------:R-:W-:Y:S02]  /*4860*/  SHF.R.U64 R80, R76, 0x10, R77 ;  /* 0x000000104c507819 */ /* 0x000fe4000000124d */
[--C-:B------:R-:W-:Y:S02]  /*4870*/  SHF.R.U64 R76, R78, 0x10, R79.reuse ;  /* 0x000000104e4c7819 */ /* 0x100fe4000000124f */
[C---:B------:R-:W-:Y:S02]  /*4880*/  PRMT R78, R166.reuse, 0x5432, R80 ;  /* 0x00005432a64e7816 */ /* 0x040fe40000000050 */
[----:B------:R-:W-:Y:S02]  /*4890*/  PRMT R76, R166, 0x5410, R76 ;  /* 0x00005410a64c7816 */ /* 0x000fe4000000004c */
[C---:B--2---:R-:W-:Y:S01]  /*48a0*/  LOP3.LUT R82, R41.reuse, 0xffff0000, RZ, 0xc0, !PT ;  /* 0xffff000029527812 */ /* 0x044fe200078ec0ff */
[----:B------:R-:W-:Y:S01]  /*48b0*/  IMAD.U32 R41, R41, 0x10000, RZ ;  /* 0x0001000029297824 */ /* 0x000fe200078e00ff */
[C---:B------:R-:W-:Y:S01]  /*48c0*/  LOP3.LUT R80, R76.reuse, 0xffff0000, RZ, 0xc0, !PT ;  /* 0xffff00004c507812 */ /* 0x040fe200078ec0ff */
[----:B------:R-:W-:Y:S01]  /*48d0*/  IMAD.U32 R76, R76, 0x10000, RZ ;  /* 0x000100004c4c7824 */ /* 0x000fe200078e00ff */
[C---:B------:R-:W-:Y:S01]  /*48e0*/  LOP3.LUT R81, R78.reuse, 0xffff0000, RZ, 0xc0, !PT ;  /* 0xffff00004e517812 */ /* 0x040fe200078ec0ff */
[----:B------:R-:W-:Y:S01]  /*48f0*/  IMAD.U32 R78, R78, 0x10000, RZ ;  /* 0x000100004e4e7824 */ /* 0x000fe200078e00ff */
[----:B------:R-:W-:Y:S01]  /*4900*/  SHF.R.U32.HI R79, RZ, 0x10, R79 ;  /* 0x00000010ff4f7819 */ /* 0x000fe2000001164f */
[CC--:B------:R-:W-:Y:S01]  /*4910*/  FMUL.FTZ R83, R82.reuse, R80.reuse ;  /* 0x0000005052537220 */ /* 0x0c0fe20000410000 */
[----:B------:R-:W-:Y:S01]  /*4920*/  SHF.R.U32.HI R77, RZ, 0x10, R77 ;  /* 0x00000010ff4d7819 */ /* 0x000fe2000001164d */
[-C--:B------:R-:W-:Y:S01]  /*4930*/  FMUL.FTZ R82, R82, R81.reuse ;  /* 0x0000005152527220 */ /* 0x080fe20000410000 */
[----:B------:R-:W-:Y:S01]  /*4940*/  PRMT R79, R165, 0x5432, R79 ;  /* 0x00005432a54f7816 */ /* 0x000fe2000000004f */
[----:B------:R-:W-:Y:S01]  /*4950*/  FFMA.FTZ R83, R41, R81, -R83 ;  /* 0x0000005129537223 */ /* 0x000fe20000010853 */
[----:B------:R-:W-:Y:S01]  /*4960*/  PRMT R77, R165, 0x5410, R77 ;  /* 0x00005410a54d7816 */ /* 0x000fe2000000004d */
[----:B------:R-:W-:Y:S01]  /*4970*/  FFMA.FTZ R82, R41, R80, R82 ;  /* 0x0000005029527223 */ /* 0x000fe20000010052 */
[C---:B------:R-:W-:Y:S01]  /*4980*/  IMAD.U32 R80, R42.reuse, 0x10000, RZ ;  /* 0x000100002a507824 */ /* 0x040fe200078e00ff */
[----:B------:R-:W-:Y:S01]  /*4990*/  LOP3.LUT R42, R42, 0xffff0000, RZ, 0xc0, !PT ;  /* 0xffff00002a2a7812 */ /* 0x000fe200078ec0ff */
[----:B------:R-:W-:Y:S01]  /*49a0*/  IMAD.U32 R84, R79, 0x10000, RZ ;  /* 0x000100004f547824 */ /* 0x000fe200078e00ff */
[----:B------:R-:W-:Y:S01]  /*49b0*/  LOP3.LUT R41, R43, 0xffff0000, RZ, 0xc0, !PT ;  /* 0xffff00002b297812 */ /* 0x000fe200078ec0ff */
[----:B------:R-:W-:Y:S01]  /*49c0*/  IMAD.U32 R85, R77, 0x10000, RZ ;  /* 0x000100004d557824 */ /* 0x000fe200078e00ff */
[----:B------:R-:W-:Y:S01]  /*49d0*/  LOP3.LUT R79, R79, 0xffff0000, RZ, 0xc0, !PT ;  /* 0xffff00004f4f7812 */ /* 0x000fe200078ec0ff */
[C---:B------:R-:W-:Y:S01]  /*49e0*/  FMUL.FTZ R86, R42.reuse, R84 ;  /* 0x000000542a567220 */ /* 0x040fe20000410000 */
[----:B------:R-:W-:Y:S01]  /*49f0*/  LOP3.LUT R77, R77, 0xffff0000, RZ, 0xc0, !PT ;  /* 0xffff00004d4d7812 */ /* 0x000fe200078ec0ff */
[----:B------:R-:W-:Y:S01]  /*4a00*/  FMUL.FTZ R42, R42, R85 ;  /* 0x000000552a2a7220 */ /* 0x000fe20000410000 */
[----:B------:R-:W-:-:S02]  /*4a10*/  IMAD.U32 R81, R43, 0x10000, RZ ;  /* 0x000100002b517824 */ /* 0x000fc400078e00ff */
[----:B------:R-:W-:Y:S01]  /*4a20*/  FFMA.FTZ R86, R80, R85, -R86 ;  /* 0x0000005550567223 */ /* 0x000fe20000010856 */
[C---:B------:R-:W-:Y:S01]  /*4a30*/  IMAD.U32 R43, R40.reuse, 0x10000, RZ ;  /* 0x00010000282b7824 */ /* 0x040fe200078e00ff */
[----:B------:R-:W-:Y:S01]  /*4a40*/  LOP3.LUT R40, R40, 0xffff0000, RZ, 0xc0, !PT ;  /* 0xffff000028287812 */ /* 0x000fe200078ec0ff */
[----:B------:R-:W-:Y:S01]  /*4a50*/  FFMA.FTZ R42, R80, R84, R42 ;  /* 0x00000054502a7223 */ /* 0x000fe2000001002a */
[C---:B------:R-:W-:Y:S01]  /*4a60*/  FMUL.FTZ R80, R41.reuse, R79 ;  /* 0x0000004f29507220 */ /* 0x040fe20000410000 */
[----:B------:R-:W-:Y:S01]  /*4a70*/  FMUL.FTZ R84, R41, R77 ;  /* 0x0000004d29547220 */ /* 0x000fe20000410000 */
[----:B------:R-:W-:Y:S01]  /*4a80*/  F2FP.BF16.F32.PACK_AB R82, R82, R83 ;  /* 0x000000535252723e */ /* 0x000fe200000010ff */
[C---:B------:R-:W-:Y:S01]  /*4a90*/  FMUL.FTZ R41, R40.reuse, R76 ;  /* 0x0000004c28297220 */ /* 0x040fe20000410000 */
[-C--:B------:R-:W-:Y:S01]  /*4aa0*/  FMUL.FTZ R40, R40, R78.reuse ;  /* 0x0000004e28287220 */ /* 0x080fe20000410000 */
[C---:B------:R-:W-:Y:S01]  /*4ab0*/  FFMA.FTZ R80, R81.reuse, R77, -R80 ;  /* 0x0000004d51507223 */ /* 0x040fe20000010850 */
[----:B------:R-:W-:Y:S01]  /*4ac0*/  FFMA.FTZ R84, R81, R79, R84 ;  /* 0x0000004f51547223 */ /* 0x000fe20000010054 */
[C---:B------:R-:W-:Y:S01]  /*4ad0*/  FFMA.FTZ R41, R43.reuse, R78, -R41 ;  /* 0x0000004e2b297223 */ /* 0x040fe20000010829 */
[----:B------:R-:W-:Y:S01]  /*4ae0*/  FFMA.FTZ R40, R43, R76, R40 ;  /* 0x0000004c2b287223 */ /* 0x000fe20000010028 */
[----:B------:R-:W-:-:S02]  /*4af0*/  F2FP.BF16.F32.PACK_AB R42, R42, R86 ;  /* 0x000000562a2a723e */ /* 0x000fc400000010ff */
[----:B------:R-:W-:Y:S02]  /*4b00*/  F2FP.BF16.F32.PACK_AB R80, R84, R80 ;  /* 0x000000505450723e */ /* 0x000fe400000010ff */
[----:B------:R-:W-:Y:S01]  /*4b10*/  F2FP.BF16.F32.PACK_AB R40, R40, R41 ;  /* 0x000000292828723e */ /* 0x000fe200000010ff */
[----:B------:R-:W-:Y:S02]  /*4b20*/  IMAD.MOV.U32 R41, RZ, RZ, R82 ;  /* 0x000000ffff297224 */ /* 0x000fe400078e0052 */
[----:B------:R-:W-:-:S07]  /*4b30*/  IMAD.MOV.U32 R43, RZ, RZ, R80 ;  /* 0x000000ffff2b7224 */ /* 0x000fce00078e0050 */
.L_x_472:
[----:B------:R-:W-:Y:S05]  /*4b40*/  BSYNC B3 ;  /* 0x0000000000037941 */ /* 0x000fea0003800000 */
.L_x_471:
[----:B--2---:R1:W-:Y:S02]  /*4b50*/  STG.E.128 desc[UR60][R46.64+0x100], R40 ;  /* 0x000100282e007986 */ /* 0x0043e4000c101d3c */
.L_x_470:
[----:B------:R-:W-:Y:S05]  /*4b60*/  BSYNC B2 ;  /* 0x0000000000027941 */ /* 0x000fea0003800000 */
.L_x_469:
[----:B------:R-:W-:-:S13]  /*4b70*/  ISETP.NE.AND P3, PT, R36, RZ, PT ;  /* 0x000000ff2400720c */ /* 0x000fda0003f65270 */
[----:B------:R-:W-:Y:S05]  /*4b80*/  @!P3 BRA `(.L_x_452) ;  /* 0x0000000000d0b947 */ /* 0x000fea0003800000 */
[----:B-1234-:R1:W2:Y:S01]  /*4b90*/  LDS.128 R40, [R39+0x28000] ;  /* 0x0280000027287984 */ /* 0x01e2a20000000c00 */
[----:B------:R-:W-:Y:S01]  /*4ba0*/  ISETP.GE.AND P3, PT, R211, R121, PT ;  /* 0x00000079d300720c */ /* 0x000fe20003f66270 */
[----:B------:R-:W-:-:S12]  /*4bb0*/  BSSY B2, `(.L_x_473) ;  /* 0x0000030000027945 */ /* 0x000fd80003800000 */
[----:B-1----:R-:W-:Y:S05]  /*4bc0*/  @P3 BRA `(.L_x_474) ;  /* 0x0000000000b83947 */ /* 0x002fea0003800000 */
[--C-:B------:R-:W-:Y:S01]  /*4bd0*/  SHF.R.U64 R72, R72, 0x10, R73.reuse ;  /* 0x0000001048487819 */ /* 0x100fe20000001249 */
[----:B--2---:R-:W-:Y:S01]  /*4be0*/  IMAD.U32 R79, R40, 0x10000, RZ ;  /* 0x00010000284f7824 */ /* 0x004fe200078e00ff */
[----:B------:R-:W-:Y:S02]  /*4bf0*/  SHF.R.U32.HI R76, RZ, 0x10, R73 ;  /* 0x00000010ff4c7819 */ /* 0x000fe40000011649 */
[--C-:B------:R-:W-:Y:S02]  /*4c00*/  SHF.R.U64 R73, R74, 0x10, R75.reuse ;  /* 0x000000104a497819 */ /* 0x100fe4000000124b */
[----:B------:R-:W-:Y:S01]  /*4c10*/  SHF.R.U32.HI R77, RZ, 0x10, R75 ;  /* 0x00000010ff4d7819 */ /* 0x000fe2000001164b */
[----:B------:R-:W-:Y:S01]  /*4c20*/  IMAD.U32 R75, R42, 0x10000, RZ ;  /* 0x000100002a4b7824 */ /* 0x000fe200078e00ff */
[C---:B------:R-:W-:Y:S02]  /*4c30*/  PRMT R73, R163.reuse, 0x5410, R73 ;  /* 0x00005410a3497816 */ /* 0x040fe40000000049 */
[----:B------:R-:W-:Y:S01]  /*4c40*/  PRMT R163, R163, 0x5432, R77 ;  /* 0x00005432a3a37816 */ /* 0x000fe2000000004d */
[----:B------:R-:W-:Y:S01]  /*4c50*/  IMAD.U32 R77, R41, 0x10000, RZ ;  /* 0x00010000294d7824 */ /* 0x000fe200078e00ff */
[----:B------:R-:W-:-:S02]  /*4c60*/  PRMT R72, R162, 0x5410, R72 ;  /* 0x00005410a2487816 */ /* 0x000fc40000000048 */
[----:B------:R-:W-:Y:S01]  /*4c70*/  PRMT R76, R162, 0x5432, R76 ;  /* 0x00005432a24c7816 */ /* 0x000fe2000000004c */
[----:B------:R-:W-:Y:S01]  /*4c80*/  IMAD.U32 R80, R163, 0x10000, RZ ;  /* 0x00010000a3507824 */ /* 0x000fe200078e00ff */
[----:B------:R-:W-:Y:S02]  /*4c90*/  LOP3.LUT R83, R41, 0xffff0000, RZ, 0xc0, !PT ;  /* 0xffff000029537812 */ /* 0x000fe400078ec0ff */
[----:B------:R-:W-:Y:S01]  /*4ca0*/  LOP3.LUT R42, R42, 0xffff0000, RZ, 0xc0, !PT ;  /* 0xffff00002a2a7812 */ /* 0x000fe200078ec0ff */
[----:B------:R-:W-:Y:S01]  /*4cb0*/  IMAD.U32 R81, R76, 0x10000, RZ ;  /* 0x000100004c517824 */ /* 0x000fe200078e00ff */
[C---:B------:R-:W-:Y:S01]  /*4cc0*/  LOP3.LUT R41, R73.reuse, 0xffff0000, RZ, 0xc0, !PT ;  /* 0xffff000049297812 */ /* 0x040fe200078ec0ff */
[----:B------:R-:W-:Y:S01]  /*4cd0*/  IMAD.U32 R73, R73, 0x10000, RZ ;  /* 0x0001000049497824 */ /* 0x000fe200078e00ff */
[----:B------:R-:W-:Y:S01]  /*4ce0*/  LOP3.LUT R78, R72, 0xffff0000, RZ, 0xc0, !PT ;  /* 0xffff0000484e7812 */ /* 0x000fe200078ec0ff */
[C---:B------:R-:W-:Y:S01]  /*4cf0*/  FMUL.FTZ R84, R42.reuse, R80 ;  /* 0x000000502a547220 */ /* 0x040fe20000410000 */
[----:B------:R-:W-:Y:S01]  /*4d00*/  LOP3.LUT R74, R43, 0xffff0000, RZ, 0xc0, !PT ;  /* 0xffff00002b4a7812 */ /* 0x000fe200078ec0ff */
[C---:B------:R-:W-:Y:S01]  /*4d10*/  FMUL.FTZ R82, R83.reuse, R41 ;  /* 0x0000002953527220 */ /* 0x040fe20000410000 */
[-C--:B------:R-:W-:Y:S01]  /*4d20*/  FMUL.FTZ R42, R42, R81.reuse ;  /* 0x000000512a2a7220 */ /* 0x080fe20000410000 */
[----:B------:R-:W-:Y:S01]  /*4d30*/  FMUL.FTZ R83, R83, R78 ;  /* 0x0000004e53537220 */ /* 0x000fe20000410000 */
[----:B------:R-:W-:Y:S01]  /*4d40*/  LOP3.LUT R163, R163, 0xffff0000, RZ, 0xc0, !PT ;  /* 0xffff0000a3a37812 */ /* 0x000fe200078ec0ff */
[----:B------:R-:W-:Y:S01]  /*4d50*/  FFMA.FTZ R84, R75, R81, -R84 ;  /* 0x000000514b547223 */ /* 0x000fe20000010854 */
[----:B------:R-:W-:Y:S01]  /*4d60*/  LOP3.LUT R76, R76, 0xffff0000, RZ, 0xc0, !PT ;  /* 0xffff00004c4c7812 */ /* 0x000fe200078ec0ff */
[----:B------:R-:W-:Y:S01]  /*4d70*/  FFMA.FTZ R83, R77, R41, R83 ;  /* 0x000000294d537223 */ /* 0x000fe20000010053 */
[----:B------:R-:W-:Y:S01]  /*4d80*/  FFMA.FTZ R42, R75, R80, R42 ;  /* 0x000000504b2a7223 */ /* 0x000fe2000001002a */
[----:B------:R-:W-:Y:S01]  /*4d90*/  IMAD.U32 R43, R43, 0x10000, RZ ;  /* 0x000100002b2b7824 */ /* 0x000fe200078e00ff */
[----:B------:R-:W-:Y:S01]  /*4da0*/  LOP3.LUT R40, R40, 0xffff0000, RZ, 0xc0, !PT ;  /* 0xffff000028287812 */ /* 0x000fe200078ec0ff */
[C---:B------:R-:W-:Y:S01]  /*4db0*/  FMUL.FTZ R41, R74.reuse, R163 ;  /* 0x000000a34a297220 */ /* 0x040fe20000410000 */
[----:B------:R-:W-:Y:S01]  /*4dc0*/  FMUL.FTZ R75, R74, R76 ;  /* 0x0000004c4a4b7220 */ /* 0x000fe20000410000 */
[----:B------:R-:W-:-:S02]  /*4dd0*/  IMAD.U32 R72, R72, 0x10000, RZ ;  /* 0x0001000048487824 */ /* 0x000fc400078e00ff */
[----:B------:R-:W-:Y:S01]  /*4de0*/  FFMA.FTZ R82, R77, R78, -R82 ;  /* 0x0000004e4d527223 */ /* 0x000fe20000010852 */
[C---:B------:R-:W-:Y:S01]  /*4df0*/  FFMA.FTZ R41, R43.reuse, R76, -R41 ;  /* 0x0000004c2b297223 */ /* 0x040fe20000010829 */
[----:B------:R-:W-:Y:S01]  /*4e00*/  FFMA.FTZ R75, R43, R163, R75 ;  /* 0x000000a32b4b7223 */ /* 0x000fe2000001004b */
[C---:B------:R-:W-:Y:S01]  /*4e10*/  FMUL.FTZ R74, R40.reuse, R73 ;  /* 0x00000049284a7220 */ /* 0x040fe20000410000 */
[----:B------:R-:W-:Y:S01]  /*4e20*/  FMUL.FTZ R40, R40, R72 ;  /* 0x0000004828287220 */ /* 0x000fe20000410000 */
[----:B------:R-:W-:Y:S02]  /*4e30*/  F2FP.BF16.F32.PACK_AB R82, R83, R82 ;  /* 0x000000525352723e */ /* 0x000fe400000010ff */
[----:B------:R-:W-:Y:S01]  /*4e40*/  F2FP.BF16.F32.PACK_AB R41, R75, R41 ;  /* 0x000000294b29723e */ /* 0x000fe200000010ff */
[C---:B------:R-:W-:Y:S01]  /*4e50*/  FFMA.FTZ R74, R79.reuse, R72, -R74 ;  /* 0x000000484f4a7223 */ /* 0x040fe2000001084a */
[----:B------:R-:W-:Y:S01]  /*4e60*/  FFMA.FTZ R40, R79, R73, R40 ;  /* 0x000000494f287223 */ /* 0x000fe20000010028 */
[----:B------:R-:W-:-:S02]  /*4e70*/  F2FP.BF16.F32.PACK_AB R42, R42, R84 ;  /* 0x000000542a2a723e */ /* 0x000fc400000010ff */
[----:B------:R-:W-:Y:S02]  /*4e80*/  IMAD.MOV.U32 R43, RZ, RZ, R41 ;  /* 0x000000ffff2b7224 */ /* 0x000fe400078e0029 */
[----:B------:R-:W-:Y:S01]  /*4e90*/  F2FP.BF16.F32.PACK_AB R40, R40, R74 ;  /* 0x0000004a2828723e */ /* 0x000fe200000010ff */
[----:B------:R-:W-:-:S07]  /*4ea0*/  IMAD.MOV.U32 R41, RZ, RZ, R82 ;  /* 0x000000ffff297224 */ /* 0x000fce00078e0052 */
.L_x_474:
[----:B------:R-:W-:Y:S05]  /*4eb0*/  BSYNC B2 ;  /* 0x0000000000027941 */ /* 0x000fea0003800000 */
.L_x_473:
[----:B--2---:R1:W-:Y:S02]  /*4ec0*/  STG.E.128 desc[UR60][R46.64+0x140], R40 ;  /* 0x000140282e007986 */ /* 0x0043e4000c101d3c */
.L_x_452:
[----:B------:R-:W-:Y:S05]  /*4ed0*/  BSYNC B1 ;  /* 0x0000000000017941 */ /* 0x000fea0003800000 */
.L_x_451:
[----:B------:R-:W-:Y:S05]  /*4ee0*/  @P4 BRA `(.L_x_475) ;  /* 0x00000054006c4947 */ /* 0x000fea0003800000 */
[----:B------:R-:W-:Y:S01]  /*4ef0*/  ISETP.NE.AND P3, PT, R28, RZ, PT ;  /* 0x000000ff1c00720c */ /* 0x000fe20003f65270 */
[----:B------:R-:W-:-:S12]  /*4f00*/  BSSY B1, `(.L_x_476) ;  /* 0x0000035000017945 */ /* 0x000fd80003800000 */
[----:B------:R-:W-:Y:S05]  /*4f10*/  @!P3 BRA `(.L_x_477) ;  /* 0x0000000000ccb947 */ /* 0x000fea0003800000 */
[----:B-1234-:R1:W2:Y:S01]  /*4f20*/  LDS.128 R40, [R38+0x23000] ;  /* 0x0230000026287984 */ /* 0x01e2a20000000c00 */
[----:B------:R-:W-:Y:S01]  /*4f30*/  ISETP.GE.AND P3, PT, R22, R121, PT ;  /* 0x000000791600720c */ /* 0x000fe20003f66270 */
[----:B------:R-:W-:-:S12]  /*4f40*/  BSSY B2, `(.L_x_478) ;  /* 0x000002f000027945 */ /* 0x000fd80003800000 */
[----:B-1----:R-:W-:Y:S05]  /*4f50*/  @P3 BRA `(.L_x_479) ;  /* 0x0000000000b43947 */ /* 0x002fea0003800000 */
[----:B------:R-:W-:Y:S01]  /*4f60*/  SHF.R.U64 R47, R70, 0x10, R71 ;  /* 0x00000010462f7819 */ /* 0x000fe20000001247 */
[----:B--2---:R-:W-:Y:S01]  /*4f70*/  IMAD.U32 R70, R42, 0x10000, RZ ;  /* 0x000100002a467824 */ /* 0x004fe200078e00ff */
[----:B------:R-:W-:Y:S01]  /*4f80*/  SHF.R.U64 R46, R68, 0x10, R69 ;  /* 0x00000010442e7819 */ /* 0x000fe20000001245 */
[----:B------:R-:W-:Y:S01]  /*4f90*/  IMAD.U32 R73, R40, 0x10000, RZ ;  /* 0x0001000028497824 */ /* 0x000fe200078e00ff */
[----:B------:R-:W-:Y:S02]  /*4fa0*/  SHF.R.U32.HI R71, RZ, 0x10, R71 ;  /* 0x00000010ff477819 */ /* 0x000fe40000011647 */
[----:B------:R-:W-:Y:S02]  /*4fb0*/  SHF.R.U32.HI R68, RZ, 0x10, R69 ;  /* 0x00000010ff447819 */ /* 0x000fe40000011645 */
        /* <DEDUP_REMOVED lines=15> */
[----:B------:R-:W-:Y:S01]  /*50b0*/  FMUL.FTZ R42, R42, R75 ;  /* 0x0000004b2a2a7220 */ /* 0x000fe20000410000 */
[----:B------:R-:W-:Y:S01]  /*50c0*/  FMUL.FTZ R77, R77, R72 ;  /* 0x000000484d4d7220 */ /* 0x000fe20000410000 */
[----:B------:R-:W-:Y:S01]  /*50d0*/  LOP3.LUT R164, R164, 0xffff0000, RZ, 0xc0, !PT ;  /* 0xffff0000a4a47812 */ /* 0x000fe200078ec0ff */
[----:B------:R-:W-:Y:S01]  /*50e0*/  IMAD.U32 R46, R46, 0x10000, RZ ;  /* 0x000100002e2e7824 */ /* 0x000fe200078e00ff */
[----:B------:R-:W-:Y:S01]  /*50f0*/  LOP3.LUT R68, R68, 0xffff0000, RZ, 0xc0, !PT ;  /* 0xffff000044447812 */ /* 0x000fe200078ec0ff */
[----:B------:R-:W-:Y:S01]  /*5100*/  FFMA.FTZ R77, R71, R41, R77 ;  /* 0x00000029474d7223 */ /* 0x000fe2000001004d */
[----:B------:R-:W-:Y:S01]  /*5110*/  LOP3.LUT R40, R40, 0xffff0000, RZ, 0xc0, !PT ;  /* 0xffff000028287812 */ /* 0x000fe200078ec0ff */
[C---:B------:R-:W-:Y:S01]  /*5120*/  FFMA.FTZ R78, R70.reuse, R75, -R78 ;  /* 0x0000004b464e7223 */ /* 0x040fe2000001084e */
[----:B------:R-:W-:Y:S01]  /*5130*/  FFMA.FTZ R42, R70, R74, R42 ;  /* 0x0000004a462a7223 */ /* 0x000fe2000001002a */
[C---:B------:R-:W-:Y:S01]  /*5140*/  FMUL.FTZ R41, R69.reuse, R164 ;  /* 0x000000a445297220 */ /* 0x040fe20000410000 */
[----:B------:R-:W-:Y:S01]  /*5150*/  FMUL.FTZ R70, R69, R68 ;  /* 0x0000004445467220 */ /* 0x000fe20000410000 */
[----:B------:R-:W-:-:S02]  /*5160*/  IMAD.U32 R43, R43, 0x10000, RZ ;  /* 0x000100002b2b7824 */ /* 0x000fc400078e00ff */
[----:B------:R-:W-:Y:S01]  /*5170*/  FFMA.FTZ R76, R71, R72, -R76 ;  /* 0x00000048474c7223 */ /* 0x000fe2000001084c */
[CC--:B------:R-:W-:Y:S01]  /*5180*/  FMUL.FTZ R69, R40.reuse, R47.reuse ;  /* 0x0000002f28457220 */ /* 0x0c0fe20000410000 */
[----:B------:R-:W-:Y:S01]  /*5190*/  FMUL.FTZ R40, R40, R46 ;  /* 0x0000002e28287220 */ /* 0x000fe20000410000 */
[C---:B------:R-:W-:Y:S01]  /*51a0*/  FFMA.FTZ R41, R43.reuse, R68, -R41 ;  /* 0x000000442b297223 */ /* 0x040fe20000010829 */
[----:B------:R-:W-:Y:S01]  /*51b0*/  FFMA.FTZ R70, R43, R164, R70 ;  /* 0x000000a42b467223 */ /* 0x000fe20000010046 */
[C---:B------:R-:W-:Y:S01]  /*51c0*/  FFMA.FTZ R69, R73.reuse, R46, -R69 ;  /* 0x0000002e49457223 */ /* 0x040fe20000010845 */
[----:B------:R-:W-:Y:S01]  /*51d0*/  FFMA.FTZ R40, R73, R47, R40 ;  /* 0x0000002f49287223 */ /* 0x000fe20000010028 */
[----:B------:R-:W-:Y:S02]  /*51e0*/  F2FP.BF16.F32.PACK_AB R76, R77, R76 ;  /* 0x0000004c4d4c723e */ /* 0x000fe400000010ff */
[----:B------:R-:W-:Y:S02]  /*51f0*/  F2FP.BF16.F32.PACK_AB R43, R70, R41 ;  /* 0x00000029462b723e */ /* 0x000fe400000010ff */
[----:B------:R-:W-:Y:S01]  /*5200*/  F2FP.BF16.F32.PACK_AB R42, R42, R78 ;  /* 0x0000004e2a2a723e */ /* 0x000fe200000010ff */
[----:B------:R-:W-:Y:S01]  /*5210*/  IMAD.MOV.U32 R41, RZ, RZ, R76 ;  /* 0x000000ffff297224 */ /* 0x000fe200078e004c */
[----:B------:R-:W-:-:S07]  /*5220*/  F2FP.BF16.F32.PACK_AB R40, R40, R69 ;  /* 0x000000452828723e */ /* 0x000fce00000010ff */
.L_x_479:
[----:B------:R-:W-:Y:S05]  /*5230*/  BSYNC B2 ;  /* 0x0000000000027941 */ /* 0x000fea0003800000 */
.L_x_478:
[----:B--2---:R1:W-:Y:S02]  /*5240*/  STG.E.128 desc[UR60][R44.64], R40 ;  /* 0x000000282c007986 */ /* 0x0043e4000c101d3c */
.L_x_477:
[----:B------:R-:W-:Y:S05]  /*5250*/  BSYNC B1 ;  /* 0x0000000000017941 */ /* 0x000fea0003800000 */
.L_x_476:
        /* <DEDUP_REMOVED lines=12> */
[----:B------:R-:W-:Y:S02]  /*5320*/  PRMT R47, R160, 0x5410, R47 ;  /* 0x00005410a02f7816 */ /* 0x000fe4000000002f */
[----:B------:R-:W-:Y:S02]  /*5330*/  PRMT R46, R159, 0x5410, R46 ;  /* 0x000054109f2e7816 */ /* 0x000fe4000000002e */
[----:B------:R-:W-:-:S02]  /*5340*/  SHF.R.U32.HI R64, RZ, 0x10, R65 ;  /* 0x00000010ff407819 */ /* 0x000fc40000011641 */
[----:B------:R-:W-:Y:S01]  /*5350*/  PRMT R160, R160, 0x5432, R67 ;  /* 0x00005432a0a07816 */ /* 0x000fe20000000043 */
[C---:B------:R-:W-:Y:S01]  /*5360*/  IMAD.U32 R67, R41.reuse, 0x10000, RZ ;  /* 0x0001000029437824 */ /* 0x040fe200078e00ff */
[----:B------:R-:W-:Y:S02]  /*5370*/  LOP3.LUT R73, R41, 0xffff0000, RZ, 0xc0, !PT ;  /* 0xffff000029497812 */ /* 0x000fe400078ec0ff */
[C---:B------:R-:W-:Y:S01]  /*5380*/  LOP3.LUT R41, R47.reuse, 0xffff0000, RZ, 0xc0, !PT ;  /* 0xffff00002f297812 */ /* 0x040fe200078ec0ff */
[----:B------:R-:W-:Y:S01]  /*5390*/  IMAD.U32 R70, R160, 0x10000, RZ ;  /* 0x00010000a0467824 */ /* 0x000fe200078e00ff */
[----:B------:R-:W-:Y:S01]  /*53a0*/  LOP3.LUT R68, R46, 0xffff0000, RZ, 0xc0, !PT ;  /* 0xffff00002e447812 */ /* 0x000fe200078ec0ff */
[----:B------:R-:W-:Y:S01]  /*53b0*/  IMAD.U32 R47, R47, 0x10000, RZ ;  /* 0x000100002f2f7824 */ /* 0x000fe200078e00ff */
[----:B------:R-:W-:Y:S01]  /*53c0*/  PRMT R64, R159, 0x5432, R64 ;  /* 0x000054329f407816 */ /* 0x000fe20000000040 */
[CC--:B------:R-:W-:Y:S01]  /*53d0*/  FMUL.FTZ R72, R73.reuse, R41.reuse ;  /* 0x0000002949487220 */ /* 0x0c0fe20000410000 */
[----:B------:R-:W-:Y:S01]  /*53e0*/  LOP3.LUT R42, R42, 0xffff0000, RZ, 0xc0, !PT ;  /* 0xffff00002a2a7812 */ /* 0x000fe200078ec0ff */
[----:B------:R-:W-:Y:S01]  /*53f0*/  FMUL.FTZ R73, R73, R68 ;  /* 0x0000004449497220 */ /* 0x000fe20000410000 */
[----:B------:R-:W-:Y:S01]  /*5400*/  LOP3.LUT R40, R40, 0xffff0000, RZ, 0xc0, !PT ;  /* 0xffff000028287812 */ /* 0x000fe200078ec0ff */
[----:B------:R-:W-:Y:S01]  /*5410*/  IMAD.U32 R71, R64, 0x10000, RZ ;  /* 0x0001000040477824 */ /* 0x000fe200078e00ff */
[----:B------:R-:W-:Y:S01]  /*5420*/  LOP3.LUT R65, R43, 0xffff0000, RZ, 0xc0, !PT ;  /* 0xffff00002b417812 */ /* 0x000fe200078ec0ff */
[C---:B------:R-:W-:Y:S01]  /*5430*/  FFMA.FTZ R73, R67.reuse, R41, R73 ;  /* 0x0000002943497223 */ /* 0x040fe20000010049 */
[CC--:B------:R-:W-:Y:S01]  /*5440*/  FMUL.FTZ R74, R42.reuse, R70.reuse ;  /* 0x000000462a4a7220 */ /* 0x0c0fe20000410000 */
[-C--:B------:R-:W-:Y:S01]  /*5450*/  FMUL.FTZ R41, R42, R71.reuse ;  /* 0x000000472a297220 */ /* 0x080fe20000410000 */
[----:B------:R-:W-:Y:S01]  /*5460*/  LOP3.LUT R160, R160, 0xffff0000, RZ, 0xc0, !PT ;  /* 0xffff0000a0a07812 */ /* 0x000fe200078ec0ff */
[----:B------:R-:W-:Y:S01]  /*5470*/  IMAD.U32 R46, R46, 0x10000, RZ ;  /* 0x000100002e2e7824 */ /* 0x000fe200078e00ff */
[----:B------:R-:W-:Y:S01]  /*5480*/  LOP3.LUT R64, R64, 0xffff0000, RZ, 0xc0, !PT ;  /* 0xffff000040407812 */ /* 0x000fe200078ec0ff */
[C---:B------:R-:W-:Y:S01]  /*5490*/  FFMA.FTZ R74, R66.reuse, R71, -R74 ;  /* 0x00000047424a7223 */ /* 0x040fe2000001084a */
[----:B------:R-:W-:Y:S01]  /*54a0*/  FFMA.FTZ R41, R66, R70, R41 ;  /* 0x0000004642297223 */ /* 0x000fe20000010029 */
[C---:B------:R-:W-:Y:S01]  /*54b0*/  FMUL.FTZ R42, R40.reuse, R47 ;  /* 0x0000002f282a7220 */ /* 0x040fe20000410000 */
[----:B------:R-:W-:Y:S01]  /*54c0*/  FFMA.FTZ R72, R67, R68, -R72 ;  /* 0x0000004443487223 */ /* 0x000fe20000010848 */
[----:B------:R-:W-:Y:S01]  /*54d0*/  FMUL.FTZ R66, R65, R160 ;  /* 0x000000a041427220 */ /* 0x000fe20000410000 */
[----:B------:R-:W-:Y:S01]  /*54e0*/  FMUL.FTZ R40, R40, R46 ;  /* 0x0000002e28287220 */ /* 0x000fe20000410000 */
[----:B------:R-:W-:-:S02]  /*54f0*/  IMAD.U32 R43, R43, 0x10000, RZ ;  /* 0x000100002b2b7824 */ /* 0x000fc400078e00ff */
        /* <DEDUP_REMOVED lines=9> */
[----:B------:R-:W-:Y:S01]  /*5590*/  F2FP.BF16.F32.PACK_AB R43, R65, R64 ;  /* 0x00000040412b723e */ /* 0x000fe200000010ff */
[----:B------:R-:W-:-:S07]  /*55a0*/  IMAD.MOV.U32 R42, RZ, RZ, R74 ;  /* 0x000000ffff2a7224 */ /* 0x000fce00078e004a */
.L_x_483:
[----:B------:R-:W-:Y:S05]  /*55b0*/  BSYNC B2 ;  /* 0x0000000000027941 */ /* 0x000fea0003800000 */
.L_x_482:
[----:B--2---:R1:W-:Y:S02]  /*55c0*/  STG.E.128 desc[UR60][R44.64+0x40], R40 ;  /* 0x000040282c007986 */ /* 0x0043e4000c101d3c */
.L_x_481:
[----:B------:R-:W-:Y:S05]  /*55d0*/  BSYNC B1 ;  /* 0x0000000000017941 */ /* 0x000fea0003800000 */
.L_x_480:
[----:B------:R-:W-:Y:S01]  /*55e0*/  ISETP.NE.AND P3, PT, R33, RZ, PT ;  /* 0x000000ff2100720c */ /* 0x000fe20003f65270 */
[----:B------:R-:W-:-:S12]  /*55f0*/  BSSY B1, `(.L_x_484) ;  /* 0x0000035000017945 */ /* 0x000fd80003800000 */
[----:B------:R-:W-:Y:S05]  /*5600*/  @!P3 BRA `(.L_x_485) ;  /* 0x0000000000ccb947 */ /* 0x000fea0003800000 */
[----:B-1234-:R1:W2:Y:S01]  /*5610*/  LDS.128 R40, [R38+0x26800] ;  /* 0x0268000026287984 */ /* 0x01e2a20000000c00 */
[----:B------:R-:W-:Y:S01]  /*5620*/  ISETP.GE.AND P3, PT, R207, R121, PT ;  /* 0x00000079cf00720c */ /* 0x000fe20003f66270 */
[----:B------:R-:W-:-:S12]  /*5630*/  BSSY B2, `(.L_x_486) ;  /* 0x000002f000027945 */ /* 0x000fd80003800000 */
[----:B-1----:R-:W-:Y:S05]  /*5640*/  @P3 BRA `(.L_x_487) ;  /* 0x0000000000b43947 */ /* 0x002fea0003800000 */
[--C-:B------:R-:W-:Y:S01]  /*5650*/  SHF.R.U64 R60, R60, 0x10, R61.reuse ;  /* 0x000000103c3c7819 */ /* 0x100fe2000000123d */
[----:B--2---:R-:W-:Y:S01]  /*5660*/  IMAD.U32 R65, R41, 0x10000, RZ ;  /* 0x0001000029417824 */ /* 0x004fe200078e00ff */
[----:B------:R-:W-:Y:S01]  /*5670*/  SHF.R.U32.HI R64, RZ, 0x10, R61 ;  /* 0x00000010ff407819 */ /* 0x000fe2000001163d */
[----:B------:R-:W-:Y:S01]  /*5680*/  IMAD.U32 R46, R42, 0x10000, RZ ;  /* 0x000100002a2e7824 */ /* 0x000fe200078e00ff */
[--C-:B------:R-:W-:Y:S02]  /*5690*/  SHF.R.U64 R61, R62, 0x10, R63.reuse ;  /* 0x000000103e3d7819 */ /* 0x100fe4000000123f */
[----:B------:R-:W-:Y:S02]  /*56a0*/  SHF.R.U32.HI R63, RZ, 0x10, R63 ;  /* 0x00000010ff3f7819 */ /* 0x000fe4000001163f */
[----:B------:R-:W-:Y:S02]  /*56b0*/  PRMT R62, R158, 0x5410, R61 ;  /* 0x000054109e3e7816 */ /* 0x000fe4000000003d */
[----:B------:R-:W-:-:S02]  /*56c0*/  PRMT R60, R157, 0x5410, R60 ;  /* 0x000054109d3c7816 */ /* 0x000fc4000000003c */
[----:B------:R-:W-:Y:S02]  /*56d0*/  PRMT R158, R158, 0x5432, R63 ;  /* 0x000054329e9e7816 */ /* 0x000fe4000000003f */
[----:B------:R-:W-:Y:S02]  /*56e0*/  PRMT R157, R157, 0x5432, R64 ;  /* 0x000054329d9d7816 */ /* 0x000fe40000000040 */
[----:B------:R-:W-:Y:S01]  /*56f0*/  LOP3.LUT R63, R41, 0xffff0000, RZ, 0xc0, !PT ;  /* 0xffff0000293f7812 */ /* 0x000fe200078ec0ff */
[----:B------:R-:W-:Y:S01]  /*5700*/  IMAD.U32 R61, R158, 0x10000, RZ ;  /* 0x000100009e3d7824 */ /* 0x000fe200078e00ff */
[----:B------:R-:W-:Y:S01]  /*5710*/  LOP3.LUT R68, R62, 0xffff0000, RZ, 0xc0, !PT ;  /* 0xffff00003e447812 */ /* 0x000fe200078ec0ff */
[----:B------:R-:W-:Y:S01]  /*5720*/  IMAD.U32 R66, R157, 0x10000, RZ ;  /* 0x000100009d427824 */ /* 0x000fe200078e00ff */
[----:B------:R-:W-:Y:S01]  /*5730*/  LOP3.LUT R64, R60, 0xffff0000, RZ, 0xc0, !PT ;  /* 0xffff00003c407812 */ /* 0x000fe200078ec0ff */
[----:B------:R-:W-:Y:S01]  /*5740*/  IMAD.U32 R41, R40, 0x10000, RZ ;  /* 0x0001000028297824 */ /* 0x000fe200078e00ff */
[----:B------:R-:W-:Y:S01]  /*5750*/  LOP3.LUT R47, R42, 0xffff0000, RZ, 0xc0, !PT ;  /* 0xffff00002a2f7812 */ /* 0x000fe200078ec0ff */
[----:B------:R-:W-:Y:S01]  /*5760*/  FMUL.FTZ R70, R63, R68 ;  /* 0x000000443f467220 */ /* 0x000fe20000410000 */
[----:B------:R-:W-:Y:S01]  /*5770*/  LOP3.LUT R42, R43, 0xffff0000, RZ, 0xc0, !PT ;  /* 0xffff00002b2a7812 */ /* 0x000fe200078ec0ff */
[-C--:B------:R-:W-:Y:S01]  /*5780*/  FMUL.FTZ R67, R63, R64.reuse ;  /* 0x000000403f437220 */ /* 0x080fe20000410000 */
[----:B------:R-:W-:Y:S01]  /*5790*/  LOP3.LUT R63, R40, 0xffff0000, RZ, 0xc0, !PT ;  /* 0xffff0000283f7812 */ /* 0x000fe200078ec0ff */
[----:B------:R-:W-:Y:S01]  /*57a0*/  FFMA.FTZ R40, R65, R64, -R70 ;  /* 0x0000004041287223 */ /* 0x000fe20000010846 */
[----:B------:R-:W-:Y:S01]  /*57b0*/  FMUL.FTZ R69, R47, R61 ;  /* 0x0000003d2f457220 */ /* 0x000fe20000410000 */
[----:B------:R-:W-:Y:S01]  /*57c0*/  FFMA.FTZ R65, R65, R68, R67 ;  /* 0x0000004441417223 */ /* 0x000fe20000010043 */
[-C--:B------:R-:W-:Y:S01]  /*57d0*/  FMUL.FTZ R67, R47, R66.reuse ;  /* 0x000000422f437220 */ /* 0x080fe20000410000 */
[----:B------:R-:W-:Y:S01]  /*57e0*/  LOP3.LUT R158, R158, 0xffff0000, RZ, 0xc0, !PT ;  /* 0xffff00009e9e7812 */ /* 0x000fe200078ec0ff */
[----:B------:R-:W-:Y:S01]  /*57f0*/  IMAD.U32 R62, R62, 0x10000, RZ ;  /* 0x000100003e3e7824 */ /* 0x000fe200078e00ff */
[----:B------:R-:W-:Y:S01]  /*5800*/  LOP3.LUT R157, R157, 0xffff0000, RZ, 0xc0, !PT ;  /* 0xffff00009d9d7812 */ /* 0x000fe200078ec0ff */
[----:B------:R-:W-:Y:S01]  /*5810*/  FFMA.FTZ R47, R46, R66, -R69 ;  /* 0x000000422e2f7223 */ /* 0x000fe20000010845 */
[----:B------:R-:W-:-:S02]  /*5820*/  IMAD.U32 R60, R60, 0x10000, RZ ;  /* 0x000100003c3c7824 */ /* 0x000fc400078e00ff */
[----:B------:R-:W-:Y:S01]  /*5830*/  FFMA.FTZ R46, R46, R61, R67 ;  /* 0x0000003d2e2e7223 */ /* 0x000fe20000010043 */
[C---:B------:R-:W-:Y:S01]  /*5840*/  FMUL.FTZ R64, R42.reuse, R158 ;  /* 0x0000009e2a407220 */ /* 0x040fe20000410000 */
[----:B------:R-:W-:Y:S01]  /*5850*/  FMUL.FTZ R61, R42, R157 ;  /* 0x0000009d2a3d7220 */ /* 0x000fe20000410000 */
[C---:B------:R-:W-:Y:S01]  /*5860*/  FMUL.FTZ R42, R63.reuse, R62 ;  /* 0x0000003e3f2a7220 */ /* 0x040fe20000410000 */
[-C--:B------:R-:W-:Y:S01]  /*5870*/  FMUL.FTZ R63, R63, R60.reuse ;  /* 0x0000003c3f3f7220 */ /* 0x080fe20000410000 */
[----:B------:R-:W-:Y:S01]  /*5880*/  IMAD.U32 R43, R43, 0x10000, RZ ;  /* 0x000100002b2b7824 */ /* 0x000fe200078e00ff */
[----:B------:R-:W-:Y:S01]  /*5890*/  F2FP.BF16.F32.PACK_AB R46, R46, R47 ;  /* 0x0000002f2e2e723e */ /* 0x000fe200000010ff */
[C---:B------:R-:W-:Y:S01]  /*58a0*/  FFMA.FTZ R42, R41.reuse, R60, -R42 ;  /* 0x0000003c292a7223 */ /* 0x040fe2000001082a */
[----:B------:R-:W-:Y:S01]  /*58b0*/  FFMA.FTZ R63, R41, R62, R63 ;  /* 0x0000003e293f7223 */ /* 0x000fe2000001003f */
[C---:B------:R-:W-:Y:S01]  /*58c0*/  FFMA.FTZ R64, R43.reuse, R157, -R64 ;  /* 0x0000009d2b407223 */ /* 0x040fe20000010840 */
[----:B------:R-:W-:Y:S01]  /*58d0*/  FFMA.FTZ R61, R43, R158, R61 ;  /* 0x0000009e2b3d7223 */ /* 0x000fe2000001003d */
[----:B------:R-:W-:-:S02]  /*58e0*/  F2FP.BF16.F32.PACK_AB R41, R65, R40 ;  /* 0x000000284129723e */ /* 0x000fc400000010ff */
[----:B------:R-:W-:Y:S01]  /*58f0*/  F2FP.BF16.F32.PACK_AB R40, R63, R42 ;  /* 0x0000002a3f28723e */ /* 0x000fe200000010ff */
[----:B------:R-:W-:Y:S01]  /*5900*/  IMAD.MOV.U32 R42, RZ, RZ, R46 ;  /* 0x000000ffff2a7224 */ /* 0x000fe200078e002e */
[----:B------:R-:W-:-:S07]  /*5910*/  F2FP.BF16.F32.PACK_AB R43, R61, R64 ;  /* 0x000000403d2b723e */ /* 0x000fce00000010ff */
.L_x_487:
[----:B------:R-:W-:Y:S05]  /*5920*/  BSYNC B2 ;  /* 0x0000000000027941 */ /* 0x000fea0003800000 */
.L_x_486:
[----:B--2---:R1:W-:Y:S02]  /*5930*/  STG.E.128 desc[UR60][R44.64+0x80], R40 ;  /* 0x000080282c007986 */ /* 0x0043e4000c101d3c */
.L_x_485:
[----:B------:R-:W-:Y:S05]  /*5940*/  BSYNC B1 ;  /* 0x0000000000017941 */ /* 0x000fea0003800000 */
.L_x_484:
        /* <DEDUP_REMOVED lines=10> */
[--C-:B------:R-:W-:Y:S01]  /*59f0*/  SHF.R.U64 R57, R58, 0x10, R59.reuse ;  /* 0x000000103a397819 */ /* 0x100fe2000000123b */
[----:B------:R-:W-:Y:S01]  /*5a00*/  IMAD.U32 R58, R41, 0x10000, RZ ;  /* 0x00010000293a7824 */ /* 0x000fe200078e00ff */
[----:B------:R-:W-:Y:S02]  /*5a10*/  SHF.R.U32.HI R59, RZ, 0x10, R59 ;  /* 0x00000010ff3b7819 */ /* 0x000fe4000001163b */
[----:B------:R-:W-:Y:S02]  /*5a20*/  PRMT R60, R156, 0x5410, R57 ;  /* 0x000054109c3c7816 */ /* 0x000fe40000000039 */
[----:B------:R-:W-:-:S02]  /*5a30*/  PRMT R47, R148, 0x5410, R47 ;  /* 0x00005410942f7816 */ /* 0x000fc4000000002f */
[----:B------:R-:W-:Y:S01]  /*5a40*/  LOP3.LUT R57, R41, 0xffff0000, RZ, 0xc0, !PT ;  /* 0xffff000029397812 */ /* 0x000fe200078ec0ff */
[----:B------:R-:W-:Y:S01]  /*5a50*/  IMAD.U32 R41, R40, 0x10000, RZ ;  /* 0x0001000028297824 */ /* 0x000fe200078e00ff */
[C---:B------:R-:W-:Y:S01]  /*5a60*/  LOP3.LUT R62, R60.reuse, 0xffff0000, RZ, 0xc0, !PT ;  /* 0xffff00003c3e7812 */ /* 0x040fe200078ec0ff */
[----:B------:R-:W-:Y:S01]  /*5a70*/  IMAD.U32 R60, R60, 0x10000, RZ ;  /* 0x000100003c3c7824 */ /* 0x000fe200078e00ff */
[----:B------:R-:W-:Y:S02]  /*5a80*/  PRMT R148, R148, 0x5432, R61 ;  /* 0x0000543294947816 */ /* 0x000fe4000000003d */
[----:B------:R-:W-:Y:S01]  /*5a90*/  PRMT R156, R156, 0x5432, R59 ;  /* 0x000054329c9c7816 */ /* 0x000fe2000000003b */
[----:B------:R-:W-:Y:S01]  /*5aa0*/  FMUL.FTZ R65, R57, R62 ;  /* 0x0000003e39417220 */ /* 0x000fe20000410000 */
[----:B------:R-:W-:Y:S01]  /*5ab0*/  LOP3.LUT R59, R47, 0xffff0000, RZ, 0xc0, !PT ;  /* 0xffff00002f3b7812 */ /* 0x000fe200078ec0ff */
[----:B------:R-:W-:Y:S01]  /*5ac0*/  IMAD.U32 R61, R148, 0x10000, RZ ;  /* 0x00010000943d7824 */ /* 0x000fe200078e00ff */
[----:B------:R-:W-:Y:S01]  /*5ad0*/  LOP3.LUT R56, R42, 0xffff0000, RZ, 0xc0, !PT ;  /* 0xffff00002a387812 */ /* 0x000fe200078ec0ff */
[----:B------:R-:W-:Y:S01]  /*5ae0*/  IMAD.U32 R63, R156, 0x10000, RZ ;  /* 0x000100009c3f7824 */ /* 0x000fe200078e00ff */
[----:B------:R-:W-:Y:S01]  /*5af0*/  LOP3.LUT R42, R43, 0xffff0000, RZ, 0xc0, !PT ;  /* 0xffff00002b2a7812 */ /* 0x000fe200078ec0ff */
[-C--:B------:R-:W-:Y:S01]  /*5b00*/  FMUL.FTZ R67, R57, R59.reuse ;  /* 0x0000003b39437220 */ /* 0x080fe20000410000 */
[----:B------:R-:W-:Y:S01]  /*5b10*/  LOP3.LUT R57, R40, 0xffff0000, RZ, 0xc0, !PT ;  /* 0xffff000028397812 */ /* 0x000fe200078ec0ff */
[----:B------:R-:W-:Y:S01]  /*5b20*/  FFMA.FTZ R40, R58, R59, -R65 ;  /* 0x0000003b3a287223 */ /* 0x000fe20000010841 */
[----:B------:R-:W-:Y:S01]  /*5b30*/  LOP3.LUT R156, R156, 0xffff0000, RZ, 0xc0, !PT ;  /* 0xffff00009c9c7812 */ /* 0x000fe200078ec0ff */
[----:B------:R-:W-:Y:S01]  /*5b40*/  FMUL.FTZ R69, R56, R63 ;  /* 0x0000003f38457220 */ /* 0x000fe20000410000 */
[----:B------:R-:W-:Y:S01]  /*5b50*/  LOP3.LUT R148, R148, 0xffff0000, RZ, 0xc0, !PT ;  /* 0xffff000094947812 */ /* 0x000fe200078ec0ff */
[----:B------:R-:W-:Y:S01]  /*5b60*/  FMUL.FTZ R59, R56, R61 ;  /* 0x0000003d383b7220 */ /* 0x000fe20000410000 */
[----:B------:R-:W-:-:S02]  /*5b70*/  IMAD.U32 R56, R47, 0x10000, RZ ;  /* 0x000100002f387824 */ /* 0x000fc400078e00ff */
[----:B------:R-:W-:Y:S01]  /*5b80*/  FFMA.FTZ R67, R58, R62, R67 ;  /* 0x0000003e3a437223 */ /* 0x000fe20000010043 */
[C---:B------:R-:W-:Y:S01]  /*5b90*/  FMUL.FTZ R58, R42.reuse, R156 ;  /* 0x0000009c2a3a7220 */ /* 0x040fe20000410000 */
[----:B------:R-:W-:Y:S01]  /*5ba0*/  FMUL.FTZ R47, R42, R148 ;  /* 0x000000942a2f7220 */ /* 0x000fe20000410000 */
[C---:B------:R-:W-:Y:S01]  /*5bb0*/  FFMA.FTZ R69, R46.reuse, R61, -R69 ;  /* 0x0000003d2e457223 */ /* 0x040fe20000010845 */
[C---:B------:R-:W-:Y:S01]  /*5bc0*/  FMUL.FTZ R42, R57.reuse, R60 ;  /* 0x0000003c392a7220 */ /* 0x040fe20000410000 */
[----:B------:R-:W-:Y:S01]  /*5bd0*/  FFMA.FTZ R46, R46, R63, R59 ;  /* 0x0000003f2e2e7223 */ /* 0x000fe2000001003b */
[-C--:B------:R-:W-:Y:S01]  /*5be0*/  FMUL.FTZ R57, R57, R56.reuse ;  /* 0x0000003839397220 */ /* 0x080fe20000410000 */
[----:B------:R-:W-:Y:S02]  /*5bf0*/  IMAD.U32 R43, R43, 0x10000, RZ ;  /* 0x000100002b2b7824 */ /* 0x000fe400078e00ff */
[C---:B------:R-:W-:Y:S01]  /*5c00*/  FFMA.FTZ R42, R41.reuse, R56, -R42 ;  /* 0x00000038292a7223 */ /* 0x040fe2000001082a */
[----:B------:R-:W-:Y:S01]  /*5c10*/  FFMA.FTZ R57, R41, R60, R57 ;  /* 0x0000003c29397223 */ /* 0x000fe20000010039 */
[C---:B------:R-:W-:Y:S01]  /*5c20*/  FFMA.FTZ R58, R43.reuse, R148, -R58 ;  /* 0x000000942b3a7223 */ /* 0x040fe2000001083a */
[----:B------:R-:W-:Y:S01]  /*5c30*/  FFMA.FTZ R47, R43, R156, R47 ;  /* 0x0000009c2b2f7223 */ /* 0x000fe2000001002f */
[----:B------:R-:W-:-:S02]  /*5c40*/  F2FP.BF16.F32.PACK_AB R46, R46, R69 ;  /* 0x000000452e2e723e */ /* 0x000fc400000010ff */
[----:B------:R-:W-:Y:S02]  /*5c50*/  F2FP.BF16.F32.PACK_AB R41, R67, R40 ;  /* 0x000000284329723e */ /* 0x000fe400000010ff */
[----:B------:R-:W-:Y:S01]  /*5c60*/  F2FP.BF16.F32.PACK_AB R40, R57, R42 ;  /* 0x0000002a3928723e */ /* 0x000fe200000010ff */
[----:B------:R-:W-:Y:S01]  /*5c70*/  IMAD.MOV.U32 R42, RZ, RZ, R46 ;  /* 0x000000ffff2a7224 */ /* 0x000fe200078e002e */
[----:B------:R-:W-:-:S07]  /*5c80*/  F2FP.BF16.F32.PACK_AB R43, R47, R58 ;  /* 0x0000003a2f2b723e */ /* 0x000fce00000010ff */
.L_x_491:
[----:B------:R-:W-:Y:S05]  /*5c90*/  BSYNC B2 ;  /* 0x0000000000027941 */ /* 0x000fea0003800000 */
.L_x_490:
[----:B--2---:R1:W-:Y:S02]  /*5ca0*/  STG.E.128 desc[UR60][R44.64+0xc0], R40 ;  /* 0x0000c0282c007986 */ /* 0x0043e4000c101d3c */
.L_x_489:
[----:B------:R-:W-:Y:S05]  /*5cb0*/  BSYNC B1 ;  /* 0x0000000000017941 */ /* 0x000fea0003800000 */
.L_x_488:
        /* <DEDUP_REMOVED lines=8> */
[--C-:B------:R-:W-:Y:S01]  /*5d40*/  SHF.R.U64 R62, R52, 0x10, R53.reuse ;  /* 0x00000010343e7819 */ /* 0x100fe20000001235 */
[----:B--2---:R-:W-:Y:S01]  /*5d50*/  IMAD.U32 R52, R42, 0x10000, RZ ;  /* 0x000100002a347824 */ /* 0x004fe200078e00ff */
[----:B------:R-:W-:Y:S02]  /*5d60*/  SHF.R.U32.HI R60, RZ, 0x10, R53 ;  /* 0x00000010ff3c7819 */ /* 0x000fe40000011635 */
        /* <DEDUP_REMOVED lines=12> */
[C---:B------:R-:W-:Y:S01]  /*5e30*/  IMAD.U32 R42, R43.reuse, 0x10000, RZ ;  /* 0x000100002b2a7824 */ /* 0x040fe200078e00ff */
[----:B------:R-:W-:Y:S01]  /*5e40*/  LOP3.LUT R46, R43, 0xffff0000, RZ, 0xc0, !PT ;  /* 0xffff00002b2e7812 */ /* 0x000fe200078ec0ff */
[----:B------:R-:W-:-:S02]  /*5e50*/  IMAD.U32 R43, R41, 0x10000, RZ ;  /* 0x00010000292b7824 */ /* 0x000fc400078e00ff */
[C---:B------:R-:W-:Y:S01]  /*5e60*/  FMUL.FTZ R60, R47.reuse, R58 ;  /* 0x0000003a2f3c7220 */ /* 0x040fe20000410000 */
[----:B------:R-:W-:Y:S02]  /*5e70*/  IMAD.U32 R41, R40, 0x10000, RZ ;  /* 0x0001000028297824 */ /* 0x000fe400078e00ff */
[-C--:B------:R-:W-:Y:S01]  /*5e80*/  FMUL.FTZ R47, R47, R56.reuse ;  /* 0x000000382f2f7220 */ /* 0x080fe20000410000 */
[----:B------:R-:W-:Y:S01]  /*5e90*/  LOP3.LUT R143, R143, 0xffff0000, RZ, 0xc0, !PT ;  /* 0xffff00008f8f7812 */ /* 0x000fe200078ec0ff */
[----:B------:R-:W-:Y:S01]  /*5ea0*/  IMAD.U32 R54, R54, 0x10000, RZ ;  /* 0x0001000036367824 */ /* 0x000fe200078e00ff */
[----:B------:R-:W-:Y:S01]  /*5eb0*/  LOP3.LUT R131, R131, 0xffff0000, RZ, 0xc0, !PT ;  /* 0xffff000083837812 */ /* 0x000fe200078ec0ff */
[C---:B------:R-:W-:Y:S01]  /*5ec0*/  FFMA.FTZ R60, R43.reuse, R56, -R60 ;  /* 0x000000382b3c7223 */ /* 0x040fe2000001083c */
[----:B------:R-:W-:Y:S01]  /*5ed0*/  LOP3.LUT R40, R40, 0xffff0000, RZ, 0xc0, !PT ;  /* 0xffff000028287812 */ /* 0x000fe200078ec0ff */
[----:B------:R-:W-:Y:S01]  /*5ee0*/  FFMA.FTZ R47, R43, R58, R47 ;  /* 0x0000003a2b2f7223 */ /* 0x000fe2000001002f */
[C---:B------:R-:W-:Y:S01]  /*5ef0*/  FMUL.FTZ R43, R46.reuse, R143 ;  /* 0x0000008f2e2b7220 */ /* 0x040fe20000410000 */
[----:B------:R-:W-:Y:S01]  /*5f00*/  FMUL.FTZ R56, R46, R131 ;  /* 0x000000832e387220 */ /* 0x000fe20000410000 */
[C---:B------:R-:W-:Y:S01]  /*5f10*/  FMUL.FTZ R61, R53.reuse, R59 ;  /* 0x0000003b353d7220 */ /* 0x040fe20000410000 */
[C---:B------:R-:W-:Y:S01]  /*5f20*/  FMUL.FTZ R46, R40.reuse, R57 ;  /* 0x00000039282e7220 */ /* 0x040fe20000410000 */
[-C--:B------:R-:W-:Y:S01]  /*5f30*/  FMUL.FTZ R40, R40, R54.reuse ;  /* 0x0000003628287220 */ /* 0x080fe20000410000 */
[-C--:B------:R-:W-:Y:S01]  /*5f40*/  FMUL.FTZ R53, R53, R55.reuse ;  /* 0x0000003735357220 */ /* 0x080fe20000410000 */
[C---:B------:R-:W-:Y:S01]  /*5f50*/  FFMA.FTZ R61, R52.reuse, R55, -R61 ;  /* 0x00000037343d7223 */ /* 0x040fe2000001083d */
[C---:B------:R-:W-:Y:S01]  /*5f60*/  FFMA.FTZ R46, R41.reuse, R54, -R46 ;  /* 0x00000036292e7223 */ /* 0x040fe2000001082e */
[----:B------:R-:W-:Y:S01]  /*5f70*/  FFMA.FTZ R41, R41, R57, R40 ;  /* 0x0000003929297223 */ /* 0x000fe20000010028 */
        /* <DEDUP_REMOVED lines=8> */
.L_x_495:
[----:B------:R-:W-:Y:S05]  /*6000*/  BSYNC B2 ;  /* 0x0000000000027941 */ /* 0x000fea0003800000 */
.L_x_494:
[----:B--2---:R1:W-:Y:S02]  /*6010*/  STG.E.128 desc[UR60][R44.64+0x100], R40 ;  /* 0x000100282c007986 */ /* 0x0043e4000c101d3c */
.L_x_493:
[----:B------:R-:W-:Y:S05]  /*6020*/  BSYNC B1 ;  /* 0x0000000000017941 */ /* 0x000fea0003800000 */
.L_x_492:
        /* <DEDUP_REMOVED lines=12> */
[C---:B------:R-:W-:Y:S02]  /*60f0*/  PRMT R50, R128.reuse, 0x5432, R55 ;  /* 0x0000543280327816 */ /* 0x040fe40000000037 */
[----:B------:R-:W-:-:S02]  /*6100*/  PRMT R128, R128, 0x5410, R53 ;  /* 0x0000541080807816 */ /* 0x000fc40000000035 */
[C---:B------:R-:W-:Y:S02]  /*6110*/  PRMT R53, R129.reuse, 0x5410, R54 ;  /* 0x0000541081357816 */ /* 0x040fe40000000036 */
[----:B------:R-:W-:Y:S01]  /*6120*/  PRMT R129, R129, 0x5432, R52 ;  /* 0x0000543281817816 */ /* 0x000fe20000000034 */
[----:B------:R-:W-:Y:S01]  /*6130*/  IMAD.U32 R52, R128, 0x10000, RZ ;  /* 0x0001000080347824 */ /* 0x000fe200078e00ff */
[----:B------:R-:W-:Y:S02]  /*6140*/  LOP3.LUT R49, R43, 0xffff0000, RZ, 0xc0, !PT ;  /* 0xffff00002b317812 */ /* 0x000fe400078ec0ff */
[----:B------:R-:W-:Y:S01]  /*6150*/  LOP3.LUT R43, R41, 0xffff0000, RZ, 0xc0, !PT ;  /* 0xffff0000292b7812 */ /* 0x000fe200078ec0ff */
[----:B------:R-:W-:Y:S01]  /*6160*/  IMAD.U32 R55, R129, 0x10000, RZ ;  /* 0x0001000081377824 */ /* 0x000fe200078e00ff */
[C---:B------:R-:W-:Y:S01]  /*6170*/  LOP3.LUT R54, R53.reuse, 0xffff0000, RZ, 0xc0, !PT ;  /* 0xffff000035367812 */ /* 0x040fe200078ec0ff */
[----:B------:R-:W-:Y:S01]  /*6180*/  IMAD.U32 R53, R53, 0x10000, RZ ;  /* 0x0001000035357824 */ /* 0x000fe200078e00ff */
[C---:B------:R-:W-:Y:S01]  /*6190*/  LOP3.LUT R51, R50.reuse, 0xffff0000, RZ, 0xc0, !PT ;  /* 0xffff000032337812 */ /* 0x040fe200078ec0ff */
[----:B------:R-:W-:Y:S01]  /*61a0*/  IMAD.U32 R50, R50, 0x10000, RZ ;  /* 0x0001000032327824 */ /* 0x000fe200078e00ff */
[----:B------:R-:W-:Y:S01]  /*61b0*/  LOP3.LUT R47, R42, 0xffff0000, RZ, 0xc0, !PT ;  /* 0xffff00002a2f7812 */ /* 0x000fe200078ec0ff */
[----:B------:R-:W-:-:S02]  /*61c0*/  IMAD.U32 R42, R41, 0x10000, RZ ;  /* 0x00010000292a7824 */ /* 0x000fc400078e00ff */
[C---:B------:R-:W-:Y:S01]  /*61d0*/  FMUL.FTZ R57, R43.reuse, R54 ;  /* 0x000000362b397220 */ /* 0x040fe20000410000 */
[C---:B------:R-:W-:Y:S02]  /*61e0*/  IMAD.U32 R41, R40.reuse, 0x10000, RZ ;  /* 0x0001000028297824 */ /* 0x040fe400078e00ff */
[----:B------:R-:W-:Y:S01]  /*61f0*/  FMUL.FTZ R43, R43, R51 ;  /* 0x000000332b2b7220 */ /* 0x000fe20000410000 */
[----:B------:R-:W-:Y:S01]  /*6200*/  LOP3.LUT R40, R40, 0xffff0000, RZ, 0xc0, !PT ;  /* 0xffff000028287812 */ /* 0x000fe200078ec0ff */
[C---:B------:R-:W-:Y:S01]  /*6210*/  FMUL.FTZ R59, R47.reuse, R55 ;  /* 0x000000372f3b7220 */ /* 0x040fe20000410000 */
[----:B------:R-:W-:Y:S01]  /*6220*/  FMUL.FTZ R47, R47, R52 ;  /* 0x000000342f2f7220 */ /* 0x000fe20000410000 */
[----:B------:R-:W-:Y:S01]  /*6230*/  LOP3.LUT R129, R129, 0xffff0000, RZ, 0xc0, !PT ;  /* 0xffff000081817812 */ /* 0x000fe200078ec0ff */
[----:B------:R-:W-:Y:S01]  /*6240*/  FFMA.FTZ R57, R42, R51, -R57 ;  /* 0x000000332a397223 */ /* 0x000fe20000010839 */
[----:B------:R-:W-:Y:S01]  /*6250*/  LOP3.LUT R128, R128, 0xffff0000, RZ, 0xc0, !PT ;  /* 0xffff000080807812 */ /* 0x000fe200078ec0ff */
[----:B------:R-:W-:Y:S01]  /*6260*/  FFMA.FTZ R54, R42, R54, R43 ;  /* 0x000000362a367223 */ /* 0x000fe2000001002b */
[----:B------:R-:W-:Y:S01]  /*6270*/  FFMA.FTZ R59, R46, R52, -R59 ;  /* 0x000000342e3b7223 */ /* 0x000fe2000001083b */
[----:B------:R-:W-:Y:S01]  /*6280*/  FMUL.FTZ R42, R40, R53 ;  /* 0x00000035282a7220 */ /* 0x000fe20000410000 */
[----:B------:R-:W-:Y:S01]  /*6290*/  FFMA.FTZ R46, R46, R55, R47 ;  /* 0x000000372e2e7223 */ /* 0x000fe2000001002f */
[----:B------:R-:W-:Y:S01]  /*62a0*/  FMUL.FTZ R40, R40, R50 ;  /* 0x0000003228287220 */ /* 0x000fe20000410000 */
[C---:B------:R-:W-:Y:S01]  /*62b0*/  FMUL.FTZ R43, R49.reuse, R129 ;  /* 0x00000081312b7220 */ /* 0x040fe20000410000 */
[----:B------:R-:W-:Y:S01]  /*62c0*/  FMUL.FTZ R52, R49, R128 ;  /* 0x0000008031347220 */ /* 0x000fe20000410000 */
        /* <DEDUP_REMOVED lines=8> */
[----:B------:R-:W-:Y:S01]  /*6350*/  F2FP.BF16.F32.PACK_AB R43, R52, R43 ;  /* 0x0000002b342b723e */ /* 0x000fe200000010ff */
[----:B------:R-:W-:-:S07]  /*6360*/  IMAD.MOV.U32 R42, RZ, RZ, R46 ;  /* 0x000000ffff2a7224 */ /* 0x000fce00078e002e */
.L_x_497:
[----:B------:R-:W-:Y:S05]  /*6370*/  BSYNC B1 ;  /* 0x0000000000017941 */ /* 0x000fea0003800000 */
.L_x_496:
[----:B--2---:R1:W-:Y:S01]  /*6380*/  STG.E.128 desc[UR60][R44.64+0x140], R40 ;  /* 0x000140282c007986 */ /* 0x0043e2000c101d3c */
[----:B------:R-:W-:Y:S05]  /*6390*/  BRA `(.L_x_475) ;  /* 0x0000004000407947 */ /* 0x000fea0003800000 */
.L_x_443:
        /* <DEDUP_REMOVED lines=22> */
[----:B------:R-:W-:Y:S06]  /*6500*/  @P4 BRA `(.L_x_499) ;  /* 0x00000000007c4947 */ /* 0x000fec0003800000 */
[----:B------:R-:W-:Y:S01]  /*6510*/  IADD3 R42, P2, R108, R90, RZ ;  /* 0x0000005a6c2a7210 */ /* 0x000fe20007f5e0ff */
[----:B------:R-:W-:Y:S01]  /*6520*/  ULDC.64 UR4, c[0x0][0x3e8] ;  /* 0x0000fa0000047ab9 */ /* 0x000fe20000000a00 */
[----:B------:R-:W-:Y:S02]  /*6530*/  CS2R R50, SRZ ;  /* 0x0000000000327805 */ /* 0x000fe4000001ff00 */
[----:B------:R-:W-:Y:S02]  /*6540*/  CS2R R48, SRZ ;  /* 0x0000000000307805 */ /* 0x000fe4000001ff00 */
[----:B------:R-:W-:Y:S01]  /*6550*/  CS2R R78, SRZ ;  /* 0x00000000004e7805 */ /* 0x000fe2000001ff00 */
[----:B------:R-:W-:Y:S01]  /*6560*/  IMAD.X R43, R97, 0x1, R15, P2 ;  /* 0x00000001612b7824 */ /* 0x000fe200010e060f */
[----:B------:R-:W-:Y:S02]  /*6570*/  IADD3 R40, P2, R102, R88, RZ ;  /* 0x0000005866287210 */ /* 0x000fe40007f5e0ff */
[----:B------:R-:W-:-:S03]  /*6580*/  CS2R R76, SRZ ;  /* 0x00000000004c7805 */ /* 0x000fc6000001ff00 */
        /* <DEDUP_REMOVED lines=8> */
[----:B------:R-:W-:Y:S02]  /*6610*/  CS2R R44, SRZ ;  /* 0x00000000002c7805 */ /* 0x000fe4000001ff00 */
[----:B------:R-:W-:Y:S02]  /*6620*/  CS2R R58, SRZ ;  /* 0x00000000003a7805 */ /* 0x000fe4000001ff00 */
[----:B------:R-:W-:-:S05]  /*6630*/  CS2R R56, SRZ ;  /* 0x0000000000387805 */ /* 0x000fca000001ff00 */
[----:B------:R0:W5:Y:S04]  /*6640*/  @!P2 LDG.E.128 R48, desc[UR60][R80.64] ;  /* 0x0000003c5030a981 */ /* 0x000168000c1e1d00 */
[----:B------:R0:W5:Y:S01]  /*6650*/  @!P2 LDG.E.128 R76, desc[UR60][R82.64] ;  /* 0x0000003c524ca981 */ /* 0x000162000c1e1d00 */
[----:B------:R-:W-:Y:S02]  /*6660*/  ISETP.GE.AND P2, PT, R0, R121, PT ;  /* 0x000000790000720c */ /* 0x000fe40003f46270 */
[----:B------:R-:W-:Y:S02]  /*6670*/  CS2R R42, SRZ ;  /* 0x00000000002a7805 */ /* 0x000fe4000001ff00 */
[----:B------:R-:W-:Y:S02]  /*6680*/  CS2R R40, SRZ ;  /* 0x0000000000287805 */ /* 0x000fe4000001ff00 */
[----:B------:R-:W-:-:S02]  /*6690*/  CS2R R54, SRZ ;  /* 0x0000000000367805 */ /* 0x000fc4000001ff00 */
[----:B------:R-:W-:-:S05]  /*66a0*/  CS2R R52, SRZ ;  /* 0x0000000000347805 */ /* 0x000fca000001ff00 */
[----:B------:R0:W5:Y:S04]  /*66b0*/  @!P2 LDG.E.128 R44, desc[UR60][R80.64+0x40] ;  /* 0x0000403c502ca981 */ /* 0x000168000c1e1d00 */
[----:B------:R0:W5:Y:S01]  /*66c0*/  @!P2 LDG.E.128 R56, desc[UR60][R82.64+0x40] ;  /* 0x0000403c5238a981 */ /* 0x000162000c1e1d00 */
[----:B------:R-:W-:-:S13]  /*66d0*/  ISETP.GE.AND P2, PT, R3, R121, PT ;  /* 0x000000790300720c */ /* 0x000fda0003f46270 */
[----:B------:R0:W5:Y:S04]  /*66e0*/  @!P2 LDG.E.128 R40, desc[UR60][R80.64+0x80] ;  /* 0x0000803c5028a981 */ /* 0x000168000c1e1d00 */
[----:B------:R0:W5:Y:S02]  /*66f0*/  @!P2 LDG.E.128 R52, desc[UR60][R82.64+0x80] ;  /* 0x0000803c5234a981 */ /* 0x000164000c1e1d00 */
.L_x_499:
[----:B------:R-:W-:Y:S05]  /*6700*/  BSYNC B1 ;  /* 0x0000000000017941 */ /* 0x000fea0003800000 */
.L_x_498:
[----:B------:R-:W-:Y:S01]  /*6710*/  ISETP.GE.AND P3, PT, R228, R96, PT ;  /* 0x00000060e400720c */ /* 0x000fe20003f66270 */
[----:B------:R-:W-:Y:S01]  /*6720*/  BSSY B1, `(.L_x_500) ;  /* 0x0000027000017945 */ /* 0x000fe20003800000 */
[----:B0-----:R-:W-:Y:S02]  /*6730*/  CS2R R82, SRZ ;  /* 0x0000000000527805 */ /* 0x001fe4000001ff00 */
[----:B------:R-:W-:Y:S02]  /*6740*/  CS2R R80, SRZ ;  /* 0x0000000000507805 */ /* 0x000fe4000001ff00 */
[----:B------:R-:W-:Y:S02]  /*6750*/  CS2R R86, SRZ ;  /* 0x0000000000567805 */ /* 0x000fe4000001ff00 */
[----:B------:R-:W-:Y:S01]  /*6760*/  CS2R R84, SRZ ;  /* 0x0000000000547805 */ /* 0x000fe2000001ff00 */
[----:B-----5:R-:W-:Y:S02]  /*6770*/  IMAD.MOV.U32 R94, RZ, RZ, R42 ;  /* 0x000000ffff5e7224 */ /* 0x020fe400078e002a */
[----:B------:R-:W-:-:S02]  /*6780*/  IMAD.MOV.U32 R93, RZ, RZ, R43 ;  /* 0x000000ffff5d7224 */ /* 0x000fc400078e002b */
[----:B------:R-:W-:Y:S05]  /*6790*/  @P3 BRA `(.L_x_501) ;  /* 0x00000000007c3947 */ /* 0x000fea0003800000 */
[----:B------:R-:W-:Y:S01]  /*67a0*/  IADD3 R90, P2, P5, R108, R90, R10 ;  /* 0x0000005a6c5a7210 */ /* 0x000fe20007d5e00a */
[----:B------:R-:W-:Y:S01]  /*67b0*/  ULDC.64 UR4, c[0x0][0x3e8] ;  /* 0x0000fa0000047ab9 */ /* 0x000fe20000000a00 */
[----:B------:R-:W-:Y:S02]  /*67c0*/  CS2R R70, SRZ ;  /* 0x0000000000467805 */ /* 0x000fe4000001ff00 */
[----:B------:R-:W-:Y:S02]  /*67d0*/  CS2R R68, SRZ ;  /* 0x0000000000447805 */ /* 0x000fe4000001ff00 */
[----:B------:R-:W-:Y:S02]  /*67e0*/  IADD3.X R97, R15, R97, R9, P2, P5 ;  /* 0x000000610f617210 */ /* 0x000fe400017ea409 */
[----:B------:R-:W-:Y:S02]  /*67f0*/  CS2R R86, SRZ ;  /* 0x0000000000567805 */ /* 0x000fe4000001ff00 */
[----:B------:R-:W-:-:S02]  /*6800*/  IADD3 R60, P2, P5, R102, R88, R13 ;  /* 0x00000058663c7210 */ /* 0x000fc40007d5e00d */
[----:B------:R-:W-:Y:S02]  /*6810*/  CS2R R84, SRZ ;  /* 0x0000000000547805 */ /* 0x000fe4000001ff00 */
[----:B------:R-:W-:Y:S02]  /*6820*/  IADD3.X R61, R21, R98, R12, P2, P5 ;  /* 0x00000062153d7210 */ /* 0x000fe400017ea40c */
        /* <DEDUP_REMOVED lines=22> */
.L_x_501:
[----:B------:R-:W-:Y:S05]  /*6990*/  BSYNC B1 ;  /* 0x0000000000017941 */ /* 0x000fea0003800000 */
.L_x_500:
[----:B0-----:R-:W-:Y:S01]  /*69a0*/  IMAD.MOV.U32 R89, RZ, RZ, R40 ;  /* 0x000000ffff597224 */ /* 0x001fe200078e0028 */
[----:B------:R-:W-:Y:S01]  /*69b0*/  ISETP.NE.AND P2, PT, R212, 0x3, PT ;  /* 0x00000003d400780c */ /* 0x000fe20003f45270 */
[----:B------:R-:W-:Y:S01]  /*69c0*/  IMAD.MOV.U32 R88, RZ, RZ, R41 ;  /* 0x000000ffff587224 */ /* 0x000fe200078e0029 */
[----:B------:R-:W-:Y:S01]  /*69d0*/  PRMT R176, R94, 0x7610, R176 ;  /* 0x000076105eb07816 */ /* 0x000fe200000000b0 */
[----:B------:R-:W-:Y:S01]  /*69e0*/  IMAD.MOV.U32 R90, RZ, RZ, R44 ;  /* 0x000000ffff5a7224 */ /* 0x000fe200078e002c */
[----:B------:R-:W-:Y:S01]  /*69f0*/  PRMT R177, R93, 0x5410, R89 ;  /* 0x000054105db17816 */ /* 0x000fe20000000059 */
[----:B------:R-:W-:Y:S01]  /*6a00*/  IMAD.MOV.U32 R89, RZ, RZ, R47 ;  /* 0x000000ffff597224 */ /* 0x000fe200078e002f */
[----:B------:R-:W-:Y:S01]  /*6a10*/  PRMT R178, R178, 0x5410, R88 ;  /* 0x00005410b2b27816 */ /* 0x000fe20000000058 */
[----:B------:R-:W-:Y:S02]  /*6a20*/  IMAD.MOV.U32 R88, RZ, RZ, R46 ;  /* 0x000000ffff587224 */ /* 0x000fe400078e002e */
[----:B------:R-:W-:-:S03]  /*6a30*/  IMAD.MOV.U32 R91, RZ, RZ, R45 ;  /* 0x000000ffff5b7224 */ /* 0x000fc600078e002d */
[----:B------:R-:W-:Y:S01]  /*6a40*/  PRMT R180, R88, 0x5410, R89 ;  /* 0x0000541058b47816 */ /* 0x000fe20000000059 */
[----:B------:R-:W-:Y:S01]  /*6a50*/  IMAD.MOV.U32 R88, RZ, RZ, R50 ;  /* 0x000000ffff587224 */ /* 0x000fe200078e0032 */
[----:B------:R-:W-:Y:S01]  /*6a60*/  PRMT R182, R91, 0x5410, R90 ;  /* 0x000054105bb67816 */ /* 0x000fe2000000005a */
[----:B------:R-:W-:Y:S02]  /*6a70*/  IMAD.MOV.U32 R89, RZ, RZ, R51 ;  /* 0x000000ffff597224 */ /* 0x000fe400078e0033 */
[----:B------:R-:W-:Y:S02]  /*6a80*/  IMAD.MOV.U32 R90, RZ, RZ, R48 ;  /* 0x000000ffff5a7224 */ /* 0x000fe400078e0030 */
[----:B------:R-:W-:Y:S01]  /*6a90*/  IMAD.MOV.U32 R91, RZ, RZ, R49 ;  /* 0x000000ffff5b7224 */ /* 0x000fe200078e0031 */
[----:B------:R-:W-:Y:S01]  /*6aa0*/  PRMT R163, R89, 0x5410, R88 ;  /* 0x0000541059a37816 */ /* 0x000fe20000000058 */
[----:B------:R-:W-:Y:S02]  /*6ab0*/  IMAD.MOV.U32 R89, RZ, RZ, R52 ;  /* 0x000000ffff597224 */ /* 0x000fe400078e0034 */
        /* <DEDUP_REMOVED lines=8> */
[----:B------:R-:W-:-:S04]  /*6b40*/  PRMT R176, R176, 0x5410, R90 ;  /* 0x00005410b0b07816 */ /* 0x000fc8000000005a */
[----:B------:R-:W-:Y:S01]  /*6b50*/  PRMT R181, R88, 0x5410, R89 ;  /* 0x0000541058b57816 */ /* 0x000fe20000000059 */
[----:B------:R-:W-:Y:S02]  /*6b60*/  IMAD.MOV.U32 R88, RZ, RZ, R56 ;  /* 0x000000ffff587224 */ /* 0x000fe400078e0038 */
[----:B------:R-:W-:-:S05]  /*6b70*/  IMAD.MOV.U32 R89, RZ, RZ, R57 ;  /* 0x000000ffff597224 */ /* 0x000fca00078e0039 */
[----:B------:R-:W-:Y:S01]  /*6b80*/  PRMT R183, R88, 0x5410, R89 ;  /* 0x0000541058b77816 */ /* 0x000fe20000000059 */
[----:B------:R-:W-:Y:S02]  /*6b90*/  IMAD.MOV.U32 R88, RZ, RZ, R78 ;  /* 0x000000ffff587224 */ /* 0x000fe400078e004e */
[----:B------:R-:W-:-:S03]  /*6ba0*/  IMAD.MOV.U32 R89, RZ, RZ, R79 ;  /* 0x000000ffff597224 */ /* 0x000fc600078e004f */
[----:B------:R-:W-:Y:S01]  /*6bb0*/  PRMT R168, R88, 0x7610, R168 ;  /* 0x0000761058a87816 */ /* 0x000fe200000000a8 */
[----:B------:R-:W-:Y:S01]  /*6bc0*/  IMAD.MOV.U32 R88, RZ, RZ, R76 ;  /* 0x000000ffff587224 */ /* 0x000fe200078e004c */
[----:B------:R-:W-:Y:S01]  /*6bd0*/  PRMT R169, R89, 0x7610, R169 ;  /* 0x0000761059a97816 */ /* 0x000fe200000000a9 */
[----:B------:R-:W-:-:S03]  /*6be0*/  IMAD.MOV.U32 R89, RZ, RZ, R77 ;  /* 0x000000ffff597224 */ /* 0x000fc600078e004d */
        /* <DEDUP_REMOVED lines=35> */
[----:B------:R-:W-:-:S05]  /*6e20*/  IMAD.MOV.U32 R88, RZ, RZ, R84 ;  /* 0x000000ffff587224 */ /* 0x000fca00078e0054 */
[----:B------:R-:W-:Y:S01]  /*6e30*/  PRMT R174, R88, 0x7610, R174 ;  /* 0x0000761058ae7816 */ /* 0x000fe200000000ae */
[----:B------:R-:W-:-:S05]  /*6e40*/  IMAD.MOV.U32 R88, RZ, RZ, R85 ;  /* 0x000000ffff587224 */ /* 0x000fca00078e0055 */
[----:B------:R-:W-:Y:S01]  /*6e50*/  PRMT R174, R174, 0x5410, R88 ;  /* 0x00005410aeae7816 */ /* 0x000fe20000000058 */
[----:B------:R-:W-:Y:S06]  /*6e60*/  @!P2 BRA `(.L_x_502) ;  /* 0x000000000004a947 */ /* 0x000fec0003800000 */
[----:B------:R-:W-:Y:S01]  /*6e70*/  BPT.TRAP 0x1 ;  /* 0x000000040000795c */ /* 0x000fe20000300000 */
.L_x_502:
[----:B------:R-:W-:Y:S01]  /*6e80*/  IMAD R97, R17, 0x8, R16 ;  /* 0x0000000811617824 */ /* 0x000fe200078e0210 */
[----:B------:R-:W-:Y:S01]  /*6e90*/  SHF.L.U32 R98, R205, 0x1f, RZ ;  /* 0x0000001fcd627819 */ /* 0x000fe200000006ff */
[----:B------:R-:W0:Y:S01]  /*6ea0*/  LDC R143, c[0x0][0x2f4] ;  /* 0x0000bd00ff8f7b82 */ /* 0x000e220000000800 */
[----:B------:R-:W-:Y:S01]  /*6eb0*/  BSSY B1, `(.L_x_503) ;  /* 0x0000004000017945 */ /* 0x000fe20003800000 */
[----:B------:R-:W-:Y:S01]  /*6ec0*/  IMAD.MOV.U32 R127, RZ, RZ, R92 ;  /* 0x000000ffff7f7224 */ /* 0x000fe200078e005c */
[----:B------:R-:W1:Y:S02]  /*6ed0*/  SYNCS.PHASECHK.TRANS64.TRYWAIT P5, [R97+URZ+0x36890], R98 ;  /* 0x03689062610075a7 */ /* 0x000e6400080a017f */
[----:B-1----:R-:W-:Y:S05]  /*6ee0*/  @!P5 BRA `(.L_x_504) ;  /* 0x0000021800dcd947 */ /* 0x002fea0003800000 */
.L_x_810:
[----:B------:R-:W-:Y:S05]  /*6ef0*/  BSYNC B1 ;  /* 0x0000000000017941 */ /* 0x000fea0003800000 */
.L_x_503:
[----:B------:R-:W2:Y:S01]  /*6f00*/  LDC.64 R128, c[0x0][0x300] ;  /* 0x0000c000ff807b82 */ /* 0x000ea20000000a00 */
[----:B------:R-:W-:Y:S01]  /*6f10*/  BSSY B1, `(.L_x_505) ;  /* 0x0000190000017945 */ /* 0x000fe20003800000 */
[----:B0-----:R-:W-:-:S03]  /*6f20*/  IMAD.IADD R148, R143, 0x1, -R132 ;  /* 0x000000018f947824 */ /* 0x001fc600078e0a84 */
[----:B------:R-:W-:Y:S05]  /*6f30*/  @P4 BRA `(.L_x_506) ;  /* 0x0000001800344947 */ /* 0x000fea0003800000 */
[----:B------:R-:W-:Y:S01]  /*6f40*/  ISETP.NE.AND P4, PT, R28, RZ, PT ;  /* 0x000000ff1c00720c */ /* 0x000fe20003f85270 */
[-C--:B--2---:R-:W-:Y:S01]  /*6f50*/  IMAD R156, R151, R128.reuse, RZ ;  /* 0x00000080979c7224 */ /* 0x084fe200078e02ff */
[----:B------:R-:W-:Y:S01]  /*6f60*/  BSSY B2, `(.L_x_507) ;  /* 0x0000084000027945 */ /* 0x000fe20003800000 */
[----:B------:R-:W-:-:S04]  /*6f70*/  IMAD.WIDE.U32 R130, R204, R128, R126 ;  /* 0x00000080cc827225 */ /* 0x000fc800078e007e */
[----:B------:R-:W-:-:S04]  /*6f80*/  IMAD R156, R204, R129, R156 ;  /* 0x00000081cc9c7224 */ /* 0x000fc800078e029c */
[----:B------:R-:W-:Y:S02]  /*6f90*/  IMAD.IADD R156, R156, 0x1, R131 ;  /* 0x000000019c9c7824 */ /* 0x000fe400078e0283 */
[----:B------:R-:W-:Y:S05]  /*6fa0*/  @!P4 BRA `(.L_x_508) ;  /* 0x0000000400fcc947 */ /* 0x000fea0003800000 */
[----:B------:R-:W-:Y:S01]  /*6fb0*/  SEL R88, R132, R148, !P0 ;  /* 0x0000009484587207 */ /* 0x000fe20004000000 */
[----:B------:R-:W-:Y:S01]  /*6fc0*/  BSSY B3, `(.L_x_509) ;  /* 0x0000071000037945 */ /* 0x000fe20003800000 */
[----:B------:R-:W-:Y:S02]  /*6fd0*/  ISETP.GE.AND P4, PT, R18, R121, PT ;  /* 0x000000791200720c */ /* 0x000fe40003f86270 */
[----:B------:R-:W-:-:S04]  /*6fe0*/  SHF.R.S32.HI R89, RZ, 0x1f, R88 ;  /* 0x0000001fff597819 */ /* 0x000fc80000011458 */
[----:B------:R-:W-:-:S04]  /*6ff0*/  LEA.HI R89, R89, R88, RZ, 0x4 ;  /* 0x0000005859597211 */ /* 0x000fc800078f20ff */
[----:B------:R-:W-:-:S04]  /*7000*/  LEA.HI.SX32 R161, R89, R119, 0x1c ;  /* 0x0000007759a17211 */ /* 0x000fc800078fe2ff */
[----:B------:R-:W-:-:S04]  /*7010*/  SHF.R.S32.HI R89, RZ, 0x1f, R161 ;  /* 0x0000001fff597819 */ /* 0x000fc800000114a1 */
[----:B------:R-:W-:Y:S01]  /*7020*/  LEA.HI R89, R89, R161, RZ, 0x3 ;  /* 0x000000a159597211 */ /* 0x000fe200078f18ff */
[----:B------:R-:W-:-:S03]  /*7030*/  IMAD.SHL.U32 R161, R161, 0x8, RZ ;  /* 0x00000008a1a17824 */ /* 0x000fc600078e00ff */
[----:B------:R-:W-:Y:S02]  /*7040*/  SHF.R.S32.HI R89, RZ, 0x3, R89 ;  /* 0x00000003ff597819 */ /* 0x000fe40000011459 */
[----:B------:R-:W-:-:S03]  /*7050*/  LOP3.LUT R88, R213, 0x38, R161, 0xf8, !PT ;  /* 0x00000038d5587812 */ /* 0x000fc600078ef8a1 */
[----:B------:R-:W-:Y:S01]  /*7060*/  IMAD R89, R89, 0x1c00, R215 ;  /* 0x00001c0059597824 */ /* 0x000fe200078e02d7 */
[----:B------:R-:W-:-:S05]  /*7070*/  LOP3.LUT R88, R88, R214, RZ, 0x3c, !PT ;  /* 0x000000d658587212 */ /* 0x000fca00078e3cff */
[----:B------:R-:W-:-:S04]  /*7080*/  IMAD.IADD R88, R89, 0x1, R88 ;  /* 0x0000000159587824 */ /* 0x000fc800078e0258 */
[C---:B------:R-:W-:Y:S02]  /*7090*/  IMAD R92, R17.reuse, 0x5400, R88 ;  /* 0x00005400115c7824 */ /* 0x040fe400078e0258 */
[----:B------:R-:W-:Y:S02]  /*70a0*/  IMAD R88, R17, 0x5400, R147 ;  /* 0x0000540011587824 */ /* 0x000fe400078e0293 */
[--C-:B------:R-:W-:Y:S02]  /*70b0*/  IMAD R92, R92, 0x2, R16.reuse ;  /* 0x000000025c5c7824 */ /* 0x100fe400078e0210 */
[----:B------:R-:W-:-:S04]  /*70c0*/  IMAD R88, R88, 0x2, R16 ;  /* 0x0000000258587824 */ /* 0x000fc800078e0210 */
[----:B------:R-:W0:Y:S04]  /*70d0*/  LDS.128 R92, [R92+0x21400] ;  /* 0x021400005c5c7984 */ /* 0x000e280000000c00 */
[----:B------:R-:W2:Y:S01]  /*70e0*/  LDS.128 R88, [R88+0x21400] ;  /* 0x0214000058587984 */ /* 0x000ea20000000c00 */
[----:B------:R-:W-:Y:S05]  /*70f0*/  @P4 BRA `(.L_x_510) ;  /* 0x0000000400744947 */ /* 0x000fea0003800000 */
[--C-:B------:R-:W-:Y:S01]  /*7100*/  SHF.R.U64 R48, R48, 0x10, R49.reuse ;  /* 0x0000001030307819 */ /* 0x100fe20000001231 */
[----:B0-----:R-:W-:Y:S01]  /*7110*/  IMAD.U32 R170, R93, 0x10000, RZ ;  /* 0x000100005daa7824 */ /* 0x001fe200078e00ff */
[----:B------:R-:W-:Y:S02]  /*7120*/  SHF.R.U32.HI R49, RZ, 0x10, R49 ;  /* 0x00000010ff317819 */ /* 0x000fe40000011631 */
[C---:B------:R-:W-:Y:S02]  /*7130*/  PRMT R48, R162.reuse, 0x5432, R48 ;  /* 0x00005432a2307816 */ /* 0x040fe40000000030 */
[----:B------:R-:W-:Y:S02]  /*7140*/  PRMT R49, R162, 0x5410, R49 ;  /* 0x00005410a2317816 */ /* 0x000fe40000000031 */
[----:B------:R-:W-:Y:S02]  /*7150*/  SHF.R.U64 R50, R50, 0x10, R51 ;  /* 0x0000001032327819 */ /* 0x000fe40000001233 */
[----:B------:R-:W-:-:S02]  /*7160*/  SHF.R.U32.HI R162, RZ, 0x10, R77 ;  /* 0x00000010ffa27819 */ /* 0x000fc4000001164d */
[----:B------:R-:W-:Y:S02]  /*7170*/  SHF.R.U64 R76, R76, 0x10, R77 ;  /* 0x000000104c4c7819 */ /* 0x000fe4000000124d */
[--C-:B------:R-:W-:Y:S02]  /*7180*/  SHF.R.U64 R77, R78, 0x10, R79.reuse ;  /* 0x000000104e4d7819 */ /* 0x100fe4000000124f */
[----:B------:R-:W-:Y:S02]  /*7190*/  PRMT R78, R163, 0x5432, R50 ;  /* 0x00005432a34e7816 */ /* 0x000fe40000000032 */
[----:B------:R-:W-:Y:S02]  /*71a0*/  SHF.R.U32.HI R79, RZ, 0x10, R79 ;  /* 0x00000010ff4f7819 */ /* 0x000fe4000001164f */
[----:B------:R-:W-:Y:S01]  /*71b0*/  PRMT R50, R169, 0x5432, R162 ;  /* 0x00005432a9327816 */ /* 0x000fe200000000a2 */
[----:B------:R-:W-:Y:S01]  /*71c0*/  IMAD.U32 R162, R49, 0x10000, RZ ;  /* 0x0001000031a27824 */ /* 0x000fe200078e00ff */
[----:B------:R-:W-:-:S02]  /*71d0*/  SHF.R.U32.HI R51, RZ, 0x10, R51 ;  /* 0x00000010ff337819 */ /* 0x000fc40000011633 */
[----:B------:R-:W-:Y:S01]  /*71e0*/  PRMT R79, R169, 0x5410, R79 ;  /* 0x00005410a94f7816 */ /* 0x000fe2000000004f */
[----:B------:R-:W-:Y:S01]  /*71f0*/  IMAD.U32 R169, R50, 0x10000, RZ ;  /* 0x0001000032a97824 */ /* 0x000fe200078e00ff */
[----:B------:R-:W-:Y:S02]  /*7200*/  PRMT R51, R163, 0x5410, R51 ;  /* 0x00005410a3337816 */ /* 0x000fe40000000033 */
[----:B------:R-:W-:Y:S01]  /*7210*/  PRMT R76, R168, 0x5432, R76 ;  /* 0x00005432a84c7816 */ /* 0x000fe2000000004c */
[-C--:B------:R-:W-:Y:S01]  /*7220*/  FMUL.FTZ R163, R170, R169.reuse ;  /* 0x000000a9aaa37220 */ /* 0x080fe20000410000 */
[----:B------:R-:W-:Y:S01]  /*7230*/  PRMT R77, R168, 0x5410, R77 ;  /* 0x00005410a84d7816 */ /* 0x000fe2000000004d */
[----:B--2---:R-:W-:Y:S01]  /*7240*/  IMAD.U32 R168, R89, 0x10000, RZ ;  /* 0x0001000059a87824 */ /* 0x004fe200078e00ff */
[----:B------:R-:W-:Y:S02]  /*7250*/  LOP3.LUT R50, R50, 0xffff0000, RZ, 0xc0, !PT ;  /* 0xffff000032327812 */ /* 0x000fe400078ec0ff */
[----:B------:R-:W-:Y:S01]  /*7260*/  LOP3.LUT R93, R93, 0xffff0000, RZ, 0xc0, !PT ;  /* 0xffff00005d5d7812 */ /* 0x000fe200078ec0ff */
[-C--:B------:R-:W-:Y:S01]  /*7270*/  FFMA.FTZ R163, R168, R162.reuse, -R163 ;  /* 0x000000a2a8a37223 */ /* 0x080fe200000108a3 */
[----:B------:R-:W-:Y:S01]  /*7280*/  FMUL.FTZ R162, R170, R162 ;  /* 0x000000a2aaa27220 */ /* 0x000fe20000410000 */
[----:B------:R-:W-:Y:S01]  /*7290*/  LOP3.LUT R89, R89, 0xffff0000, RZ, 0xc0, !PT ;  /* 0xffff000059597812 */ /* 0x000fe200078ec0ff */
[C---:B------:R-:W-:Y:S01]  /*72a0*/  IMAD.U32 R170, R95.reuse, 0x10000, RZ ;  /* 0x000100005faa7824 */ /* 0x040fe200078e00ff */
[----:B------:R-:W-:Y:S01]  /*72b0*/  LOP3.LUT R95, R95, 0xffff0000, RZ, 0xc0, !PT ;  /* 0xffff00005f5f7812 */ /* 0x000fe200078ec0ff */
[----:B------:R-:W-:Y:S01]  /*72c0*/  FFMA.FTZ R162, R168, R169, R162 ;  /* 0x000000a9a8a27223 */ /* 0x000fe200000100a2 */
[----:B------:R-:W-:Y:S01]  /*72d0*/  LOP3.LUT R168, R49, 0xffff0000, RZ, 0xc0, !PT ;  /* 0xffff000031a87812 */ /* 0x000fe200078ec0ff */
[----:B------:R-:W-:Y:S01]  /*72e0*/  FMUL.FTZ R49, R93, R50 ;  /* 0x000000325d317220 */ /* 0x000fe20000410000 */
[C---:B------:R-:W-:Y:S01]  /*72f0*/  IMAD.U32 R169, R79.reuse, 0x10000, RZ ;  /* 0x000100004fa97824 */ /* 0x040fe200078e00ff */
[----:B------:R-:W-:-:S02]  /*7300*/  LOP3.LUT R79, R79, 0xffff0000, RZ, 0xc0, !PT ;  /* 0xffff00004f4f7812 */ /* 0x000fc400078ec0ff */
[-C--:B------:R-:W-:Y:S01]  /*7310*/  FMUL.FTZ R93, R93, R168.reuse ;  /* 0x000000a85d5d7220 */ /* 0x080fe20000410000 */
[----:B------:R-:W-:Y:S01]  /*7320*/  FFMA.FTZ R49, R89, R168, -R49 ;  /* 0x000000a859317223 */ /* 0x000fe20000010831 */
[----:B------:R-:W-:Y:S02]  /*7330*/  IMAD.U32 R168, R91, 0x10000, RZ ;  /* 0x000100005ba87824 */ /* 0x000fe400078e00ff */
[----:B------:R-:W-:Y:S01]  /*7340*/  FFMA.FTZ R50, R89, R50, R93 ;  /* 0x0000003259327223 */ /* 0x000fe2000001005d */
[----:B------:R-:W-:Y:S02]  /*7350*/  IMAD.U32 R93, R51, 0x10000, RZ ;  /* 0x00010000335d7824 */ /* 0x000fe400078e00ff */
[----:B------:R-:W-:Y:S01]  /*7360*/  FMUL.FTZ R89, R170, R169 ;  /* 0x000000a9aa597220 */ /* 0x000fe20000410000 */
[----:B------:R-:W-:Y:S02]  /*7370*/  F2FP.BF16.F32.PACK_AB R49, R49, R163 ;  /* 0x000000a33131723e */ /* 0x000fe400000010ff */
[----:B------:R-:W-:Y:S01]  /*7380*/  F2FP.BF16.F32.PACK_AB R50, R50, R162 ;  /* 0x000000a23232723e */ /* 0x000fe200000010ff */
[-C--:B------:R-:W-:Y:S01]  /*7390*/  FFMA.FTZ R89, R168, R93.reuse, -R89 ;  /* 0x0000005da8597223 */ /* 0x080fe20000010859 */
[----:B------:R-:W-:-:S04]  /*73a0*/  FMUL.FTZ R93, R170, R93 ;  /* 0x0000005daa5d7220 */ /* 0x000fc80000410000 */
[----:B------:R-:W-:Y:S01]  /*73b0*/  FFMA.FTZ R93, R168, R169, R93 ;  /* 0x000000a9a85d7223 */ /* 0x000fe2000001005d */
[----:B------:R-:W-:Y:S02]  /*73c0*/  LOP3.LUT R168, R51, 0xffff0000, RZ, 0xc0, !PT ;  /* 0xffff000033a87812 */ /* 0x000fe400078ec0ff */
[----:B------:R-:W-:Y:S01]  /*73d0*/  LOP3.LUT R51, R91, 0xffff0000, RZ, 0xc0, !PT ;  /* 0xffff00005b337812 */ /* 0x000fe200078ec0ff */
[CC--:B------:R-:W-:Y:S02]  /*73e0*/  FMUL.FTZ R91, R95.reuse, R79.reuse ;  /* 0x0000004f5f5b7220 */ /* 0x0c0fe40000410000 */
[-C--:B------:R-:W-:Y:S02]  /*73f0*/  FMUL.FTZ R95, R95, R168.reuse ;  /* 0x000000a85f5f7220 */ /* 0x080fe40000410000 */
[C---:B------:R-:W-:Y:S02]  /*7400*/  FFMA.FTZ R91, R51.reuse, R168, -R91 ;  /* 0x000000a8335b7223 */ /* 0x040fe4000001085b */
[----:B------:R-:W-:Y:S01]  /*7410*/  FFMA.FTZ R95, R51, R79, R95 ;  /* 0x0000004f335f7223 */ /* 0x000fe2000001005f */
[C---:B------:R-:W-:Y:S01]  /*7420*/  IMAD.U32 R79, R76.reuse, 0x10000, RZ ;  /* 0x000100004c4f7824 */ /* 0x040fe200078e00ff */
[----:B------:R-:W-:Y:S01]  /*7430*/  LOP3.LUT R76, R76, 0xffff0000, RZ, 0xc0, !PT ;  /* 0xffff00004c4c7812 */ /* 0x000fe200078ec0ff */
[----:B------:R-:W-:Y:S01]  /*7440*/  IMAD.U32 R51, R88, 0x10000, RZ ;  /* 0x0001000058337824 */ /* 0x000fe200078e00ff */
[----:B------:R-:W-:Y:S01]  /*7450*/  F2FP.BF16.F32.PACK_AB R91, R91, R89 ;  /* 0x000000595b5b723e */ /* 0x000fe200000010ff */
[----:B------:R-:W-:Y:S01]  /*7460*/  IMAD.U32 R89, R92, 0x10000, RZ ;  /* 0x000100005c597824 */ /* 0x000fe200078e00ff */
[----:B------:R-:W-:Y:S01]  /*7470*/  F2FP.BF16.F32.PACK_AB R95, R95, R93 ;  /* 0x0000005d5f5f723e */ /* 0x000fe200000010ff */
[C---:B------:R-:W-:Y:S01]  /*7480*/  IMAD.U32 R93, R48.reuse, 0x10000, RZ ;  /* 0x00010000305d7824 */ /* 0x040fe200078e00ff */
[----:B------:R-:W-:Y:S01]  /*7490*/  LOP3.LUT R48, R48, 0xffff0000, RZ, 0xc0, !PT ;  /* 0xffff000030307812 */ /* 0x000fe200078ec0ff */
[----:B------:R-:W-:-:S02]  /*74a0*/  FMUL.FTZ R162, R89, R79 ;  /* 0x0000004f59a27220 */ /* 0x000fc40000410000 */
[-C--:B------:R-:W-:Y:S02]  /*74b0*/  FMUL.FTZ R89, R89, R93.reuse ;  /* 0x0000005d59597220 */ /* 0x080fe40000410000 */
[C---:B------:R-:W-:Y:S01]  /*74c0*/  FFMA.FTZ R162, R51.reuse, R93, -R162 ;  /* 0x0000005d33a27223 */ /* 0x040fe200000108a2 */
[----:B------:R-:W-:Y:S02]  /*74d0*/  IMAD.U32 R93, R94, 0x10000, RZ ;  /* 0x000100005e5d7824 */ /* 0x000fe400078e00ff */
[----:B------:R-:W-:Y:S01]  /*74e0*/  FFMA.FTZ R89, R51, R79, R89 ;  /* 0x0000004f33597223 */ /* 0x000fe20000010059 */
[----:B------:R-:W-:Y:S02]  /*74f0*/  LOP3.LUT R51, R92, 0xffff0000, RZ, 0xc0, !PT ;  /* 0xffff00005c337812 */ /* 0x000fe400078ec0ff */
[----:B------:R-:W-:-:S03]  /*7500*/  LOP3.LUT R79, R88, 0xffff0000, RZ, 0xc0, !PT ;  /* 0xffff0000584f7812 */ /* 0x000fc600078ec0ff */
[C---:B------:R-:W-:Y:S01]  /*7510*/  FMUL.FTZ R88, R51.reuse, R76 ;  /* 0x0000004c33587220 */ /* 0x040fe20000410000 */
[----:B------:R-:W-:-:S03]  /*7520*/  FMUL.FTZ R51, R51, R48 ;  /* 0x0000003033337220 */ /* 0x000fc60000410000 */
[C---:B------:R-:W-:Y:S01]  /*7530*/  FFMA.FTZ R48, R79.reuse, R48, -R88 ;  /* 0x000000304f307223 */ /* 0x040fe20000010858 */
[----:B------:R-:W-:Y:S01]  /*7540*/  FFMA.FTZ R51, R79, R76, R51 ;  /* 0x0000004c4f337223 */ /* 0x000fe20000010033 */
[C---:B------:R-:W-:Y:S01]  /*7550*/  IMAD.U32 R79, R77.reuse, 0x10000, RZ ;  /* 0x000100004d4f7824 */ /* 0x040fe200078e00ff */
[----:B------:R-:W-:Y:S01]  /*7560*/  LOP3.LUT R77, R77, 0xffff0000, RZ, 0xc0, !PT ;  /* 0xffff00004d4d7812 */ /* 0x000fe200078ec0ff */
[C---:B------:R-:W-:Y:S01]  /*7570*/  IMAD.U32 R88, R78.reuse, 0x10000, RZ ;  /* 0x000100004e587824 */ /* 0x040fe200078e00ff */
[----:B------:R-:W-:Y:S01]  /*7580*/  LOP3.LUT R78, R78, 0xffff0000, RZ, 0xc0, !PT ;  /* 0xffff00004e4e7812 */ /* 0x000fe200078ec0ff */
[C---:B------:R-:W-:Y:S01]  /*7590*/  FMUL.FTZ R92, R93.reuse, R79 ;  /* 0x0000004f5d5c7220 */ /* 0x040fe20000410000 */
[----:B------:R-:W-:Y:S02]  /*75a0*/  IMAD.U32 R76, R90, 0x10000, RZ ;  /* 0x000100005a4c7824 */ /* 0x000fe400078e00ff */
[----:B------:R-:W-:Y:S01]  /*75b0*/  FMUL.FTZ R93, R93, R88 ;  /* 0x000000585d5d7220 */ /* 0x000fe20000410000 */
[----:B------:R-:W-:Y:S01]  /*75c0*/  F2FP.BF16.F32.PACK_AB R48, R48, R162 ;  /* 0x000000a23030723e */ /* 0x000fe200000010ff */
[----:B------:R-:W-:-:S02]  /*75d0*/  FFMA.FTZ R92, R76, R88, -R92 ;  /* 0x000000584c5c7223 */ /* 0x000fc4000001085c */
[----:B------:R-:W-:Y:S01]  /*75e0*/  FFMA.FTZ R93, R76, R79, R93 ;  /* 0x0000004f4c5d7223 */ /* 0x000fe2000001005d */
[----:B------:R-:W-:Y:S02]  /*75f0*/  LOP3.LUT R76, R94, 0xffff0000, RZ, 0xc0, !PT ;  /* 0xffff00005e4c7812 */ /* 0x000fe400078ec0ff */
[----:B------:R-:W-:Y:S02]  /*7600*/  LOP3.LUT R79, R90, 0xffff0000, RZ, 0xc0, !PT ;  /* 0xffff00005a4f7812 */ /* 0x000fe400078ec0ff */
[----:B------:R-:W-:Y:S01]  /*7610*/  F2FP.BF16.F32.PACK_AB R51, R51, R89 ;  /* 0x000000593333723e */ /* 0x000fe200000010ff */
[CC--:B------:R-:W-:Y:S01]  /*7620*/  FMUL.FTZ R88, R76.reuse, R77.reuse ;  /* 0x0000004d4c587220 */ /* 0x0c0fe20000410000 */
[-C--:B------:R-:W-:Y:S01]  /*7630*/  FMUL.FTZ R76, R76, R78.reuse ;  /* 0x0000004e4c4c7220 */ /* 0x080fe20000410000 */
[----:B------:R-:W-:Y:S02]  /*7640*/  IMAD.MOV.U32 R89, RZ, RZ, R49 ;  /* 0x000000ffff597224 */ /* 0x000fe400078e0031 */
[C---:B------:R-:W-:Y:S01]  /*7650*/  FFMA.FTZ R88, R79.reuse, R78, -R88 ;  /* 0x0000004e4f587223 */ /* 0x040fe20000010858 */
[----:B------:R-:W-:-:S04]  /*7660*/  FFMA.FTZ R76, R79, R77, R76 ;  /* 0x0000004d4f4c7223 */ /* 0x000fc8000001004c */
[----:B------:R-:W-:Y:S01]  /*7670*/  F2FP.BF16.F32.PACK_AB R90, R88, R92 ;  /* 0x0000005c585a723e */ /* 0x000fe200000010ff */
[----:B------:R-:W-:Y:S01]  /*7680*/  IMAD.MOV.U32 R88, RZ, RZ, R48 ;  /* 0x000000ffff587224 */ /* 0x000fe200078e0030 */
[----:B------:R-:W-:Y:S01]  /*7690*/  F2FP.BF16.F32.PACK_AB R76, R76, R93 ;  /* 0x0000005d4c4c723e */ /* 0x000fe200000010ff */
[----:B------:R-:W-:Y:S02]  /*76a0*/  IMAD.MOV.U32 R92, RZ, RZ, R51 ;  /* 0x000000ffff5c7224 */ /* 0x000fe400078e0033 */
[----:B------:R-:W-:Y:S02]  /*76b0*/  IMAD.MOV.U32 R93, RZ, RZ, R50 ;  /* 0x000000ffff5d7224 */ /* 0x000fe400078e0032 */
[----:B------:R-:W-:-:S07]  /*76c0*/  IMAD.MOV.U32 R94, RZ, RZ, R76 ;  /* 0x000000ffff5e7224 */ /* 0x000fce00078e004c */
.L_x_510:
[----:B------:R-:W-:Y:S05]  /*76d0*/  BSYNC B3 ;  /* 0x0000000000037941 */ /* 0x000fea0003800000 */
.L_x_509:
[----:B------:R-:W-:-:S13]  /*76e0*/  ISETP.GE.AND P4, PT, R161, R143, PT ;  /* 0x0000008fa100720c */ /* 0x000fda0003f86270 */
[--C-:B------:R-:W-:Y:S02]  /*76f0*/  @!P4 SHF.R.S32.HI R51, RZ, 0x1f, R161.reuse ;  /* 0x0000001fff33c819 */ /* 0x100fe400000114a1 */
[----:B------:R-:W-:-:S04]  /*7700*/  @!P4 IADD3 R161, P5, P6, R116, R130, R161 ;  /* 0x0000008274a1c210 */ /* 0x000fc80007ebe0a1 */
[----:B------:R-:W-:Y:S02]  /*7710*/  @!P4 IADD3.X R51, R7, R156, R51, P5, P6 ;  /* 0x0000009c0733c210 */ /* 0x000fe40002fec433 */
[----:B------:R-:W-:-:S04]  /*7720*/  IADD3 R49, P5, P6, R116, R130, R25 ;  /* 0x0000008274317210 */ /* 0x000fc80007ebe019 */
[----:B------:R-:W-:Y:S02]  /*7730*/  IADD3.X R50, R7, R156, R29, P5, P6 ;  /* 0x0000009c07327210 */ /* 0x000fe40002fec41d */
[----:B------:R-:W-:-:S04]  /*7740*/  LEA R48, P5, R49, R124, 0x1 ;  /* 0x0000007c31307211 */ /* 0x000fc800078a08ff */
[----:B------:R-:W-:Y:S02]  /*7750*/  LEA.HI.X R49, R49, R125, R50, 0x1, P5 ;  /* 0x0000007d31317211 */ /* 0x000fe400028f0c32 */
[----:B------:R-:W-:-:S03]  /*7760*/  @!P4 LEA R50, P5, R161, R124, 0x1 ;  /* 0x0000007ca132c211 */ /* 0x000fc600078a08ff */
[----:B--2---:R2:W-:Y:S01]  /*7770*/  STG.E.128 desc[UR60][R48.64], R88 ;  /* 0x0000005830007986 */ /* 0x0045e2000c101d3c */
[----:B------:R-:W-:-:S05]  /*7780*/  @!P4 LEA.HI.X R51, R161, R125, R51, 0x1, P5 ;  /* 0x0000007da133c211 */ /* 0x000fca00028f0c33 */
[----:B0-----:R2:W-:Y:S04]  /*7790*/  @!P4 STG.E.128 desc[UR60][R50.64], R92 ;  /* 0x0000005c3200c986 */ /* 0x0015e8000c101d3c */
.L_x_508:
[----:B------:R-:W-:Y:S05]  /*77a0*/  BSYNC B2 ;  /* 0x0000000000027941 */ /* 0x000fea0003800000 */
.L_x_507:
[----:B------:R-:W-:Y:S01]  /*77b0*/  ISETP.NE.AND P4, PT, R32, RZ, PT ;  /* 0x000000ff2000720c */ /* 0x000fe20003f85270 */
[----:B------:R-:W-:-:S12]  /*77c0*/  BSSY B2, `(.L_x_511) ;  /* 0x0000080000027945 */ /* 0x000fd80003800000 */
[----:B------:R-:W-:Y:S05]  /*77d0*/  @!P4 BRA `(.L_x_512) ;  /* 0x0000000400f8c947 */ /* 0x000fea0003800000 */
[----:B--2---:R-:W-:Y:S01]  /*77e0*/  SEL R48, R132, R148, !P1 ;  /* 0x0000009484307207 */ /* 0x004fe20004800000 */
        /* <DEDUP_REMOVED lines=20> */
[----:B------:R-:W-:Y:S01]  /*7930*/  SHF.R.U64 R46, R46, 0x10, R47 ;  /* 0x000000102e2e7819 */ /* 0x000fe2000000122f */
[----:B0-----:R-:W-:Y:S01]  /*7940*/  IMAD.U32 R93, R77, 0x10000, RZ ;  /* 0x000100004d5d7824 */ /* 0x001fe200078e00ff */
[--C-:B------:R-:W-:Y:S01]  /*7950*/  SHF.R.U32.HI R89, RZ, 0x10, R57.reuse ;  /* 0x00000010ff597819 */ /* 0x100fe20000011639 */
[----:B--2---:R-:W-:Y:S01]  /*7960*/  IMAD.U32 R91, R49, 0x10000, RZ ;  /* 0x00010000315b7824 */ /* 0x004fe200078e00ff */
[----:B------:R-:W-:Y:S02]  /*7970*/  SHF.R.U64 R56, R56, 0x10, R57 ;  /* 0x0000001038387819 */ /* 0x000fe40000001239 */
[----:B------:R-:W-:Y:S02]  /*7980*/  SHF.R.U64 R57, R58, 0x10, R59 ;  /* 0x000000103a397819 */ /* 0x000fe4000000123b */
[----:B------:R-:W-:Y:S02]  /*7990*/  SHF.R.U64 R44, R44, 0x10, R45 ;  /* 0x000000102c2c7819 */ /* 0x000fe4000000122d */
[----:B------:R-:W-:-:S02]  /*79a0*/  PRMT R58, R180, 0x5410, R46 ;  /* 0x00005410b43a7816 */ /* 0x000fc4000000002e */
[----:B------:R-:W-:Y:S02]  /*79b0*/  SHF.R.U32.HI R45, RZ, 0x10, R45 ;  /* 0x00000010ff2d7819 */ /* 0x000fe4000001162d */
[----:B------:R-:W-:Y:S02]  /*79c0*/  PRMT R46, R183, 0x5432, R89 ;  /* 0x00005432b72e7816 */ /* 0x000fe40000000059 */
[----:B------:R-:W-:Y:S02]  /*79d0*/  PRMT R45, R182, 0x5410, R45 ;  /* 0x00005410b62d7816 */ /* 0x000fe4000000002d */
[----:B------:R-:W-:Y:S01]  /*79e0*/  SHF.R.U32.HI R59, RZ, 0x10, R59 ;  /* 0x00000010ff3b7819 */ /* 0x000fe2000001163b */
[C---:B------:R-:W-:Y:S01]  /*79f0*/  IMAD.U32 R92, R46.reuse, 0x10000, RZ ;  /* 0x000100002e5c7824 */ /* 0x040fe200078e00ff */
[----:B------:R-:W-:Y:S01]  /*7a00*/  LOP3.LUT R46, R46, 0xffff0000, RZ, 0xc0, !PT ;  /* 0xffff00002e2e7812 */ /* 0x000fe200078ec0ff */
[----:B------:R-:W-:Y:S01]  /*7a10*/  IMAD.U32 R89, R45, 0x10000, RZ ;  /* 0x000100002d597824 */ /* 0x000fe200078e00ff */
[----:B------:R-:W-:Y:S01]  /*7a20*/  LOP3.LUT R77, R77, 0xffff0000, RZ, 0xc0, !PT ;  /* 0xffff00004d4d7812 */ /* 0x000fe200078ec0ff */
[----:B------:R-:W-:Y:S01]  /*7a30*/  FMUL.FTZ R90, R93, R92 ;  /* 0x0000005c5d5a7220 */ /* 0x000fe20000410000 */
[----:B------:R-:W-:-:S02]  /*7a40*/  SHF.R.U32.HI R47, RZ, 0x10, R47 ;  /* 0x00000010ff2f7819 */ /* 0x000fc4000001162f */
[----:B------:R-:W-:Y:S01]  /*7a50*/  PRMT R59, R181, 0x5432, R59 ;  /* 0x00005432b53b7816 */ /* 0x000fe2000000003b */
[-C--:B------:R-:W-:Y:S01]  /*7a60*/  FFMA.FTZ R90, R91, R89.reuse, -R90 ;  /* 0x000000595b5a7223 */ /* 0x080fe2000001085a */
[----:B------:R-:W-:Y:S01]  /*7a70*/  FMUL.FTZ R89, R93, R89 ;  /* 0x000000595d597220 */ /* 0x000fe20000410000 */
[----:B------:R-:W-:Y:S01]  /*7a80*/  LOP3.LUT R49, R49, 0xffff0000, RZ, 0xc0, !PT ;  /* 0xffff000031317812 */ /* 0x000fe200078ec0ff */
[----:B------:R-:W-:Y:S01]  /*7a90*/  IMAD.U32 R93, R79, 0x10000, RZ ;  /* 0x000100004f5d7824 */ /* 0x000fe200078e00ff */
[----:B------:R-:W-:Y:S01]  /*7aa0*/  PRMT R47, R180, 0x5432, R47 ;  /* 0x00005432b42f7816 */ /* 0x000fe2000000002f */
[----:B------:R-:W-:Y:S01]  /*7ab0*/  FFMA.FTZ R89, R91, R92, R89 ;  /* 0x0000005c5b597223 */ /* 0x000fe20000010059 */
[----:B------:R-:W-:Y:S01]  /*7ac0*/  LOP3.LUT R91, R45, 0xffff0000, RZ, 0xc0, !PT ;  /* 0xffff00002d5b7812 */ /* 0x000fe200078ec0ff */
[----:B------:R-:W-:Y:S01]  /*7ad0*/  FMUL.FTZ R45, R77, R46 ;  /* 0x0000002e4d2d7220 */ /* 0x000fe20000410000 */
[C---:B------:R-:W-:Y:S01]  /*7ae0*/  IMAD.U32 R92, R59.reuse, 0x10000, RZ ;  /* 0x000100003b5c7824 */ /* 0x040fe200078e00ff */
[----:B------:R-:W-:-:S02]  /*7af0*/  LOP3.LUT R59, R59, 0xffff0000, RZ, 0xc0, !PT ;  /* 0xffff00003b3b7812 */ /* 0x000fc400078ec0ff */
[-C--:B------:R-:W-:Y:S01]  /*7b00*/  FMUL.FTZ R77, R77, R91.reuse ;  /* 0x0000005b4d4d7220 */ /* 0x080fe20000410000 */
[----:B------:R-:W-:Y:S01]  /*7b10*/  FFMA.FTZ R45, R49, R91, -R45 ;  /* 0x0000005b312d7223 */ /* 0x000fe2000001082d */
[----:B------:R-:W-:Y:S01]  /*7b20*/  IMAD.U32 R91, R51, 0x10000, RZ ;  /* 0x00010000335b7824 */ /* 0x000fe200078e00ff */
[----:B------:R-:W-:Y:S01]  /*7b30*/  LOP3.LUT R79, R79, 0xffff0000, RZ, 0xc0, !PT ;  /* 0xffff00004f4f7812 */ /* 0x000fe200078ec0ff */
[----:B------:R-:W-:Y:S01]  /*7b40*/  FFMA.FTZ R46, R49, R46, R77 ;  /* 0x0000002e312e7223 */ /* 0x000fe2000001004d */
[----:B------:R-:W-:Y:S02]  /*7b50*/  IMAD.U32 R77, R47, 0x10000, RZ ;  /* 0x000100002f4d7824 */ /* 0x000fe400078e00ff */
[----:B------:R-:W-:Y:S01]  /*7b60*/  FMUL.FTZ R49, R93, R92 ;  /* 0x0000005c5d317220 */ /* 0x000fe20000410000 */
[----:B------:R-:W-:Y:S02]  /*7b70*/  PRMT R56, R183, 0x5410, R56 ;  /* 0x00005410b7387816 */ /* 0x000fe40000000038 */
[----:B------:R-:W-:Y:S01]  /*7b80*/  PRMT R44, R182, 0x5432, R44 ;  /* 0x00005432b62c7816 */ /* 0x000fe2000000002c */
[-C--:B------:R-:W-:Y:S01]  /*7b90*/  FFMA.FTZ R49, R91, R77.reuse, -R49 ;  /* 0x0000004d5b317223 */ /* 0x080fe20000010831 */
[----:B------:R-:W-:Y:S01]  /*7ba0*/  FMUL.FTZ R77, R93, R77 ;  /* 0x0000004d5d4d7220 */ /* 0x000fe20000410000 */
[----:B------:R-:W-:-:S02]  /*7bb0*/  F2FP.BF16.F32.PACK_AB R46, R46, R89 ;  /* 0x000000592e2e723e */ /* 0x000fc400000010ff */
[----:B------:R-:W-:Y:S01]  /*7bc0*/  PRMT R57, R181, 0x5410, R57 ;  /* 0x00005410b5397816 */ /* 0x000fe20000000039 */
[----:B------:R-:W-:Y:S01]  /*7bd0*/  FFMA.FTZ R77, R91, R92, R77 ;  /* 0x0000005c5b4d7223 */ /* 0x000fe2000001004d */
[----:B------:R-:W-:Y:S02]  /*7be0*/  LOP3.LUT R91, R47, 0xffff0000, RZ, 0xc0, !PT ;  /* 0xffff00002f5b7812 */ /* 0x000fe400078ec0ff */
[----:B------:R-:W-:Y:S01]  /*7bf0*/  LOP3.LUT R47, R51, 0xffff0000, RZ, 0xc0, !PT ;  /* 0xffff0000332f7812 */ /* 0x000fe200078ec0ff */
[----:B------:R-:W-:Y:S01]  /*7c00*/  FMUL.FTZ R51, R79, R59 ;  /* 0x0000003b4f337220 */ /* 0x000fe20000410000 */
[----:B------:R-:W-:Y:S01]  /*7c10*/  F2FP.BF16.F32.PACK_AB R45, R45, R90 ;  /* 0x0000005a2d2d723e */ /* 0x000fe200000010ff */
[-C--:B------:R-:W-:Y:S02]  /*7c20*/  FMUL.FTZ R79, R79, R91.reuse ;  /* 0x0000005b4f4f7220 */ /* 0x080fe40000410000 */
[C---:B------:R-:W-:Y:S02]  /*7c30*/  FFMA.FTZ R51, R47.reuse, R91, -R51 ;  /* 0x0000005b2f337223 */ /* 0x040fe40000010833 */
[----:B------:R-:W-:Y:S01]  /*7c40*/  FFMA.FTZ R79, R47, R59, R79 ;  /* 0x0000003b2f4f7223 */ /* 0x000fe2000001004f */
[----:B------:R-:W-:-:S02]  /*7c50*/  IMAD.U32 R59, R76, 0x10000, RZ ;  /* 0x000100004c3b7824 */ /* 0x000fc400078e00ff */
[----:B------:R-:W-:Y:S01]  /*7c60*/  F2FP.BF16.F32.PACK_AB R51, R51, R49 ;  /* 0x000000313333723e */ /* 0x000fe200000010ff */
[----:B------:R-:W-:Y:S01]  /*7c70*/  IMAD.U32 R49, R56, 0x10000, RZ ;  /* 0x0001000038317824 */ /* 0x000fe200078e00ff */
[----:B------:R-:W-:Y:S01]  /*7c80*/  F2FP.BF16.F32.PACK_AB R79, R79, R77 ;  /* 0x0000004d4f4f723e */ /* 0x000fe200000010ff */
[----:B------:R-:W-:Y:S01]  /*7c90*/  IMAD.U32 R77, R44, 0x10000, RZ ;  /* 0x000100002c4d7824 */ /* 0x000fe200078e00ff */
[----:B------:R-:W-:Y:S01]  /*7ca0*/  LOP3.LUT R56, R56, 0xffff0000, RZ, 0xc0, !PT ;  /* 0xffff000038387812 */ /* 0x000fe200078ec0ff */
[C---:B------:R-:W-:Y:S01]  /*7cb0*/  FMUL.FTZ R89, R59.reuse, R49 ;  /* 0x000000313b597220 */ /* 0x040fe20000410000 */
[----:B------:R-:W-:Y:S02]  /*7cc0*/  IMAD.U32 R47, R48, 0x10000, RZ ;  /* 0x00010000302f7824 */ /* 0x000fe400078e00ff */
[-C--:B------:R-:W-:Y:S01]  /*7cd0*/  FMUL.FTZ R59, R59, R77.reuse ;  /* 0x0000004d3b3b7220 */ /* 0x080fe20000410000 */
[----:B------:R-:W-:Y:S01]  /*7ce0*/  LOP3.LUT R44, R44, 0xffff0000, RZ, 0xc0, !PT ;  /* 0xffff00002c2c7812 */ /* 0x000fe200078ec0ff */
[----:B------:R-:W-:-:S02]  /*7cf0*/  FFMA.FTZ R89, R47, R77, -R89 ;  /* 0x0000004d2f597223 */ /* 0x000fc40000010859 */
[----:B------:R-:W-:Y:S01]  /*7d00*/  FFMA.FTZ R59, R47, R49, R59 ;  /* 0x000000312f3b7223 */ /* 0x000fe2000001003b */
[----:B------:R-:W-:Y:S01]  /*7d10*/  LOP3.LUT R47, R76, 0xffff0000, RZ, 0xc0, !PT ;  /* 0xffff00004c2f7812 */ /* 0x000fe200078ec0ff */
[----:B------:R-:W-:Y:S01]  /*7d20*/  IMAD.U32 R77, R78, 0x10000, RZ ;  /* 0x000100004e4d7824 */ /* 0x000fe200078e00ff */
        /* <DEDUP_REMOVED lines=11> */
[-C--:B------:R-:W-:Y:S01]  /*7de0*/  FMUL.FTZ R77, R77, R56.reuse ;  /* 0x000000384d4d7220 */ /* 0x080fe20000410000 */
[----:B------:R-:W-:Y:S01]  /*7df0*/  F2FP.BF16.F32.PACK_AB R44, R44, R89 ;  /* 0x000000592c2c723e */ /* 0x000fe200000010ff */
[----:B------:R-:W-:-:S02]  /*7e00*/  FFMA.FTZ R76, R48, R56, -R76 ;  /* 0x00000038304c7223 */ /* 0x000fc4000001084c */
[----:B------:R-:W-:Y:S01]  /*7e10*/  FFMA.FTZ R77, R48, R49, R77 ;  /* 0x00000031304d7223 */ /* 0x000fe2000001004d */
[----:B------:R-:W-:Y:S02]  /*7e20*/  LOP3.LUT R48, R78, 0xffff0000, RZ, 0xc0, !PT ;  /* 0xffff00004e307812 */ /* 0x000fe400078ec0ff */
[----:B------:R-:W-:Y:S02]  /*7e30*/  LOP3.LUT R49, R50, 0xffff0000, RZ, 0xc0, !PT ;  /* 0xffff000032317812 */ /* 0x000fe400078ec0ff */
[----:B------:R-:W-:Y:S01]  /*7e40*/  F2FP.BF16.F32.PACK_AB R47, R47, R59 ;  /* 0x0000003b2f2f723e */ /* 0x000fe200000010ff */
[C---:B------:R-:W-:Y:S01]  /*7e50*/  FMUL.FTZ R50, R48.reuse, R57 ;  /* 0x0000003930327220 */ /* 0x040fe20000410000 */
[----:B------:R-:W-:-:S03]  /*7e60*/  FMUL.FTZ R48, R48, R58 ;  /* 0x0000003a30307220 */ /* 0x000fc60000410000 */
[C---:B------:R-:W-:Y:S01]  /*7e70*/  FFMA.FTZ R50, R49.reuse, R58, -R50 ;  /* 0x0000003a31327223 */ /* 0x040fe20000010832 */
[----:B------:R-:W-:Y:S01]  /*7e80*/  FFMA.FTZ R48, R49, R57, R48 ;  /* 0x0000003931307223 */ /* 0x000fe20000010030 */
[----:B------:R-:W-:-:S03]  /*7e90*/  IMAD.MOV.U32 R49, RZ, RZ, R45 ;  /* 0x000000ffff317224 */ /* 0x000fc600078e002d */
[----:B------:R-:W-:Y:S01]  /*7ea0*/  F2FP.BF16.F32.PACK_AB R50, R50, R76 ;  /* 0x0000004c3232723e */ /* 0x000fe200000010ff */
[----:B------:R-:W-:Y:S01]  /*7eb0*/  IMAD.MOV.U32 R76, RZ, RZ, R47 ;  /* 0x000000ffff4c7224 */ /* 0x000fe200078e002f */
[----:B------:R-:W-:Y:S01]  /*7ec0*/  F2FP.BF16.F32.PACK_AB R78, R48, R77 ;  /* 0x0000004d304e723e */ /* 0x000fe200000010ff */
[----:B------:R-:W-:Y:S02]  /*7ed0*/  IMAD.MOV.U32 R48, RZ, RZ, R44 ;  /* 0x000000ffff307224 */ /* 0x000fe400078e002c */
[----:B------:R-:W-:-:S07]  /*7ee0*/  IMAD.MOV.U32 R77, RZ, RZ, R46 ;  /* 0x000000ffff4d7224 */ /* 0x000fce00078e002e */
.L_x_514:
[----:B------:R-:W-:Y:S05]  /*7ef0*/  BSYNC B3 ;  /* 0x0000000000037941 */ /* 0x000fea0003800000 */
.L_x_513:
        /* <DEDUP_REMOVED lines=12> */
.L_x_512:
[----:B------:R-:W-:Y:S05]  /*7fc0*/  BSYNC B2 ;  /* 0x0000000000027941 */ /* 0x000fea0003800000 */
.L_x_511:
[----:B------:R-:W-:-:S13]  /*7fd0*/  ISETP.NE.AND P4, PT, R33, RZ, PT ;  /* 0x000000ff2100720c */ /* 0x000fda0003f85270 */
[----:B------:R-:W-:Y:S05]  /*7fe0*/  @!P4 BRA `(.L_x_506) ;  /* 0x000000080008c947 */ /* 0x000fea0003800000 */
[----:B---3--:R-:W3:Y:S01]  /*7ff0*/  LDL R44, [R1+0x10] ;  /* 0x00001000012c7983 */ /* 0x008ee20000100800 */
[----:B------:R-:W-:Y:S01]  /*8000*/  IADD3 R56, P4, P5, R116, R130, R27 ;  /* 0x0000008274387210 */ /* 0x000fe20007d9e01b */
[----:B------:R-:W-:Y:S03]  /*8010*/  BSSY B2, `(.L_x_515) ;  /* 0x0000075000027945 */ /* 0x000fe60003800000 */
[----:B------:R-:W-:Y:S02]  /*8020*/  IADD3.X R57, R7, R156, R31, P4, P5 ;  /* 0x0000009c07397210 */ /* 0x000fe400027ea41f */
[----:B------:R-:W-:Y:S02]  /*8030*/  ISETP.GE.AND P4, PT, R3, R121, PT ;  /* 0x000000790300720c */ /* 0x000fe40003f86270 */
[----:B---3--:R-:W-:-:S04]  /*8040*/  LOP3.LUT P6, RZ, R44, 0x1, RZ, 0xc0, !PT ;  /* 0x000000012cff7812 */ /* 0x008fc800078cc0ff */
[----:B------:R-:W-:-:S04]  /*8050*/  SEL R44, R132, R148, !P6 ;  /* 0x00000094842c7207 */ /* 0x000fc80007000000 */
        /* <DEDUP_REMOVED lines=11> */
[C---:B--2---:R-:W-:Y:S02]  /*8110*/  IMAD R48, R17.reuse, 0x5400, R44 ;  /* 0x0000540011307824 */ /* 0x044fe400078e022c */
[----:B------:R-:W-:Y:S02]  /*8120*/  IMAD R44, R17, 0x5400, R144 ;  /* 0x00005400112c7824 */ /* 0x000fe400078e0290 */
[--C-:B------:R-:W-:Y:S02]  /*8130*/  IMAD R48, R48, 0x2, R16.reuse ;  /* 0x0000000230307824 */ /* 0x100fe400078e0210 */
[----:B------:R-:W-:-:S04]  /*8140*/  IMAD R44, R44, 0x2, R16 ;  /* 0x000000022c2c7824 */ /* 0x000fc800078e0210 */
[----:B------:R-:W0:Y:S04]  /*8150*/  LDS.128 R48, [R48+0x21400] ;  /* 0x0214000030307984 */ /* 0x000e280000000c00 */
[----:B------:R-:W2:Y:S01]  /*8160*/  LDS.128 R44, [R44+0x21400] ;  /* 0x021400002c2c7984 */ /* 0x000ea20000000c00 */
[----:B------:R-:W-:Y:S05]  /*8170*/  @P4 BRA `(.L_x_516) ;  /* 0x0000000400784947 */ /* 0x000fea0003800000 */
[--C-:B------:R-:W-:Y:S01]  /*8180*/  SHF.R.U32.HI R59, RZ, 0x10, R41.reuse ;  /* 0x00000010ff3b7819 */ /* 0x100fe20000011629 */
[----:B0-----:R-:W-:Y:S01]  /*8190*/  IMAD.U32 R77, R49, 0x10000, RZ ;  /* 0x00010000314d7824 */ /* 0x001fe200078e00ff */
[----:B------:R-:W-:Y:S02]  /*81a0*/  SHF.R.U64 R40, R40, 0x10, R41 ;  /* 0x0000001028287819 */ /* 0x000fe40000001229 */
[----:B------:R-:W-:Y:S02]  /*81b0*/  SHF.R.U32.HI R76, RZ, 0x10, R53 ;  /* 0x00000010ff4c7819 */ /* 0x000fe40000011635 */
[--C-:B------:R-:W-:Y:S02]  /*81c0*/  SHF.R.U64 R41, R42, 0x10, R43.reuse ;  /* 0x000000102a297819 */ /* 0x100fe4000000122b */
[----:B------:R-:W-:Y:S02]  /*81d0*/  SHF.R.U32.HI R42, RZ, 0x10, R43 ;  /* 0x00000010ff2a7819 */ /* 0x000fe4000001162b */
[C---:B------:R-:W-:Y:S01]  /*81e0*/  PRMT R43, R178.reuse, 0x5432, R59 ;  /* 0x00005432b22b7816 */ /* 0x040fe2000000003b */
[----:B--2---:R-:W-:Y:S01]  /*81f0*/  IMAD.U32 R59, R45, 0x10000, RZ ;  /* 0x000100002d3b7824 */ /* 0x004fe200078e00ff */
[----:B------:R-:W-:-:S02]  /*8200*/  PRMT R178, R178, 0x5410, R76 ;  /* 0x00005410b2b27816 */ /* 0x000fc4000000004c */
[----:B------:R-:W-:Y:S01]  /*8210*/  LOP3.LUT R45, R45, 0xffff0000, RZ, 0xc0, !PT ;  /* 0xffff00002d2d7812 */ /* 0x000fe200078ec0ff */
[C---:B------:R-:W-:Y:S01]  /*8220*/  IMAD.U32 R78, R43.reuse, 0x10000, RZ ;  /* 0x000100002b4e7824 */ /* 0x040fe200078e00ff */
[----:B------:R-:W-:Y:S01]  /*8230*/  LOP3.LUT R43, R43, 0xffff0000, RZ, 0xc0, !PT ;  /* 0xffff00002b2b7812 */ /* 0x000fe200078ec0ff */
[C---:B------:R-:W-:Y:S01]  /*8240*/  IMAD.U32 R76, R178.reuse, 0x10000, RZ ;  /* 0x00010000b24c7824 */ /* 0x040fe200078e00ff */
[----:B------:R-:W-:Y:S02]  /*8250*/  LOP3.LUT R178, R178, 0xffff0000, RZ, 0xc0, !PT ;  /* 0xffff0000b2b27812 */ /* 0x000fe400078ec0ff */
[----:B------:R-:W-:Y:S01]  /*8260*/  PRMT R40, R177, 0x5432, R40 ;  /* 0x00005432b1287816 */ /* 0x000fe20000000028 */
[C---:B------:R-:W-:Y:S01]  /*8270*/  FMUL.FTZ R79, R77.reuse, R76 ;  /* 0x0000004c4d4f7220 */ /* 0x040fe20000410000 */
[-C--:B------:R-:W-:Y:S01]  /*8280*/  FMUL.FTZ R77, R77, R78.reuse ;  /* 0x0000004e4d4d7220 */ /* 0x080fe20000410000 */
[----:B------:R-:W-:Y:S02]  /*8290*/  PRMT R177, R177, 0x5410, R42 ;  /* 0x00005410b1b17816 */ /* 0x000fe4000000002a */
[C---:B------:R-:W-:Y:S01]  /*82a0*/  FFMA.FTZ R79, R59.reuse, R78, -R79 ;  /* 0x0000004e3b4f7223 */ /* 0x040fe2000001084f */
[----:B------:R-:W-:Y:S01]  /*82b0*/  FFMA.FTZ R77, R59, R76, R77 ;  /* 0x0000004c3b4d7223 */ /* 0x000fe2000001004d */
[----:B------:R-:W-:-:S02]  /*82c0*/  LOP3.LUT R59, R49, 0xffff0000, RZ, 0xc0, !PT ;  /* 0xffff0000313b7812 */ /* 0x000fc400078ec0ff */
[----:B------:R-:W-:Y:S02]  /*82d0*/  SHF.R.U32.HI R76, RZ, 0x10, R55 ;  /* 0x00000010ff4c7819 */ /* 0x000fe40000011637 */
[----:B------:R-:W-:Y:S01]  /*82e0*/  SHF.R.U64 R52, R52, 0x10, R53 ;  /* 0x0000001034347819 */ /* 0x000fe20000001235 */
[CC--:B------:R-:W-:Y:S01]  /*82f0*/  FMUL.FTZ R49, R59.reuse, R178.reuse ;  /* 0x000000b23b317220 */ /* 0x0c0fe20000410000 */
[-C--:B------:R-:W-:Y:S01]  /*8300*/  FMUL.FTZ R59, R59, R43.reuse ;  /* 0x0000002b3b3b7220 */ /* 0x080fe20000410000 */
[----:B------:R-:W-:Y:S01]  /*8310*/  PRMT R76, R176, 0x5432, R76 ;  /* 0x00005432b04c7816 */ /* 0x000fe2000000004c */
[----:B------:R-:W-:Y:S02]  /*8320*/  IMAD.U32 R53, R177, 0x10000, RZ ;  /* 0x00010000b1357824 */ /* 0x000fe400078e00ff */
[C---:B------:R-:W-:Y:S01]  /*8330*/  FFMA.FTZ R49, R45.reuse, R43, -R49 ;  /* 0x0000002b2d317223 */ /* 0x040fe20000010831 */
[----:B------:R-:W-:Y:S01]  /*8340*/  FFMA.FTZ R59, R45, R178, R59 ;  /* 0x000000b22d3b7223 */ /* 0x000fe2000001003b */
[----:B------:R-:W-:Y:S01]  /*8350*/  IMAD.U32 R45, R51, 0x10000, RZ ;  /* 0x00010000332d7824 */ /* 0x000fe200078e00ff */
[----:B------:R-:W-:Y:S01]  /*8360*/  PRMT R42, R175, 0x5432, R52 ;  /* 0x00005432af2a7816 */ /* 0x000fe20000000034 */
[C---:B------:R-:W-:Y:S01]  /*8370*/  IMAD.U32 R43, R76.reuse, 0x10000, RZ ;  /* 0x000100004c2b7824 */ /* 0x040fe200078e00ff */
[----:B------:R-:W-:Y:S01]  /*8380*/  LOP3.LUT R76, R76, 0xffff0000, RZ, 0xc0, !PT ;  /* 0xffff00004c4c7812 */ /* 0x000fe200078ec0ff */
[----:B------:R-:W-:Y:S01]  /*8390*/  IMAD.U32 R52, R47, 0x10000, RZ ;  /* 0x000100002f347824 */ /* 0x000fe200078e00ff */
[----:B------:R-:W-:Y:S01]  /*83a0*/  SHF.R.U64 R54, R54, 0x10, R55 ;  /* 0x0000001036367819 */ /* 0x000fe20000001237 */
[C---:B------:R-:W-:Y:S01]  /*83b0*/  FMUL.FTZ R78, R45.reuse, R43 ;  /* 0x0000002b2d4e7220 */ /* 0x040fe20000410000 */
[----:B------:R-:W-:Y:S01]  /*83c0*/  FMUL.FTZ R45, R45, R53 ;  /* 0x000000352d2d7220 */ /* 0x000fe20000410000 */
[----:B------:R-:W-:Y:S01]  /*83d0*/  PRMT R41, R176, 0x5410, R41 ;  /* 0x00005410b0297816 */ /* 0x000fe20000000029 */
[----:B------:R-:W-:-:S02]  /*83e0*/  IMAD.U32 R55, R50, 0x10000, RZ ;  /* 0x0001000032377824 */ /* 0x000fc400078e00ff */
[C---:B------:R-:W-:Y:S01]  /*83f0*/  FFMA.FTZ R53, R52.reuse, R53, -R78 ;  /* 0x0000003534357223 */ /* 0x040fe2000001084e */
[----:B------:R-:W-:Y:S01]  /*8400*/  FFMA.FTZ R52, R52, R43, R45 ;  /* 0x0000002b34347223 */ /* 0x000fe2000001002d */
[----:B------:R-:W-:Y:S02]  /*8410*/  LOP3.LUT R78, R51, 0xffff0000, RZ, 0xc0, !PT ;  /* 0xffff0000334e7812 */ /* 0x000fe400078ec0ff */
[----:B------:R-:W-:Y:S02]  /*8420*/  LOP3.LUT R45, R177, 0xffff0000, RZ, 0xc0, !PT ;  /* 0xffff0000b12d7812 */ /* 0x000fe400078ec0ff */
[----:B------:R-:W-:Y:S01]  /*8430*/  LOP3.LUT R43, R47, 0xffff0000, RZ, 0xc0, !PT ;  /* 0xffff00002f2b7812 */ /* 0x000fe200078ec0ff */
[C---:B------:R-:W-:Y:S01]  /*8440*/  FMUL.FTZ R51, R78.reuse, R76 ;  /* 0x0000004c4e337220 */ /* 0x040fe20000410000 */
[----:B------:R-:W-:Y:S01]  /*8450*/  PRMT R54, R175, 0x5410, R54 ;  /* 0x00005410af367816 */ /* 0x000fe20000000036 */
[----:B------:R-:W-:Y:S01]  /*8460*/  FMUL.FTZ R47, R78, R45 ;  /* 0x0000002d4e2f7220 */ /* 0x000fe20000410000 */
[----:B------:R-:W-:-:S02]  /*8470*/  IMAD.U32 R78, R40, 0x10000, RZ ;  /* 0x00010000284e7824 */ /* 0x000fc400078e00ff */
[C---:B------:R-:W-:Y:S01]  /*8480*/  FFMA.FTZ R45, R43.reuse, R45, -R51 ;  /* 0x0000002d2b2d7223 */ /* 0x040fe20000010833 */
[----:B------:R-:W-:Y:S02]  /*8490*/  IMAD.U32 R51, R42, 0x10000, RZ ;  /* 0x000100002a337824 */ /* 0x000fe400078e00ff */
[----:B------:R-:W-:Y:S01]  /*84a0*/  FFMA.FTZ R43, R43, R76, R47 ;  /* 0x0000004c2b2b7223 */ /* 0x000fe2000001002f */
[C---:B------:R-:W-:Y:S01]  /*84b0*/  IMAD.U32 R76, R48.reuse, 0x10000, RZ ;  /* 0x00010000304c7824 */ /* 0x040fe200078e00ff */
[----:B------:R-:W-:Y:S01]  /*84c0*/  LOP3.LUT R48, R48, 0xffff0000, RZ, 0xc0, !PT ;  /* 0xffff000030307812 */ /* 0x000fe200078ec0ff */
[----:B------:R-:W-:Y:S01]  /*84d0*/  IMAD.U32 R47, R44, 0x10000, RZ ;  /* 0x000100002c2f7824 */ /* 0x000fe200078e00ff */
[----:B------:R-:W-:Y:S01]  /*84e0*/  LOP3.LUT R42, R42, 0xffff0000, RZ, 0xc0, !PT ;  /* 0xffff00002a2a7812 */ /* 0x000fe200078ec0ff */
[C---:B------:R-:W-:Y:S01]  /*84f0*/  FMUL.FTZ R88, R76.reuse, R51 ;  /* 0x000000334c587220 */ /* 0x040fe20000410000 */
[----:B------:R-:W-:Y:S01]  /*8500*/  FMUL.FTZ R76, R76, R78 ;  /* 0x0000004e4c4c7220 */ /* 0x000fe20000410000 */
[----:B------:R-:W-:-:S02]  /*8510*/  LOP3.LUT R40, R40, 0xffff0000, RZ, 0xc0, !PT ;  /* 0xffff000028287812 */ /* 0x000fc400078ec0ff */
[C---:B------:R-:W-:Y:S01]  /*8520*/  FFMA.FTZ R88, R47.reuse, R78, -R88 ;  /* 0x0000004e2f587223 */ /* 0x040fe20000010858 */
[----:B------:R-:W-:Y:S01]  /*8530*/  FFMA.FTZ R76, R47, R51, R76 ;  /* 0x000000332f4c7223 */ /* 0x000fe2000001004c */
[----:B------:R-:W-:Y:S01]  /*8540*/  LOP3.LUT R44, R44, 0xffff0000, RZ, 0xc0, !PT ;  /* 0xffff00002c2c7812 */ /* 0x000fe200078ec0ff */
[C---:B------:R-:W-:Y:S01]  /*8550*/  FMUL.FTZ R47, R48.reuse, R42 ;  /* 0x0000002a302f7220 */ /* 0x040fe20000410000 */
[-C--:B------:R-:W-:Y:S01]  /*8560*/  FMUL.FTZ R48, R48, R40.reuse ;  /* 0x0000002830307220 */ /* 0x080fe20000410000 */
[----:B------:R-:W-:Y:S02]  /*8570*/  LOP3.LUT R50, R50, 0xffff0000, RZ, 0xc0, !PT ;  /* 0xffff000032327812 */ /* 0x000fe400078ec0ff */
[C---:B------:R-:W-:Y:S01]  /*8580*/  FFMA.FTZ R47, R44.reuse, R40, -R47 ;  /* 0x000000282c2f7223 */ /* 0x040fe2000001082f */
[----:B------:R-:W-:Y:S01]  /*8590*/  FFMA.FTZ R48, R44, R42, R48 ;  /* 0x0000002a2c307223 */ /* 0x000fe20000010030 */
[C---:B------:R-:W-:Y:S01]  /*85a0*/  IMAD.U32 R42, R54.reuse, 0x10000, RZ ;  /* 0x00010000362a7824 */ /* 0x040fe200078e00ff */
[----:B------:R-:W-:Y:S01]  /*85b0*/  LOP3.LUT R54, R54, 0xffff0000, RZ, 0xc0, !PT ;  /* 0xffff000036367812 */ /* 0x000fe200078ec0ff */
[C---:B------:R-:W-:Y:S01]  /*85c0*/  IMAD.U32 R44, R41.reuse, 0x10000, RZ ;  /* 0x00010000292c7824 */ /* 0x040fe200078e00ff */
[----:B------:R-:W-:Y:S01]  /*85d0*/  LOP3.LUT R41, R41, 0xffff0000, RZ, 0xc0, !PT ;  /* 0xffff000029297812 */ /* 0x000fe200078ec0ff */
[----:B------:R-:W-:Y:S01]  /*85e0*/  FMUL.FTZ R51, R55, R42 ;  /* 0x0000002a37337220 */ /* 0x000fe20000410000 */
[----:B------:R-:W-:-:S02]  /*85f0*/  IMAD.U32 R40, R46, 0x10000, RZ ;  /* 0x000100002e287824 */ /* 0x000fc400078e00ff */
[-C--:B------:R-:W-:Y:S01]  /*8600*/  FMUL.FTZ R55, R55, R44.reuse ;  /* 0x0000002c37377220 */ /* 0x080fe20000410000 */
[----:B------:R-:W-:Y:S01]  /*8610*/  LOP3.LUT R46, R46, 0xffff0000, RZ, 0xc0, !PT ;  /* 0xffff00002e2e7812 */ /* 0x000fe200078ec0ff */
[C---:B------:R-:W-:Y:S02]  /*8620*/  FFMA.FTZ R51, R40.reuse, R44, -R51 ;  /* 0x0000002c28337223 */ /* 0x040fe40000010833 */
[----:B------:R-:W-:Y:S01]  /*8630*/  FFMA.FTZ R55, R40, R42, R55 ;  /* 0x0000002a28377223 */ /* 0x000fe20000010037 */
[C---:B------:R-:W-:Y:S01]  /*8640*/  FMUL.FTZ R40, R50.reuse, R54 ;  /* 0x0000003632287220 */ /* 0x040fe20000410000 */
[----:B------:R-:W-:Y:S01]  /*8650*/  FMUL.FTZ R50, R50, R41 ;  /* 0x0000002932327220 */ /* 0x000fe20000410000 */
[----:B------:R-:W-:Y:S02]  /*8660*/  F2FP.BF16.F32.PACK_AB R49, R49, R79 ;  /* 0x0000004f3131723e */ /* 0x000fe400000010ff */
[C---:B------:R-:W-:Y:S01]  /*8670*/  FFMA.FTZ R40, R46.reuse, R41, -R40 ;  /* 0x000000292e287223 */ /* 0x040fe20000010828 */
[----:B------:R-:W-:Y:S01]  /*8680*/  F2FP.BF16.F32.PACK_AB R47, R47, R88 ;  /* 0x000000582f2f723e */ /* 0x000fe200000010ff */
[----:B------:R-:W-:Y:S01]  /*8690*/  FFMA.FTZ R50, R46, R54, R50 ;  /* 0x000000362e327223 */ /* 0x000fe20000010032 */
[----:B------:R-:W-:Y:S01]  /*86a0*/  F2FP.BF16.F32.PACK_AB R53, R45, R53 ;  /* 0x000000352d35723e */ /* 0x000fe200000010ff */
[----:B------:R-:W-:Y:S01]  /*86b0*/  IMAD.MOV.U32 R45, RZ, RZ, R49 ;  /* 0x000000ffff2d7224 */ /* 0x000fe200078e0031 */
        /* <DEDUP_REMOVED lines=9> */
[----:B------:R-:W-:-:S07]  /*8750*/  IMAD.MOV.U32 R46, RZ, RZ, R40 ;  /* 0x000000ffff2e7224 */ /* 0x000fce00078e0028 */
.L_x_516:
[----:B------:R-:W-:Y:S05]  /*8760*/  BSYNC B2 ;  /* 0x0000000000027941 */ /* 0x000fea0003800000 */
.L_x_515:
[----:B------:R-:W-:-:S13]  /*8770*/  ISETP.GE.AND P4, PT, R58, R143, PT ;  /* 0x0000008f3a00720c */ /* 0x000fda0003f86270 */
[--C-:B------:R-:W-:Y:S02]  /*8780*/  @!P4 SHF.R.S32.HI R40, RZ, 0x1f, R58.reuse ;  /* 0x0000001fff28c819 */ /* 0x100fe4000001143a */
[----:B------:R-:W-:-:S04]  /*8790*/  @!P4 IADD3 R58, P5, P6, R116, R130, R58 ;  /* 0x00000082743ac210 */ /* 0x000fc80007ebe03a */
[----:B------:R-:W-:Y:S02]  /*87a0*/  @!P4 IADD3.X R156, R7, R156, R40, P5, P6 ;  /* 0x0000009c079cc210 */ /* 0x000fe40002fec428 */
[----:B------:R-:W-:-:S04]  /*87b0*/  LEA R40, P5, R56, R124, 0x1 ;  /* 0x0000007c38287211 */ /* 0x000fc800078a08ff */
[----:B------:R-:W-:Y:S02]  /*87c0*/  LEA.HI.X R41, R56, R125, R57, 0x1, P5 ;  /* 0x0000007d38297211 */ /* 0x000fe400028f0c39 */
[----:B------:R-:W-:-:S03]  /*87d0*/  @!P4 LEA R42, P5, R58, R124, 0x1 ;  /* 0x0000007c3a2ac211 */ /* 0x000fc600078a08ff */
[----:B--2---:R4:W-:Y:S01]  /*87e0*/  STG.E.128 desc[UR60][R40.64], R44 ;  /* 0x0000002c28007986 */ /* 0x0049e2000c101d3c */
[----:B------:R-:W-:-:S05]  /*87f0*/  @!P4 LEA.HI.X R43, R58, R125, R156, 0x1, P5 ;  /* 0x0000007d3a2bc211 */ /* 0x000fca00028f0c9c */
[----:B0-----:R4:W-:Y:S04]  /*8800*/  @!P4 STG.E.128 desc[UR60][R42.64], R48 ;  /* 0x000000302a00c986 */ /* 0x0019e8000c101d3c */
.L_x_506:
[----:B------:R-:W-:Y:S05]  /*8810*/  BSYNC B1 ;  /* 0x0000000000017941 */ /* 0x000fea0003800000 */
.L_x_505:
[-C--:B--2-4-:R-:W-:Y:S02]  /*8820*/  IMAD R40, R152, R128.reuse, RZ ;  /* 0x0000008098287224 */ /* 0x094fe400078e02ff */
[----:B------:R-:W-:-:S04]  /*8830*/  IMAD.WIDE.U32 R126, R228, R128, R126 ;  /* 0x00000080e47e7225 */ /* 0x000fc800078e007e */
[----:B------:R-:W-:Y:S01]  /*8840*/  IMAD R40, R228, R129, R40 ;  /* 0x00000081e4287224 */ /* 0x000fe200078e0228 */
[----:B------:R-:W-:Y:S06]  /*8850*/  @P3 BRA `(.L_x_475) ;  /* 0x0000001c00103947 */ /* 0x000fec0003800000 */
[----:B------:R-:W-:Y:S01]  /*8860*/  ISETP.NE.AND P3, PT, R28, RZ, PT ;  /* 0x000000ff1c00720c */ /* 0x000fe20003f65270 */
[----:B------:R-:W-:Y:S01]  /*8870*/  BSSY B1, `(.L_x_517) ;  /* 0x0000082000017945 */ /* 0x000fe20003800000 */
[----:B------:R-:W-:-:S11]  /*8880*/  IMAD.IADD R52, R127, 0x1, R40 ;  /* 0x000000017f347824 */ /* 0x000fd600078e0228 */
[----:B------:R-:W-:Y:S05]  /*8890*/  @!P3 BRA `(.L_x_518) ;  /* 0x0000000400fcb947 */ /* 0x000fea0003800000 */
[----:B------:R-:W-:Y:S01]  /*88a0*/  SEL R40, R132, R148, !P0 ;  /* 0x0000009484287207 */ /* 0x000fe20004000000 */
[----:B------:R-:W-:Y:S01]  /*88b0*/  BSSY B2, `(.L_x_519) ;  /* 0x0000073000027945 */ /* 0x000fe20003800000 */
[----:B------:R-:W-:Y:S02]  /*88c0*/  SHF.R.U32.HI R42, RZ, 0x3, R208 ;  /* 0x00000003ff2a7819 */ /* 0x000fe400000116d0 */
[----:B------:R-:W-:Y:S02]  /*88d0*/  SHF.R.S32.HI R41, RZ, 0x1f, R40 ;  /* 0x0000001fff297819 */ /* 0x000fe40000011428 */
[----:B---3--:R-:W-:Y:S02]  /*88e0*/  IADD3 R49, P3, P4, R116, R126, R25 ;  /* 0x0000007e74317210 */ /* 0x008fe40007c7e019 */
[----:B------:R-:W-:Y:S02]  /*88f0*/  LEA.HI R41, R41, R40, RZ, 0x4 ;  /* 0x0000002829297211 */ /* 0x000fe400078f20ff */
[----:B------:R-:W-:-:S02]  /*8900*/  IADD3.X R50, R7, R52, R29, P3, P4 ;  /* 0x0000003407327210 */ /* 0x000fc40001fe841d */
[----:B------:R-:W-:Y:S02]  /*8910*/  LEA.HI.SX32 R48, R41, R119, 0x1c ;  /* 0x0000007729307211 */ /* 0x000fe400078fe2ff */
[----:B------:R-:W-:Y:S02]  /*8920*/  ISETP.GE.AND P3, PT, R18, R121, PT ;  /* 0x000000791200720c */ /* 0x000fe40003f66270 */
[----:B------:R-:W-:-:S04]  /*8930*/  SHF.R.S32.HI R41, RZ, 0x1f, R48 ;  /* 0x0000001fff297819 */ /* 0x000fc80000011430 */
[----:B------:R-:W-:Y:S01]  /*8940*/  LEA.HI R41, R41, R48, RZ, 0x3 ;  /* 0x0000003029297211 */ /* 0x000fe200078f18ff */
[----:B------:R-:W-:-:S03]  /*8950*/  IMAD.SHL.U32 R48, R48, 0x8, RZ ;  /* 0x0000000830307824 */ /* 0x000fc600078e00ff */
[----:B------:R-:W-:Y:S02]  /*8960*/  SHF.R.S32.HI R41, RZ, 0x3, R41 ;  /* 0x00000003ff297819 */ /* 0x000fe40000011429 */
[----:B------:R-:W-:-:S03]  /*8970*/  LOP3.LUT R40, R208, 0x38, R48, 0xf8, !PT ;  /* 0x00000038d0287812 */ /* 0x000fc600078ef830 */
[----:B------:R-:W-:Y:S01]  /*8980*/  IMAD R41, R41, 0x1c00, R216 ;  /* 0x00001c0029297824 */ /* 0x000fe200078e02d8 */
[----:B------:R-:W-:-:S05]  /*8990*/  LOP3.LUT R40, R40, R42, RZ, 0x3c, !PT ;  /* 0x0000002a28287212 */ /* 0x000fca00078e3cff */
[----:B------:R-:W-:Y:S02]  /*89a0*/  IMAD.IADD R41, R41, 0x1, R40 ;  /* 0x0000000129297824 */ /* 0x000fe400078e0228 */
[C---:B------:R-:W-:Y:S02]  /*89b0*/  IMAD R40, R17.reuse, 0x5400, R145 ;  /* 0x0000540011287824 */ /* 0x040fe400078e0291 */
[----:B------:R-:W-:Y:S02]  /*89c0*/  IMAD R44, R17, 0x5400, R41 ;  /* 0x00005400112c7824 */ /* 0x000fe400078e0229 */
[--C-:B------:R-:W-:Y:S02]  /*89d0*/  IMAD R40, R40, 0x2, R16.reuse ;  /* 0x0000000228287824 */ /* 0x100fe400078e0210 */
[----:B------:R-:W-:-:S04]  /*89e0*/  IMAD R44, R44, 0x2, R16 ;  /* 0x000000022c2c7824 */ /* 0x000fc800078e0210 */
[----:B------:R-:W0:Y:S04]  /*89f0*/  LDS.128 R40, [R40+0x21400] ;  /* 0x0214000028287984 */ /* 0x000e280000000c00 */
[----:B------:R-:W2:Y:S01]  /*8a00*/  LDS.128 R44, [R44+0x21400] ;  /* 0x021400002c2c7984 */ /* 0x000ea20000000c00 */
[----:B------:R-:W-:Y:S05]  /*8a10*/  @P3 BRA `(.L_x_520) ;  /* 0x0000000400703947 */ /* 0x000fea0003800000 */
[----:B------:R-:W-:Y:S01]  /*8a20*/  SHF.R.U32.HI R56, RZ, 0x10, R85 ;  /* 0x00000010ff387819 */ /* 0x000fe20000011655 */
[----:B0-----:R-:W-:Y:S01]  /*8a30*/  IMAD.U32 R58, R41, 0x10000, RZ ;  /* 0x00010000293a7824 */ /* 0x001fe200078e00ff */
[----:B------:R-:W-:Y:S01]  /*8a40*/  SHF.R.U32.HI R55, RZ, 0x10, R69 ;  /* 0x00000010ff377819 */ /* 0x000fe20000011645 */
[----:B------:R-:W-:Y:S01]  /*8a50*/  IMAD.U32 R57, R40, 0x10000, RZ ;  /* 0x0001000028397824 */ /* 0x000fe200078e00ff */
[----:B------:R-:W-:Y:S01]  /*8a60*/  PRMT R56, R174, 0x5432, R56 ;  /* 0x00005432ae387816 */ /* 0x000fe20000000038 */
[----:B--2---:R-:W-:Y:S01]  /*8a70*/  IMAD.U32 R77, R46, 0x10000, RZ ;  /* 0x000100002e4d7824 */ /* 0x004fe200078e00ff */
[----:B------:R-:W-:Y:S02]  /*8a80*/  PRMT R55, R172, 0x5432, R55 ;  /* 0x00005432ac377816 */ /* 0x000fe40000000037 */
[----:B------:R-:W-:Y:S01]  /*8a90*/  SHF.R.U64 R51, R68, 0x10, R69 ;  /* 0x0000001044337819 */ /* 0x000fe20000001245 */
[C---:B------:R-:W-:Y:S01]  /*8aa0*/  IMAD.U32 R69, R45.reuse, 0x10000, RZ ;  /* 0x000100002d457824 */ /* 0x040fe200078e00ff */
[----:B------:R-:W-:Y:S01]  /*8ab0*/  LOP3.LUT R45, R45, 0xffff0000, RZ, 0xc0, !PT ;  /* 0xffff00002d2d7812 */ /* 0x000fe200078ec0ff */
[C---:B------:R-:W-:Y:S01]  /*8ac0*/  IMAD.U32 R59, R56.reuse, 0x10000, RZ ;  /* 0x00010000383b7824 */ /* 0x040fe200078e00ff */
[----:B------:R-:W-:Y:S01]  /*8ad0*/  LOP3.LUT R56, R56, 0xffff0000, RZ, 0xc0, !PT ;  /* 0xffff000038387812 */ /* 0x000fe200078ec0ff */
[----:B------:R-:W-:Y:S01]  /*8ae0*/  IMAD.U32 R68, R55, 0x10000, RZ ;  /* 0x0001000037447824 */ /* 0x000fe200078e00ff */
[----:B------:R-:W-:-:S02]  /*8af0*/  SHF.R.U64 R54, R86, 0x10, R87 ;  /* 0x0000001056367819 */ /* 0x000fc40000001257 */
[----:B------:R-:W-:Y:S01]  /*8b00*/  LOP3.LUT R55, R55, 0xffff0000, RZ, 0xc0, !PT ;  /* 0xffff000037377812 */ /* 0x000fe200078ec0ff */
[----:B------:R-:W-:Y:S01]  /*8b10*/  FMUL.FTZ R78, R45, R56 ;  /* 0x000000382d4e7220 */ /* 0x000fe20000410000 */
[----:B------:R-:W-:Y:S01]  /*8b20*/  SHF.R.U64 R53, R70, 0x10, R71 ;  /* 0x0000001046357819 */ /* 0x000fe20000001247 */
[-C--:B------:R-:W-:Y:S01]  /*8b30*/  FMUL.FTZ R76, R69, R68.reuse ;  /* 0x00000044454c7220 */ /* 0x080fe20000410000 */
[----:B------:R-:W-:Y:S01]  /*8b40*/  SHF.R.U32.HI R86, RZ, 0x10, R87 ;  /* 0x00000010ff567819 */ /* 0x000fe20000011657 */
[----:B------:R-:W-:Y:S01]  /*8b50*/  FMUL.FTZ R45, R45, R55 ;  /* 0x000000372d2d7220 */ /* 0x000fe20000410000 */
[----:B------:R-:W-:Y:S01]  /*8b60*/  SHF.R.U32.HI R70, RZ, 0x10, R71 ;  /* 0x00000010ff467819 */ /* 0x000fe20000011647 */
[-C--:B------:R-:W-:Y:S01]  /*8b70*/  FMUL.FTZ R71, R69, R59.reuse ;  /* 0x0000003b45477220 */ /* 0x080fe20000410000 */
[----:B------:R-:W-:Y:S01]  /*8b80*/  LOP3.LUT R41, R41, 0xffff0000, RZ, 0xc0, !PT ;  /* 0xffff000029297812 */ /* 0x000fe200078ec0ff */
[C---:B------:R-:W-:Y:S01]  /*8b90*/  FFMA.FTZ R76, R58.reuse, R59, R76 ;  /* 0x0000003b3a4c7223 */ /* 0x040fe2000001004c */
[----:B------:R-:W-:Y:S01]  /*8ba0*/  PRMT R86, R173, 0x5432, R86 ;  /* 0x00005432ad567816 */ /* 0x000fe20000000056 */
[----:B------:R-:W-:Y:S01]  /*8bb0*/  FFMA.FTZ R71, R58, R68, -R71 ;  /* 0x000000443a477223 */ /* 0x000fe20000010847 */
[----:B------:R-:W-:Y:S01]  /*8bc0*/  PRMT R70, R171, 0x5432, R70 ;  /* 0x00005432ab467816 */ /* 0x000fe20000000046 */
[C---:B------:R-:W-:Y:S01]  /*8bd0*/  FFMA.FTZ R78, R41.reuse, R55, -R78 ;  /* 0x00000037294e7223 */ /* 0x040fe2000001084e */
[----:B------:R-:W-:Y:S01]  /*8be0*/  FFMA.FTZ R45, R41, R56, R45 ;  /* 0x00000038292d7223 */ /* 0x000fe2000001002d */
[C---:B------:R-:W-:Y:S01]  /*8bf0*/  IMAD.U32 R68, R47.reuse, 0x10000, RZ ;  /* 0x000100002f447824 */ /* 0x040fe200078e00ff */
[----:B------:R-:W-:Y:S01]  /*8c00*/  SHF.R.U64 R84, R84, 0x10, R85 ;  /* 0x0000001054547819 */ /* 0x000fe20000001255 */
[----:B------:R-:W-:Y:S01]  /*8c10*/  IMAD.U32 R41, R86, 0x10000, RZ ;  /* 0x0001000056297824 */ /* 0x000fe200078e00ff */
[----:B------:R-:W-:Y:S01]  /*8c20*/  LOP3.LUT R47, R47, 0xffff0000, RZ, 0xc0, !PT ;  /* 0xffff00002f2f7812 */ /* 0x000fe200078ec0ff */
[----:B------:R-:W-:Y:S01]  /*8c30*/  IMAD.U32 R55, R70, 0x10000, RZ ;  /* 0x0001000046377824 */ /* 0x000fe200078e00ff */
[----:B------:R-:W-:Y:S01]  /*8c40*/  LOP3.LUT R86, R86, 0xffff0000, RZ, 0xc0, !PT ;  /* 0xffff000056567812 */ /* 0x000fe200078ec0ff */
[----:B------:R-:W-:Y:S01]  /*8c50*/  FMUL.FTZ R56, R68, R41 ;  /* 0x0000002944387220 */ /* 0x000fe20000410000 */
[----:B------:R-:W-:-:S02]  /*8c60*/  IMAD.U32 R59, R43, 0x10000, RZ ;  /* 0x000100002b3b7824 */ /* 0x000fc400078e00ff */
[-C--:B------:R-:W-:Y:S01]  /*8c70*/  FMUL.FTZ R68, R68, R55.reuse ;  /* 0x0000003744447220 */ /* 0x080fe20000410000 */
[----:B------:R-:W-:Y:S01]  /*8c80*/  PRMT R84, R174, 0x5410, R84 ;  /* 0x00005410ae547816 */ /* 0x000fe20000000054 */
[----:B------:R-:W-:Y:S01]  /*8c90*/  IMAD.U32 R69, R44, 0x10000, RZ ;  /* 0x000100002c457824 */ /* 0x000fe200078e00ff */
[----:B------:R-:W-:Y:S01]  /*8ca0*/  LOP3.LUT R43, R43, 0xffff0000, RZ, 0xc0, !PT ;  /* 0xffff00002b2b7812 */ /* 0x000fe200078ec0ff */
[C---:B------:R-:W-:Y:S01]  /*8cb0*/  FFMA.FTZ R56, R59.reuse, R55, -R56 ;  /* 0x000000373b387223 */ /* 0x040fe20000010838 */
[----:B------:R-:W-:Y:S01]  /*8cc0*/  LOP3.LUT R70, R70, 0xffff0000, RZ, 0xc0, !PT ;  /* 0xffff000046467812 */ /* 0x000fe200078ec0ff */
[----:B------:R-:W-:Y:S01]  /*8cd0*/  FFMA.FTZ R68, R59, R41, R68 ;  /* 0x000000293b447223 */ /* 0x000fe20000010044 */
[----:B------:R-:W-:Y:S01]  /*8ce0*/  PRMT R51, R172, 0x5410, R51 ;  /* 0x00005410ac337816 */ /* 0x000fe20000000033 */
[C---:B------:R-:W-:Y:S01]  /*8cf0*/  FMUL.FTZ R59, R47.reuse, R86 ;  /* 0x000000562f3b7220 */ /* 0x040fe20000410000 */
[----:B------:R-:W-:Y:S02]  /*8d00*/  IMAD.U32 R55, R84, 0x10000, RZ ;  /* 0x0001000054377824 */ /* 0x000fe400078e00ff */
[-C--:B------:R-:W-:Y:S01]  /*8d10*/  FMUL.FTZ R47, R47, R70.reuse ;  /* 0x000000462f2f7220 */ /* 0x080fe20000410000 */
[----:B------:R-:W-:Y:S01]  /*8d20*/  LOP3.LUT R44, R44, 0xffff0000, RZ, 0xc0, !PT ;  /* 0xffff00002c2c7812 */ /* 0x000fe200078ec0ff */
[----:B------:R-:W-:Y:S01]  /*8d30*/  FFMA.FTZ R59, R43, R70, -R59 ;  /* 0x000000462b3b7223 */ /* 0x000fe2000001083b */
[C---:B------:R-:W-:Y:S01]  /*8d40*/  IMAD.U32 R41, R51.reuse, 0x10000, RZ ;  /* 0x0001000033297824 */ /* 0x040fe200078e00ff */
[----:B------:R-:W-:Y:S01]  /*8d50*/  LOP3.LUT R70, R51, 0xffff0000, RZ, 0xc0, !PT ;  /* 0xffff000033467812 */ /* 0x000fe200078ec0ff */
[----:B------:R-:W-:Y:S01]  /*8d60*/  FMUL.FTZ R51, R69, R55 ;  /* 0x0000003745337220 */ /* 0x000fe20000410000 */
[----:B------:R-:W-:Y:S01]  /*8d70*/  PRMT R54, R173, 0x5410, R54 ;  /* 0x00005410ad367816 */ /* 0x000fe20000000036 */
[-C--:B------:R-:W-:Y:S01]  /*8d80*/  FMUL.FTZ R69, R69, R41.reuse ;  /* 0x0000002945457220 */ /* 0x080fe20000410000 */
[----:B------:R-:W-:Y:S01]  /*8d90*/  LOP3.LUT R84, R84, 0xffff0000, RZ, 0xc0, !PT ;  /* 0xffff000054547812 */ /* 0x000fe200078ec0ff */
[----:B------:R-:W-:Y:S01]  /*8da0*/  FFMA.FTZ R47, R43, R86, R47 ;  /* 0x000000562b2f7223 */ /* 0x000fe2000001002f */
[----:B------:R-:W-:Y:S01]  /*8db0*/  PRMT R53, R171, 0x5410, R53 ;  /* 0x00005410ab357816 */ /* 0x000fe20000000035 */
[C---:B------:R-:W-:Y:S01]  /*8dc0*/  FFMA.FTZ R51, R57.reuse, R41, -R51 ;  /* 0x0000002939337223 */ /* 0x040fe20000010833 */
[----:B------:R-:W-:Y:S01]  /*8dd0*/  LOP3.LUT R40, R40, 0xffff0000, RZ, 0xc0, !PT ;  /* 0xffff000028287812 */ /* 0x000fe200078ec0ff */
[----:B------:R-:W-:Y:S01]  /*8de0*/  FMUL.FTZ R43, R44, R84 ;  /* 0x000000542c2b7220 */ /* 0x000fe20000410000 */
[----:B------:R-:W-:Y:S01]  /*8df0*/  IMAD.U32 R41, R54, 0x10000, RZ ;  /* 0x0001000036297824 */ /* 0x000fe200078e00ff */
[----:B------:R-:W-:Y:S01]  /*8e00*/  LOP3.LUT R46, R46, 0xffff0000, RZ, 0xc0, !PT ;  /* 0xffff00002e2e7812 */ /* 0x000fe200078ec0ff */
[----:B------:R-:W-:Y:S01]  /*8e10*/  FMUL.FTZ R44, R44, R70 ;  /* 0x000000462c2c7220 */ /* 0x000fe20000410000 */
[----:B------:R-:W-:Y:S01]  /*8e20*/  LOP3.LUT R54, R54, 0xffff0000, RZ, 0xc0, !PT ;  /* 0xffff000036367812 */ /* 0x000fe200078ec0ff */
[----:B------:R-:W-:Y:S01]  /*8e30*/  FFMA.FTZ R69, R57, R55, R69 ;  /* 0x0000003739457223 */ /* 0x000fe20000010045 */
[C---:B------:R-:W-:Y:S01]  /*8e40*/  IMAD.U32 R58, R42.reuse, 0x10000, RZ ;  /* 0x000100002a3a7824 */ /* 0x040fe200078e00ff */
[----:B------:R-:W-:Y:S01]  /*8e50*/  LOP3.LUT R42, R42, 0xffff0000, RZ, 0xc0, !PT ;  /* 0xffff00002a2a7812 */ /* 0x000fe200078ec0ff */
[----:B------:R-:W-:-:S02]  /*8e60*/  IMAD.U32 R55, R53, 0x10000, RZ ;  /* 0x0001000035377824 */ /* 0x000fc400078e00ff */
[C---:B------:R-:W-:Y:S01]  /*8e70*/  FFMA.FTZ R43, R40.reuse, R70, -R43 ;  /* 0x00000046282b7223 */ /* 0x040fe2000001082b */
[----:B------:R-:W-:Y:S01]  /*8e80*/  LOP3.LUT R53, R53, 0xffff0000, RZ, 0xc0, !PT ;  /* 0xffff000035357812 */ /* 0x000fe200078ec0ff */
[----:B------:R-:W-:Y:S01]  /*8e90*/  FFMA.FTZ R44, R40, R84, R44 ;  /* 0x00000054282c7223 */ /* 0x000fe2000001002c */
[C---:B------:R-:W-:Y:S01]  /*8ea0*/  FMUL.FTZ R40, R77.reuse, R41 ;  /* 0x000000294d287220 */ /* 0x040fe20000410000 */
[CC--:B------:R-:W-:Y:S01]  /*8eb0*/  FMUL.FTZ R57, R46.reuse, R54.reuse ;  /* 0x000000362e397220 */ /* 0x0c0fe20000410000 */
[----:B------:R-:W-:Y:S01]  /*8ec0*/  FMUL.FTZ R77, R77, R55 ;  /* 0x000000374d4d7220 */ /* 0x000fe20000410000 */
[----:B------:R-:W-:Y:S01]  /*8ed0*/  FMUL.FTZ R46, R46, R53 ;  /* 0x000000352e2e7220 */ /* 0x000fe20000410000 */
[----:B------:R-:W-:Y:S01]  /*8ee0*/  FFMA.FTZ R40, R58, R55, -R40 ;  /* 0x000000373a287223 */ /* 0x000fe20000010828 */
[----:B------:R-:W-:Y:S01]  /*8ef0*/  FFMA.FTZ R57, R42, R53, -R57 ;  /* 0x000000352a397223 */ /* 0x000fe20000010839 */
[----:B------:R-:W-:Y:S01]  /*8f00*/  F2FP.BF16.F32.PACK_AB R43, R43, R51 ;  /* 0x000000332b2b723e */ /* 0x000fe200000010ff */
[----:B------:R-:W-:Y:S01]  /*8f10*/  FFMA.FTZ R77, R58, R41, R77 ;  /* 0x000000293a4d7223 */ /* 0x000fe2000001004d */
[----:B------:R-:W-:Y:S01]  /*8f20*/  FFMA.FTZ R46, R42, R54, R46 ;  /* 0x000000362a2e7223 */ /* 0x000fe2000001002e */
[----:B------:R-:W-:-:S02]  /*8f30*/  F2FP.BF16.F32.PACK_AB R71, R78, R71 ;  /* 0x000000474e47723e */ /* 0x000fc400000010ff */
[----:B------:R-:W-:Y:S02]  /*8f40*/  F2FP.BF16.F32.PACK_AB R56, R59, R56 ;  /* 0x000000383b38723e */ /* 0x000fe400000010ff */
        /* <DEDUP_REMOVED lines=8> */
[----:B------:R-:W-:-:S07]  /*8fd0*/  F2FP.BF16.F32.PACK_AB R46, R46, R77 ;  /* 0x0000004d2e2e723e */ /* 0x000fce00000010ff */
.L_x_520:
[----:B------:R-:W-:Y:S05]  /*8fe0*/  BSYNC B2 ;  /* 0x0000000000027941 */ /* 0x000fea0003800000 */
.L_x_519:
[----:B------:R-:W-:-:S13]  /*8ff0*/  ISETP.GE.AND P3, PT, R48, R143, PT ;  /* 0x0000008f3000720c */ /* 0x000fda0003f66270 */
[--C-:B------:R-:W-:Y:S02]  /*9000*/  @!P3 SHF.R.S32.HI R53, RZ, 0x1f, R48.reuse ;  /* 0x0000001fff35b819 */ /* 0x100fe40000011430 */
[----:B------:R-:W-:-:S04]  /*9010*/  @!P3 IADD3 R51, P4, P5, R116, R126, R48 ;  /* 0x0000007e7433b210 */ /* 0x000fc80007d9e030 */
[----:B------:R-:W-:Y:S02]  /*9020*/  @!P3 IADD3.X R53, R7, R52, R53, P4, P5 ;  /* 0x000000340735b210 */ /* 0x000fe400027ea435 */
[----:B------:R-:W-:-:S04]  /*9030*/  LEA R48, P4, R49, R124, 0x1 ;  /* 0x0000007c31307211 */ /* 0x000fc800078808ff */
[----:B------:R-:W-:Y:S02]  /*9040*/  LEA.HI.X R49, R49, R125, R50, 0x1, P4 ;  /* 0x0000007d31317211 */ /* 0x000fe400020f0c32 */
[----:B------:R-:W-:-:S03]  /*9050*/  @!P3 LEA R50, P4, R51, R124, 0x1 ;  /* 0x0000007c3332b211 */ /* 0x000fc600078808ff */
[----:B0-----:R0:W-:Y:S01]  /*9060*/  STG.E.128 desc[UR60][R48.64], R40 ;  /* 0x0000002830007986 */ /* 0x0011e2000c101d3c */
[----:B------:R-:W-:-:S05]  /*9070*/  @!P3 LEA.HI.X R51, R51, R125, R53, 0x1, P4 ;  /* 0x0000007d3333b211 */ /* 0x000fca00020f0c35 */
[----:B--2---:R0:W-:Y:S04]  /*9080*/  @!P3 STG.E.128 desc[UR60][R50.64], R44 ;  /* 0x0000002c3200b986 */ /* 0x0041e8000c101d3c */
.L_x_518:
[----:B------:R-:W-:Y:S05]  /*9090*/  BSYNC B1 ;  /* 0x0000000000017941 */ /* 0x000fea0003800000 */
.L_x_517:
[----:B------:R-:W-:Y:S01]  /*90a0*/  ISETP.NE.AND P3, PT, R32, RZ, PT ;  /* 0x000000ff2000720c */ /* 0x000fe20003f65270 */
[----:B------:R-:W-:-:S12]  /*90b0*/  BSSY B1, `(.L_x_521) ;  /* 0x0000083000017945 */ /* 0x000fd80003800000 */
[----:B------:R-:W-:Y:S05]  /*90c0*/  @!P3 BRA `(.L_x_522) ;  /* 0x000000080004b947 */ /* 0x000fea0003800000 */
[----:B0-----:R-:W-:Y:S01]  /*90d0*/  SEL R40, R132, R148, !P1 ;  /* 0x0000009484287207 */ /* 0x001fe20004800000 */
        /* <DEDUP_REMOVED lines=8> */
[----:B------:R-:W-:Y:S01]  /*9160*/  SHF.R.S32.HI R40, RZ, 0x1f, R41 ;  /* 0x0000001fff287819 */ /* 0x000fe20000011429 */
[----:B------:R-:W-:-:S03]  /*9170*/  IMAD.SHL.U32 R48, R41, 0x8, RZ ;  /* 0x0000000829307824 */ /* 0x000fc600078e00ff */
[----:B------:R-:W-:-:S04]  /*9180*/  LEA.HI R40, R40, R41, RZ, 0x3 ;  /* 0x0000002928287211 */ /* 0x000fc800078f18ff */
        /* <DEDUP_REMOVED lines=13> */
[----:B--2---:R-:W-:Y:S01]  /*9260*/  IMAD.U32 R58, R45, 0x10000, RZ ;  /* 0x000100002d3a7824 */ /* 0x004fe200078e00ff */
[----:B------:R-:W-:Y:S01]  /*9270*/  SHF.R.U64 R51, R64, 0x10, R65 ;  /* 0x0000001040337819 */ /* 0x000fe20000001241 */
[----:B0-----:R-:W-:Y:S01]  /*9280*/  IMAD.U32 R56, R41, 0x10000, RZ ;  /* 0x0001000029387824 */ /* 0x001fe200078e00ff */
[----:B------:R-:W-:Y:S01]  /*9290*/  SHF.R.U32.HI R80, RZ, 0x10, R81 ;  /* 0x00000010ff507819 */ /* 0x000fe20000011651 */
[----:B------:R-:W-:Y:S01]  /*92a0*/  IMAD.U32 R68, R47, 0x10000, RZ ;  /* 0x000100002f447824 */ /* 0x000fe200078e00ff */
[----:B------:R-:W-:Y:S01]  /*92b0*/  SHF.R.U32.HI R64, RZ, 0x10, R65 ;  /* 0x00000010ff407819 */ /* 0x000fe20000011641 */
[----:B------:R-:W-:Y:S01]  /*92c0*/  IMAD.U32 R69, R46, 0x10000, RZ ;  /* 0x000100002e457824 */ /* 0x000fe200078e00ff */
[----:B------:R-:W-:Y:S01]  /*92d0*/  PRMT R80, R167, 0x5432, R80 ;  /* 0x00005432a7507816 */ /* 0x000fe20000000050 */
[----:B------:R-:W-:Y:S01]  /*92e0*/  IMAD.U32 R65, R42, 0x10000, RZ ;  /* 0x000100002a417824 */ /* 0x000fe200078e00ff */
[----:B------:R-:W-:-:S02]  /*92f0*/  PRMT R64, R165, 0x5432, R64 ;  /* 0x00005432a5407816 */ /* 0x000fc40000000040 */
[----:B------:R-:W-:Y:S01]  /*9300*/  SHF.R.U64 R55, R82, 0x10, R83 ;  /* 0x0000001052377819 */ /* 0x000fe20000001253 */
[----:B------:R-:W-:Y:S01]  /*9310*/  IMAD.U32 R70, R80, 0x10000, RZ ;  /* 0x0001000050467824 */ /* 0x000fe200078e00ff */
[----:B------:R-:W-:Y:S01]  /*9320*/  SHF.R.U64 R53, R66, 0x10, R67 ;  /* 0x0000001042357819 */ /* 0x000fe20000001243 */
[----:B------:R-:W-:Y:S01]  /*9330*/  IMAD.U32 R71, R64, 0x10000, RZ ;  /* 0x0001000040477824 */ /* 0x000fe200078e00ff */
[----:B------:R-:W-:Y:S02]  /*9340*/  SHF.R.U32.HI R82, RZ, 0x10, R83 ;  /* 0x00000010ff527819 */ /* 0x000fe40000011653 */
[----:B------:R-:W-:Y:S01]  /*9350*/  SHF.R.U32.HI R66, RZ, 0x10, R67 ;  /* 0x00000010ff427819 */ /* 0x000fe20000011643 */
[----:B------:R-:W-:Y:S01]  /*9360*/  IMAD.U32 R67, R43, 0x10000, RZ ;  /* 0x000100002b437824 */ /* 0x000fe200078e00ff */
[----:B------:R-:W-:Y:S01]  /*9370*/  LOP3.LUT R59, R45, 0xffff0000, RZ, 0xc0, !PT ;  /* 0xffff00002d3b7812 */ /* 0x000fe200078ec0ff */
[----:B------:R-:W-:Y:S01]  /*9380*/  IMAD.U32 R45, R44, 0x10000, RZ ;  /* 0x000100002c2d7824 */ /* 0x000fe200078e00ff */
[----:B------:R-:W-:Y:S01]  /*9390*/  PRMT R76, R166, 0x5410, R55 ;  /* 0x00005410a64c7816 */ /* 0x000fe20000000037 */
[----:B------:R-:W-:Y:S01]  /*93a0*/  FMUL.FTZ R55, R58, R70 ;  /* 0x000000463a377220 */ /* 0x000fe20000410000 */
[----:B------:R-:W-:Y:S01]  /*93b0*/  LOP3.LUT R80, R80, 0xffff0000, RZ, 0xc0, !PT ;  /* 0xffff000050507812 */ /* 0x000fe200078ec0ff */
[-C--:B------:R-:W-:Y:S01]  /*93c0*/  FMUL.FTZ R58, R58, R71.reuse ;  /* 0x000000473a3a7220 */ /* 0x080fe20000410000 */
[----:B------:R-:W-:Y:S01]  /*93d0*/  PRMT R82, R166, 0x5432, R82 ;  /* 0x00005432a6527816 */ /* 0x000fe20000000052 */
[----:B------:R-:W-:Y:S01]  /*93e0*/  FFMA.FTZ R55, R56, R71, -R55 ;  /* 0x0000004738377223 */ /* 0x000fe20000010837 */
[----:B------:R-:W-:Y:S01]  /*93f0*/  PRMT R66, R164, 0x5432, R66 ;  /* 0x00005432a4427816 */ /* 0x000fe20000000042 */
[----:B------:R-:W-:Y:S01]  /*9400*/  FMUL.FTZ R77, R59, R80 ;  /* 0x000000503b4d7220 */ /* 0x000fe20000410000 */
[----:B------:R-:W-:Y:S01]  /*9410*/  LOP3.LUT R57, R41, 0xffff0000, RZ, 0xc0, !PT ;  /* 0xffff000029397812 */ /* 0x000fe200078ec0ff */
[----:B------:R-:W-:Y:S01]  /*9420*/  IMAD.U32 R71, R82, 0x10000, RZ ;  /* 0x0001000052477824 */ /* 0x000fe200078e00ff */
[----:B------:R-:W-:Y:S01]  /*9430*/  LOP3.LUT R64, R64, 0xffff0000, RZ, 0xc0, !PT ;  /* 0xffff000040407812 */ /* 0x000fe200078ec0ff */
[----:B------:R-:W-:Y:S01]  /*9440*/  FFMA.FTZ R58, R56, R70, R58 ;  /* 0x00000046383a7223 */ /* 0x000fe2000001003a */
[----:B------:R-:W-:Y:S01]  /*9450*/  IMAD.U32 R56, R66, 0x10000, RZ ;  /* 0x0001000042387824 */ /* 0x000fe200078e00ff */
[----:B------:R-:W-:Y:S01]  /*9460*/  LOP3.LUT R47, R47, 0xffff0000, RZ, 0xc0, !PT ;  /* 0xffff00002f2f7812 */ /* 0x000fe200078ec0ff */
[----:B------:R-:W-:-:S02]  /*9470*/  IMAD.U32 R41, R40, 0x10000, RZ ;  /* 0x0001000028297824 */ /* 0x000fc400078e00ff */
[-C--:B------:R-:W-:Y:S01]  /*9480*/  FMUL.FTZ R59, R59, R64.reuse ;  /* 0x000000403b3b7220 */ /* 0x080fe20000410000 */
[----:B------:R-:W-:Y:S01]  /*9490*/  FFMA.FTZ R77, R57, R64, -R77 ;  /* 0x00000040394d7223 */ /* 0x000fe2000001084d */
[-C--:B------:R-:W-:Y:S01]  /*94a0*/  FMUL.FTZ R64, R68, R71.reuse ;  /* 0x0000004744407220 */ /* 0x080fe20000410000 */
[----:B------:R-:W-:Y:S01]  /*94b0*/  LOP3.LUT R82, R82, 0xffff0000, RZ, 0xc0, !PT ;  /* 0xffff000052527812 */ /* 0x000fe200078ec0ff */
[-C--:B------:R-:W-:Y:S01]  /*94c0*/  FMUL.FTZ R68, R68, R56.reuse ;  /* 0x0000003844447220 */ /* 0x080fe20000410000 */
[----:B------:R-:W-:Y:S01]  /*94d0*/  PRMT R54, R167, 0x5410, R54 ;  /* 0x00005410a7367816 */ /* 0x000fe20000000036 */
[----:B------:R-:W-:Y:S01]  /*94e0*/  FFMA.FTZ R64, R67, R56, -R64 ;  /* 0x0000003843407223 */ /* 0x000fe20000010840 */
[----:B------:R-:W-:Y:S01]  /*94f0*/  PRMT R51, R165, 0x5410, R51 ;  /* 0x00005410a5337816 */ /* 0x000fe20000000033 */
[----:B------:R-:W-:Y:S01]  /*9500*/  FFMA.FTZ R68, R67, R71, R68 ;  /* 0x0000004743447223 */ /* 0x000fe20000010044 */
[----:B------:R-:W-:Y:S01]  /*9510*/  LOP3.LUT R43, R43, 0xffff0000, RZ, 0xc0, !PT ;  /* 0xffff00002b2b7812 */ /* 0x000fe200078ec0ff */
[----:B------:R-:W-:Y:S01]  /*9520*/  FMUL.FTZ R67, R47, R82 ;  /* 0x000000522f437220 */ /* 0x000fe20000410000 */
[----:B------:R-:W-:Y:S01]  /*9530*/  LOP3.LUT R66, R66, 0xffff0000, RZ, 0xc0, !PT ;  /* 0xffff000042427812 */ /* 0x000fe200078ec0ff */
[----:B------:R-:W-:Y:S01]  /*9540*/  FFMA.FTZ R59, R57, R80, R59 ;  /* 0x00000050393b7223 */ /* 0x000fe2000001003b */
[----:B------:R-:W-:Y:S01]  /*9550*/  IMAD.U32 R57, R54, 0x10000, RZ ;  /* 0x0001000036397824 */ /* 0x000fe200078e00ff */
[----:B------:R-:W-:Y:S01]  /*9560*/  LOP3.LUT R44, R44, 0xffff0000, RZ, 0xc0, !PT ;  /* 0xffff00002c2c7812 */ /* 0x000fe200078ec0ff */
[----:B------:R-:W-:-:S02]  /*9570*/  IMAD.U32 R56, R51, 0x10000, RZ ;  /* 0x0001000033387824 */ /* 0x000fc400078e00ff */
[-C--:B------:R-:W-:Y:S01]  /*9580*/  FMUL.FTZ R47, R47, R66.reuse ;  /* 0x000000422f2f7220 */ /* 0x080fe20000410000 */
[----:B------:R-:W-:Y:S01]  /*9590*/  FFMA.FTZ R67, R43, R66, -R67 ;  /* 0x000000422b437223 */ /* 0x000fe20000010843 */
[----:B------:R-:W-:Y:S02]  /*95a0*/  LOP3.LUT R54, R54, 0xffff0000, RZ, 0xc0, !PT ;  /* 0xffff000036367812 */ /* 0x000fe400078ec0ff */
[----:B------:R-:W-:Y:S01]  /*95b0*/  LOP3.LUT R66, R51, 0xffff0000, RZ, 0xc0, !PT ;  /* 0xffff000033427812 */ /* 0x000fe200078ec0ff */
[CC--:B------:R-:W-:Y:S01]  /*95c0*/  FMUL.FTZ R51, R45.reuse, R57.reuse ;  /* 0x000000392d337220 */ /* 0x0c0fe20000410000 */
[----:B------:R-:W-:Y:S01]  /*95d0*/  FMUL.FTZ R45, R45, R56 ;  /* 0x000000382d2d7220 */ /* 0x000fe20000410000 */
[----:B------:R-:W-:Y:S01]  /*95e0*/  LOP3.LUT R40, R40, 0xffff0000, RZ, 0xc0, !PT ;  /* 0xffff000028287812 */ /* 0x000fe200078ec0ff */
[----:B------:R-:W-:Y:S01]  /*95f0*/  FFMA.FTZ R47, R43, R82, R47 ;  /* 0x000000522b2f7223 */ /* 0x000fe2000001002f */
[----:B------:R-:W-:Y:S01]  /*9600*/  PRMT R53, R164, 0x5410, R53 ;  /* 0x00005410a4357816 */ /* 0x000fe20000000035 */
[C---:B------:R-:W-:Y:S01]  /*9610*/  FMUL.FTZ R43, R44.reuse, R54 ;  /* 0x000000362c2b7220 */ /* 0x040fe20000410000 */
[C---:B------:R-:W-:Y:S01]  /*9620*/  FFMA.FTZ R51, R41.reuse, R56, -R51 ;  /* 0x0000003829337223 */ /* 0x040fe20000010833 */
[----:B------:R-:W-:Y:S01]  /*9630*/  FFMA.FTZ R45, R41, R57, R45 ;  /* 0x00000039292d7223 */ /* 0x000fe2000001002d */
[-C--:B------:R-:W-:Y:S01]  /*9640*/  FMUL.FTZ R41, R44, R66.reuse ;  /* 0x000000422c297220 */ /* 0x080fe20000410000 */
[----:B------:R-:W-:Y:S01]  /*9650*/  FFMA.FTZ R66, R40, R66, -R43 ;  /* 0x0000004228427223 */ /* 0x000fe2000001082b */
[----:B------:R-:W-:Y:S01]  /*9660*/  LOP3.LUT R46, R46, 0xffff0000, RZ, 0xc0, !PT ;  /* 0xffff00002e2e7812 */ /* 0x000fe200078ec0ff */
[C---:B------:R-:W-:Y:S01]  /*9670*/  IMAD.U32 R44, R53.reuse, 0x10000, RZ ;  /* 0x00010000352c7824 */ /* 0x040fe200078e00ff */
[C---:B------:R-:W-:Y:S01]  /*9680*/  LOP3.LUT R43, R76.reuse, 0xffff0000, RZ, 0xc0, !PT ;  /* 0xffff00004c2b7812 */ /* 0x040fe200078ec0ff */
[----:B------:R-:W-:Y:S01]  /*9690*/  IMAD.U32 R56, R76, 0x10000, RZ ;  /* 0x000100004c387824 */ /* 0x000fe200078e00ff */
[----:B------:R-:W-:Y:S01]  /*96a0*/  LOP3.LUT R53, R53, 0xffff0000, RZ, 0xc0, !PT ;  /* 0xffff000035357812 */ /* 0x000fe200078ec0ff */
[----:B------:R-:W-:Y:S01]  /*96b0*/  FFMA.FTZ R40, R40, R54, R41 ;  /* 0x0000003628287223 */ /* 0x000fe20000010029 */
[----:B------:R-:W-:Y:S01]  /*96c0*/  LOP3.LUT R42, R42, 0xffff0000, RZ, 0xc0, !PT ;  /* 0xffff00002a2a7812 */ /* 0x000fe200078ec0ff */
[C---:B------:R-:W-:Y:S01]  /*96d0*/  FMUL.FTZ R54, R69.reuse, R56 ;  /* 0x0000003845367220 */ /* 0x040fe20000410000 */
[C---:B------:R-:W-:Y:S01]  /*96e0*/  FMUL.FTZ R41, R46.reuse, R43 ;  /* 0x0000002b2e297220 */ /* 0x040fe20000410000 */
[-C--:B------:R-:W-:Y:S01]  /*96f0*/  FMUL.FTZ R69, R69, R44.reuse ;  /* 0x0000002c45457220 */ /* 0x080fe20000410000 */
[-C--:B------:R-:W-:Y:S01]  /*9700*/  FMUL.FTZ R46, R46, R53.reuse ;  /* 0x000000352e2e7220 */ /* 0x080fe20000410000 */
[----:B------:R-:W-:Y:S01]  /*9710*/  FFMA.FTZ R44, R65, R44, -R54 ;  /* 0x0000002c412c7223 */ /* 0x000fe20000010836 */
[C---:B------:R-:W-:Y:S01]  /*9720*/  FFMA.FTZ R41, R42.reuse, R53, -R41 ;  /* 0x000000352a297223 */ /* 0x040fe20000010829 */
[----:B------:R-:W-:Y:S01]  /*9730*/  F2FP.BF16.F32.PACK_AB R68, R47, R68 ;  /* 0x000000442f44723e */ /* 0x000fe200000010ff */
[----:B------:R-:W-:Y:S01]  /*9740*/  FFMA.FTZ R56, R65, R56, R69 ;  /* 0x0000003841387223 */ /* 0x000fe20000010045 */
[----:B------:R-:W-:Y:S01]  /*9750*/  FFMA.FTZ R43, R42, R43, R46 ;  /* 0x0000002b2a2b7223 */ /* 0x000fe2000001002e */
[----:B------:R-:W-:-:S02]  /*9760*/  F2FP.BF16.F32.PACK_AB R47, R40, R45 ;  /* 0x0000002d282f723e */ /* 0x000fc400000010ff */
[----:B------:R-:W-:Y:S02]  /*9770*/  F2FP.BF16.F32.PACK_AB R55, R77, R55 ;  /* 0x000000374d37723e */ /* 0x000fe400000010ff */
[----:B------:R-:W-:Y:S02]  /*9780*/  F2FP.BF16.F32.PACK_AB R64, R67, R64 ;  /* 0x000000404340723e */ /* 0x000fe400000010ff */
[----:B------:R-:W-:Y:S02]  /*9790*/  F2FP.BF16.F32.PACK_AB R58, R59, R58 ;  /* 0x0000003a3b3a723e */ /* 0x000fe400000010ff */
[----:B------:R-:W-:Y:S02]  /*97a0*/  F2FP.BF16.F32.PACK_AB R54, R66, R51 ;  /* 0x000000334236723e */ /* 0x000fe400000010ff */
[----:B------:R-:W-:Y:S01]  /*97b0*/  F2FP.BF16.F32.PACK_AB R42, R41, R44 ;  /* 0x0000002c292a723e */ /* 0x000fe200000010ff */
[----:B------:R-:W-:Y:S01]  /*97c0*/  IMAD.MOV.U32 R44, RZ, RZ, R47 ;  /* 0x000000ffff2c7224 */ /* 0x000fe200078e002f */
[----:B------:R-:W-:Y:S01]  /*97d0*/  F2FP.BF16.F32.PACK_AB R46, R43, R56 ;  /* 0x000000382b2e723e */ /* 0x000fe200000010ff */
[----:B------:R-:W-:-:S02]  /*97e0*/  IMAD.MOV.U32 R40, RZ, RZ, R54 ;  /* 0x000000ffff287224 */ /* 0x000fc400078e0036 */
[----:B------:R-:W-:Y:S02]  /*97f0*/  IMAD.MOV.U32 R41, RZ, RZ, R55 ;  /* 0x000000ffff297224 */ /* 0x000fe400078e0037 */
[----:B------:R-:W-:Y:S02]  /*9800*/  IMAD.MOV.U32 R45, RZ, RZ, R58 ;  /* 0x000000ffff2d7224 */ /* 0x000fe400078e003a */
[----:B------:R-:W-:Y:S02]  /*9810*/  IMAD.MOV.U32 R43, RZ, RZ, R64 ;  /* 0x000000ffff2b7224 */ /* 0x000fe400078e0040 */
[----:B------:R-:W-:-:S07]  /*9820*/  IMAD.MOV.U32 R47, RZ, RZ, R68 ;  /* 0x000000ffff2f7224 */ /* 0x000fce00078e0044 */
.L_x_524:
[----:B------:R-:W-:Y:S05]  /*9830*/  BSYNC B2 ;  /* 0x0000000000027941 */ /* 0x000fea0003800000 */
.L_x_523:
        /* <DEDUP_REMOVED lines=10> */
.L_x_522:
[----:B------:R-:W-:Y:S05]  /*98e0*/  BSYNC B1 ;  /* 0x0000000000017941 */ /* 0x000fea0003800000 */
.L_x_521:
[----:B------:R-:W-:-:S13]  /*98f0*/  ISETP.NE.AND P3, PT, R33, RZ, PT ;  /* 0x000000ff2100720c */ /* 0x000fda0003f65270 */
[----:B------:R-:W-:Y:S05]  /*9900*/  @!P3 BRA `(.L_x_475) ;  /* 0x0000000800e4b947 */ /* 0x000fea0003800000 */
[----:B0---4-:R-:W2:Y:S01]  /*9910*/  LDL R40, [R1+0x10] ;  /* 0x0000100001287983 */ /* 0x011ea20000100800 */
[----:B------:R-:W-:Y:S01]  /*9920*/  SHF.R.U32.HI R42, RZ, 0x3, R208 ;  /* 0x00000003ff2a7819 */ /* 0x000fe200000116d0 */
[----:B------:R-:W-:Y:S01]  /*9930*/  BSSY B1, `(.L_x_525) ;  /* 0x0000077000017945 */ /* 0x000fe20003800000 */
[----:B--2---:R-:W-:Y:S02]  /*9940*/  LOP3.LUT P5, RZ, R40, 0x1, RZ, 0xc0, !PT ;  /* 0x0000000128ff7812 */ /* 0x004fe400078ac0ff */
[----:B------:R-:W-:Y:S02]  /*9950*/  IADD3 R40, P3, P4, R116, R126, R27 ;  /* 0x0000007e74287210 */ /* 0x000fe40007c7e01b */
[----:B------:R-:W-:Y:S02]  /*9960*/  SEL R148, R132, R148, !P5 ;  /* 0x0000009484947207 */ /* 0x000fe40006800000 */
[----:B------:R-:W-:Y:S02]  /*9970*/  IADD3.X R41, R7, R52, R31, P3, P4 ;  /* 0x0000003407297210 */ /* 0x000fe40001fe841f */
[----:B---3--:R-:W-:-:S04]  /*9980*/  LEA R48, P3, R40, R124, 0x1 ;  /* 0x0000007c28307211 */ /* 0x008fc800078608ff */
[----:B------:R-:W-:Y:S02]  /*9990*/  LEA.HI.X R49, R40, R125, R41, 0x1, P3 ;  /* 0x0000007d28317211 */ /* 0x000fe400018f0c29 */
[----:B------:R-:W-:Y:S02]  /*99a0*/  SHF.R.S32.HI R41, RZ, 0x1f, R148 ;  /* 0x0000001fff297819 */ /* 0x000fe40000011494 */
[----:B------:R-:W-:Y:S02]  /*99b0*/  ISETP.GE.AND P3, PT, R3, R121, PT ;  /* 0x000000790300720c */ /* 0x000fe40003f66270 */
[----:B------:R-:W-:-:S04]  /*99c0*/  LEA.HI R148, R41, R148, RZ, 0x4 ;  /* 0x0000009429947211 */ /* 0x000fc800078f20ff */
[----:B------:R-:W-:-:S04]  /*99d0*/  LEA.HI.SX32 R148, R148, R99, 0x1c ;  /* 0x0000006394947211 */ /* 0x000fc800078fe2ff */
[----:B------:R-:W-:Y:S01]  /*99e0*/  SHF.R.S32.HI R41, RZ, 0x1f, R148 ;  /* 0x0000001fff297819 */ /* 0x000fe20000011494 */
[----:B------:R-:W-:-:S03]  /*99f0*/  IMAD.SHL.U32 R51, R148, 0x8, RZ ;  /* 0x0000000894337824 */ /* 0x000fc600078e00ff */
[----:B------:R-:W-:Y:S02]  /*9a00*/  LEA.HI R41, R41, R148, RZ, 0x3 ;  /* 0x0000009429297211 */ /* 0x000fe400078f18ff */
[----:B------:R-:W-:Y:S02]  /*9a10*/  LOP3.LUT R40, R208, 0x38, R51, 0xf8, !PT ;  /* 0x00000038d0287812 */ /* 0x000fe400078ef833 */
[----:B------:R-:W-:Y:S02]  /*9a20*/  SHF.R.S32.HI R41, RZ, 0x3, R41 ;  /* 0x00000003ff297819 */ /* 0x000fe40000011429 */
[----:B------:R-:W-:-:S03]  /*9a30*/  LOP3.LUT R40, R40, R42, RZ, 0x3c, !PT ;  /* 0x0000002a28287212 */ /* 0x000fc600078e3cff */
[----:B------:R-:W-:-:S04]  /*9a40*/  IMAD R41, R41, 0x1c00, R216 ;  /* 0x00001c0029297824 */ /* 0x000fc800078e02d8 */
        /* <DEDUP_REMOVED lines=9> */
[----:B--2---:R-:W-:Y:S01]  /*9ae0*/  IMAD.U32 R64, R45, 0x10000, RZ ;  /* 0x000100002d407824 */ /* 0x004fe200078e00ff */
[----:B------:R-:W-:Y:S01]  /*9af0*/  SHF.R.U32.HI R73, RZ, 0x10, R73 ;  /* 0x00000010ff497819 */ /* 0x000fe20000011649 */
[----:B------:R-:W-:Y:S01]  /*9b00*/  IMAD.U32 R65, R47, 0x10000, RZ ;  /* 0x000100002f417824 */ /* 0x000fe200078e00ff */
[--C-:B------:R-:W-:Y:S01]  /*9b10*/  SHF.R.U64 R53, R60, 0x10, R61.reuse ;  /* 0x000000103c357819 */ /* 0x100fe2000000123d */
[----:B0-----:R-:W-:Y:S01]  /*9b20*/  IMAD.U32 R60, R43, 0x10000, RZ ;  /* 0x000100002b3c7824 */ /* 0x001fe200078e00ff */
[----:B------:R-:W-:Y:S01]  /*9b30*/  SHF.R.U32.HI R61, RZ, 0x10, R61 ;  /* 0x00000010ff3d7819 */ /* 0x000fe2000001163d */
[----:B------:R-:W-:Y:S01]  /*9b40*/  IMAD.U32 R56, R41, 0x10000, RZ ;  /* 0x0001000029387824 */ /* 0x000fe200078e00ff */
[----:B------:R-:W-:Y:S01]  /*9b50*/  PRMT R73, R160, 0x5432, R73 ;  /* 0x00005432a0497816 */ /* 0x000fe20000000049 */
[----:B------:R-:W-:Y:S01]  /*9b60*/  IMAD.U32 R59, R42, 0x10000, RZ ;  /* 0x000100002a3b7824 */ /* 0x000fe200078e00ff */
[----:B------:R-:W-:-:S02]  /*9b70*/  SHF.R.U64 R54, R74, 0x10, R75 ;  /* 0x000000104a367819 */ /* 0x000fc4000000124b */
[----:B------:R-:W-:Y:S01]  /*9b80*/  SHF.R.U64 R50, R62, 0x10, R63 ;  /* 0x000000103e327819 */ /* 0x000fe2000000123f */
[----:B------:R-:W-:Y:S01]  /*9b90*/  IMAD.U32 R67, R73, 0x10000, RZ ;  /* 0x0001000049437824 */ /* 0x000fe200078e00ff */
[----:B------:R-:W-:Y:S02]  /*9ba0*/  SHF.R.U32.HI R74, RZ, 0x10, R75 ;  /* 0x00000010ff4a7819 */ /* 0x000fe4000001164b */
[----:B------:R-:W-:Y:S01]  /*9bb0*/  PRMT R61, R158, 0x5432, R61 ;  /* 0x000054329e3d7816 */ /* 0x000fe2000000003d */
[----:B------:R-:W-:Y:S01]  /*9bc0*/  FMUL.FTZ R69, R64, R67 ;  /* 0x0000004340457220 */ /* 0x000fe20000410000 */
[----:B------:R-:W-:Y:S02]  /*9bd0*/  SHF.R.U32.HI R62, RZ, 0x10, R63 ;  /* 0x00000010ff3e7819 */ /* 0x000fe4000001163f */
[----:B------:R-:W-:Y:S01]  /*9be0*/  LOP3.LUT R58, R45, 0xffff0000, RZ, 0xc0, !PT ;  /* 0xffff00002d3a7812 */ /* 0x000fe200078ec0ff */
[----:B------:R-:W-:Y:S01]  /*9bf0*/  IMAD.U32 R45, R44, 0x10000, RZ ;  /* 0x000100002c2d7824 */ /* 0x000fe200078e00ff */
[----:B------:R-:W-:-:S02]  /*9c00*/  LOP3.LUT R73, R73, 0xffff0000, RZ, 0xc0, !PT ;  /* 0xffff000049497812 */ /* 0x000fc400078ec0ff */
[----:B------:R-:W-:Y:S01]  /*9c10*/  PRMT R160, R160, 0x5410, R55 ;  /* 0x00005410a0a07816 */ /* 0x000fe20000000037 */
[----:B------:R-:W-:Y:S01]  /*9c20*/  IMAD.U32 R55, R61, 0x10000, RZ ;  /* 0x000100003d377824 */ /* 0x000fe200078e00ff */
[----:B------:R-:W-:Y:S01]  /*9c30*/  PRMT R74, R159, 0x5432, R74 ;  /* 0x000054329f4a7816 */ /* 0x000fe2000000004a */
[----:B------:R-:W-:Y:S01]  /*9c40*/  FMUL.FTZ R68, R58, R73 ;  /* 0x000000493a447220 */ /* 0x000fe20000410000 */
        /* <DEDUP_REMOVED lines=10> */
[C---:B------:R-:W-:Y:S01]  /*9cf0*/  FMUL.FTZ R61, R65.reuse, R66 ;  /* 0x00000042413d7220 */ /* 0x040fe20000410000 */
[----:B------:R-:W-:Y:S01]  /*9d00*/  PRMT R53, R158, 0x5410, R53 ;  /* 0x000054109e357816 */ /* 0x000fe20000000035 */
[-C--:B------:R-:W-:Y:S01]  /*9d10*/  FMUL.FTZ R65, R65, R64.reuse ;  /* 0x0000004041417220 */ /* 0x080fe20000410000 */
[----:B------:R-:W-:Y:S01]  /*9d20*/  LOP3.LUT R62, R62, 0xffff0000, RZ, 0xc0, !PT ;  /* 0xffff00003e3e7812 */ /* 0x000fe200078ec0ff */
[C---:B------:R-:W-:Y:S01]  /*9d30*/  FFMA.FTZ R61, R60.reuse, R64, -R61 ;  /* 0x000000403c3d7223 */ /* 0x040fe2000001083d */
[----:B------:R-:W-:Y:S01]  /*9d40*/  LOP3.LUT R43, R43, 0xffff0000, RZ, 0xc0, !PT ;  /* 0xffff00002b2b7812 */ /* 0x000fe200078ec0ff */
[----:B------:R-:W-:Y:S01]  /*9d50*/  FFMA.FTZ R60, R60, R66, R65 ;  /* 0x000000423c3c7223 */ /* 0x000fe20000010041 */
[----:B------:R-:W-:Y:S01]  /*9d60*/  FMUL.FTZ R68, R47, R74 ;  /* 0x0000004a2f447220 */ /* 0x000fe20000410000 */
[----:B------:R-:W-:-:S02]  /*9d70*/  IMAD.U32 R64, R53, 0x10000, RZ ;  /* 0x0001000035407824 */ /* 0x000fc400078e00ff */
[----:B------:R-:W-:Y:S01]  /*9d80*/  FFMA.FTZ R57, R57, R73, R70 ;  /* 0x0000004939397223 */ /* 0x000fe20000010046 */
[----:B------:R-:W-:Y:S02]  /*9d90*/  IMAD.U32 R66, R160, 0x10000, RZ ;  /* 0x00010000a0427824 */ /* 0x000fe400078e00ff */
[-C--:B------:R-:W-:Y:S01]  /*9da0*/  FMUL.FTZ R70, R47, R62.reuse ;  /* 0x0000003e2f467220 */ /* 0x080fe20000410000 */
[----:B------:R-:W-:Y:S01]  /*9db0*/  LOP3.LUT R44, R44, 0xffff0000, RZ, 0xc0, !PT ;  /* 0xffff00002c2c7812 */ /* 0x000fe200078ec0ff */
[----:B------:R-:W-:Y:S01]  /*9dc0*/  FFMA.FTZ R62, R43, R62, -R68 ;  /* 0x0000003e2b3e7223 */ /* 0x000fe20000010844 */
[----:B------:R-:W-:Y:S01]  /*9dd0*/  LOP3.LUT R47, R160, 0xffff0000, RZ, 0xc0, !PT ;  /* 0xffff0000a02f7812 */ /* 0x000fe200078ec0ff */
[----:B------:R-:W-:Y:S01]  /*9de0*/  IMAD.U32 R41, R40, 0x10000, RZ ;  /* 0x0001000028297824 */ /* 0x000fe200078e00ff */
[----:B------:R-:W-:Y:S01]  /*9df0*/  LOP3.LUT R53, R53, 0xffff0000, RZ, 0xc0, !PT ;  /* 0xffff000035357812 */ /* 0x000fe200078ec0ff */
[----:B------:R-:W-:Y:S01]  /*9e00*/  FMUL.FTZ R68, R45, R66 ;  /* 0x000000422d447220 */ /* 0x000fe20000410000 */
[----:B------:R-:W-:Y:S01]  /*9e10*/  PRMT R50, R157, 0x5410, R50 ;  /* 0x000054109d327816 */ /* 0x000fe20000000032 */
[-C--:B------:R-:W-:Y:S01]  /*9e20*/  FMUL.FTZ R65, R45, R64.reuse ;  /* 0x000000402d417220 */ /* 0x080fe20000410000 */
[----:B------:R-:W-:Y:S01]  /*9e30*/  PRMT R54, R159, 0x5410, R54 ;  /* 0x000054109f367816 */ /* 0x000fe20000000036 */
[----:B------:R-:W-:Y:S01]  /*9e40*/  FFMA.FTZ R55, R56, R55, -R69 ;  /* 0x0000003738377223 */ /* 0x000fe20000010845 */
[----:B------:R-:W-:Y:S01]  /*9e50*/  LOP3.LUT R40, R40, 0xffff0000, RZ, 0xc0, !PT ;  /* 0xffff000028287812 */ /* 0x000fe200078ec0ff */
[----:B------:R-:W-:Y:S01]  /*9e60*/  FFMA.FTZ R56, R56, R67, R71 ;  /* 0x0000004338387223 */ /* 0x000fe20000010047 */
[----:B------:R-:W-:Y:S01]  /*9e70*/  LOP3.LUT R63, R42, 0xffff0000, RZ, 0xc0, !PT ;  /* 0xffff00002a3f7812 */ /* 0x000fe200078ec0ff */
[C---:B------:R-:W-:Y:S01]  /*9e80*/  FMUL.FTZ R67, R44.reuse, R47 ;  /* 0x0000002f2c437220 */ /* 0x040fe20000410000 */
[C---:B------:R-:W-:Y:S01]  /*9e90*/  FFMA.FTZ R45, R41.reuse, R64, -R68 ;  /* 0x00000040292d7223 */ /* 0x040fe20000010844 */
[----:B------:R-:W-:Y:S01]  /*9ea0*/  FFMA.FTZ R65, R41, R66, R65 ;  /* 0x0000004229417223 */ /* 0x000fe20000010041 */
[-C--:B------:R-:W-:Y:S01]  /*9eb0*/  FMUL.FTZ R69, R44, R53.reuse ;  /* 0x000000352c457220 */ /* 0x080fe20000410000 */
[C---:B------:R-:W-:Y:S01]  /*9ec0*/  IMAD.U32 R42, R46.reuse, 0x10000, RZ ;  /* 0x000100002e2a7824 */ /* 0x040fe200078e00ff */
[----:B------:R-:W-:Y:S01]  /*9ed0*/  LOP3.LUT R46, R46, 0xffff0000, RZ, 0xc0, !PT ;  /* 0xffff00002e2e7812 */ /* 0x000fe200078ec0ff */
[C---:B------:R-:W-:Y:S01]  /*9ee0*/  IMAD.U32 R44, R54.reuse, 0x10000, RZ ;  /* 0x00010000362c7824 */ /* 0x040fe200078e00ff */
[----:B------:R-:W-:Y:S01]  /*9ef0*/  LOP3.LUT R54, R54, 0xffff0000, RZ, 0xc0, !PT ;  /* 0xffff000036367812 */ /* 0x000fe200078ec0ff */
[C---:B------:R-:W-:Y:S01]  /*9f00*/  IMAD.U32 R41, R50.reuse, 0x10000, RZ ;  /* 0x0001000032297824 */ /* 0x040fe200078e00ff */
[----:B------:R-:W-:Y:S01]  /*9f10*/  LOP3.LUT R50, R50, 0xffff0000, RZ, 0xc0, !PT ;  /* 0xffff000032327812 */ /* 0x000fe200078ec0ff */
[C---:B------:R-:W-:Y:S01]  /*9f20*/  FFMA.FTZ R64, R40.reuse, R53, -R67 ;  /* 0x0000003528407223 */ /* 0x040fe20000010843 */
[----:B------:R-:W-:Y:S01]  /*9f30*/  FFMA.FTZ R40, R40, R47, R69 ;  /* 0x0000002f28287223 */ /* 0x000fe20000010045 */
[C---:B------:R-:W-:Y:S01]  /*9f40*/  FMUL.FTZ R66, R42.reuse, R44 ;  /* 0x0000002c2a427220 */ /* 0x040fe20000410000 */
[-C--:B------:R-:W-:Y:S01]  /*9f50*/  FMUL.FTZ R47, R42, R41.reuse ;  /* 0x000000292a2f7220 */ /* 0x080fe20000410000 */
[----:B------:R-:W-:Y:S01]  /*9f60*/  FFMA.FTZ R43, R43, R74, R70 ;  /* 0x0000004a2b2b7223 */ /* 0x000fe20000010046 */
        /* <DEDUP_REMOVED lines=8> */
[----:B------:R-:W-:Y:S02]  /*9ff0*/  F2FP.BF16.F32.PACK_AB R56, R57, R56 ;  /* 0x000000383938723e */ /* 0x000fe400000010ff */
[----:B------:R-:W-:Y:S01]  /*a000*/  F2FP.BF16.F32.PACK_AB R60, R43, R60 ;  /* 0x0000003c2b3c723e */ /* 0x000fe200000010ff */
[----:B------:R-:W-:Y:S01]  /*a010*/  IMAD.MOV.U32 R43, RZ, RZ, R61 ;  /* 0x000000ffff2b7224 */ /* 0x000fe200078e003d */
[----:B------:R-:W-:Y:S01]  /*a020*/  F2FP.BF16.F32.PACK_AB R64, R64, R45 ;  /* 0x0000002d4040723e */ /* 0x000fe200000010ff */
[----:B------:R-:W-:Y:S01]  /*a030*/  IMAD.MOV.U32 R45, RZ, RZ, R56 ;  /* 0x000000ffff2d7224 */ /* 0x000fe200078e0038 */
[----:B------:R-:W-:Y:S02]  /*a040*/  F2FP.BF16.F32.PACK_AB R44, R40, R65 ;  /* 0x00000041282c723e */ /* 0x000fe400000010ff */
[----:B------:R-:W-:Y:S01]  /*a050*/  F2FP.BF16.F32.PACK_AB R42, R41, R66 ;  /* 0x00000042292a723e */ /* 0x000fe200000010ff */
[----:B------:R-:W-:Y:S01]  /*a060*/  IMAD.MOV.U32 R40, RZ, RZ, R64 ;  /* 0x000000ffff287224 */ /* 0x000fe200078e0040 */
[----:B------:R-:W-:Y:S01]  /*a070*/  F2FP.BF16.F32.PACK_AB R46, R54, R47 ;  /* 0x0000002f362e723e */ /* 0x000fe200000010ff */
[----:B------:R-:W-:-:S02]  /*a080*/  IMAD.MOV.U32 R41, RZ, RZ, R55 ;  /* 0x000000ffff297224 */ /* 0x000fc400078e0037 */
[----:B------:R-:W-:-:S07]  /*a090*/  IMAD.MOV.U32 R47, RZ, RZ, R60 ;  /* 0x000000ffff2f7224 */ /* 0x000fce00078e003c */
.L_x_526:
[----:B------:R-:W-:Y:S05]  /*a0a0*/  BSYNC B1 ;  /* 0x0000000000017941 */ /* 0x000fea0003800000 */
.L_x_525:
[----:B0-----:R0:W-:Y:S01]  /*a0b0*/  STG.E.128 desc[UR60][R48.64], R40 ;  /* 0x0000002830007986 */ /* 0x0011e2000c101d3c */
[----:B------:R-:W-:-:S13]  /*a0c0*/  ISETP.GE.AND P3, PT, R51, R143, PT ;  /* 0x0000008f3300720c */ /* 0x000fda0003f66270 */
[----:B------:R-:W-:Y:S05]  /*a0d0*/  @P3 BRA `(.L_x_475) ;  /* 0x0000000000f03947 */ /* 0x000fea0003800000 */
[--C-:B0-----:R-:W-:Y:S02]  /*a0e0*/  SHF.R.S32.HI R40, RZ, 0x1f, R51.reuse ;  /* 0x0000001fff287819 */ /* 0x101fe40000011433 */
[----:B------:R-:W-:-:S04]  /*a0f0*/  IADD3 R51, P3, P4, R116, R126, R51 ;  /* 0x0000007e74337210 */ /* 0x000fc80007c7e033 */
[----:B------:R-:W-:Y:S02]  /*a100*/  IADD3.X R52, R7, R52, R40, P3, P4 ;  /* 0x0000003407347210 */ /* 0x000fe40001fe8428 */
[----:B------:R-:W-:-:S04]  /*a110*/  LEA R124, P3, R51, R124, 0x1 ;  /* 0x0000007c337c7211 */ /* 0x000fc800078608ff */
[----:B------:R-:W-:-:S05]  /*a120*/  LEA.HI.X R125, R51, R125, R52, 0x1, P3 ;  /* 0x0000007d337d7211 */ /* 0x000fca00018f0c34 */
[----:B--2---:R0:W-:Y:S01]  /*a130*/  STG.E.128 desc[UR60][R124.64], R44 ;  /* 0x0000002c7c007986 */ /* 0x0041e2000c101d3c */
[----:B------:R-:W-:Y:S05]  /*a140*/  BRA `(.L_x_475) ;  /* 0x0000000000d47947 */ /* 0x000fea0003800000 */
.L_x_442:
[----:B------:R-:W-:-:S13]  /*a150*/  ISETP.NE.AND P2, PT, R212, 0x3, PT ;  /* 0x00000003d400780c */ /* 0x000fda0003f45270 */
[----:B------:R-:W-:Y:S05]  /*a160*/  @!P2 BRA `(.L_x_527) ;  /* 0x000000000004a947 */ /* 0x000fea0003800000 */
[----:B------:R-:W-:Y:S01]  /*a170*/  BPT.TRAP 0x1 ;  /* 0x000000040000795c */ /* 0x000fe20000300000 */
.L_x_527:
[----:B------:R-:W-:Y:S01]  /*a180*/  IMAD R97, R17, 0x8, R16 ;  /* 0x0000000811617824 */ /* 0x000fe200078e0210 */
[----:B------:R-:W-:Y:S01]  /*a190*/  SHF.L.U32 R98, R205, 0x1f, RZ ;  /* 0x0000001fcd627819 */ /* 0x000fe200000006ff */
[----:B------:R-:W-:Y:S01]  /*a1a0*/  IMAD R96, R24, -0x70, R2 ;  /* 0xffffff9018607824 */ /* 0x000fe200078e0202 */
[----:B------:R-:W-:Y:S02]  /*a1b0*/  BSSY B1, `(.L_x_528) ;  /* 0x0000004000017945 */ /* 0x000fe40003800000 */
[----:B------:R-:W1:Y:S02]  /*a1c0*/  SYNCS.PHASECHK.TRANS64.TRYWAIT P3, [R97+URZ+0x36890], R98 ;  /* 0x03689062610075a7 */ /* 0x000e64000806017f */
[----:B------:R-:W-:Y:S01]  /*a1d0*/  VIMNMX R96, R96, 0x70, PT ;  /* 0x0000007060607848 */ /* 0x000fe20003fe0100 */
[----:B-1----:R-:W-:Y:S06]  /*a1e0*/  @!P3 BRA `(.L_x_529) ;  /* 0x000001e80030b947 */ /* 0x002fec0003800000 */
.L_x_811:
[----:B------:R-:W-:Y:S05]  /*a1f0*/  BSYNC B1 ;  /* 0x0000000000017941 */ /* 0x000fea0003800000 */
.L_x_528:
[----:B------:R-:W-:Y:S01]  /*a200*/  ISETP.GE.AND P3, PT, R204, R96, PT ;  /* 0x00000060cc00720c */ /* 0x000fe20003f66270 */
[----:B------:R-:W-:-:S12]  /*a210*/  BSSY B1, `(.L_x_530) ;  /* 0x0000014000017945 */ /* 0x000fd80003800000 */
[----:B------:R-:W-:Y:S05]  /*a220*/  @P3 BRA `(.L_x_531) ;  /* 0x0000000000483947 */ /* 0x000fea0003800000 */
[----:B------:R-:W-:-:S13]  /*a230*/  ISETP.NE.AND P3, PT, R28, RZ, PT ;  /* 0x000000ff1c00720c */ /* 0x000fda0003f65270 */
[----:B0-----:R-:W0:Y:S04]  /*a240*/  @P3 LDS.128 R40, [R38+0x21000] ;  /* 0x0210000026283984 */ /* 0x001e280000000c00 */
[----:B0-----:R-:W-:Y:S01]  /*a250*/  @P3 STG.E.128 desc[UR60][R46.64], R40 ;  /* 0x000000282e003986 */ /* 0x001fe2000c101d3c */
[----:B------:R-:W-:-:S13]  /*a260*/  ISETP.NE.AND P3, PT, R32, RZ, PT ;  /* 0x000000ff2000720c */ /* 0x000fda0003f65270 */
[----:B------:R-:W0:Y:S04]  /*a270*/  @P3 LDS.128 R40, [R39+0x21000] ;  /* 0x0210000027283984 */ /* 0x000e280000000c00 */
        /* <DEDUP_REMOVED lines=12> */
[----:B0-----:R2:W-:Y:S02]  /*a340*/  @P3 STG.E.128 desc[UR60][R46.64+0x140], R40 ;  /* 0x000140282e003986 */ /* 0x0015e4000c101d3c */
.L_x_531:
[----:B------:R-:W-:Y:S05]  /*a350*/  BSYNC B1 ;  /* 0x0000000000017941 */ /* 0x000fea0003800000 */
.L_x_530:
[----:B------:R-:W-:-:S13]  /*a360*/  ISETP.GE.AND P3, PT, R228, R96, PT ;  /* 0x00000060e400720c */ /* 0x000fda0003f66270 */
[----:B------:R-:W-:Y:S05]  /*a370*/  @P3 BRA `(.L_x_475) ;  /* 0x0000000000483947 */ /* 0x000fea0003800000 */
[----:B------:R-:W-:-:S13]  /*a380*/  ISETP.NE.AND P3, PT, R28, RZ, PT ;  /* 0x000000ff1c00720c */ /* 0x000fda0003f65270 */
[----:B0-2---:R-:W0:Y:S04]  /*a390*/  @P3 LDS.128 R40, [R38+0x23000] ;  /* 0x0230000026283984 */ /* 0x005e280000000c00 */
        /* <DEDUP_REMOVED lines=16> */
.L_x_475:
[----:B------:R-:W-:Y:S05]  /*a4a0*/  BSYNC B0 ;  /* 0x0000000000007941 */ /* 0x000fea0003800000 */
.L_x_441:
[----:B01234-:R-:W0:Y:S01]  /*a4b0*/  S2R R40, SR_TID.X ;  /* 0x0000000000287919 */ /* 0x01fe220000002100 */
[----:B------:R-:W-:Y:S01]  /*a4c0*/  @!PT LDS RZ, [RZ] ;  /* 0x00000000fffff984 */ /* 0x000fe20000000800 */
[----:B------:R-:W-:Y:S01]  /*a4d0*/  @!PT LDS RZ, [RZ] ;  /* 0x00000000fffff984 */ /* 0x000fe20000000800 */
[----:B------:R-:W-:Y:S01]  /*a4e0*/  @!PT LDS RZ, [RZ] ;  /* 0x00000000fffff984 */ /* 0x000fe20000000800 */
[----:B------:R-:W-:Y:S01]  /*a4f0*/  @!PT LDS RZ, [RZ] ;  /* 0x00000000fffff984 */ /* 0x000fe20000000800 */
[----:B------:R1:W-:Y:S06]  /*a500*/  MEMBAR.ALL.CTA ;  /* 0x0000000000007992 */ /* 0x0003ec0000008000 */
[----:B-1----:R-:W1:Y:S01]  /*a510*/  FENCE.VIEW.ASYNC.S ;  /* 0x00000000000073c6 */ /* 0x002e620000000000 */
[----:B------:R-:W-:Y:S05]  /*a520*/  WARPSYNC.ALL ;  /* 0x0000000000007948 */ /* 0x000fea0003800000 */
[----:B------:R-:W-:Y:S01]  /*a530*/  BSSY B0, `(.L_x_532) ;  /* 0x0000009000007945 */ /* 0x000fe20003800000 */
[----:B0-----:R-:W-:Y:S01]  /*a540*/  LOP3.LUT R40, R40, 0x7f, RZ, 0xc0, !PT ;  /* 0x0000007f28287812 */ /* 0x001fe200078ec0ff */
[----:B-1----:R0:W-:Y:S03]  /*a550*/  BAR.SYNC.DEFER_BLOCKING R179, 0x80 ;  /* 0x000200b30000751d */ /* 0x0021e60000010000 */
[----:B------:R-:W-:-:S13]  /*a560*/  ISETP.NE.AND P3, PT, R40, RZ, PT ;  /* 0x000000ff2800720c */ /* 0x000fda0003f65270 */
[----:B------:R-:W-:-:S05]  /*a570*/  @!P3 VIADD R40, R97, 0x368a0 ;  /* 0x000368a06128b836 */ /* 0x000fca0000000000 */
[----:B------:R-:W-:-:S04]  /*a580*/  @!P3 PRMT R40, RZ, 0x654, R40 ;  /* 0x00000654ff28b816 */ /* 0x000fc80000000028 */
[----:B------:R0:W-:Y:S01]  /*a590*/  @!P3 SYNCS.ARRIVE.TRANS64.RED.A1T0 RZ, [R40+URZ], RZ ;  /* 0x000000ff28ffb9a7 */ /* 0x0001e2000810043f */
[----:B------:R-:W-:Y:S05]  /*a5a0*/  @!P2 BRA `(.L_x_533) ;  /* 0x000000000004a947 */ /* 0x000fea0003800000 */
[----:B------:R-:W-:Y:S01]  /*a5b0*/  BPT.TRAP 0x1 ;  /* 0x000000040000795c */ /* 0x000fe20000300000 */
.L_x_533:
[----:B------:R-:W-:Y:S05]  /*a5c0*/  BSYNC B0 ;  /* 0x0000000000007941 */ /* 0x000fea0003800000 */
.L_x_532:
[----:B------:R-:W1:Y:S01]  /*a5d0*/  SYNCS.PHASECHK.TRANS64.TRYWAIT P2, [R97+URZ+0x368b0], R98 ;  /* 0x0368b062610075a7 */ /* 0x000e62000804017f */
[----:B------:R-:W-:Y:S01]  /*a5e0*/  ULDC.64 UR6, c[0x0][0x328] ;  /* 0x0000ca0000067ab9 */ /* 0x000fe20000000a00 */
[----:B------:R-:W-:Y:S01]  /*a5f0*/  ULDC.64 UR4, c[0x0][0x318] ;  /* 0x0000c60000047ab9 */ /* 0x000fe20000000a00 */
[----:B------:R-:W-:Y:S01]  /*a600*/  IMAD.U32 R41, RZ, RZ, UR6 ;  /* 0x00000006ff297e24 */ /* 0x000fe2000f8e00ff */
[----:B------:R-:W-:Y:S01]  /*a610*/  BSSY B0, `(.L_x_534) ;  /* 0x000000a000007945 */ /* 0x000fe20003800000 */
[----:B0-----:R-:W-:Y:S02]  /*a620*/  IMAD.U32 R40, RZ, RZ, UR7 ;  /* 0x00000007ff287e24 */ /* 0x001fe4000f8e00ff */
[----:B------:R-:W-:Y:S01]  /*a630*/  IMAD.WIDE R44, R24, 0x70, R122 ;  /* 0x00000070182c7825 */ /* 0x000fe200078e027a */
[----:B------:R0:W-:Y:S04]  /*a640*/  STL [R1+0x18], R41 ;  /* 0x0000182901007387 */ /* 0x0001e80000100800 */
[----:B------:R2:W-:Y:S01]  /*a650*/  STL [R1+0x14], R40 ;  /* 0x0000142801007387 */ /* 0x0005e20000100800 */
[----:B0-----:R-:W-:-:S02]  /*a660*/  IMAD.U32 R41, RZ, RZ, UR4 ;  /* 0x00000004ff297e24 */ /* 0x001fc4000f8e00ff */
[----:B--2---:R-:W-:-:S05]  /*a670*/  IMAD.U32 R40, RZ, RZ, UR5 ;  /* 0x00000005ff287e24 */ /* 0x004fca000f8e00ff */
[----:B------:R0:W-:Y:S04]  /*a680*/  STL [R1+0x8], R40 ;  /* 0x0000082801007387 */ /* 0x0001e80000100800 */
[----:B------:R0:W-:Y:S01]  /*a690*/  STL [R1+0xc], R41 ;  /* 0x00000c2901007387 */ /* 0x0001e20000100800 */
[----:B-1----:R-:W-:Y:S05]  /*a6a0*/  @!P2 BRA `(.L_x_535) ;  /* 0x000001e40014a947 */ /* 0x002fea0003800000 */
.L_x_812:
[----:B------:R-:W-:Y:S05]  /*a6b0*/  BSYNC B0 ;  /* 0x0000000000007941 */ /* 0x000fea0003800000 */
.L_x_534:
[----:B------:R2:W5:Y:S04]  /*a6c0*/  LDL R51, [R1+0x18] ;  /* 0x0000180001337983 */ /* 0x0005680000100800 */
[----:B------:R2:W5:Y:S04]  /*a6d0*/  LDL R50, [R1+0x14] ;  /* 0x0000140001327983 */ /* 0x0005680000100800 */
[----:B------:R2:W5:Y:S04]  /*a6e0*/  LDL R49, [R1+0xc] ;  /* 0x00000c0001317983 */ /* 0x0005680000100800 */
[----:B------:R2:W5:Y:S01]  /*a6f0*/  LDL R48, [R1+0x8] ;  /* 0x0000080001307983 */ /* 0x0005620000100800 */
[----:B------:R-:W-:Y:S01]  /*a700*/  ISETP.GE.AND P2, PT, R204, R96, PT ;  /* 0x00000060cc00720c */ /* 0x000fe20003f46270 */
[----:B------:R-:W-:-:S12]  /*a710*/  BSSY B0, `(.L_x_536) ;  /* 0x0000021000007945 */ /* 0x000fd80003800000 */
[----:B--2---:R-:W-:Y:S05]  /*a720*/  @P2 BRA `(.L_x_537) ;  /* 0x00000000007c2947 */ /* 0x004fea0003800000 */
[----:B-----5:R-:W-:Y:S01]  /*a730*/  R2UR UR7, R51 ;  /* 0x00000000330772ca */ /* 0x020fe200000e0000 */
[----:B0-----:R-:W-:Y:S01]  /*a740*/  IMAD.MOV.U32 R40, RZ, RZ, R114 ;  /* 0x000000ffff287224 */ /* 0x001fe200078e0072 */
[----:B------:R-:W-:Y:S01]  /*a750*/  R2UR UR4, R50 ;  /* 0x00000000320472ca */ /* 0x000fe200000e0000 */
[----:B------:R-:W-:Y:S01]  /*a760*/  IMAD.MOV.U32 R41, RZ, RZ, R37 ;  /* 0x000000ffff297224 */ /* 0x000fe200078e0025 */
[----:B------:R-:W-:Y:S02]  /*a770*/  R2UR UR6, R49 ;  /* 0x00000000310672ca */ /* 0x000fe400000e0000 */
[----:B------:R-:W-:-:S07]  /*a780*/  R2UR UR5, R48 ;  /* 0x00000000300572ca */ /* 0x000fce00000e0000 */
[----:B------:R-:W-:Y:S02]  /*a790*/  IMAD R43, R45, UR7, RZ ;  /* 0x000000072d2b7c24 */ /* 0x000fe4000f8e02ff */
[----:B------:R-:W-:-:S04]  /*a7a0*/  IMAD.WIDE.U32 R40, R44, UR7, R40 ;  /* 0x000000072c287c25 */ /* 0x000fc8000f8e0028 */
[----:B------:R-:W-:Y:S01]  /*a7b0*/  IMAD R43, R44, UR4, R43 ;  /* 0x000000042c2b7c24 */ /* 0x000fe2000f8e022b */
[----:B------:R-:W-:Y:S01]  /*a7c0*/  LEA R46, P2, R40, UR6, 0x1 ;  /* 0x00000006282e7c11 */ /* 0x000fe2000f8408ff */
[----:B------:R-:W-:Y:S02]  /*a7d0*/  ULDC UR4, c[0x0][0x2f4] ;  /* 0x0000bd0000047ab9 */ /* 0x000fe40000000800 */
[----:B------:R-:W-:-:S05]  /*a7e0*/  IMAD.IADD R41, R41, 0x1, R43 ;  /* 0x0000000129297824 */ /* 0x000fca00078e022b */
[----:B------:R-:W-:Y:S02]  /*a7f0*/  LEA.HI.X R47, R40, UR5, R41, 0x1, P2 ;  /* 0x00000005282f7c11 */ /* 0x000fe400090f0c29 */
[----:B------:R-:W-:-:S13]  /*a800*/  ISETP.GE.AND P2, PT, R18, UR4, PT ;  /* 0x0000000412007c0c */ /* 0x000fda000bf46270 */
[----:B------:R-:W0:Y:S04]  /*a810*/  @!P2 LDS.128 R40, [R38] ;  /* 0x000000002628a984 */ /* 0x000e280000000c00 */
[----:B0-----:R-:W-:Y:S01]  /*a820*/  @!P2 STG.E.128 desc[UR60][R46.64], R40 ;  /* 0x000000282e00a986 */ /* 0x001fe2000c101d3c */
[----:B------:R-:W-:-:S13]  /*a830*/  ISETP.GE.AND P2, PT, R0, UR4, PT ;  /* 0x0000000400007c0c */ /* 0x000fda000bf46270 */
[----:B------:R-:W0:Y:S04]  /*a840*/  @!P2 LDS.128 R40, [R39] ;  /* 0x000000002728a984 */ /* 0x000e280000000c00 */
[----:B0-----:R-:W-:Y:S01]  /*a850*/  @!P2 STG.E.128 desc[UR60][R46.64+0x40], R40 ;  /* 0x000040282e00a986 */ /* 0x001fe2000c101d3c */
[----:B------:R-:W-:-:S13]  /*a860*/  ISETP.GE.AND P2, PT, R3, UR4, PT ;  /* 0x0000000403007c0c */ /* 0x000fda000bf46270 */
[----:B------:R-:W0:Y:S04]  /*a870*/  @!P2 LDS.128 R40, [R38+0x3800] ;  /* 0x003800002628a984 */ /* 0x000e280000000c00 */
        /* <DEDUP_REMOVED lines=9> */
[----:B0-----:R2:W-:Y:S02]  /*a910*/  @!P2 STG.E.128 desc[UR60][R46.64+0x140], R40 ;  /* 0x000140282e00a986 */ /* 0x0015e4000c101d3c */
.L_x_537:
[----:B------:R-:W-:Y:S05]  /*a920*/  BSYNC B0 ;  /* 0x0000000000007941 */ /* 0x000fea0003800000 */
.L_x_536:
[----:B------:R-:W-:Y:S01]  /*a930*/  ISETP.GE.AND P2, PT, R228, R96, PT ;  /* 0x00000060e400720c */ /* 0x000fe20003f46270 */
[----:B------:R-:W-:-:S12]  /*a940*/  BSSY B0, `(.L_x_538) ;  /* 0x0000023000007945 */ /* 0x000fd80003800000 */
[----:B------:R-:W-:Y:S05]  /*a950*/  @P2 BRA `(.L_x_539) ;  /* 0x0000000000842947 */ /* 0x000fea0003800000 */
[----:B-----5:R-:W-:Y:S01]  /*a960*/  R2UR UR7, R51 ;  /* 0x00000000330772ca */ /* 0x020fe200000e0000 */
[----:B0-2---:R-:W-:Y:S01]  /*a970*/  IMAD.MOV.U32 R40, RZ, RZ, R114 ;  /* 0x000000ffff287224 */ /* 0x005fe200078e0072 */
[----:B------:R-:W-:Y:S01]  /*a980*/  R2UR UR4, R50 ;  /* 0x00000000320472ca */ /* 0x000fe200000e0000 */
[----:B------:R-:W-:Y:S01]  /*a990*/  IMAD.MOV.U32 R41, RZ, RZ, R37 ;  /* 0x000000ffff297224 */ /* 0x000fe200078e0025 */
[----:B------:R-:W-:Y:S02]  /*a9a0*/  IADD3 R43, P2, R44, 0x40, RZ ;  /* 0x000000402c2b7810 */ /* 0x000fe40007f5e0ff */
[----:B------:R-:W-:Y:S02]  /*a9b0*/  R2UR UR6, R49 ;  /* 0x00000000310672ca */ /* 0x000fe400000e0000 */
[----:B------:R-:W-:Y:S01]  /*a9c0*/  R2UR UR5, R48 ;  /* 0x00000000300572ca */ /* 0x000fe200000e0000 */
[----:B------:R-:W-:-:S04]  /*a9d0*/  IMAD.X R44, RZ, RZ, R45, P2 ;  /* 0x000000ffff2c7224 */ /* 0x000fc800010e062d */
        /* <DEDUP_REMOVED lines=25> */
.L_x_539:
[----:B------:R-:W-:Y:S05]  /*ab70*/  BSYNC B0 ;  /* 0x0000000000007941 */ /* 0x000fea0003800000 */
.L_x_538:
[----:B------:R-:W4:Y:S01]  /*ab80*/  LDL R38, [R1+0x10] ;  /* 0x0000100001267983 */ /* 0x000f220000100800 */
[----:B------:R-:W-:Y:S02]  /*ab90*/  VIADD R17, R17, 0x1 ;  /* 0x0000000111117836 */ /* 0x000fe40000000000 */
[----:B-1----:R-:W-:Y:S01]  /*aba0*/  @!P3 VIADD R97, R97, 0x368c0 ;  /* 0x000368c06161b836 */ /* 0x002fe20000000000 */
[----:B------:R-:W-:Y:S01]  /*abb0*/  @!PT LDS RZ, [RZ] ;  /* 0x00000000fffff984 */ /* 0x000fe20000000800 */
[----:B------:R-:W-:Y:S01]  /*abc0*/  @!PT LDS RZ, [RZ] ;  /* 0x00000000fffff984 */ /* 0x000fe20000000800 */
[----:B------:R-:W-:Y:S01]  /*abd0*/  @!PT LDS RZ, [RZ] ;  /* 0x00000000fffff984 */ /* 0x000fe20000000800 */
[----:B------:R-:W-:Y:S01]  /*abe0*/  @!PT LDS RZ, [RZ] ;  /* 0x00000000fffff984 */ /* 0x000fe20000000800 */
[----:B------:R1:W-:Y:S06]  /*abf0*/  MEMBAR.ALL.CTA ;  /* 0x0000000000007992 */ /* 0x0003ec0000008000 */
[----:B-1----:R-:W1:Y:S02]  /*ac00*/  FENCE.VIEW.ASYNC.S ;  /* 0x00000000000073c6 */ /* 0x002e640000000000 */
[----:B-1----:R1:W-:Y:S01]  /*ac10*/  BAR.SYNC.DEFER_BLOCKING R179, 0x80 ;  /* 0x000200b30000751d */ /* 0x0023e20000010000 */
[----:B------:R-:W-:-:S02]  /*ac20*/  ISETP.NE.AND P2, PT, R17, 0x2, PT ;  /* 0x000000021100780c */ /* 0x000fc40003f45270 */
[----:B------:R-:W-:Y:S02]  /*ac30*/  @!P3 PRMT R97, RZ, 0x654, R97 ;  /* 0x00000654ff61b816 */ /* 0x000fe40000000061 */
[----:B------:R-:W-:Y:S02]  /*ac40*/  SEL R17, R17, RZ, P2 ;  /* 0x000000ff11117207 */ /* 0x000fe40001000000 */
[----:B------:R1:W-:Y:S01]  /*ac50*/  @!P3 SYNCS.ARRIVE.TRANS64.RED.A1T0 RZ, [R97+URZ], RZ ;  /* 0x000000ff61ffb9a7 */ /* 0x0003e2000810043f */
[----:B----4-:R-:W-:Y:S02]  /*ac60*/  LOP3.LUT P4, RZ, R38, 0x2, RZ, 0xc0, !PT ;  /* 0x0000000226ff7812 */ /* 0x010fe4000788c0ff */
[----:B------:R-:W-:Y:S02]  /*ac70*/  SEL R38, RZ, 0x1, P2 ;  /* 0x00000001ff267807 */ /* 0x000fe40001000000 */
[----:B------:R-:W-:Y:S02]  /*ac80*/  PLOP3.LUT P2, PT, PT, PT, PT, 0x8, 0x0 ;  /* 0x000000000000781c */ /* 0x000fe40003f4e170 */
[----:B------:R-:W-:-:S07]  /*ac90*/  LOP3.LUT R205, R205, R38, RZ, 0x3c, !PT ;  /* 0x00000026cdcd7212 */ /* 0x000fce00078e3cff */
[----:B-1----:R-:W-:Y:S05]  /*aca0*/  @P4 BRA `(.L_x_540) ;  /* 0xffffff7c00584947 */ /* 0x002fea000383ffff */
.L_x_436:
[----:B------:R-:W-:Y:S01]  /*acb0*/  BSSY B0, `(.L_x_541) ;  /* 0x0000005000007945 */ /* 0x000fe20003800000 */
[----:B------:R-:W-:-:S03]  /*acc0*/  IMAD.MOV.U32 R0, RZ, RZ, RZ ;  /* 0x000000ffff007224 */ /* 0x000fc600078e00ff */
[----:B------:R-:W-:Y:S05]  /*acd0*/  @P2 BRA `(.L_x_542) ;  /* 0x0000000000082947 */ /* 0x000fea0003800000 */
[----:B------:R-:W4:Y:S02]  /*ace0*/  FENCE.VIEW.ASYNC.G ;  /* 0x00000000000073c6 */ /* 0x000f240000000100 */
[----:B----4-:R-:W-:Y:S06]  /*acf0*/  BAR.ARV 0xc, 0x180 ;  /* 0x0306000000007b1d */ /* 0x010fec0000002000 */
.L_x_542:
[----:B------:R-:W-:Y:S05]  /*ad00*/  BSYNC B0 ;  /* 0x0000000000007941 */ /* 0x000fea0003800000 */
.L_x_541:
[----:B------:R-:W4:Y:S01]  /*ad10*/  LDL R2, [R1+0x10] ;  /* 0x0000100001027983 */ /* 0x000f220000100800 */
[----:B------:R-:W-:Y:S01]  /*ad20*/  BSSY B0, `(.L_x_543) ;  /* 0x0000021000007945 */ /* 0x000fe20003800000 */
[----:B----4-:R-:W-:-:S13]  /*ad30*/  LOP3.LUT P0, RZ, R2, 0x8, RZ, 0xc0, !PT ;  /* 0x0000000802ff7812 */ /* 0x010fda000780c0ff */
[----:B------:R-:W-:Y:S05]  /*ad40*/  @!P0 BRA `(.L_x_544) ;  /* 0x0000000000788947 */ /* 0x000fea0003800000 */
[----:B------:R-:W-:Y:S01]  /*ad50*/  ISETP.NE.AND P0, PT, R223, RZ, PT ;  /* 0x000000ffdf00720c */ /* 0x000fe20003f05270 */
[----:B------:R-:W-:-:S03]  /*ad60*/  ULDC UR4, c[0x0][0x9f0] ;  /* 0x00027c0000047ab9 */ /* 0x000fc60000000800 */
[----:B-1----:R-:W-:-:S04]  /*ad70*/  SEL R6, R223, UR4, P0 ;  /* 0x00000004df067c07 */ /* 0x002fc80008000000 */
[-C--:B------:R-:W-:Y:S02]  /*ad80*/  IABS R5, R6.reuse ;  /* 0x0000000600057213 */ /* 0x080fe40000000000 */
[----:B------:R-:W-:Y:S02]  /*ad90*/  IADD3 R0, R153, -0x1, R6 ;  /* 0xffffffff99007810 */ /* 0x000fe40007ffe006 */
[----:B------:R-:W1:Y:S01]  /*ada0*/  I2F.RP R4, R5 ;  /* 0x0000000500047306 */ /* 0x000e620000209400 */
[----:B------:R-:W-:-:S05]  /*adb0*/  IABS R9, R6 ;  /* 0x0000000600097213 */ /* 0x000fca0000000000 */
[----:B------:R-:W-:Y:S02]  /*adc0*/  IMAD.MOV R9, RZ, RZ, -R9 ;  /* 0x000000ffff097224 */ /* 0x000fe400078e0a09 */
[----:B-1----:R-:W1:Y:S02]  /*add0*/  MUFU.RCP R4, R4 ;  /* 0x0000000400047308 */ /* 0x002e640000001000 */
[----:B-1----:R-:W-:Y:S01]  /*ade0*/  VIADD R2, R4, 0xffffffe ;  /* 0x0ffffffe04027836 */ /* 0x002fe20000000000 */
[----:B------:R-:W-:Y:S02]  /*adf0*/  IABS R4, R0 ;  /* 0x0000000000047213 */ /* 0x000fe40000000000 */
[----:B------:R-:W-:-:S03]  /*ae00*/  LOP3.LUT R0, R0, R6, RZ, 0x3c, !PT ;  /* 0x0000000600007212 */ /* 0x000fc600078e3cff */
[----:B------:R1:W4:Y:S01]  /*ae10*/  F2I.FTZ.U32.TRUNC.NTZ R3, R2 ;  /* 0x0000000200037305 */ /* 0x000322000021f000 */
[----:B------:R-:W-:Y:S01]  /*ae20*/  ISETP.GE.AND P2, PT, R0, RZ, PT ;  /* 0x000000ff0000720c */ /* 0x000fe20003f46270 */
[----:B-1----:R-:W-:Y:S02]  /*ae30*/  IMAD.MOV.U32 R2, RZ, RZ, RZ ;  /* 0x000000ffff027224 */ /* 0x002fe400078e00ff */
[----:B----4-:R-:W-:-:S04]  /*ae40*/  IMAD.MOV R8, RZ, RZ, -R3 ;  /* 0x000000ffff087224 */ /* 0x010fc800078e0a03 */
[----:B------:R-:W-:-:S04]  /*ae50*/  IMAD R7, R8, R5, RZ ;  /* 0x0000000508077224 */ /* 0x000fc800078e02ff */
[----:B------:R-:W-:-:S04]  /*ae60*/  IMAD.HI.U32 R3, R3, R7, R2 ;  /* 0x0000000703037227 */ /* 0x000fc800078e0002 */
[----:B------:R-:W-:Y:S02]  /*ae70*/  IMAD.MOV.U32 R2, RZ, RZ, R9 ;  /* 0x000000ffff027224 */ /* 0x000fe400078e0009 */
        /* <DEDUP_REMOVED lines=11> */
.L_x_544:
[----:B------:R-:W-:Y:S05]  /*af30*/  BSYNC B0 ;  /* 0x0000000000007941 */ /* 0x000fea0003800000 */
.L_x_543:
[-C--:B------:R-:W-:Y:S01]  /*af40*/  IMAD R219, R232, R0.reuse, RZ ;  /* 0x00000000e8db7224 */ /* 0x080fe200078e02ff */
[----:B------:R-:W-:Y:S02]  /*af50*/  PLOP3.LUT P0, PT, PT, PT, PT, 0x80, 0x0 ;  /* 0x000000000000781c */ /* 0x000fe40003f0f070 */
[----:B------:R-:W-:Y:S02]  /*af60*/  CS2R R2, SRZ ;  /* 0x0000000000027805 */ /* 0x000fe4000001ff00 */
[----:B------:R-:W-:Y:S02]  /*af70*/  CS2R R118, SRZ ;  /* 0x0000000000767805 */ /* 0x000fe4000001ff00 */
[----:B------:R-:W-:Y:S02]  /*af80*/  CS2R R116, SRZ ;  /* 0x0000000000747805 */ /* 0x000fe4000001ff00 */
[----:B------:R-:W-:Y:S02]  /*af90*/  VIADDMNMX R153, R219, R0, R153, PT ;  /* 0x00000000db997246 */ /* 0x000fe40003800199 */
[----:B------:R-:W-:-:S02]  /*afa0*/  CS2R R114, SRZ ;  /* 0x0000000000727805 */ /* 0x000fc4000001ff00 */
[----:B------:R-:W-:Y:S02]  /*afb0*/  CS2R R112, SRZ ;  /* 0x0000000000707805 */ /* 0x000fe4000001ff00 */
[----:B------:R-:W-:Y:S02]  /*afc0*/  CS2R R110, SRZ ;  /* 0x00000000006e7805 */ /* 0x000fe4000001ff00 */
[----:B------:R-:W-:Y:S02]  /*afd0*/  ISETP.GT.AND P1, PT, R153, R219, PT ;  /* 0x000000db9900720c */ /* 0x000fe40003f24270 */
        /* <DEDUP_REMOVED lines=29> */
[----:B-----5:R-:W-:Y:S02]  /*b1b0*/  CS2R R50, SRZ ;  /* 0x0000000000327805 */ /* 0x020fe4000001ff00 */
[----:B------:R-:W-:Y:S02]  /*b1c0*/  CS2R R48, SRZ ;  /* 0x0000000000307805 */ /* 0x000fe4000001ff00 */
[----:B--2---:R-:W-:Y:S02]  /*b1d0*/  CS2R R46, SRZ ;  /* 0x00000000002e7805 */ /* 0x004fe4000001ff00 */
[----:B---3--:R-:W-:-:S02]  /*b1e0*/  CS2R R44, SRZ ;  /* 0x00000000002c7805 */ /* 0x008fc4000001ff00 */
[----:B------:R-:W-:Y:S02]  /*b1f0*/  CS2R R42, SRZ ;  /* 0x00000000002a7805 */ /* 0x000fe4000001ff00 */
[----:B0-----:R-:W-:Y:S02]  /*b200*/  CS2R R40, SRZ ;  /* 0x0000000000287805 */ /* 0x001fe4000001ff00 */
[----:B------:R-:W-:Y:S02]  /*b210*/  CS2R R38, SRZ ;  /* 0x0000000000267805 */ /* 0x000fe4000001ff00 */
[----:B------:R-:W-:Y:S02]  /*b220*/  CS2R R36, SRZ ;  /* 0x0000000000247805 */ /* 0x000fe4000001ff00 */
[----:B------:R-:W-:Y:S02]  /*b230*/  CS2R R34, SRZ ;  /* 0x0000000000227805 */ /* 0x000fe4000001ff00 */
[----:B------:R-:W-:-:S02]  /*b240*/  CS2R R32, SRZ ;  /* 0x0000000000207805 */ /* 0x000fc4000001ff00 */
[----:B------:R-:W-:Y:S02]  /*b250*/  CS2R R30, SRZ ;  /* 0x00000000001e7805 */ /* 0x000fe4000001ff00 */
[----:B------:R-:W-:Y:S02]  /*b260*/  CS2R R28, SRZ ;  /* 0x00000000001c7805 */ /* 0x000fe4000001ff00 */
[----:B-1----:R-:W-:Y:S02]  /*b270*/  CS2R R26, SRZ ;  /* 0x00000000001a7805 */ /* 0x002fe4000001ff00 */
[----:B------:R-:W-:Y:S01]  /*b280*/  CS2R R24, SRZ ;  /* 0x0000000000187805 */ /* 0x000fe2000001ff00 */
[----:B------:R-:W-:Y:S06]  /*b290*/  @!P1 BRA `(.L_x_545) ;  /* 0x00000114005c9947 */ /* 0x000fec0003800000 */
[----:B------:R-:W0:Y:S01]  /*b2a0*/  S2R R37, SR_TID.X ;  /* 0x0000000000257919 */ /* 0x000e220000002100 */
[----:B------:R-:W-:Y:S01]  /*b2b0*/  LOP3.LUT P0, RZ, R229, 0x9f, RZ, 0xc0, !PT ;  /* 0x0000009fe5ff7812 */ /* 0x000fe2000780c0ff */
[----:B0-----:R-:W-:-:S05]  /*b2c0*/  VIADD R37, R37, 0xffffff80 ;  /* 0xffffff8025257836 */ /* 0x001fca0000000000 */
[----:B------:R-:W-:-:S04]  /*b2d0*/  SHF.R.S32.HI R36, RZ, 0x1f, R37 ;  /* 0x0000001fff247819 */ /* 0x000fc80000011425 */
[----:B------:R-:W-:-:S04]  /*b2e0*/  LEA.HI R0, R36, R37, RZ, 0x7 ;  /* 0x0000002524007211 */ /* 0x000fc800078f38ff */
[----:B------:R-:W-:-:S05]  /*b2f0*/  SHF.R.S32.HI R4, RZ, 0x7, R0 ;  /* 0x00000007ff047819 */ /* 0x000fca0000011400 */
[----:B------:R-:W0:Y:S02]  /*b300*/  SHFL.IDX PT, R0, R4, RZ, 0x1f ;  /* 0x00001fff04007589 */ /* 0x000e2400000e0000 */
[----:B0-----:R-:W-:-:S04]  /*b310*/  LEA.HI R2, R0, R0, RZ, 0x1 ;  /* 0x0000000000027211 */ /* 0x001fc800078f08ff */
[----:B------:R-:W-:-:S05]  /*b320*/  LOP3.LUT R3, R2, 0x1e, RZ, 0xc0, !PT ;  /* 0x0000001e02037812 */ /* 0x000fca00078ec0ff */
[----:B------:R-:W-:-:S04]  /*b330*/  IMAD.IADD R0, R0, 0x1, -R3 ;  /* 0x0000000100007824 */ /* 0x000fc800078e0a03 */
[----:B------:R-:W-:-:S05]  /*b340*/  IMAD R0, R0, 0x2000, R229 ;  /* 0x0000200000007824 */ /* 0x000fca00078e02e5 */
[----:B------:R-:W-:-:S04]  /*b350*/  SHF.R.U32.HI R0, RZ, 0x4, R0 ;  /* 0x00000004ff007819 */ /* 0x000fc80000011600 */
[----:B------:R-:W-:Y:S01]  /*b360*/  LOP3.LUT R2, R0, 0x3fff, RZ, 0xc0, !PT ;  /* 0x00003fff00027812 */ /* 0x000fe200078ec0ff */
[----:B------:R-:W-:Y:S06]  /*b370*/  @!P0 BRA `(.L_x_546) ;  /* 0x0000000000408947 */ /* 0x000fec0003800000 */
        /* <DEDUP_REMOVED lines=16> */
.L_x_546:
[----:B------:R-:W-:Y:S02]  /*b480*/  ULDC UR4, c[0x0][0x3f4] ;  /* 0x0000fd0000047ab9 */ /* 0x000fe40000000800 */
[----:B------:R-:W-:-:S13]  /*b490*/  ISETP.LT.AND P0, PT, RZ, UR4, PT ;  /* 0x00000004ff007c0c */ /* 0x000fda000bf01270 */
[----:B------:R-:W-:Y:S05]  /*b4a0*/  @P0 BRA `(.L_x_547) ;  /* 0x00000000003c0947 */ /* 0x000fea0003800000 */
[----:B------:R-:W-:-:S04]  /*b4b0*/  LEA.HI R0, R227, R227, RZ, 0x1 ;  /* 0x000000e3e3007211 */ /* 0x000fc800078f08ff */
[----:B------:R-:W-:-:S05]  /*b4c0*/  LOP3.LUT R0, R0, 0xfffffffe, RZ, 0xc0, !PT ;  /* 0xfffffffe00007812 */ /* 0x000fca00078ec0ff */
[----:B------:R-:W-:-:S05]  /*b4d0*/  IMAD.IADD R0, R227, 0x1, -R0 ;  /* 0x00000001e3007824 */ /* 0x000fca00078e0a00 */
[----:B------:R-:W-:-:S04]  /*b4e0*/  SHF.L.U32 R3, R0, 0x1f, RZ ;  /* 0x0000001f00037819 */ /* 0x000fc800000006ff */
[----:B------:R0:W1:Y:S03]  /*b4f0*/  SYNCS.PHASECHK.TRANS64.TRYWAIT P0, [R16+URZ+0x36800], R3 ;  /* 0x03680003100075a7 */ /* 0x000066000800017f */
[----:B-1----:R-:W-:Y:S05]  /*b500*/  @!P0 NANOSLEEP.SYNCS 0x989680 ;  /* 0x009896800000895d */ /* 0x002fea0003900000 */
[----:B------:R-:W1:Y:S01]  /*b510*/  @!P0 SYNCS.PHASECHK.TRANS64 P0, [R16+URZ+0x36800], R3 ;  /* 0x03680003100085a7 */ /* 0x000e62000800007f */
[----:B------:R-:W-:Y:S04]  /*b520*/  BSSY B0, `(.L_x_548) ;  /* 0x0000006000007945 */ /* 0x000fe80003800000 */
[----:B-1----:R-:W-:Y:S05]  /*b530*/  @P0 BRA `(.L_x_549) ;  /* 0x0000000000100947 */ /* 0x002fea0003800000 */
.L_x_550:
[----:B-1----:R1:W2:Y:S02]  /*b540*/  SYNCS.PHASECHK.TRANS64.TRYWAIT P0, [R16+URZ+0x36800], R3 ;  /* 0x03680003100075a7 */ /* 0x0022a4000800017f */
[----:B--2---:R-:W-:Y:S05]  /*b550*/  @!P0 NANOSLEEP.SYNCS 0x989680 ;  /* 0x009896800000895d */ /* 0x004fea0003900000 */
[----:B------:R-:W2:Y:S02]  /*b560*/  @!P0 SYNCS.PHASECHK.TRANS64 P0, [R16+URZ+0x36800], R3 ;  /* 0x03680003100085a7 */ /* 0x000ea4000800007f */
[----:B--2---:R-:W-:Y:S05]  /*b570*/  @!P0 BRA `(.L_x_550) ;  /* 0xfffffffc00f08947 */ /* 0x004fea000383ffff */
.L_x_549:
[----:B------:R-:W-:Y:S05]  /*b580*/  BSYNC B0 ;  /* 0x0000000000007941 */ /* 0x000fea0003800000 */
.L_x_548:
[----:B------:R-:W-:Y:S05]  /*b590*/  BRA `(.L_x_551) ;  /* 0x0000005c00847947 */ /* 0x000fea0003800000 */
.L_x_547:
[----:B------:R-:W-:Y:S01]  /*b5a0*/  SHF.R.S32.HI R0, RZ, 0x1f, R150 ;  /* 0x0000001fff007819 */ /* 0x000fe20000011496 */
[----:B------:R-:W-:Y:S01]  /*b5b0*/  ULDC.64 UR4, c[0x0][0x3f8] ;  /* 0x0000fe0000047ab9 */ /* 0x000fe20000000a00 */
[----:B------:R-:W-:Y:S01]  /*b5c0*/  ULDC.64 UR6, c[0x0][0x408] ;  /* 0x0001020000067ab9 */ /* 0x000fe20000000a00 */
[----:B------:R-:W-:Y:S01]  /*b5d0*/  LOP3.LUT P0, RZ, R229, 0x3ff, RZ, 0xc0, !PT ;  /* 0x000003ffe5ff7812 */ /* 0x000fe2000780c0ff */
[----:B------:R-:W-:-:S04]  /*b5e0*/  IMAD.WIDE.U32 R4, R150, UR4, RZ ;  /* 0x0000000496047c25 */ /* 0x000fc8000f8e00ff */
[C---:B------:R-:W-:Y:S02]  /*b5f0*/  IMAD R3, R0.reuse, UR4, RZ ;  /* 0x0000000400037c24 */ /* 0x040fe4000f8e02ff */
[----:B------:R-:W-:Y:S02]  /*b600*/  IMAD R7, R0, UR6, RZ ;  /* 0x0000000600077c24 */ /* 0x000fe4000f8e02ff */
[C---:B------:R-:W-:Y:S01]  /*b610*/  IMAD R3, R150.reuse, UR5, R3 ;  /* 0x0000000596037c24 */ /* 0x040fe2000f8e0203 */
[----:B------:R-:W-:Y:S01]  /*b620*/  ULDC.64 UR4, c[0x0][0x3e8] ;  /* 0x0000fa0000047ab9 */ /* 0x000fe20000000a00 */
[----:B------:R-:W-:Y:S01]  /*b630*/  IMAD R7, R150, UR7, R7 ;  /* 0x0000000796077c24 */ /* 0x000fe2000f8e0207 */
[----:B------:R-:W-:Y:S01]  /*b640*/  LEA R24, P1, R4, UR4, 0x1 ;  /* 0x0000000404187c11 */ /* 0x000fe2000f8208ff */
[----:B------:R-:W-:Y:S01]  /*b650*/  IMAD.WIDE.U32 R150, R150, UR6, RZ ;  /* 0x0000000696967c25 */ /* 0x000fe2000f8e00ff */
[----:B------:R-:W-:-:S03]  /*b660*/  ULDC.64 UR6, c[0x0][0x400] ;  /* 0x0001000000067ab9 */ /* 0x000fc60000000a00 */
[----:B------:R-:W-:Y:S01]  /*b670*/  IMAD.IADD R25, R3, 0x1, R5 ;  /* 0x0000000103197824 */ /* 0x000fe200078e0205 */
[----:B------:R-:W-:Y:S01]  /*b680*/  LEA R26, P2, R150, UR6, 0x1 ;  /* 0x00000006961a7c11 */ /* 0x000fe2000f8408ff */
[----:B------:R-:W-:-:S03]  /*b690*/  IMAD.IADD R27, R7, 0x1, R151 ;  /* 0x00000001071b7824 */ /* 0x000fc600078e0297 */
[----:B------:R-:W-:Y:S02]  /*b6a0*/  LEA.HI.X R25, R4, UR5, R25, 0x1, P1 ;  /* 0x0000000504197c11 */ /* 0x000fe400088f0c19 */
[----:B------:R-:W-:Y:S01]  /*b6b0*/  LEA.HI.X R27, R150, UR7, R27, 0x1, P2 ;  /* 0x00000007961b7c11 */ /* 0x000fe200090f0c1b */
        /* <DEDUP_REMOVED lines=17> */
.L_x_552:
[----:B------:R-:W-:Y:S01]  /*b7d0*/  ULDC.U8 UR4, c[0x0][0x410] ;  /* 0x0001040000047ab9 */ /* 0x000fe20000000000 */
[----:B------:R-:W-:Y:S01]  /*b7e0*/  BSSY B0, `(.L_x_553) ;  /* 0x00005b4000007945 */ /* 0x000fe20003800000 */
[----:B------:R-:W-:Y:S01]  /*b7f0*/  ISETP.NE.AND P0, PT, RZ, UR4, PT ;  /* 0x00000004ff007c0c */ /* 0x000fe2000bf05270 */
[----:B------:R-:W-:-:S12]  /*b800*/  IMAD R4, R149, 0x80, R204 ;  /* 0x0000008095047824 */ /* 0x000fd800078e02cc */
[----:B------:R-:W-:Y:S05]  /*b810*/  @!P0 BRA `(.L_x_554) ;  /* 0x0000002800f08947 */ /* 0x000fea0003800000 */
[----:B------:R-:W-:-:S03]  /*b820*/  UMOV UR4, 0xffffffff ;  /* 0xffffffff00047882 */ /* 0x000fc60000000000 */
[----:B------:R-:W-:Y:S05]  /*b830*/  BRA.DIV UR4, `(.L_x_555) ;  /* 0x000001d204c47947 */ /* 0x000fea000b800000 */
[----:B------:R0:W1:Y:S04]  /*b840*/  SHFL.IDX PT, R3, R25, RZ, 0x1c1f ;  /* 0x001c1fff19037589 */ /* 0x00006800000e0000 */
[----:B------:R0:W2:Y:S04]  /*b850*/  SHFL.IDX PT, R0, R24, RZ, 0x1c1f ;  /* 0x001c1fff18007589 */ /* 0x0000a800000e0000 */
[----:B------:R0:W3:Y:S04]  /*b860*/  SHFL.IDX PT, R5, R27, RZ, 0x1c1f ;  /* 0x001c1fff1b057589 */ /* 0x0000e800000e0000 */
[----:B------:R0:W4:Y:S02]  /*b870*/  SHFL.IDX PT, R14, R26, RZ, 0x1c1f ;  /* 0x001c1fff1a0e7589 */ /* 0x00012400000e0000 */
.L_x_818:
[----:B------:R-:W-:Y:S01]  /*b880*/  ULDC UR4, c[0x0][0x448] ;  /* 0x0001120000047ab9 */ /* 0x000fe20000000800 */
[----:B------:R-:W-:Y:S01]  /*b890*/  LEA.HI R36, R36, R37, RZ, 0x2 ;  /* 0x0000002524247211 */ /* 0x000fe200078f10ff */
[----:B------:R-:W-:Y:S01]  /*b8a0*/  IMAD R15, R154, UR4, RZ ;  /* 0x000000049a0f7c24 */ /* 0x000fe2000f8e02ff */
[----:B------:R-:W-:Y:S01]  /*b8b0*/  BSSY B1, `(.L_x_556) ;  /* 0x000005c000017945 */ /* 0x000fe20003800000 */
[----:B------:R-:W-:Y:S02]  /*b8c0*/  CS2R R20, SRZ ;  /* 0x0000000000147805 */ /* 0x000fe4000001ff00 */
[----:B------:R-:W-:Y:S02]  /*b8d0*/  SHF.R.S32.HI R7, RZ, 0x1f, R36 ;  /* 0x0000001fff077819 */ /* 0x000fe40000011424 */
[----:B------:R-:W-:Y:S02]  /*b8e0*/  CS2R R12, SRZ ;  /* 0x00000000000c7805 */ /* 0x000fe4000001ff00 */
[----:B------:R-:W-:Y:S01]  /*b8f0*/  ISETP.GE.AND P0, PT, R4, R15, PT ;  /* 0x0000000f0400720c */ /* 0x000fe20003f06270 */
[----:B------:R-:W-:Y:S01]  /*b900*/  IMAD R15, R149, -0x80, R15 ;  /* 0xffffff80950f7824 */ /* 0x000fe200078e020f */
[----:B------:R-:W-:-:S02]  /*b910*/  LEA.HI R7, R7, R204, RZ, 0x3 ;  /* 0x000000cc07077211 */ /* 0x000fc400078f18ff */
[----:B------:R-:W-:Y:S02]  /*b920*/  CS2R R28, SRZ ;  /* 0x00000000001c7805 */ /* 0x000fe4000001ff00 */
[----:B------:R-:W-:Y:S02]  /*b930*/  CS2R R44, SRZ ;  /* 0x00000000002c7805 */ /* 0x000fe4000001ff00 */
[----:B------:R-:W-:Y:S02]  /*b940*/  CS2R R46, SRZ ;  /* 0x00000000002e7805 */ /* 0x000fe4000001ff00 */
[----:B0-----:R-:W-:Y:S02]  /*b950*/  LOP3.LUT R25, R7, 0xfffffff8, RZ, 0xc0, !PT ;  /* 0xfffffff807197812 */ /* 0x001fe400078ec0ff */
[----:B------:R-:W-:Y:S02]  /*b960*/  CS2R R42, SRZ ;  /* 0x00000000002a7805 */ /* 0x000fe4000001ff00 */
[----:B------:R-:W-:-:S02]  /*b970*/  CS2R R10, SRZ ;  /* 0x00000000000a7805 */ /* 0x000fc4000001ff00 */
[----:B------:R-:W-:Y:S02]  /*b980*/  CS2R R8, SRZ ;  /* 0x0000000000087805 */ /* 0x000fe4000001ff00 */
[----:B------:R-:W-:Y:S02]  /*b990*/  CS2R R6, SRZ ;  /* 0x0000000000067805 */ /* 0x000fe4000001ff00 */
[----:B------:R-:W-:Y:S02]  /*b9a0*/  CS2R R32, SRZ ;  /* 0x0000000000207805 */ /* 0x000fe4000001ff00 */
[----:B------:R-:W-:Y:S01]  /*b9b0*/  CS2R R48, SRZ ;  /* 0x0000000000307805 */ /* 0x000fe2000001ff00 */
[----:B------:R-:W-:Y:S01]  /*b9c0*/  IMAD.IADD R52, R204, 0x1, -R25 ;  /* 0x00000001cc347824 */ /* 0x000fe200078e0a19 */
[----:B------:R-:W-:Y:S01]  /*b9d0*/  CS2R R50, SRZ ;  /* 0x0000000000327805 */ /* 0x000fe2000001ff00 */
[----:B------:R-:W-:Y:S06]  /*b9e0*/  @P0 BRA `(.L_x_557) ;  /* 0x0000000400200947 */ /* 0x000fec0003800000 */
[----:B------:R-:W-:Y:S01]  /*b9f0*/  ULDC UR4, c[0x0][0x3f4] ;  /* 0x0000fd0000047ab9 */ /* 0x000fe20000000800 */
[C---:B------:R-:W-:Y:S01]  /*ba00*/  IMAD.SHL.U32 R43, R210.reuse, 0x2, RZ ;  /* 0x00000002d22b7824 */ /* 0x040fe200078e00ff */
[----:B------:R-:W-:Y:S01]  /*ba10*/  ISETP.GE.AND P3, PT, R210, UR4, PT ;  /* 0x00000004d2007c0c */ /* 0x000fe2000bf66270 */
[C---:B------:R-:W-:Y:S01]  /*ba20*/  IMAD.SHL.U32 R39, R207.reuse, 0x2, RZ ;  /* 0x00000002cf277824 */ /* 0x040fe200078e00ff */
[----:B------:R-:W-:Y:S01]  /*ba30*/  ISETP.GE.AND P2, PT, R207, UR4, PT ;  /* 0x00000004cf007c0c */ /* 0x000fe2000bf46270 */
[C---:B------:R-:W-:Y:S01]  /*ba40*/  IMAD.SHL.U32 R35, R209.reuse, 0x2, RZ ;  /* 0x00000002d1237824 */ /* 0x040fe200078e00ff */
[----:B------:R-:W-:Y:S01]  /*ba50*/  ISETP.GE.AND P1, PT, R209, UR4, PT ;  /* 0x00000004d1007c0c */ /* 0x000fe2000bf26270 */
[----:B------:R-:W-:Y:S01]  /*ba60*/  IMAD.SHL.U32 R25, R206, 0x2, RZ ;  /* 0x00000002ce197824 */ /* 0x000fe200078e00ff */
[----:B------:R-:W-:Y:S02]  /*ba70*/  SHF.R.S32.HI R7, RZ, 0x1f, R210 ;  /* 0x0000001fff077819 */ /* 0x000fe400000114d2 */
[----:B------:R-:W-:-:S02]  /*ba80*/  CS2R R20, SRZ ;  /* 0x0000000000147805 */ /* 0x000fc4000001ff00 */
[----:B------:R-:W-:Y:S02]  /*ba90*/  SHF.R.S32.HI R6, RZ, 0x1f, R207 ;  /* 0x0000001fff067819 */ /* 0x000fe400000114cf */
[----:B------:R-:W-:Y:S01]  /*baa0*/  SHF.L.U64.HI R4, R210, 0x1, R7 ;  /* 0x00000001d2047819 */ /* 0x000fe20000010207 */
[----:B------:R-:W-:Y:S01]  /*bab0*/  IMAD.SHL.U32 R7, R211, 0x2, RZ ;  /* 0x00000002d3077824 */ /* 0x000fe200078e00ff */
[----:B------:R-:W-:Y:S02]  /*bac0*/  ISETP.GE.AND P0, PT, R206, UR4, PT ;  /* 0x00000004ce007c0c */ /* 0x000fe4000bf06270 */
[C---:B--2---:R-:W-:Y:S02]  /*bad0*/  @!P3 IADD3 R46, P4, R0.reuse, R43, RZ ;  /* 0x0000002b002eb210 */ /* 0x044fe40007f9e0ff */
[----:B------:R-:W-:Y:S02]  /*bae0*/  SHF.L.U64.HI R6, R207, 0x1, R6 ;  /* 0x00000001cf067819 */ /* 0x000fe40000010206 */
[----:B------:R-:W-:Y:S01]  /*baf0*/  @!P2 IADD3 R40, P6, R0, R39, RZ ;  /* 0x000000270028a210 */ /* 0x000fe20007fde0ff */
[----:B-1----:R-:W-:Y:S01]  /*bb00*/  @!P3 IMAD.X R47, R3, 0x1, R4, P4 ;  /* 0x00000001032fb824 */ /* 0x002fe200020e0604 */
[----:B------:R-:W-:-:S02]  /*bb10*/  SHF.R.S32.HI R8, RZ, 0x1f, R209 ;  /* 0x0000001fff087819 */ /* 0x000fc400000114d1 */
[C---:B----4-:R-:W-:Y:S01]  /*bb20*/  @!P3 IADD3 R42, P5, R14.reuse, R43, RZ ;  /* 0x0000002b0e2ab210 */ /* 0x050fe20007fbe0ff */
[----:B------:R-:W-:Y:S01]  /*bb30*/  @!P2 IMAD.X R41, R3, 0x1, R6, P6 ;  /* 0x000000010329a824 */ /* 0x000fe200030e0606 */
[C---:B------:R-:W-:Y:S02]  /*bb40*/  @!P2 IADD3 R38, P4, R14.reuse, R39, RZ ;  /* 0x000000270e26a210 */ /* 0x040fe40007f9e0ff */
[----:B------:R-:W-:Y:S01]  /*bb50*/  SHF.L.U64.HI R8, R209, 0x1, R8 ;  /* 0x00000001d1087819 */ /* 0x000fe20000010208 */
[C---:B---3--:R-:W-:Y:S01]  /*bb60*/  @!P3 IMAD.X R43, R5.reuse, 0x1, R4, P5 ;  /* 0x00000001052bb824 */ /* 0x048fe200028e0604 */
[-C--:B------:R-:W-:Y:S01]  /*bb70*/  @!P1 IADD3 R34, P6, R14, R35.reuse, RZ ;  /* 0x000000230e229210 */ /* 0x080fe20007fde0ff */
[C---:B------:R-:W-:Y:S01]  /*bb80*/  @!P2 IMAD.X R39, R5.reuse, 0x1, R6, P4 ;  /* 0x000000010527a824 */ /* 0x040fe200020e0606 */
[----:B------:R-:W-:Y:S02]  /*bb90*/  SHF.R.S32.HI R9, RZ, 0x1f, R206 ;  /* 0x0000001fff097819 */ /* 0x000fe400000114ce */
[----:B------:R-:W-:Y:S01]  /*bba0*/  @!P1 IADD3 R36, P5, R0, R35, RZ ;  /* 0x0000002300249210 */ /* 0x000fe20007fbe0ff */
[----:B------:R-:W-:Y:S01]  /*bbb0*/  @!P1 IMAD.X R35, R5, 0x1, R8, P6 ;  /* 0x0000000105239824 */ /* 0x000fe200030e0608 */
[----:B------:R-:W-:-:S02]  /*bbc0*/  ISETP.GE.AND P4, PT, R211, UR4, PT ;  /* 0x00000004d3007c0c */ /* 0x000fc4000bf86270 */
[----:B------:R-:W-:Y:S01]  /*bbd0*/  SHF.L.U64.HI R10, R206, 0x1, R9 ;  /* 0x00000001ce0a7819 */ /* 0x000fe20000010209 */
[C---:B------:R-:W-:Y:S01]  /*bbe0*/  @!P1 IMAD.X R37, R3.reuse, 0x1, R8, P5 ;  /* 0x0000000103259824 */ /* 0x040fe200028e0608 */
[-C--:B------:R-:W-:Y:S02]  /*bbf0*/  @!P0 IADD3 R30, P6, R0, R25.reuse, RZ ;  /* 0x00000019001e8210 */ /* 0x080fe40007fde0ff */
[----:B------:R-:W-:Y:S02]  /*bc00*/  ISETP.GE.AND P5, PT, R22, UR4, PT ;  /* 0x0000000416007c0c */ /* 0x000fe4000bfa6270 */
[----:B------:R-:W-:Y:S01]  /*bc10*/  SHF.R.S32.HI R4, RZ, 0x1f, R211 ;  /* 0x0000001fff047819 */ /* 0x000fe200000114d3 */
[----:B------:R-:W-:Y:S01]  /*bc20*/  @!P0 IMAD.X R31, R3, 0x1, R10, P6 ;  /* 0x00000001031f8824 */ /* 0x000fe200030e060a */
[----:B------:R-:W-:Y:S02]  /*bc30*/  @!P0 IADD3 R24, P6, R14, R25, RZ ;  /* 0x000000190e188210 */ /* 0x000fe40007fde0ff */
[----:B------:R-:W-:-:S03]  /*bc40*/  SHF.L.U64.HI R8, R211, 0x1, R4 ;  /* 0x00000001d3087819 */ /* 0x000fc60000010204 */
[----:B------:R-:W-:Y:S01]  /*bc50*/  @!P0 IMAD.X R25, R5, 0x1, R10, P6 ;  /* 0x0000000105198824 */ /* 0x000fe200030e060a */
[-C--:B------:R-:W-:Y:S02]  /*bc60*/  @!P4 IADD3 R26, P6, R0, R7.reuse, RZ ;  /* 0x00000007001ac210 */ /* 0x080fe40007fde0ff */
[----:B------:R-:W-:Y:S01]  /*bc70*/  CS2R R10, SRZ ;  /* 0x00000000000a7805 */ /* 0x000fe2000001ff00 */
[----:B------:R-:W-:Y:S02]  /*bc80*/  @!P5 IMAD.MOV.U32 R48, RZ, RZ, R0 ;  /* 0x000000ffff30d224 */ /* 0x000fe400078e0000 */
[----:B------:R-:W-:Y:S01]  /*bc90*/  @!P4 IMAD.X R27, R3, 0x1, R8, P6 ;  /* 0x00000001031bc824 */ /* 0x000fe200030e0608 */
[----:B------:R-:W-:Y:S01]  /*bca0*/  @!P4 IADD3 R4, P6, R14, R7, RZ ;  /* 0x000000070e04c210 */ /* 0x000fe20007fde0ff */
[----:B------:R-:W-:Y:S02]  /*bcb0*/  @!P5 IMAD.MOV.U32 R49, RZ, RZ, R3 ;  /* 0x000000ffff31d224 */ /* 0x000fe400078e0003 */
[----:B------:R-:W-:-:S02]  /*bcc0*/  @!P5 IMAD.MOV.U32 R6, RZ, RZ, R14 ;  /* 0x000000ffff06d224 */ /* 0x000fc400078e000e */
[----:B------:R-:W-:Y:S01]  /*bcd0*/  @!P5 IMAD.MOV.U32 R7, RZ, RZ, R5 ;  /* 0x000000ffff07d224 */ /* 0x000fe200078e0005 */
[----:B------:R-:W-:Y:S01]  /*bce0*/  CS2R R12, SRZ ;  /* 0x00000000000c7805 */ /* 0x000fe2000001ff00 */
[----:B------:R-:W-:Y:S01]  /*bcf0*/  @!P4 IMAD.X R5, R5, 0x1, R8, P6 ;  /* 0x000000010505c824 */ /* 0x000fe200030e0608 */
[----:B------:R-:W-:Y:S01]  /*bd00*/  CS2R R8, SRZ ;  /* 0x0000000000087805 */ /* 0x000fe2000001ff00 */
[C---:B------:R-:W-:Y:S01]  /*bd10*/  @!P5 IMAD.WIDE R48, R22.reuse, 0x2, R48 ;  /* 0x000000021630d825 */ /* 0x040fe200078e0230 */
[----:B------:R-:W-:Y:S02]  /*bd20*/  CS2R R28, SRZ ;  /* 0x00000000001c7805 */ /* 0x000fe4000001ff00 */
[----:B------:R-:W-:Y:S01]  /*bd30*/  CS2R R32, SRZ ;  /* 0x0000000000207805 */ /* 0x000fe2000001ff00 */
[----:B------:R0:W5:Y:S01]  /*bd40*/  @!P3 LD.E.64 R12, desc[UR60][R42.64] ;  /* 0x0000003c2a0cb980 */ /* 0x000162000c101b00 */
[----:B------:R-:W-:Y:S01]  /*bd50*/  @!P5 IMAD.WIDE R50, R22, 0x2, R6 ;  /* 0x000000021632d825 */ /* 0x000fe200078e0206 */
[----:B------:R-:W-:-:S02]  /*bd60*/  CS2R R6, SRZ ;  /* 0x0000000000067805 */ /* 0x000fc4000001ff00 */
[----:B------:R-:W-:Y:S01]  /*bd70*/  CS2R R44, SRZ ;  /* 0x00000000002c7805 */ /* 0x000fe2000001ff00 */
[----:B------:R1:W5:Y:S04]  /*bd80*/  @!P5 LD.E.64 R10, desc[UR60][R48.64] ;  /* 0x0000003c300ad980 */ /* 0x000368000c101b00 */
[----:B------:R2:W5:Y:S01]  /*bd90*/  @!P5 LD.E.64 R20, desc[UR60][R50.64] ;  /* 0x0000003c3214d980 */ /* 0x000562000c101b00 */
[----:B0-----:R-:W-:-:S03]  /*bda0*/  CS2R R42, SRZ ;  /* 0x00000000002a7805 */ /* 0x001fc6000001ff00 */
[----:B------:R0:W5:Y:S01]  /*bdb0*/  @!P3 LD.E.64 R8, desc[UR60][R46.64] ;  /* 0x0000003c2e08b980 */ /* 0x000162000c101b00 */
[----:B-1----:R-:W-:-:S03]  /*bdc0*/  CS2R R48, SRZ ;  /* 0x0000000000307805 */ /* 0x002fc6000001ff00 */
[----:B------:R1:W5:Y:S01]  /*bdd0*/  @!P2 LD.E.64 R6, desc[UR60][R40.64] ;  /* 0x0000003c2806a980 */ /* 0x000362000c101b00 */
[----:B--2---:R-:W-:-:S03]  /*bde0*/  CS2R R50, SRZ ;  /* 0x0000000000327805 */ /* 0x004fc6000001ff00 */
[----:B------:R1:W5:Y:S01]  /*bdf0*/  @!P2 LD.E.64 R28, desc[UR60][R38.64] ;  /* 0x0000003c261ca980 */ /* 0x000362000c101b00 */
[----:B0-----:R-:W-:-:S03]  /*be00*/  CS2R R46, SRZ ;  /* 0x00000000002e7805 */ /* 0x001fc6000001ff00 */
[----:B------:R1:W5:Y:S04]  /*be10*/  @!P1 LD.E.64 R32, desc[UR60][R36.64] ;  /* 0x0000003c24209980 */ /* 0x000368000c101b00 */
[----:B------:R1:W5:Y:S04]  /*be20*/  @!P1 LD.E.64 R44, desc[UR60][R34.64] ;  /* 0x0000003c222c9980 */ /* 0x000368000c101b00 */
[----:B------:R1:W5:Y:S04]  /*be30*/  @!P0 LD.E.64 R48, desc[UR60][R30.64] ;  /* 0x0000003c1e308980 */ /* 0x000368000c101b00 */
[----:B------:R1:W5:Y:S04]  /*be40*/  @!P0 LD.E.64 R46, desc[UR60][R24.64] ;  /* 0x0000003c182e8980 */ /* 0x000368000c101b00 */
[----:B------:R1:W5:Y:S04]  /*be50*/  @!P4 LD.E.64 R50, desc[UR60][R26.64] ;  /* 0x0000003c1a32c980 */ /* 0x000368000c101b00 */
[----:B------:R1:W5:Y:S02]  /*be60*/  @!P4 LD.E.64 R42, desc[UR60][R4.64] ;  /* 0x0000003c042ac980 */ /* 0x000364000c101b00 */
.L_x_557:
[----:B------:R-:W-:Y:S05]  /*be70*/  BSYNC B1 ;  /* 0x0000000000017941 */ /* 0x000fea0003800000 */
.L_x_556:
[----:B--2---:R-:W-:Y:S01]  /*be80*/  LEA.HI R0, R227, R227, RZ, 0x1 ;  /* 0x000000e3e3007211 */ /* 0x004fe200078f08ff */
[----:B-1---5:R-:W-:Y:S01]  /*be90*/  IMAD.MOV.U32 R39, RZ, RZ, R48 ;  /* 0x000000ffff277224 */ /* 0x022fe200078e0030 */
[----:B------:R-:W-:Y:S01]  /*bea0*/  LOP3.LUT R3, R213, 0x18, R18, 0xf8, !PT ;  /* 0x00000018d5037812 */ /* 0x000fe200078ef812 */
[----:B------:R-:W-:Y:S01]  /*beb0*/  IMAD.MOV.U32 R30, RZ, RZ, R8 ;  /* 0x000000ffff1e7224 */ /* 0x000fe200078e0008 */
[----:B------:R-:W-:Y:S01]  /*bec0*/  LOP3.LUT R0, R0, 0xfffffffe, RZ, 0xc0, !PT ;  /* 0xfffffffe00007812 */ /* 0x000fe200078ec0ff */
[----:B------:R-:W-:Y:S01]  /*bed0*/  IMAD.MOV.U32 R31, RZ, RZ, R9 ;  /* 0x000000ffff1f7224 */ /* 0x000fe200078e0009 */
[----:B------:R-:W-:Y:S01]  /*bee0*/  LOP3.LUT R4, R3, R214, RZ, 0x3c, !PT ;  /* 0x000000d603047212 */ /* 0x000fe200078e3cff */
[----:B------:R-:W-:Y:S01]  /*bef0*/  IMAD.MOV.U32 R26, RZ, RZ, R6 ;  /* 0x000000ffff1a7224 */ /* 0x000fe200078e0006 */
[----:B------:R-:W-:Y:S01]  /*bf00*/  LOP3.LUT P1, RZ, R52, 0x4, RZ, 0xc0, !PT ;  /* 0x0000000434ff7812 */ /* 0x000fe2000782c0ff */
[----:B------:R-:W-:Y:S01]  /*bf10*/  IMAD.IADD R0, R227, 0x1, -R0 ;  /* 0x00000001e3007824 */ /* 0x000fe200078e0a00 */
[----:B------:R-:W-:Y:S01]  /*bf20*/  SHF.R.U64 R58, R48, 0x10, R49 ;  /* 0x00000010303a7819 */ /* 0x000fe20000001231 */
[----:B------:R-:W-:Y:S01]  /*bf30*/  IMAD.IADD R3, R215, 0x1, R4 ;  /* 0x00000001d7037824 */ /* 0x000fe200078e0204 */
[--C-:B------:R-:W-:Y:S01]  /*bf40*/  SHF.R.U64 R67, R8, 0x10, R9.reuse ;  /* 0x0000001008437819 */ /* 0x100fe20000001209 */
[----:B------:R-:W-:Y:S01]  /*bf50*/  IMAD.MOV.U32 R8, RZ, RZ, R32 ;  /* 0x000000ffff087224 */ /* 0x000fe200078e0020 */
[----:B---3--:R-:W-:Y:S01]  /*bf60*/  SHF.L.U32 R5, R0, 0x1f, RZ ;  /* 0x0000001f00057819 */ /* 0x008fe200000006ff */
[----:B------:R-:W-:Y:S01]  /*bf70*/  IMAD R3, R3, 0x2, R16 ;  /* 0x0000000203037824 */ /* 0x000fe200078e0210 */
[----:B------:R-:W-:Y:S01]  /*bf80*/  SHF.R.U32.HI R64, RZ, 0x10, R9 ;  /* 0x00000010ff407819 */ /* 0x000fe20000011609 */
[----:B------:R-:W-:Y:S01]  /*bf90*/  IMAD.MOV.U32 R27, RZ, RZ, R7 ;  /* 0x000000ffff1b7224 */ /* 0x000fe200078e0007 */
[----:B------:R-:W0:Y:S01]  /*bfa0*/  SYNCS.PHASECHK.TRANS64.TRYWAIT P0, [R16+URZ+0x36800], R5 ;  /* 0x03680005100075a7 */ /* 0x000e22000800017f */
[--C-:B------:R-:W-:Y:S01]  /*bfb0*/  SHF.R.U64 R63, R32, 0x10, R33.reuse ;  /* 0x00000010203f7819 */ /* 0x100fe20000001221 */
[----:B------:R-:W-:Y:S01]  /*bfc0*/  IMAD.MOV.U32 R9, RZ, RZ, R33 ;  /* 0x000000ffff097224 */ /* 0x000fe200078e0021 */
[----:B------:R-:W-:Y:S01]  /*bfd0*/  SHF.R.U64 R65, R6, 0x10, R7 ;  /* 0x0000001006417819 */ /* 0x000fe20000001207 */
[----:B------:R-:W-:Y:S01]  /*bfe0*/  IMAD.MOV.U32 R48, RZ, RZ, R51 ;  /* 0x000000ffff307224 */ /* 0x000fe200078e0033 */
[----:B------:R-:W-:Y:S01]  /*bff0*/  SHF.R.U32.HI R62, RZ, 0x10, R7 ;  /* 0x00000010ff3e7819 */ /* 0x000fe20000011607 */
[----:B------:R-:W-:Y:S01]  /*c000*/  IMAD.MOV.U32 R32, RZ, RZ, R12 ;  /* 0x000000ffff207224 */ /* 0x000fe200078e000c */
[----:B------:R-:W-:Y:S01]  /*c010*/  SHF.R.U32.HI R60, RZ, 0x10, R33 ;  /* 0x00000010ff3c7819 */ /* 0x000fe20000011621 */
[----:B------:R-:W-:Y:S01]  /*c020*/  IMAD.MOV.U32 R34, RZ, RZ, R10 ;  /* 0x000000ffff227224 */ /* 0x000fe200078e000a */
[----:B------:R-:W-:Y:S01]  /*c030*/  SHF.R.U64 R56, R50, 0x10, R51 ;  /* 0x0000001032387819 */ /* 0x000fe20000001233 */
[----:B------:R-:W-:Y:S01]  /*c040*/  IMAD.MOV.U32 R35, RZ, RZ, R11 ;  /* 0x000000ffff237224 */ /* 0x000fe200078e000b */
[----:B------:R-:W-:Y:S01]  /*c050*/  SHF.R.U32.HI R59, RZ, 0x10, R51 ;  /* 0x00000010ff3b7819 */ /* 0x000fe20000011633 */
[----:B------:R-:W-:Y:S01]  /*c060*/  IMAD.MOV.U32 R40, RZ, RZ, R49 ;  /* 0x000000ffff287224 */ /* 0x000fe200078e0031 */
[----:B------:R-:W-:Y:S01]  /*c070*/  SHF.R.U64 R55, R12, 0x10, R13 ;  /* 0x000000100c377819 */ /* 0x000fe2000000120d */
[----:B------:R-:W-:Y:S01]  /*c080*/  IMAD.MOV.U32 R41, RZ, RZ, R50 ;  /* 0x000000ffff297224 */ /* 0x000fe200078e0032 */
[----:B------:R-:W-:Y:S01]  /*c090*/  SHF.R.U64 R51, R44, 0x10, R45 ;  /* 0x000000102c337819 */ /* 0x000fe2000000122d */
[----:B------:R-:W-:Y:S01]  /*c0a0*/  IMAD.MOV.U32 R36, RZ, RZ, R20 ;  /* 0x000000ffff247224 */ /* 0x000fe200078e0014 */
[----:B------:R-:W-:Y:S01]  /*c0b0*/  PRMT R12, R39, 0x5410, R58 ;  /* 0x00005410270c7816 */ /* 0x000fe2000000003a */
[----:B------:R-:W-:Y:S01]  /*c0c0*/  IMAD.MOV.U32 R37, RZ, RZ, R21 ;  /* 0x000000ffff257224 */ /* 0x000fe200078e0015 */
[----:B------:R-:W-:Y:S01]  /*c0d0*/  SHF.R.U64 R69, R10, 0x10, R11 ;  /* 0x000000100a457819 */ /* 0x000fe2000000120b */
[----:B------:R-:W-:Y:S01]  /*c0e0*/  IMAD.MOV.U32 R33, RZ, RZ, R13 ;  /* 0x000000ffff217224 */ /* 0x000fe200078e000d */
[----:B------:R-:W-:Y:S01]  /*c0f0*/  SHF.R.U32.HI R66, RZ, 0x10, R11 ;  /* 0x00000010ff427819 */ /* 0x000fe2000001160b */
[----:B------:R-:W-:Y:S01]  /*c100*/  IMAD.MOV.U32 R6, RZ, RZ, R28 ;  /* 0x000000ffff067224 */ /* 0x000fe200078e001c */
[----:B------:R-:W-:Y:S01]  /*c110*/  SHF.R.U32.HI R61, RZ, 0x10, R49 ;  /* 0x00000010ff3d7819 */ /* 0x000fe20000011631 */
[----:B------:R-:W-:Y:S01]  /*c120*/  IMAD.MOV.U32 R7, RZ, RZ, R29 ;  /* 0x000000ffff077224 */ /* 0x000fe200078e001d */
[--C-:B------:R-:W-:Y:S01]  /*c130*/  SHF.R.U64 R57, R20, 0x10, R21.reuse ;  /* 0x0000001014397819 */ /* 0x100fe20000001215 */
[----:B------:R-:W-:Y:S01]  /*c140*/  IMAD.MOV.U32 R24, RZ, RZ, R44 ;  /* 0x000000ffff187224 */ /* 0x000fe200078e002c */
[----:B------:R-:W-:Y:S01]  /*c150*/  SHF.R.U32.HI R54, RZ, 0x10, R21 ;  /* 0x00000010ff367819 */ /* 0x000fe20000011615 */
[----:B------:R-:W-:Y:S01]  /*c160*/  IMAD.MOV.U32 R25, RZ, RZ, R45 ;  /* 0x000000ffff197224 */ /* 0x000fe200078e002d */
[----:B------:R-:W-:Y:S01]  /*c170*/  SHF.R.U32.HI R52, RZ, 0x10, R13 ;  /* 0x00000010ff347819 */ /* 0x000fe2000001160d */
[C---:B------:R-:W-:Y:S01]  /*c180*/  VIADD R4, R3.reuse, 0x15400 ;  /* 0x0001540003047836 */ /* 0x040fe20000000000 */
[--C-:B------:R-:W-:Y:S01]  /*c190*/  SHF.R.U64 R53, R28, 0x10, R29.reuse ;  /* 0x000000101c357819 */ /* 0x100fe2000000121d */
[----:B------:R-:W-:Y:S01]  /*c1a0*/  BSSY B1, `(.L_x_558) ;  /* 0x0000023000017945 */ /* 0x000fe20003800000 */
[----:B------:R-:W-:Y:S01]  /*c1b0*/  SHF.R.U32.HI R50, RZ, 0x10, R29 ;  /* 0x00000010ff327819 */ /* 0x000fe2000001161d */
[----:B------:R-:W-:Y:S01]  /*c1c0*/  VIADD R0, R3, 0x15440 ;  /* 0x0001544003007836 */ /* 0x000fe20000000000 */
[----:B------:R-:W-:Y:S01]  /*c1d0*/  SHF.R.U32.HI R44, RZ, 0x10, R45 ;  /* 0x00000010ff2c7819 */ /* 0x000fe2000001162d */
[----:B------:R-:W-:Y:S01]  /*c1e0*/  IMAD.MOV.U32 R11, RZ, RZ, R42 ;  /* 0x000000ffff0b7224 */ /* 0x000fe200078e002a */
[----:B------:R-:W-:Y:S01]  /*c1f0*/  VIMNMX R39, R15, 0x80, PT ;  /* 0x000000800f277848 */ /* 0x000fe20003fe0100 */
[--C-:B------:R-:W-:Y:S01]  /*c200*/  IMAD.MOV.U32 R38, RZ, RZ, R43.reuse ;  /* 0x000000ffff267224 */ /* 0x100fe200078e002b */
[----:B------:R-:W-:Y:S01]  /*c210*/  SHF.R.U64 R42, R42, 0x10, R43 ;  /* 0x000000102a2a7819 */ /* 0x000fe2000000122b */
[----:B------:R-:W-:Y:S01]  /*c220*/  @P1 VIADD R0, R4, 0xffffffc0 ;  /* 0xffffffc004001836 */ /* 0x000fe20000000000 */
[----:B------:R-:W-:Y:S01]  /*c230*/  PRMT R20, R8, 0x5410, R63 ;  /* 0x0000541008147816 */ /* 0x000fe2000000003f */
[----:B----4-:R-:W-:Y:S01]  /*c240*/  IMAD.MOV.U32 R14, RZ, RZ, R46 ;  /* 0x000000ffff0e7224 */ /* 0x010fe200078e002e */
[----:B------:R-:W-:Y:S01]  /*c250*/  PRMT R21, R9, 0x5410, R60 ;  /* 0x0000541009157816 */ /* 0x000fe2000000003c */
[--C-:B------:R-:W-:Y:S01]  /*c260*/  IMAD.MOV.U32 R10, RZ, RZ, R47.reuse ;  /* 0x000000ffff0a7224 */ /* 0x100fe200078e002f */
[----:B------:R-:W-:-:S02]  /*c270*/  SHF.R.U64 R49, R46, 0x10, R47 ;  /* 0x000000102e317819 */ /* 0x000fc4000000122f */
[----:B------:R-:W-:Y:S02]  /*c280*/  SHF.R.U32.HI R45, RZ, 0x10, R47 ;  /* 0x00000010ff2d7819 */ /* 0x000fe4000001162f */
[----:B------:R-:W-:Y:S02]  /*c290*/  SHF.R.U32.HI R43, RZ, 0x10, R43 ;  /* 0x00000010ff2b7819 */ /* 0x000fe4000001162b */
[----:B------:R-:W-:Y:S02]  /*c2a0*/  PRMT R34, R34, 0x5410, R69 ;  /* 0x0000541022227816 */ /* 0x000fe40000000045 */
[----:B------:R-:W-:Y:S02]  /*c2b0*/  PRMT R35, R35, 0x5410, R66 ;  /* 0x0000541023237816 */ /* 0x000fe40000000042 */
[----:B------:R-:W-:Y:S02]  /*c2c0*/  PRMT R30, R30, 0x5410, R67 ;  /* 0x000054101e1e7816 */ /* 0x000fe40000000043 */
[----:B------:R-:W-:-:S02]  /*c2d0*/  PRMT R31, R31, 0x5410, R64 ;  /* 0x000054101f1f7816 */ /* 0x000fc40000000040 */
[----:B------:R-:W-:Y:S02]  /*c2e0*/  PRMT R26, R26, 0x5410, R65 ;  /* 0x000054101a1a7816 */ /* 0x000fe40000000041 */
[----:B------:R-:W-:Y:S02]  /*c2f0*/  PRMT R27, R27, 0x5410, R62 ;  /* 0x000054101b1b7816 */ /* 0x000fe4000000003e */
[----:B------:R-:W-:Y:S02]  /*c300*/  PRMT R13, R40, 0x5410, R61 ;  /* 0x00005410280d7816 */ /* 0x000fe4000000003d */
[----:B------:R-:W-:Y:S02]  /*c310*/  PRMT R8, R41, 0x5410, R56 ;  /* 0x0000541029087816 */ /* 0x000fe40000000038 */
[----:B------:R-:W-:Y:S02]  /*c320*/  PRMT R9, R48, 0x5410, R59 ;  /* 0x0000541030097816 */ /* 0x000fe4000000003b */
[----:B------:R-:W-:-:S02]  /*c330*/  PRMT R36, R36, 0x5410, R57 ;  /* 0x0000541024247816 */ /* 0x000fc40000000039 */
[----:B------:R-:W-:Y:S02]  /*c340*/  ISETP.GE.AND P1, PT, R204, R39, PT ;  /* 0x00000027cc00720c */ /* 0x000fe40003f26270 */
[----:B------:R-:W-:Y:S02]  /*c350*/  PRMT R37, R37, 0x5410, R54 ;  /* 0x0000541025257816 */ /* 0x000fe40000000036 */
[----:B------:R-:W-:Y:S02]  /*c360*/  PRMT R32, R32, 0x5410, R55 ;  /* 0x0000541020207816 */ /* 0x000fe40000000037 */
[----:B------:R-:W-:Y:S02]  /*c370*/  PRMT R33, R33, 0x5410, R52 ;  /* 0x0000541021217816 */ /* 0x000fe40000000034 */
[----:B------:R-:W-:Y:S02]  /*c380*/  PRMT R28, R6, 0x5410, R53 ;  /* 0x00005410061c7816 */ /* 0x000fe40000000035 */
[----:B------:R-:W-:-:S02]  /*c390*/  PRMT R29, R7, 0x5410, R50 ;  /* 0x00005410071d7816 */ /* 0x000fc40000000032 */
[----:B------:R-:W-:Y:S02]  /*c3a0*/  PRMT R24, R24, 0x5410, R51 ;  /* 0x0000541018187816 */ /* 0x000fe40000000033 */
[----:B------:R-:W-:Y:S01]  /*c3b0*/  PRMT R25, R25, 0x5410, R44 ;  /* 0x0000541019197816 */ /* 0x000fe2000000002c */
[----:B0-----:R-:W-:Y:S06]  /*c3c0*/  @!P0 BRA `(.L_x_559) ;  /* 0x000001c800508947 */ /* 0x001fec0003800000 */
.L_x_819:
[----:B------:R-:W-:Y:S05]  /*c3d0*/  BSYNC B1 ;  /* 0x0000000000017941 */ /* 0x000fea0003800000 */
.L_x_558:
[----:B------:R-:W-:Y:S01]  /*c3e0*/  BSSY B1, `(.L_x_560) ;  /* 0x0000101000017945 */ /* 0x000fe20003800000 */
[----:B------:R-:W-:Y:S02]  /*c3f0*/  PRMT R15, R10, 0x5410, R45 ;  /* 0x000054100a0f7816 */ /* 0x000fe4000000002d */
[----:B------:R-:W-:Y:S02]  /*c400*/  PRMT R10, R11, 0x5410, R42 ;  /* 0x000054100b0a7816 */ /* 0x000fe4000000002a */
[----:B------:R-:W-:Y:S02]  /*c410*/  PRMT R14, R14, 0x5410, R49 ;  /* 0x000054100e0e7816 */ /* 0x000fe40000000031 */
[----:B------:R-:W-:Y:S01]  /*c420*/  PRMT R11, R38, 0x5410, R43 ;  /* 0x00005410260b7816 */ /* 0x000fe2000000002b */
[----:B------:R-:W-:Y:S06]  /*c430*/  @P1 BRA `(.L_x_561) ;  /* 0x0000000c00ec1947 */ /* 0x000fec0003800000 */
[----:B------:R-:W1:Y:S01]  /*c440*/  LDC R4, c[0x0][0x3f4] ;  /* 0x0000fd00ff047b82 */ /* 0x000e620000000800 */
[----:B------:R-:W-:Y:S01]  /*c450*/  BSSY B2, `(.L_x_562) ;  /* 0x000002e000027945 */ /* 0x000fe20003800000 */
[-C--:B-1----:R-:W-:Y:S02]  /*c460*/  ISETP.GE.AND P0, PT, R22, R4.reuse, PT ;  /* 0x000000041600720c */ /* 0x082fe40003f06270 */
[-C--:B------:R-:W-:Y:S02]  /*c470*/  ISETP.GE.AND P1, PT, R210, R4.reuse, PT ;  /* 0x00000004d200720c */ /* 0x080fe40003f26270 */
[-C--:B------:R-:W-:Y:S02]  /*c480*/  ISETP.GE.AND P2, PT, R207, R4.reuse, PT ;  /* 0x00000004cf00720c */ /* 0x080fe40003f46270 */
[-C--:B------:R-:W-:Y:S02]  /*c490*/  ISETP.GE.AND P3, PT, R209, R4.reuse, PT ;  /* 0x00000004d100720c */ /* 0x080fe40003f66270 */
[----:B------:R-:W-:-:S02]  /*c4a0*/  ISETP.GE.AND P4, PT, R206, R4, PT ;  /* 0x00000004ce00720c */ /* 0x000fc40003f86270 */
[----:B------:R-:W-:-:S03]  /*c4b0*/  ISETP.GE.AND P5, PT, R211, R4, PT ;  /* 0x00000004d300720c */ /* 0x000fc60003fa6270 */
[----:B------:R-:W-:Y:S10]  /*c4c0*/  @P0 BRA `(.L_x_563) ;  /* 0x0000000000980947 */ /* 0x000ff40003800000 */
[----:B0-----:R-:W0:Y:S01]  /*c4d0*/  LDS.128 R4, [R3+0x15400] ;  /* 0x0154000003047984 */ /* 0x001e220000000c00 */
[----:B------:R-:W-:Y:S01]  /*c4e0*/  IMAD.U32 R45, R36, 0x10000, RZ ;  /* 0x00010000242d7824 */ /* 0x000fe200078e00ff */
[C---:B------:R-:W-:Y:S01]  /*c4f0*/  LOP3.LUT R44, R34.reuse, 0xffff0000, RZ, 0xc0, !PT ;  /* 0xffff0000222c7812 */ /* 0x040fe200078ec0ff */
[----:B------:R-:W-:Y:S01]  /*c500*/  IMAD.U32 R43, R34, 0x10000, RZ ;  /* 0x00010000222b7824 */ /* 0x000fe200078e00ff */
[----:B------:R-:W-:Y:S01]  /*c510*/  LOP3.LUT R46, R36, 0xffff0000, RZ, 0xc0, !PT ;  /* 0xffff0000242e7812 */ /* 0x000fe200078ec0ff */
[C---:B0-----:R-:W-:Y:S01]  /*c520*/  IMAD.U32 R38, R4.reuse, 0x10000, RZ ;  /* 0x0001000004267824 */ /* 0x041fe200078e00ff */
[----:B------:R-:W-:Y:S01]  /*c530*/  LOP3.LUT R4, R4, 0xffff0000, RZ, 0xc0, !PT ;  /* 0xffff000004047812 */ /* 0x000fe200078ec0ff */
[C---:B------:R-:W-:Y:S01]  /*c540*/  IMAD.U32 R40, R5.reuse, 0x10000, RZ ;  /* 0x0001000005287824 */ /* 0x040fe200078e00ff */
[----:B------:R-:W-:Y:S01]  /*c550*/  LOP3.LUT R5, R5, 0xffff0000, RZ, 0xc0, !PT ;  /* 0xffff000005057812 */ /* 0x000fe200078ec0ff */
[C---:B------:R-:W-:Y:S01]  /*c560*/  IMAD.U32 R41, R6.reuse, 0x10000, RZ ;  /* 0x0001000006297824 */ /* 0x040fe200078e00ff */
[----:B------:R-:W-:Y:S01]  /*c570*/  LOP3.LUT R6, R6, 0xffff0000, RZ, 0xc0, !PT ;  /* 0xffff000006067812 */ /* 0x000fe200078ec0ff */
[C---:B------:R-:W-:Y:S01]  /*c580*/  FMUL.FTZ R47, R4.reuse, R45 ;  /* 0x0000002d042f7220 */ /* 0x040fe20000410000 */
[----:B------:R-:W-:Y:S01]  /*c590*/  FMUL.FTZ R4, R4, R43 ;  /* 0x0000002b04047220 */ /* 0x000fe20000410000 */
[----:B------:R-:W-:-:S02]  /*c5a0*/  IMAD.U32 R42, R7, 0x10000, RZ ;  /* 0x00010000072a7824 */ /* 0x000fc400078e00ff */
[C---:B------:R-:W-:Y:S01]  /*c5b0*/  FMUL.FTZ R49, R5.reuse, R46 ;  /* 0x0000002e05317220 */ /* 0x040fe20000410000 */
[C---:B------:R-:W-:Y:S01]  /*c5c0*/  FFMA.FTZ R47, R38.reuse, R43, -R47 ;  /* 0x0000002b262f7223 */ /* 0x040fe2000001082f */
[----:B------:R-:W-:Y:S01]  /*c5d0*/  FFMA.FTZ R48, R38, R45, R4 ;  /* 0x0000002d26307223 */ /* 0x000fe20000010004 */
[-C--:B------:R-:W-:Y:S01]  /*c5e0*/  FMUL.FTZ R45, R5, R44.reuse ;  /* 0x0000002c052d7220 */ /* 0x080fe20000410000 */
        /* <DEDUP_REMOVED lines=17> */
[----:B------:R-:W-:Y:S02]  /*c700*/  F2FP.BF16.F32.PACK_AB R6, R45, R6 ;  /* 0x000000062d06723e */ /* 0x000fe400000010ff */
[----:B------:R-:W-:-:S05]  /*c710*/  F2FP.BF16.F32.PACK_AB R7, R46, R7 ;  /* 0x000000072e07723e */ /* 0x000fca00000010ff */
[----:B------:R1:W-:Y:S02]  /*c720*/  STS.128 [R3+0x15400], R4 ;  /* 0x0154000403007388 */ /* 0x0003e40000000c00 */
.L_x_563:
[----:B------:R-:W-:Y:S05]  /*c730*/  BSYNC B2 ;  /* 0x0000000000027941 */ /* 0x000fea0003800000 */
.L_x_562:
[----:B------:R-:W-:Y:S04]  /*c740*/  BSSY B2, `(.L_x_564) ;  /* 0x0000028000027945 */ /* 0x000fe80003800000 */
[----:B------:R-:W-:Y:S05]  /*c750*/  @P1 BRA `(.L_x_565) ;  /* 0x0000000000981947 */ /* 0x000fea0003800000 */
[----:B01----:R-:W0:Y:S01]  /*c760*/  LDS.128 R4, [R0] ;  /* 0x0000000000047984 */ /* 0x003e220000000c00 */
        /* <DEDUP_REMOVED lines=36> */
[----:B------:R2:W-:Y:S02]  /*c9b0*/  STS.128 [R0], R4 ;  /* 0x0000000400007388 */ /* 0x0005e40000000c00 */
.L_x_565:
[----:B------:R-:W-:Y:S05]  /*c9c0*/  BSYNC B2 ;  /* 0x0000000000027941 */ /* 0x000fea0003800000 */
.L_x_564:
[----:B------:R-:W-:Y:S04]  /*c9d0*/  BSSY B2, `(.L_x_566) ;  /* 0x0000028000027945 */ /* 0x000fe80003800000 */
[----:B------:R-:W-:Y:S05]  /*c9e0*/  @P2 BRA `(.L_x_567) ;  /* 0x0000000000982947 */ /* 0x000fea0003800000 */
[----:B012---:R-:W0:Y:S01]  /*c9f0*/  LDS.128 R4, [R3+0x19400] ;  /* 0x0194000003047984 */ /* 0x007e220000000c00 */
        /* <DEDUP_REMOVED lines=37> */
.L_x_567:
[----:B------:R-:W-:Y:S05]  /*cc50*/  BSYNC B2 ;  /* 0x0000000000027941 */ /* 0x000fea0003800000 */
.L_x_566:
[----:B------:R-:W-:Y:S04]  /*cc60*/  BSSY B2, `(.L_x_568) ;  /* 0x0000028000027945 */ /* 0x000fe80003800000 */
[----:B------:R-:W-:Y:S05]  /*cc70*/  @P3 BRA `(.L_x_569) ;  /* 0x0000000000983947 */ /* 0x000fea0003800000 */
[----:B0123--:R-:W0:Y:S01]  /*cc80*/  LDS.128 R4, [R0+0x4000] ;  /* 0x0040000000047984 */ /* 0x00fe220000000c00 */
        /* <DEDUP_REMOVED lines=37> */
.L_x_569:
[----:B------:R-:W-:Y:S05]  /*cee0*/  BSYNC B2 ;  /* 0x0000000000027941 */ /* 0x000fea0003800000 */
.L_x_568:
[----:B------:R-:W-:Y:S04]  /*cef0*/  BSSY B2, `(.L_x_570) ;  /* 0x0000028000027945 */ /* 0x000fe80003800000 */
[----:B------:R-:W-:Y:S05]  /*cf00*/  @P4 BRA `(.L_x_571) ;  /* 0x0000000000984947 */ /* 0x000fea0003800000 */
[----:B01234-:R-:W0:Y:S01]  /*cf10*/  LDS.128 R4, [R3+0x1d400] ;  /* 0x01d4000003047984 */ /* 0x01fe220000000c00 */
        /* <DEDUP_REMOVED lines=37> */
.L_x_571:
[----:B------:R-:W-:Y:S05]  /*d170*/  BSYNC B2 ;  /* 0x0000000000027941 */ /* 0x000fea0003800000 */
.L_x_570:
        /* <DEDUP_REMOVED lines=39> */
.L_x_561:
[----:B------:R-:W-:Y:S05]  /*d3f0*/  BSYNC B1 ;  /* 0x0000000000017941 */ /* 0x000fea0003800000 */
.L_x_560:
[----:B------:R-:W-:-:S13]  /*d400*/  ISETP.GE.AND P0, PT, R228, R39, PT ;  /* 0x00000027e400720c */ /* 0x000fda0003f06270 */
[----:B------:R-:W-:Y:S05]  /*d410*/  @P0 BRA `(.L_x_572) ;  /* 0x0000003c00c00947 */ /* 0x000fea0003800000 */
[----:B01234-:R-:W0:Y:S01]  /*d420*/  LDC R4, c[0x0][0x3f4] ;  /* 0x0000fd00ff047b82 */ /* 0x01fe220000000800 */
[----:B------:R-:W-:Y:S01]  /*d430*/  BSSY B1, `(.L_x_573) ;  /* 0x000002e000017945 */ /* 0x000fe20003800000 */
[-C--:B0-----:R-:W-:Y:S02]  /*d440*/  ISETP.GE.AND P0, PT, R22, R4.reuse, PT ;  /* 0x000000041600720c */ /* 0x081fe40003f06270 */
[-C--:B------:R-:W-:Y:S02]  /*d450*/  ISETP.GE.AND P1, PT, R210, R4.reuse, PT ;  /* 0x00000004d200720c */ /* 0x080fe40003f26270 */
[-C--:B------:R-:W-:Y:S02]  /*d460*/  ISETP.GE.AND P2, PT, R207, R4.reuse, PT ;  /* 0x00000004cf00720c */ /* 0x080fe40003f46270 */
[-C--:B------:R-:W-:Y:S02]  /*d470*/  ISETP.GE.AND P3, PT, R209, R4.reuse, PT ;  /* 0x00000004d100720c */ /* 0x080fe40003f66270 */
[----:B------:R-:W-:-:S02]  /*d480*/  ISETP.GE.AND P4, PT, R206, R4, PT ;  /* 0x00000004ce00720c */ /* 0x000fc40003f86270 */
[----:B------:R-:W-:-:S03]  /*d490*/  ISETP.GE.AND P5, PT, R211, R4, PT ;  /* 0x00000004d300720c */ /* 0x000fc60003fa6270 */
[----:B------:R-:W-:Y:S10]  /*d4a0*/  @P0 BRA `(.L_x_574) ;  /* 0x0000000000980947 */ /* 0x000ff40003800000 */
[----:B------:R-:W0:Y:S01]  /*d4b0*/  LDS.128 R4, [R3+0x17400] ;  /* 0x0174000003047984 */ /* 0x000e220000000c00 */
[----:B------:R-:W-:Y:S01]  /*d4c0*/  IMAD.U32 R42, R34, 0x10000, RZ ;  /* 0x00010000222a7824 */ /* 0x000fe200078e00ff */
[C---:B------:R-:W-:Y:S01]  /*d4d0*/  LOP3.LUT R47, R36.reuse, 0xffff0000, RZ, 0xc0, !PT ;  /* 0xffff0000242f7812 */ /* 0x040fe200078ec0ff */
[----:B------:R-:W-:Y:S01]  /*d4e0*/  IMAD.U32 R44, R36, 0x10000, RZ ;  /* 0x00010000242c7824 */ /* 0x000fe200078e00ff */
[----:B------:R-:W-:Y:S02]  /*d4f0*/  LOP3.LUT R45, R34, 0xffff0000, RZ, 0xc0, !PT ;  /* 0xffff0000222d7812 */ /* 0x000fe400078ec0ff */
[----:B------:R-:W-:Y:S01]  /*d500*/  LOP3.LUT R46, R37, 0xffff0000, RZ, 0xc0, !PT ;  /* 0xffff0000252e7812 */ /* 0x000fe200078ec0ff */
[C---:B0-----:R-:W-:Y:S01]  /*d510*/  IMAD.U32 R38, R4.reuse, 0x10000, RZ ;  /* 0x0001000004267824 */ /* 0x041fe200078e00ff */
[----:B------:R-:W-:Y:S01]  /*d520*/  LOP3.LUT R4, R4, 0xffff0000, RZ, 0xc0, !PT ;  /* 0xffff000004047812 */ /* 0x000fe200078ec0ff */
[C---:B------:R-:W-:Y:S01]  /*d530*/  IMAD.U32 R39, R5.reuse, 0x10000, RZ ;  /* 0x0001000005277824 */ /* 0x040fe200078e00ff */
[----:B------:R-:W-:Y:S01]  /*d540*/  LOP3.LUT R5, R5, 0xffff0000, RZ, 0xc0, !PT ;  /* 0xffff000005057812 */ /* 0x000fe200078ec0ff */
[C---:B------:R-:W-:Y:S01]  /*d550*/  IMAD.U32 R36, R7.reuse, 0x10000, RZ ;  /* 0x0001000007247824 */ /* 0x040fe200078e00ff */
[----:B------:R-:W-:Y:S01]  /*d560*/  LOP3.LUT R7, R7, 0xffff0000, RZ, 0xc0, !PT ;  /* 0xffff000007077812 */ /* 0x000fe200078ec0ff */
[-C--:B------:R-:W-:Y:S01]  /*d570*/  FMUL.FTZ R41, R44, R4.reuse ;  /* 0x000000042c297220 */ /* 0x080fe20000410000 */
[----:B------:R-:W-:Y:S01]  /*d580*/  FMUL.FTZ R43, R42, R4 ;  /* 0x000000042a2b7220 */ /* 0x000fe20000410000 */
[----:B------:R-:W-:Y:S01]  /*d590*/  FMUL.FTZ R40, R47, R5 ;  /* 0x000000052f287220 */ /* 0x000fe20000410000 */
[----:B------:R-:W-:-:S02]  /*d5a0*/  IMAD.U32 R34, R6, 0x10000, RZ ;  /* 0x0001000006227824 */ /* 0x000fc400078e00ff */
[-C--:B------:R-:W-:Y:S01]  /*d5b0*/  FFMA.FTZ R4, R42, R38.reuse, -R41 ;  /* 0x000000262a047223 */ /* 0x080fe20000010829 */
[----:B------:R-:W-:Y:S01]  /*d5c0*/  FFMA.FTZ R43, R44, R38, R43 ;  /* 0x000000262c2b7223 */ /* 0x000fe2000001002b */
[C---:B------:R-:W-:Y:S01]  /*d5d0*/  FMUL.FTZ R38, R45.reuse, R5 ;  /* 0x000000052d267220 */ /* 0x040fe20000410000 */
[----:B------:R-:W-:Y:S01]  /*d5e0*/  LOP3.LUT R6, R6, 0xffff0000, RZ, 0xc0, !PT ;  /* 0xffff000006067812 */ /* 0x000fe200078ec0ff */
[-C--:B------:R-:W-:Y:S01]  /*d5f0*/  FFMA.FTZ R5, R45, R39.reuse, -R40 ;  /* 0x000000272d057223 */ /* 0x080fe20000010828 */
[----:B------:R-:W-:Y:S01]  /*d600*/  LOP3.LUT R42, R35, 0xffff0000, RZ, 0xc0, !PT ;  /* 0xffff0000232a7812 */ /* 0x000fe200078ec0ff */
[----:B------:R-:W-:Y:S02]  /*d610*/  IMAD.U32 R44, R37, 0x10000, RZ ;  /* 0x00010000252c7824 */ /* 0x000fe400078e00ff */
[----:B------:R-:W-:Y:S01]  /*d620*/  FFMA.FTZ R38, R47, R39, R38 ;  /* 0x000000272f267223 */ /* 0x000fe20000010026 */
[----:B------:R-:W-:Y:S02]  /*d630*/  IMAD.U32 R40, R35, 0x10000, RZ ;  /* 0x0001000023287824 */ /* 0x000fe400078e00ff */
[-C--:B------:R-:W-:Y:S01]  /*d640*/  FMUL.FTZ R39, R46, R7.reuse ;  /* 0x000000072e277220 */ /* 0x080fe20000410000 */
[-C--:B------:R-:W-:Y:S01]  /*d650*/  FMUL.FTZ R35, R44, R6.reuse ;  /* 0x000000062c237220 */ /* 0x080fe20000410000 */
[----:B------:R-:W-:Y:S01]  /*d660*/  FMUL.FTZ R41, R42, R7 ;  /* 0x000000072a297220 */ /* 0x000fe20000410000 */
[----:B------:R-:W-:Y:S01]  /*d670*/  FMUL.FTZ R37, R40, R6 ;  /* 0x0000000628257220 */ /* 0x000fe20000410000 */
[----:B------:R-:W-:Y:S01]  /*d680*/  FFMA.FTZ R7, R42, R36, -R39 ;  /* 0x000000242a077223 */ /* 0x000fe20000010827 */
[----:B------:R-:W-:Y:S01]  /*d690*/  FFMA.FTZ R6, R40, R34, -R35 ;  /* 0x0000002228067223 */ /* 0x000fe20000010823 */
[----:B------:R-:W-:Y:S01]  /*d6a0*/  FFMA.FTZ R36, R46, R36, R41 ;  /* 0x000000242e247223 */ /* 0x000fe20000010029 */
[----:B------:R-:W-:Y:S01]  /*d6b0*/  FFMA.FTZ R37, R44, R34, R37 ;  /* 0x000000222c257223 */ /* 0x000fe20000010025 */
[----:B------:R-:W-:-:S02]  /*d6c0*/  F2FP.BF16.F32.PACK_AB R4, R43, R4 ;  /* 0x000000042b04723e */ /* 0x000fc400000010ff */
[----:B------:R-:W-:Y:S02]  /*d6d0*/  F2FP.BF16.F32.PACK_AB R5, R38, R5 ;  /* 0x000000052605723e */ /* 0x000fe400000010ff */
[----:B------:R-:W-:Y:S02]  /*d6e0*/  F2FP.BF16.F32.PACK_AB R6, R37, R6 ;  /* 0x000000062506723e */ /* 0x000fe400000010ff */
[----:B------:R-:W-:-:S05]  /*d6f0*/  F2FP.BF16.F32.PACK_AB R7, R36, R7 ;  /* 0x000000072407723e */ /* 0x000fca00000010ff */
[----:B------:R0:W-:Y:S02]  /*d700*/  STS.128 [R3+0x17400], R4 ;  /* 0x0174000403007388 */ /* 0x0001e40000000c00 */
.L_x_574:
[----:B------:R-:W-:Y:S05]  /*d710*/  BSYNC B1 ;  /* 0x0000000000017941 */ /* 0x000fea0003800000 */
.L_x_573:
[----:B------:R-:W-:Y:S04]  /*d720*/  BSSY B1, `(.L_x_575) ;  /* 0x0000028000017945 */ /* 0x000fe80003800000 */
[----:B------:R-:W-:Y:S05]  /*d730*/  @P1 BRA `(.L_x_576) ;  /* 0x0000000000981947 */ /* 0x000fea0003800000 */
[----:B0-----:R-:W0:Y:S01]  /*d740*/  LDS.128 R4, [R0+0x2000] ;  /* 0x0020000000047984 */ /* 0x001e220000000c00 */
        /* <DEDUP_REMOVED lines=37> */
.L_x_576:
[----:B------:R-:W-:Y:S05]  /*d9a0*/  BSYNC B1 ;  /* 0x0000000000017941 */ /* 0x000fea0003800000 */
.L_x_575:
[----:B------:R-:W-:Y:S04]  /*d9b0*/  BSSY B1, `(.L_x_577) ;  /* 0x0000028000017945 */ /* 0x000fe80003800000 */
[----:B------:R-:W-:Y:S05]  /*d9c0*/  @P2 BRA `(.L_x_578) ;  /* 0x0000000000982947 */ /* 0x000fea0003800000 */
[----:B01----:R-:W0:Y:S01]  /*d9d0*/  LDS.128 R4, [R3+0x1b400] ;  /* 0x01b4000003047984 */ /* 0x003e220000000c00 */
        /* <DEDUP_REMOVED lines=37> */
.L_x_578:
[----:B------:R-:W-:Y:S05]  /*dc30*/  BSYNC B1 ;  /* 0x0000000000017941 */ /* 0x000fea0003800000 */
.L_x_577:
[----:B------:R-:W-:Y:S04]  /*dc40*/  BSSY B1, `(.L_x_579) ;  /* 0x0000028000017945 */ /* 0x000fe80003800000 */
[----:B------:R-:W-:Y:S05]  /*dc50*/  @P3 BRA `(.L_x_580) ;  /* 0x0000000000983947 */ /* 0x000fea0003800000 */
[----:B012---:R-:W0:Y:S01]  /*dc60*/  LDS.128 R4, [R0+0x6000] ;  /* 0x0060000000047984 */ /* 0x007e220000000c00 */
        /* <DEDUP_REMOVED lines=37> */
.L_x_580:
[----:B------:R-:W-:Y:S05]  /*dec0*/  BSYNC B1 ;  /* 0x0000000000017941 */ /* 0x000fea0003800000 */
.L_x_579:
[----:B------:R-:W-:Y:S04]  /*ded0*/  BSSY B1, `(.L_x_581) ;  /* 0x0000028000017945 */ /* 0x000fe80003800000 */
[----:B------:R-:W-:Y:S05]  /*dee0*/  @P4 BRA `(.L_x_582) ;  /* 0x0000000000984947 */ /* 0x000fea0003800000 */
[----:B0123--:R-:W0:Y:S01]  /*def0*/  LDS.128 R4, [R3+0x1f400] ;  /* 0x01f4000003047984 */ /* 0x00fe220000000c00 */
        /* <DEDUP_REMOVED lines=37> */
.L_x_582:
[----:B------:R-:W-:Y:S05]  /*e150*/  BSYNC B1 ;  /* 0x0000000000017941 */ /* 0x000fea0003800000 */
.L_x_581:
[----:B------:R-:W-:Y:S05]  /*e160*/  @P5 BRA `(.L_x_572) ;  /* 0x00000030006c5947 */ /* 0x000fea0003800000 */
[----:B01234-:R-:W0:Y:S01]  /*e170*/  LDS.128 R4, [R0+0xa000] ;  /* 0x00a0000000047984 */ /* 0x01fe220000000c00 */
[C---:B------:R-:W-:Y:S01]  /*e180*/  IMAD.U32 R21, R10.reuse, 0x10000, RZ ;  /* 0x000100000a157824 */ /* 0x040fe200078e00ff */
[----:B------:R-:W-:Y:S01]  /*e190*/  LOP3.LUT R26, R10, 0xffff0000, RZ, 0xc0, !PT ;  /* 0xffff00000a1a7812 */ /* 0x000fe200078ec0ff */
[C---:B------:R-:W-:Y:S01]  /*e1a0*/  IMAD.U32 R15, R8.reuse, 0x10000, RZ ;  /* 0x00010000080f7824 */ /* 0x040fe200078e00ff */
        /* <DEDUP_REMOVED lines=14> */
[----:B------:R-:W-:Y:S01]  /*e290*/  FMUL.FTZ R15, R24, R5 ;  /* 0x00000005180f7220 */ /* 0x000fe20000410000 */
        /* <DEDUP_REMOVED lines=18> */
[----:B------:R0:W-:Y:S01]  /*e3c0*/  STS.128 [R0+0xa000], R4 ;  /* 0x00a0000400007388 */ /* 0x0001e20000000c00 */
[----:B------:R-:W-:Y:S05]  /*e3d0*/  BRA `(.L_x_572) ;  /* 0x0000002c00d07947 */ /* 0x000fea0003800000 */
.L_x_554:
[----:B------:R-:W-:-:S03]  /*e3e0*/  UMOV UR4, 0xffffffff ;  /* 0xffffffff00047882 */ /* 0x000fc60000000000 */
[----:B------:R-:W-:Y:S05]  /*e3f0*/  BRA.DIV UR4, `(.L_x_583) ;  /* 0x000001aa04587947 */ /* 0x000fea000b800000 */
[----:B------:R-:W0:Y:S04]  /*e400*/  SHFL.IDX PT, R3, R25, RZ, 0x1c1f ;  /* 0x001c1fff19037589 */ /* 0x000e2800000e0000 */
[----:B------:R-:W1:Y:S04]  /*e410*/  SHFL.IDX PT, R0, R24, RZ, 0x1c1f ;  /* 0x001c1fff18007589 */ /* 0x000e6800000e0000 */
[----:B------:R2:W3:Y:S04]  /*e420*/  SHFL.IDX PT, R5, R27, RZ, 0x1c1f ;  /* 0x001c1fff1b057589 */ /* 0x0004e800000e0000 */
[----:B------:R2:W4:Y:S01]  /*e430*/  SHFL.IDX PT, R14, R26, RZ, 0x1c1f ;  /* 0x001c1fff1a0e7589 */ /* 0x00052200000e0000 */
[----:B0-----:R-:W-:-:S02]  /*e440*/  IMAD.MOV.U32 R21, RZ, RZ, R3 ;  /* 0x000000ffff157224 */ /* 0x001fc400078e0003 */
[----:B-12---:R-:W-:-:S07]  /*e450*/  IMAD.MOV.U32 R20, RZ, RZ, R0 ;  /* 0x000000ffff147224 */ /* 0x006fce00078e0000 */
.L_x_825:
[----:B------:R-:W-:Y:S01]  /*e460*/  ULDC UR4, c[0x0][0x448] ;  /* 0x0001120000047ab9 */ /* 0x000fe20000000800 */
[----:B------:R-:W-:Y:S01]  /*e470*/  BSSY B1, `(.L_x_584) ;  /* 0x000003b000017945 */ /* 0x000fe20003800000 */
[----:B------:R-:W-:Y:S01]  /*e480*/  IMAD R46, R154, UR4, RZ ;  /* 0x000000049a2e7c24 */ /* 0x000fe2000f8e02ff */
[----:B------:R-:W-:Y:S01]  /*e490*/  CS2R R6, SRZ ;  /* 0x0000000000067805 */ /* 0x000fe2000001ff00 */
[----:B----4-:R-:W-:Y:S01]  /*e4a0*/  IMAD.MOV.U32 R38, RZ, RZ, R14 ;  /* 0x000000ffff267224 */ /* 0x010fe200078e000e */
[----:B------:R-:W-:Y:S01]  /*e4b0*/  CS2R R8, SRZ ;  /* 0x0000000000087805 */ /* 0x000fe2000001ff00 */
[----:B---3--:R-:W-:Y:S01]  /*e4c0*/  IMAD.MOV.U32 R39, RZ, RZ, R5 ;  /* 0x000000ffff277224 */ /* 0x008fe200078e0005 */
[----:B------:R-:W-:Y:S01]  /*e4d0*/  ISETP.GE.AND P0, PT, R4, R46, PT ;  /* 0x0000002e0400720c */ /* 0x000fe20003f06270 */
[----:B------:R-:W-:Y:S01]  /*e4e0*/  IMAD R46, R149, -0x80, R46 ;  /* 0xffffff80952e7824 */ /* 0x000fe200078e022e */
        /* <DEDUP_REMOVED lines=10> */
[----:B------:R-:W-:Y:S06]  /*e590*/  @P0 BRA `(.L_x_585) ;  /* 0x0000000000a00947 */ /* 0x000fec0003800000 */
[C---:B------:R-:W-:Y:S01]  /*e5a0*/  VIADD R0, R18.reuse, 0x20 ;  /* 0x0000002012007836 */ /* 0x040fe20000000000 */
[----:B------:R-:W-:Y:S01]  /*e5b0*/  ULDC UR4, c[0x0][0x3f4] ;  /* 0x0000fd0000047ab9 */ /* 0x000fe20000000800 */
[C---:B------:R-:W-:Y:S01]  /*e5c0*/  VIADD R3, R18.reuse, 0x40 ;  /* 0x0000004012037836 */ /* 0x040fe20000000000 */
[----:B------:R-:W-:Y:S01]  /*e5d0*/  ISETP.GE.AND P0, PT, R18, UR4, PT ;  /* 0x0000000412007c0c */ /* 0x000fe2000bf06270 */
[----:B------:R-:W-:Y:S01]  /*e5e0*/  IMAD.IADD R4, R22, 0x1, R206 ;  /* 0x0000000116047824 */ /* 0x000fe200078e02ce */
[----:B------:R-:W-:Y:S01]  /*e5f0*/  ISETP.GE.AND P1, PT, R0, UR4, PT ;  /* 0x0000000400007c0c */ /* 0x000fe2000bf26270 */
[----:B------:R-:W-:Y:S01]  /*e600*/  IMAD.IADD R0, R22, 0x1, R207 ;  /* 0x0000000116007824 */ /* 0x000fe200078e02cf */
[----:B------:R-:W-:Y:S02]  /*e610*/  ISETP.GE.AND P2, PT, R3, UR4, PT ;  /* 0x0000000403007c0c */ /* 0x000fe4000bf46270 */
[----:B------:R-:W-:Y:S02]  /*e620*/  CS2R R24, SRZ ;  /* 0x0000000000187805 */ /* 0x000fe4000001ff00 */
[----:B------:R-:W-:-:S02]  /*e630*/  SHF.R.S32.HI R5, RZ, 0x1f, R4 ;  /* 0x0000001fff057819 */ /* 0x000fc40000011404 */
[----:B------:R-:W-:Y:S02]  /*e640*/  CS2R R26, SRZ ;  /* 0x00000000001a7805 */ /* 0x000fe4000001ff00 */
[----:B------:R-:W-:-:S04]  /*e650*/  SHF.R.S32.HI R3, RZ, 0x1f, R0 ;  /* 0x0000001fff037819 */ /* 0x000fc80000011400 */
[----:B------:R-:W-:Y:S01]  /*e660*/  LEA.HI R3, R3, R0, RZ, 0x3 ;  /* 0x0000000003037211 */ /* 0x000fe200078f18ff */
[----:B------:R-:W-:Y:S01]  /*e670*/  @!P0 IMAD.WIDE R12, R18, 0x2, R20 ;  /* 0x00000002120c8825 */ /* 0x000fe200078e0214 */
[----:B------:R-:W-:Y:S02]  /*e680*/  LEA.HI R0, R5, R4, RZ, 0x3 ;  /* 0x0000000405007211 */ /* 0x000fe400078f18ff */
[----:B------:R-:W-:Y:S02]  /*e690*/  SHF.R.S32.HI R3, RZ, 0x3, R3 ;  /* 0x00000003ff037819 */ /* 0x000fe40000011403 */
[----:B------:R-:W-:Y:S01]  /*e6a0*/  SHF.R.S32.HI R0, RZ, 0x3, R0 ;  /* 0x00000003ff007819 */ /* 0x000fe20000011400 */
[----:B------:R0:W5:Y:S01]  /*e6b0*/  @!P0 LD.E.128 R24, desc[UR60][R12.64] ;  /* 0x0000003c0c188980 */ /* 0x000162000c101d00 */
[----:B------:R-:W-:Y:S01]  /*e6c0*/  CS2R R4, SRZ ;  /* 0x0000000000047805 */ /* 0x000fe2000001ff00 */
[----:B------:R-:W-:Y:S01]  /*e6d0*/  @!P1 IMAD.SHL.U32 R3, R3, 0x8, RZ ;  /* 0x0000000803039824 */ /* 0x000fe200078e00ff */
[----:B------:R-:W-:Y:S01]  /*e6e0*/  CS2R R6, SRZ ;  /* 0x0000000000067805 */ /* 0x000fe2000001ff00 */
[----:B------:R-:W-:Y:S01]  /*e6f0*/  @!P2 IMAD.SHL.U32 R45, R0, 0x8, RZ ;  /* 0x00000008002da824 */ /* 0x000fe200078e00ff */
[----:B------:R-:W-:Y:S01]  /*e700*/  CS2R R28, SRZ ;  /* 0x00000000001c7805 */ /* 0x000fe2000001ff00 */
[----:B------:R-:W-:Y:S01]  /*e710*/  @!P1 IMAD.WIDE R40, R3, 0x2, R20 ;  /* 0x0000000203289825 */ /* 0x000fe200078e0214 */
[----:B------:R-:W-:-:S02]  /*e720*/  CS2R R30, SRZ ;  /* 0x00000000001e7805 */ /* 0x000fc4000001ff00 */
[----:B------:R-:W-:Y:S02]  /*e730*/  CS2R R8, SRZ ;  /* 0x0000000000087805 */ /* 0x000fe4000001ff00 */
[----:B------:R-:W-:Y:S01]  /*e740*/  CS2R R10, SRZ ;  /* 0x00000000000a7805 */ /* 0x000fe2000001ff00 */
[----:B------:R-:W-:Y:S01]  /*e750*/  @!P2 IMAD.WIDE R42, R45, 0x2, R20 ;  /* 0x000000022d2aa825 */ /* 0x000fe200078e0214 */
[----:B------:R-:W-:Y:S02]  /*e760*/  CS2R R32, SRZ ;  /* 0x0000000000207805 */ /* 0x000fe4000001ff00 */
[----:B------:R-:W-:Y:S02]  /*e770*/  CS2R R34, SRZ ;  /* 0x0000000000227805 */ /* 0x000fe4000001ff00 */
[----:B0-----:R-:W-:Y:S01]  /*e780*/  CS2R R12, SRZ ;  /* 0x00000000000c7805 */ /* 0x001fe2000001ff00 */
[--C-:B------:R-:W-:Y:S01]  /*e790*/  @!P1 IMAD.WIDE R20, R3, 0x2, R38.reuse ;  /* 0x0000000203149825 */ /* 0x100fe200078e0226 */
[----:B------:R-:W-:Y:S01]  /*e7a0*/  CS2R R14, SRZ ;  /* 0x00000000000e7805 */ /* 0x000fe2000001ff00 */
[----:B------:R0:W5:Y:S02]  /*e7b0*/  @!P1 LD.E.128 R28, desc[UR60][R40.64] ;  /* 0x0000003c281c9980 */ /* 0x000164000c101d00 */
[----:B------:R-:W-:-:S02]  /*e7c0*/  @!P2 IMAD.WIDE R44, R45, 0x2, R38 ;  /* 0x000000022d2ca825 */ /* 0x000fc400078e0226 */
[----:B------:R0:W5:Y:S02]  /*e7d0*/  @!P1 LD.E.128 R8, desc[UR60][R20.64] ;  /* 0x0000003c14089980 */ /* 0x000164000c101d00 */
[----:B------:R-:W-:Y:S02]  /*e7e0*/  @!P0 IMAD.WIDE R38, R18, 0x2, R38 ;  /* 0x0000000212268825 */ /* 0x000fe400078e0226 */
[----:B------:R0:W5:Y:S04]  /*e7f0*/  @!P2 LD.E.128 R32, desc[UR60][R42.64] ;  /* 0x0000003c2a20a980 */ /* 0x000168000c101d00 */
[----:B------:R0:W5:Y:S04]  /*e800*/  @!P0 LD.E.128 R4, desc[UR60][R38.64] ;  /* 0x0000003c26048980 */ /* 0x000168000c101d00 */
[----:B------:R0:W5:Y:S02]  /*e810*/  @!P2 LD.E.128 R12, desc[UR60][R44.64] ;  /* 0x0000003c2c0ca980 */ /* 0x000164000c101d00 */
.L_x_585:
[----:B------:R-:W-:Y:S05]  /*e820*/  BSYNC B1 ;  /* 0x0000000000017941 */ /* 0x000fea0003800000 */
.L_x_584:
[C---:B0-----:R-:W-:Y:S01]  /*e830*/  LEA.HI R20, R227.reuse, R227, RZ, 0x1 ;  /* 0x000000e3e3147211 */ /* 0x041fe200078f08ff */
[--C-:B-----5:R-:W-:Y:S01]  /*e840*/  IMAD.MOV.U32 R39, RZ, RZ, R5.reuse ;  /* 0x000000ffff277224 */ /* 0x120fe200078e0005 */
[----:B------:R-:W-:Y:S01]  /*e850*/  SHF.R.U64 R55, R4, 0x10, R5 ;  /* 0x0000001004377819 */ /* 0x000fe20000001205 */
[----:B------:R-:W-:Y:S01]  /*e860*/  IMAD.MOV.U32 R3, RZ, RZ, R25 ;  /* 0x000000ffff037224 */ /* 0x000fe200078e0019 */
[----:B------:R-:W-:Y:S01]  /*e870*/  LOP3.LUT R20, R20, 0xfffffffe, RZ, 0xc0, !PT ;  /* 0xfffffffe14147812 */ /* 0x000fe200078ec0ff */
[----:B------:R-:W-:Y:S01]  /*e880*/  IMAD.MOV.U32 R43, RZ, RZ, R31 ;  /* 0x000000ffff2b7224 */ /* 0x000fe200078e001f */
[----:B------:R-:W-:Y:S01]  /*e890*/  SHF.R.U32.HI R54, RZ, 0x10, R5 ;  /* 0x00000010ff367819 */ /* 0x000fe20000011605 */
[----:B------:R-:W-:Y:S01]  /*e8a0*/  IMAD.MOV.U32 R0, RZ, RZ, R24 ;  /* 0x000000ffff007224 */ /* 0x000fe200078e0018 */
[--C-:B------:R-:W-:Y:S01]  /*e8b0*/  SHF.R.U64 R67, R24, 0x10, R25.reuse ;  /* 0x0000001018437819 */ /* 0x100fe20000001219 */
[----:B------:R-:W-:Y:S01]  /*e8c0*/  IMAD.IADD R20, R227, 0x1, -R20 ;  /* 0x00000001e3147824 */ /* 0x000fe200078e0a14 */
[----:B------:R-:W-:Y:S01]  /*e8d0*/  SHF.R.U32.HI R66, RZ, 0x10, R25 ;  /* 0x00000010ff427819 */ /* 0x000fe20000011619 */
[--C-:B------:R-:W-:Y:S01]  /*e8e0*/  IMAD.MOV.U32 R25, RZ, RZ, R27.reuse ;  /* 0x000000ffff197224 */ /* 0x100fe200078e001b */
[----:B------:R-:W-:Y:S01]  /*e8f0*/  SHF.R.U64 R65, R26, 0x10, R27 ;  /* 0x000000101a417819 */ /* 0x000fe2000000121b */
[----:B------:R-:W-:Y:S01]  /*e900*/  IMAD.MOV.U32 R48, RZ, RZ, R35 ;  /* 0x000000ffff307224 */ /* 0x000fe200078e0023 */
[----:B------:R-:W-:Y:S01]  /*e910*/  SHF.L.U32 R5, R20, 0x1f, RZ ;  /* 0x0000001f14057819 */ /* 0x000fe200000006ff */
[----:B------:R-:W-:Y:S01]  /*e920*/  IMAD.MOV.U32 R24, RZ, RZ, R26 ;  /* 0x000000ffff187224 */ /* 0x000fe200078e001a */
[----:B------:R-:W-:Y:S01]  /*e930*/  SHF.R.U32.HI R64, RZ, 0x10, R27 ;  /* 0x00000010ff407819 */ /* 0x000fe2000001161b */
[--C-:B------:R-:W-:Y:S01]  /*e940*/  IMAD.MOV.U32 R27, RZ, RZ, R29.reuse ;  /* 0x000000ffff1b7224 */ /* 0x100fe200078e001d */
[----:B------:R-:W0:Y:S01]  /*e950*/  SYNCS.PHASECHK.TRANS64.TRYWAIT P0, [R16+URZ+0x36800], R5 ;  /* 0x03680005100075a7 */ /* 0x000e22000800017f */
        /* <DEDUP_REMOVED lines=8> */
[----:B------:R-:W-:Y:S01]  /*e9e0*/  PRMT R35, R25, 0x5410, R64 ;  /* 0x0000541019237816 */ /* 0x000fe20000000040 */
        /* <DEDUP_REMOVED lines=9> */
[----:B------:R-:W-:Y:S01]  /*ea80*/  PRMT R27, R43, 0x5410, R60 ;  /* 0x000054102b1b7816 */ /* 0x000fe2000000003c */
[----:B------:R-:W-:Y:S01]  /*ea90*/  IMAD.MOV.U32 R29, RZ, RZ, R9 ;  /* 0x000000ffff1d7224 */ /* 0x000fe200078e0009 */
[--C-:B------:R-:W-:Y:S01]  /*eaa0*/  SHF.R.U64 R59, R32, 0x10, R33.reuse ;  /* 0x00000010203b7819 */ /* 0x100fe20000001221 */
[----:B------:R-:W-:Y:S01]  /*eab0*/  IMAD.MOV.U32 R30, RZ, RZ, R10 ;  /* 0x000000ffff1e7224 */ /* 0x000fe200078e000a */
[----:B------:R-:W-:Y:S01]  /*eac0*/  SHF.R.U32.HI R58, RZ, 0x10, R33 ;  /* 0x00000010ff3a7819 */ /* 0x000fe20000011621 */
[----:B------:R-:W-:Y:S01]  /*ead0*/  IMAD.MOV.U32 R31, RZ, RZ, R11 ;  /* 0x000000ffff1f7224 */ /* 0x000fe200078e000b */
[--C-:B------:R-:W-:Y:S01]  /*eae0*/  SHF.R.U64 R53, R6, 0x10, R7.reuse ;  /* 0x0000001006357819 */ /* 0x100fe20000001207 */
[----:B------:R-:W-:Y:S01]  /*eaf0*/  BSSY B1, `(.L_x_586) ;  /* 0x0000021000017945 */ /* 0x000fe20003800000 */
[----:B------:R-:W-:Y:S01]  /*eb00*/  SHF.R.U32.HI R52, RZ, 0x10, R7 ;  /* 0x00000010ff347819 */ /* 0x000fe20000011607 */
[----:B------:R-:W-:Y:S01]  /*eb10*/  IMAD.MOV.U32 R4, RZ, RZ, R12 ;  /* 0x000000ffff047224 */ /* 0x000fe200078e000c */
[----:B------:R-:W-:Y:S01]  /*eb20*/  SHF.R.U64 R51, R8, 0x10, R9 ;  /* 0x0000001008337819 */ /* 0x000fe20000001209 */
[----:B------:R-:W-:Y:S01]  /*eb30*/  IMAD.MOV.U32 R6, RZ, RZ, R13 ;  /* 0x000000ffff067224 */ /* 0x000fe200078e000d */
[----:B------:R-:W-:Y:S01]  /*eb40*/  SHF.R.U32.HI R50, RZ, 0x10, R9 ;  /* 0x00000010ff327819 */ /* 0x000fe20000011609 */
[----:B------:R-:W-:Y:S01]  /*eb50*/  IMAD.MOV.U32 R20, RZ, RZ, R14 ;  /* 0x000000ffff147224 */ /* 0x000fe200078e000e */
[----:B------:R-:W-:Y:S01]  /*eb60*/  SHF.R.U32.HI R10, RZ, 0x10, R11 ;  /* 0x00000010ff0a7819 */ /* 0x000fe2000001160b */
[----:B------:R-:W-:Y:S01]  /*eb70*/  IMAD.MOV.U32 R21, RZ, RZ, R15 ;  /* 0x000000ffff157224 */ /* 0x000fe200078e000f */
[----:B------:R-:W-:-:S02]  /*eb80*/  VIMNMX R43, R46, 0x80, PT ;  /* 0x000000802e2b7848 */ /* 0x000fc40003fe0100 */
[----:B------:R-:W-:Y:S02]  /*eb90*/  PRMT R34, R24, 0x5410, R65 ;  /* 0x0000541018227816 */ /* 0x000fe40000000041 */
[--C-:B------:R-:W-:Y:S02]  /*eba0*/  SHF.R.U64 R11, R12, 0x10, R13.reuse ;  /* 0x000000100c0b7819 */ /* 0x100fe4000000120d */
[----:B------:R-:W-:Y:S02]  /*ebb0*/  SHF.R.U32.HI R9, RZ, 0x10, R13 ;  /* 0x00000010ff097819 */ /* 0x000fe4000001160d */
[----:B------:R-:W-:Y:S02]  /*ebc0*/  PRMT R32, R0, 0x5410, R67 ;  /* 0x0000541000207816 */ /* 0x000fe40000000043 */
[----:B------:R-:W-:Y:S02]  /*ebd0*/  PRMT R33, R3, 0x5410, R66 ;  /* 0x0000541003217816 */ /* 0x000fe40000000042 */
[----:B------:R-:W-:-:S02]  /*ebe0*/  PRMT R24, R26, 0x5410, R63 ;  /* 0x000054101a187816 */ /* 0x000fc4000000003f */
[--C-:B------:R-:W-:Y:S02]  /*ebf0*/  SHF.R.U64 R7, R14, 0x10, R15.reuse ;  /* 0x000000100e077819 */ /* 0x100fe4000000120f */
[----:B------:R-:W-:Y:S02]  /*ec00*/  SHF.R.U32.HI R8, RZ, 0x10, R15 ;  /* 0x00000010ff087819 */ /* 0x000fe4000001160f */
[----:B------:R-:W-:Y:S02]  /*ec10*/  PRMT R26, R42, 0x5410, R61 ;  /* 0x000054102a1a7816 */ /* 0x000fe4000000003d */
[----:B------:R-:W-:Y:S02]  /*ec20*/  PRMT R0, R44, 0x5410, R59 ;  /* 0x000054102c007816 */ /* 0x000fe4000000003b */
[----:B------:R-:W-:Y:S02]  /*ec30*/  PRMT R3, R45, 0x5410, R58 ;  /* 0x000054102d037816 */ /* 0x000fe4000000003a */
[----:B------:R-:W-:-:S02]  /*ec40*/  PRMT R12, R47, 0x5410, R56 ;  /* 0x000054102f0c7816 */ /* 0x000fc40000000038 */
[----:B------:R-:W-:Y:S02]  /*ec50*/  PRMT R13, R48, 0x5410, R57 ;  /* 0x00005410300d7816 */ /* 0x000fe40000000039 */
[----:B------:R-:W-:Y:S02]  /*ec60*/  PRMT R38, R38, 0x5410, R55 ;  /* 0x0000541026267816 */ /* 0x000fe40000000037 */
[----:B------:R-:W-:Y:S02]  /*ec70*/  ISETP.GE.AND P1, PT, R204, R43, PT ;  /* 0x0000002bcc00720c */ /* 0x000fe40003f26270 */
[----:B------:R-:W-:Y:S02]  /*ec80*/  PRMT R39, R39, 0x5410, R54 ;  /* 0x0000541027277816 */ /* 0x000fe40000000036 */
[----:B------:R-:W-:Y:S02]  /*ec90*/  PRMT R40, R40, 0x5410, R53 ;  /* 0x0000541028287816 */ /* 0x000fe40000000035 */
[----:B------:R-:W-:-:S02]  /*eca0*/  PRMT R41, R41, 0x5410, R52 ;  /* 0x0000541029297816 */ /* 0x000fc40000000034 */
[----:B------:R-:W-:Y:S02]  /*ecb0*/  PRMT R28, R28, 0x5410, R51 ;  /* 0x000054101c1c7816 */ /* 0x000fe40000000033 */
[----:B------:R-:W-:Y:S02]  /*ecc0*/  PRMT R29, R29, 0x5410, R50 ;  /* 0x000054101d1d7816 */ /* 0x000fe40000000032 */
[----:B------:R-:W-:Y:S02]  /*ecd0*/  PRMT R30, R30, 0x5410, R49 ;  /* 0x000054101e1e7816 */ /* 0x000fe40000000031 */
[----:B------:R-:W-:Y:S01]  /*ece0*/  PRMT R31, R31, 0x5410, R10 ;  /* 0x000054101f1f7816 */ /* 0x000fe2000000000a */
[----:B0-----:R-:W-:Y:S06]  /*ecf0*/  @!P0 BRA `(.L_x_587) ;  /* 0x000001a000908947 */ /* 0x001fec0003800000 */
.L_x_826:
[----:B------:R-:W-:Y:S05]  /*ed00*/  BSYNC B1 ;  /* 0x0000000000017941 */ /* 0x000fea0003800000 */
.L_x_586:
[----:B------:R-:W-:Y:S01]  /*ed10*/  BSSY B1, `(.L_x_588) ;  /* 0x0000132000017945 */ /* 0x000fe20003800000 */
[----:B------:R-:W-:Y:S02]  /*ed20*/  PRMT R14, R4, 0x5410, R11 ;  /* 0x00005410040e7816 */ /* 0x000fe4000000000b */
[----:B------:R-:W-:Y:S02]  /*ed30*/  PRMT R15, R6, 0x5410, R9 ;  /* 0x00005410060f7816 */ /* 0x000fe40000000009 */
[----:B------:R-:W-:Y:S02]  /*ed40*/  PRMT R20, R20, 0x5410, R7 ;  /* 0x0000541014147816 */ /* 0x000fe40000000007 */
[----:B------:R-:W-:Y:S01]  /*ed50*/  PRMT R21, R21, 0x5410, R8 ;  /* 0x0000541015157816 */ /* 0x000fe20000000008 */
[----:B------:R-:W-:Y:S06]  /*ed60*/  @P1 BRA `(.L_x_589) ;  /* 0x0000001000b01947 */ /* 0x000fec0003800000 */
[----:B------:R-:W1:Y:S01]  /*ed70*/  LDC R45, c[0x0][0x3f4] ;  /* 0x0000fd00ff2d7b82 */ /* 0x000e620000000800 */
[C---:B------:R-:W-:Y:S01]  /*ed80*/  VIADD R4, R18.reuse, 0x20 ;  /* 0x0000002012047836 */ /* 0x040fe20000000000 */
[----:B------:R-:W-:Y:S01]  /*ed90*/  BSSY B2, `(.L_x_590) ;  /* 0x0000063000027945 */ /* 0x000fe20003800000 */
[C---:B------:R-:W-:Y:S01]  /*eda0*/  VIADD R6, R18.reuse, 0x40 ;  /* 0x0000004012067836 */ /* 0x040fe20000000000 */
[-C--:B-1----:R-:W-:Y:S02]  /*edb0*/  ISETP.GE.AND P0, PT, R18, R45.reuse, PT ;  /* 0x0000002d1200720c */ /* 0x082fe40003f06270 */
[-C--:B------:R-:W-:Y:S02]  /*edc0*/  ISETP.GE.AND P1, PT, R4, R45.reuse, PT ;  /* 0x0000002d0400720c */ /* 0x080fe40003f26270 */
[----:B------:R-:W-:-:S09]  /*edd0*/  ISETP.GE.AND P2, PT, R6, R45, PT ;  /* 0x0000002d0600720c */ /* 0x000fd20003f46270 */
[----:B------:R-:W-:Y:S05]  /*ede0*/  @P0 BRA `(.L_x_591) ;  /* 0x0000000400740947 */ /* 0x000fea0003800000 */
[----:B------:R-:W-:Y:S01]  /*edf0*/  LEA.HI R4, R36, R37, RZ, 0x2 ;  /* 0x0000002524047211 */ /* 0x000fe200078f10ff */
[----:B------:R-:W-:Y:S01]  /*ee00*/  IMAD.U32 R55, R38, 0x10000, RZ ;  /* 0x0001000026377824 */ /* 0x000fe200078e00ff */
[----:B0-----:R-:W-:Y:S01]  /*ee10*/  LOP3.LUT R5, R213, 0x38, R18, 0xf8, !PT ;  /* 0x00000038d5057812 */ /* 0x001fe200078ef812 */
[----:B------:R-:W-:Y:S01]  /*ee20*/  IMAD.U32 R53, R32, 0x10000, RZ ;  /* 0x0001000020357824 */ /* 0x000fe200078e00ff */
[----:B------:R-:W-:Y:S02]  /*ee30*/  LOP3.LUT R4, R4, 0xfffffffc, RZ, 0xc0, !PT ;  /* 0xfffffffc04047812 */ /* 0x000fe400078ec0ff */
[----:B------:R-:W-:-:S03]  /*ee40*/  LOP3.LUT R57, R38, 0xffff0000, RZ, 0xc0, !PT ;  /* 0xffff000026397812 */ /* 0x000fc600078ec0ff */
[----:B------:R-:W-:-:S05]  /*ee50*/  IMAD.IADD R4, R37, 0x1, -R4 ;  /* 0x0000000125047824 */ /* 0x000fca00078e0a04 */
[----:B------:R-:W-:Y:S02]  /*ee60*/  LEA.HI R6, R45, R4, RZ, 0x1d ;  /* 0x000000042d067211 */ /* 0x000fe400078fe8ff */
[----:B------:R-:W-:Y:S02]  /*ee70*/  LOP3.LUT R4, R5, R214, RZ, 0x3c, !PT ;  /* 0x000000d605047212 */ /* 0x000fe400078e3cff */
[----:B------:R-:W-:Y:S01]  /*ee80*/  SHF.R.S32.HI R7, RZ, 0x1f, R6 ;  /* 0x0000001fff077819 */ /* 0x000fe20000011406 */
[----:B------:R-:W-:Y:S02]  /*ee90*/  IMAD.SHL.U32 R8, R6, 0x8, RZ ;  /* 0x0000000806087824 */ /* 0x000fe400078e00ff */
[----:B------:R-:W-:Y:S01]  /*eea0*/  IMAD.IADD R5, R215, 0x1, R4 ;  /* 0x00000001d7057824 */ /* 0x000fe200078e0204 */
[----:B------:R-:W-:Y:S02]  /*eeb0*/  LEA.HI R6, R7, R6, RZ, 0x3 ;  /* 0x0000000607067211 */ /* 0x000fe400078f18ff */
[----:B------:R-:W-:Y:S01]  /*eec0*/  LOP3.LUT R7, R213, 0x38, R8, 0xf8, !PT ;  /* 0x00000038d5077812 */ /* 0x000fe200078ef808 */
[----:B------:R-:W-:-:S02]  /*eed0*/  IMAD R60, R5, 0x2, R16 ;  /* 0x00000002053c7824 */ /* 0x000fc400078e0210 */
[----:B------:R-:W-:Y:S01]  /*eee0*/  IMAD.SHL.U32 R6, R6, 0x400, RZ ;  /* 0x0000040006067824 */ /* 0x000fe200078e00ff */
[----:B------:R-:W-:-:S04]  /*eef0*/  LOP3.LUT R7, R7, R214, RZ, 0x3c, !PT ;  /* 0x000000d607077212 */ /* 0x000fc800078e3cff */
[----:B------:R-:W-:-:S04]  /*ef00*/  LOP3.LUT R6, R6, 0x7fffe000, RZ, 0xc0, !PT ;  /* 0x7fffe00006067812 */ /* 0x000fc800078ec0ff */
[----:B------:R-:W-:Y:S02]  /*ef10*/  IADD3 R9, R7, R6, R215 ;  /* 0x0000000607097210 */ /* 0x000fe40007ffe0d7 */
[----:B------:R-:W0:Y:S03]  /*ef20*/  LDS.128 R4, [R60+0x15400] ;  /* 0x015400003c047984 */ /* 0x000e260000000c00 */
[----:B------:R-:W-:-:S05]  /*ef30*/  IMAD R62, R9, 0x2, R16 ;  /* 0x00000002093e7824 */ /* 0x000fca00078e0210 */
[----:B------:R-:W1:Y:S01]  /*ef40*/  LDS.128 R8, [R62+0x15400] ;  /* 0x015400003e087984 */ /* 0x000e620000000c00 */
[C---:B0-----:R-:W-:Y:S01]  /*ef50*/  IMAD.U32 R42, R4.reuse, 0x10000, RZ ;  /* 0x00010000042a7824 */ /* 0x041fe200078e00ff */
[----:B------:R-:W-:Y:S01]  /*ef60*/  LOP3.LUT R4, R4, 0xffff0000, RZ, 0xc0, !PT ;  /* 0xffff000004047812 */ /* 0x000fe200078ec0ff */
[C---:B------:R-:W-:Y:S01]  /*ef70*/  IMAD.U32 R44, R5.reuse, 0x10000, RZ ;  /* 0x00010000052c7824 */ /* 0x040fe200078e00ff */
[----:B------:R-:W-:Y:S01]  /*ef80*/  LOP3.LUT R5, R5, 0xffff0000, RZ, 0xc0, !PT ;  /* 0xffff000005057812 */ /* 0x000fe200078ec0ff */
[C---:B------:R-:W-:Y:S01]  /*ef90*/  IMAD.U32 R46, R6.reuse, 0x10000, RZ ;  /* 0x00010000062e7824 */ /* 0x040fe200078e00ff */
[----:B------:R-:W-:Y:S01]  /*efa0*/  LOP3.LUT R6, R6, 0xffff0000, RZ, 0xc0, !PT ;  /* 0xffff000006067812 */ /* 0x000fe200078ec0ff */
[C---:B------:R-:W-:Y:S01]  /*efb0*/  IMAD.U32 R47, R7.reuse, 0x10000, RZ ;  /* 0x00010000072f7824 */ /* 0x040fe200078e00ff */
[----:B------:R-:W-:Y:S01]  /*efc0*/  LOP3.LUT R7, R7, 0xffff0000, RZ, 0xc0, !PT ;  /* 0xffff000007077812 */ /* 0x000fe200078ec0ff */
[C---:B-1----:R-:W-:Y:S01]  /*efd0*/  IMAD.U32 R48, R8.reuse, 0x10000, RZ ;  /* 0x0001000008307824 */ /* 0x042fe200078e00ff */
[----:B------:R-:W-:Y:S01]  /*efe0*/  LOP3.LUT R8, R8, 0xffff0000, RZ, 0xc0, !PT ;  /* 0xffff000008087812 */ /* 0x000fe200078ec0ff */
[C---:B------:R-:W-:Y:S01]  /*eff0*/  IMAD.U32 R49, R9.reuse, 0x10000, RZ ;  /* 0x0001000009317824 */ /* 0x040fe200078e00ff */
[----:B------:R-:W-:Y:S01]  /*f000*/  LOP3.LUT R9, R9, 0xffff0000, RZ, 0xc0, !PT ;  /* 0xffff000009097812 */ /* 0x000fe200078ec0ff */
[C---:B------:R-:W-:Y:S01]  /*f010*/  FMUL.FTZ R59, R48.reuse, R55 ;  /* 0x00000037303b7220 */ /* 0x040fe20000410000 */
[----:B------:R-:W-:Y:S01]  /*f020*/  FMUL.FTZ R61, R48, R53 ;  /* 0x00000035303d7220 */ /* 0x000fe20000410000 */
[----:B------:R-:W-:Y:S01]  /*f030*/  FMUL.FTZ R63, R8, R57 ;  /* 0x00000039083f7220 */ /* 0x000fe20000410000 */
[----:B------:R-:W-:-:S02]  /*f040*/  IMAD.U32 R48, R39, 0x10000, RZ ;  /* 0x0001000027307824 */ /* 0x000fc400078e00ff */
[----:B------:R-:W-:Y:S01]  /*f050*/  FFMA.FTZ R59, R42, R53, -R59 ;  /* 0x000000352a3b7223 */ /* 0x000fe2000001083b */
[----:B------:R-:W-:Y:S01]  /*f060*/  LOP3.LUT R53, R32, 0xffff0000, RZ, 0xc0, !PT ;  /* 0xffff000020357812 */ /* 0x000fe200078ec0ff */
[----:B------:R-:W-:Y:S01]  /*f070*/  FFMA.FTZ R61, R42, R55, R61 ;  /* 0x000000372a3d7223 */ /* 0x000fe2000001003d */
[----:B------:R-:W-:Y:S02]  /*f080*/  IMAD.U32 R42, R33, 0x10000, RZ ;  /* 0x00010000212a7824 */ /* 0x000fe400078e00ff */
[----:B------:R-:W-:Y:S02]  /*f090*/  IMAD.U32 R50, R10, 0x10000, RZ ;  /* 0x000100000a327824 */ /* 0x000fe400078e00ff */
[-C--:B------:R-:W-:Y:S01]  /*f0a0*/  FMUL.FTZ R65, R8, R53.reuse ;  /* 0x0000003508417220 */ /* 0x080fe20000410000 */
[----:B------:R-:W-:Y:S01]  /*f0b0*/  FFMA.FTZ R52, R4, R53, -R63 ;  /* 0x0000003504347223 */ /* 0x000fe2000001083f */
[----:B------:R-:W-:Y:S01]  /*f0c0*/  FMUL.FTZ R53, R49, R48 ;  /* 0x0000003031357220 */ /* 0x000fe20000410000 */
[----:B------:R-:W-:-:S02]  /*f0d0*/  IMAD.U32 R55, R40, 0x10000, RZ ;  /* 0x0001000028377824 */ /* 0x000fc400078e00ff */
[-C--:B------:R-:W-:Y:S01]  /*f0e0*/  FMUL.FTZ R63, R49, R42.reuse ;  /* 0x0000002a313f7220 */ /* 0x080fe20000410000 */
[----:B------:R-:W-:Y:S01]  /*f0f0*/  FFMA.FTZ R54, R4, R57, R65 ;  /* 0x0000003904367223 */ /* 0x000fe20000010041 */
[----:B------:R-:W-:Y:S01]  /*f100*/  LOP3.LUT R10, R10, 0xffff0000, RZ, 0xc0, !PT ;  /* 0xffff00000a0a7812 */ /* 0x000fe200078ec0ff */
[----:B------:R-:W-:Y:S01]  /*f110*/  FFMA.FTZ R56, R44, R42, -R53 ;  /* 0x0000002a2c387223 */ /* 0x000fe20000010835 */
[----:B------:R-:W-:Y:S02]  /*f120*/  IMAD.U32 R49, R34, 0x10000, RZ ;  /* 0x0001000022317824 */ /* 0x000fe400078e00ff */
[----:B------:R-:W-:Y:S01]  /*f130*/  FMUL.FTZ R65, R50, R55 ;  /* 0x0000003732417220 */ /* 0x000fe20000410000 */
[----:B------:R-:W-:Y:S01]  /*f140*/  LOP3.LUT R57, R40, 0xffff0000, RZ, 0xc0, !PT ;  /* 0xffff000028397812 */ /* 0x000fe200078ec0ff */
[----:B------:R-:W-:Y:S01]  /*f150*/  IMAD.U32 R51, R11, 0x10000, RZ ;  /* 0x000100000b337824 */ /* 0x000fe200078e00ff */
[----:B------:R-:W-:Y:S01]  /*f160*/  LOP3.LUT R53, R34, 0xffff0000, RZ, 0xc0, !PT ;  /* 0xffff000022357812 */ /* 0x000fe200078ec0ff */
[----:B------:R-:W-:-:S02]  /*f170*/  IMAD.U32 R42, R41, 0x10000, RZ ;  /* 0x00010000292a7824 */ /* 0x000fc400078e00ff */
[-C--:B------:R-:W-:Y:S01]  /*f180*/  FMUL.FTZ R67, R50, R49.reuse ;  /* 0x0000003132437220 */ /* 0x080fe20000410000 */
[----:B------:R-:W-:Y:S01]  /*f190*/  FFMA.FTZ R65, R46, R49, -R65 ;  /* 0x000000312e417223 */ /* 0x000fe20000010841 */
[C---:B------:R-:W-:Y:S01]  /*f1a0*/  FMUL.FTZ R49, R10.reuse, R57 ;  /* 0x000000390a317220 */ /* 0x040fe20000410000 */
[----:B------:R-:W-:Y:S02]  /*f1b0*/  IMAD.U32 R4, R35, 0x10000, RZ ;  /* 0x0001000023047824 */ /* 0x000fe400078e00ff */
[----:B------:R-:W-:Y:S01]  /*f1c0*/  FMUL.FTZ R10, R10, R53 ;  /* 0x000000350a0a7220 */ /* 0x000fe20000410000 */
[----:B------:R-:W-:Y:S01]  /*f1d0*/  FMUL.FTZ R8, R51, R42 ;  /* 0x0000002a33087220 */ /* 0x000fe20000410000 */
[----:B------:R-:W-:Y:S01]  /*f1e0*/  FFMA.FTZ R63, R44, R48, R63 ;  /* 0x000000302c3f7223 */ /* 0x000fe2000001003f */
[----:B------:R-:W-:Y:S01]  /*f1f0*/  FFMA.FTZ R67, R46, R55, R67 ;  /* 0x000000372e437223 */ /* 0x000fe20000010043 */
[C---:B------:R-:W-:Y:S01]  /*f200*/  FFMA.FTZ R46, R6.reuse, R57, R10 ;  /* 0x00000039062e7223 */ /* 0x040fe2000001000a */
[-C--:B------:R-:W-:Y:S01]  /*f210*/  FFMA.FTZ R48, R47, R4.reuse, -R8 ;  /* 0x000000042f307223 */ /* 0x080fe20000010808 */
[----:B------:R-:W-:Y:S01]  /*f220*/  LOP3.LUT R11, R11, 0xffff0000, RZ, 0xc0, !PT ;  /* 0xffff00000b0b7812 */ /* 0x000fe200078ec0ff */
[----:B------:R-:W-:Y:S01]  /*f230*/  FFMA.FTZ R44, R6, R53, -R49 ;  /* 0x00000035062c7223 */ /* 0x000fe20000010831 */
[----:B------:R-:W-:Y:S01]  /*f240*/  FMUL.FTZ R50, R51, R4 ;  /* 0x0000000433327220 */ /* 0x000fe20000410000 */
[----:B------:R-:W-:-:S02]  /*f250*/  LOP3.LUT R8, R39, 0xffff0000, RZ, 0xc0, !PT ;  /* 0xffff000027087812 */ /* 0x000fc400078ec0ff */
[----:B------:R-:W-:Y:S01]  /*f260*/  LOP3.LUT R10, R41, 0xffff0000, RZ, 0xc0, !PT ;  /* 0xffff0000290a7812 */ /* 0x000fe200078ec0ff */
[----:B------:R-:W-:Y:S01]  /*f270*/  FFMA.FTZ R50, R47, R42, R50 ;  /* 0x0000002a2f327223 */ /* 0x000fe20000010032 */
[----:B------:R-:W-:Y:S01]  /*f280*/  LOP3.LUT R4, R33, 0xffff0000, RZ, 0xc0, !PT ;  /* 0xffff000021047812 */ /* 0x000fe200078ec0ff */
[----:B------:R-:W-:Y:S01]  /*f290*/  FMUL.FTZ R42, R9, R8 ;  /* 0x00000008092a7220 */ /* 0x000fe20000410000 */
[----:B------:R-:W-:Y:S01]  /*f2a0*/  LOP3.LUT R6, R35, 0xffff0000, RZ, 0xc0, !PT ;  /* 0xffff000023067812 */ /* 0x000fe200078ec0ff */
[----:B------:R-:W-:Y:S02]  /*f2b0*/  FMUL.FTZ R58, R11, R10 ;  /* 0x0000000a0b3a7220 */ /* 0x000fe40000410000 */
[-C--:B------:R-:W-:Y:S01]  /*f2c0*/  FMUL.FTZ R47, R9, R4.reuse ;  /* 0x00000004092f7220 */ /* 0x080fe20000410000 */
[----:B------:R-:W-:Y:S01]  /*f2d0*/  FFMA.FTZ R9, R5, R4, -R42 ;  /* 0x0000000405097223 */ /* 0x000fe2000001082a */
[-C--:B------:R-:W-:Y:S01]  /*f2e0*/  FMUL.FTZ R49, R11, R6.reuse ;  /* 0x000000060b317220 */ /* 0x080fe20000410000 */
[----:B------:R-:W-:Y:S01]  /*f2f0*/  FFMA.FTZ R11, R7, R6, -R58 ;  /* 0x00000006070b7223 */ /* 0x000fe2000001083a */
[----:B------:R-:W-:Y:S01]  /*f300*/  FFMA.FTZ R42, R5, R8, R47 ;  /* 0x00000008052a7223 */ /* 0x000fe2000001002f */
[----:B------:R-:W-:Y:S01]  /*f310*/  F2FP.BF16.F32.PACK_AB R6, R44, R65 ;  /* 0x000000412c06723e */ /* 0x000fe200000010ff */
[----:B------:R-:W-:Y:S01]  /*f320*/  FFMA.FTZ R49, R7, R10, R49 ;  /* 0x0000000a07317223 */ /* 0x000fe20000010031 */
[----:B------:R-:W-:-:S02]  /*f330*/  F2FP.BF16.F32.PACK_AB R4, R52, R59 ;  /* 0x0000003b3404723e */ /* 0x000fc400000010ff */
[----:B------:R-:W-:Y:S02]  /*f340*/  F2FP.BF16.F32.PACK_AB R5, R9, R56 ;  /* 0x000000380905723e */ /* 0x000fe400000010ff */
[----:B------:R-:W-:Y:S02]  /*f350*/  F2FP.BF16.F32.PACK_AB R7, R11, R48 ;  /* 0x000000300b07723e */ /* 0x000fe400000010ff */
[----:B------:R-:W-:Y:S02]  /*f360*/  F2FP.BF16.F32.PACK_AB R10, R46, R67 ;  /* 0x000000432e0a723e */ /* 0x000fe400000010ff */
[----:B------:R-:W-:Y:S01]  /*f370*/  F2FP.BF16.F32.PACK_AB R8, R54, R61 ;  /* 0x0000003d3608723e */ /* 0x000fe200000010ff */
[----:B------:R1:W-:Y:S01]  /*f380*/  STS.128 [R60+0x15400], R4 ;  /* 0x015400043c007388 */ /* 0x0003e20000000c00 */
[----:B------:R-:W-:Y:S02]  /*f390*/  F2FP.BF16.F32.PACK_AB R9, R42, R63 ;  /* 0x0000003f2a09723e */ /* 0x000fe400000010ff */
[----:B------:R-:W-:-:S05]  /*f3a0*/  F2FP.BF16.F32.PACK_AB R11, R49, R50 ;  /* 0x00000032310b723e */ /* 0x000fca00000010ff */
[----:B------:R1:W-:Y:S02]  /*f3b0*/  STS.128 [R62+0x15400], R8 ;  /* 0x015400083e007388 */ /* 0x0003e40000000c00 */
.L_x_591:
[----:B------:R-:W-:Y:S05]  /*f3c0*/  BSYNC B2 ;  /* 0x0000000000027941 */ /* 0x000fea0003800000 */
.L_x_590:
[----:B------:R-:W-:Y:S04]  /*f3d0*/  BSSY B2, `(.L_x_592) ;  /* 0x0000063000027945 */ /* 0x000fe80003800000 */
[----:B------:R-:W-:Y:S05]  /*f3e0*/  @P1 BRA `(.L_x_593) ;  /* 0x0000000400841947 */ /* 0x000fea0003800000 */
[----:B-1----:R-:W-:Y:S01]  /*f3f0*/  IMAD.IADD R4, R22, 0x1, R207 ;  /* 0x0000000116047824 */ /* 0x002fe200078e02cf */
[C---:B------:R-:W-:Y:S01]  /*f400*/  LOP3.LUT R55, R28.reuse, 0xffff0000, RZ, 0xc0, !PT ;  /* 0xffff00001c377812 */ /* 0x040fe200078ec0ff */
[----:B------:R-:W-:Y:S02]  /*f410*/  IMAD.U32 R54, R28, 0x10000, RZ ;  /* 0x000100001c367824 */ /* 0x000fe400078e00ff */
[----:B------:R-:W-:Y:S01]  /*f420*/  IMAD.U32 R53, R24, 0x10000, RZ ;  /* 0x0001000018357824 */ /* 0x000fe200078e00ff */
[----:B0-----:R-:W-:Y:S01]  /*f430*/  SHF.R.S32.HI R5, RZ, 0x1f, R4 ;  /* 0x0000001fff057819 */ /* 0x001fe20000011404 */
[----:B------:R-:W-:-:S03]  /*f440*/  IMAD.U32 R56, R30, 0x10000, RZ ;  /* 0x000100001e387824 */ /* 0x000fc600078e00ff */
[CC--:B------:R-:W-:Y:S02]  /*f450*/  LEA.HI R6, R5.reuse, R4.reuse, RZ, 0x3 ;  /* 0x0000000405067211 */ /* 0x0c0fe400078f18ff */
[----:B------:R-:W-:Y:S02]  /*f460*/  LEA.HI R5, R5, R4, RZ, 0x6 ;  /* 0x0000000405057211 */ /* 0x000fe400078f30ff */
[--C-:B------:R-:W-:Y:S02]  /*f470*/  SHF.R.S32.HI R8, RZ, 0x3, R6.reuse ;  /* 0x00000003ff087819 */ /* 0x100fe40000011406 */
[----:B------:R-:W-:Y:S02]  /*f480*/  LOP3.LUT R7, R213, 0x38, R6, 0xf8, !PT ;  /* 0x00000038d5077812 */ /* 0x000fe400078ef806 */
[----:B------:R-:W-:Y:S01]  /*f490*/  LEA.HI R4, R45, R8, RZ, 0x1d ;  /* 0x000000082d047211 */ /* 0x000fe200078fe8ff */
[----:B------:R-:W-:Y:S01]  /*f4a0*/  IMAD.SHL.U32 R8, R5, 0x80, RZ ;  /* 0x0000008005087824 */ /* 0x000fe200078e00ff */
[----:B------:R-:W-:-:S02]  /*f4b0*/  LOP3.LUT R7, R7, R214, RZ, 0x3c, !PT ;  /* 0x000000d607077212 */ /* 0x000fc400078e3cff */
[----:B------:R-:W-:Y:S01]  /*f4c0*/  SHF.R.S32.HI R5, RZ, 0x1f, R4 ;  /* 0x0000001fff057819 */ /* 0x000fe20000011404 */
[----:B------:R-:W-:Y:S01]  /*f4d0*/  IMAD.SHL.U32 R6, R4, 0x8, RZ ;  /* 0x0000000804067824 */ /* 0x000fe200078e00ff */
[----:B------:R-:W-:Y:S02]  /*f4e0*/  LOP3.LUT R8, R8, 0xffffe000, RZ, 0xc0, !PT ;  /* 0xffffe00008087812 */ /* 0x000fe400078ec0ff */
[----:B------:R-:W-:Y:S02]  /*f4f0*/  LEA.HI R4, R5, R4, RZ, 0x3 ;  /* 0x0000000405047211 */ /* 0x000fe400078f18ff */
[----:B------:R-:W-:Y:S02]  /*f500*/  LOP3.LUT R5, R213, 0x38, R6, 0xf8, !PT ;  /* 0x00000038d5057812 */ /* 0x000fe400078ef806 */
[----:B------:R-:W-:Y:S01]  /*f510*/  IADD3 R8, R7, R8, R215 ;  /* 0x0000000807087210 */ /* 0x000fe20007ffe0d7 */
[----:B------:R-:W-:Y:S01]  /*f520*/  IMAD.SHL.U32 R4, R4, 0x400, RZ ;  /* 0x0000040004047824 */ /* 0x000fe200078e00ff */
[----:B------:R-:W-:-:S03]  /*f530*/  LOP3.LUT R5, R5, R214, RZ, 0x3c, !PT ;  /* 0x000000d605057212 */ /* 0x000fc600078e3cff */
[----:B------:R-:W-:Y:S01]  /*f540*/  IMAD R62, R8, 0x2, R229 ;  /* 0x00000002083e7824 */ /* 0x000fe200078e02e5 */
[----:B------:R-:W-:-:S04]  /*f550*/  LOP3.LUT R4, R4, 0x7fffe000, RZ, 0xc0, !PT ;  /* 0x7fffe00004047812 */ /* 0x000fc800078ec0ff */
[----:B------:R-:W-:Y:S02]  /*f560*/  IADD3 R9, R5, R4, R215 ;  /* 0x0000000405097210 */ /* 0x000fe40007ffe0d7 */
[----:B------:R-:W0:Y:S03]  /*f570*/  LDS.128 R4, [R62] ;  /* 0x000000003e047984 */ /* 0x000e260000000c00 */
        /* <DEDUP_REMOVED lines=16> */
[----:B------:R-:W-:Y:S01]  /*f680*/  LOP3.LUT R49, R24, 0xffff0000, RZ, 0xc0, !PT ;  /* 0xffff000018317812 */ /* 0x000fe200078ec0ff */
[----:B------:R-:W-:-:S02]  /*f690*/  IMAD.U32 R50, R9, 0x10000, RZ ;  /* 0x0001000009327824 */ /* 0x000fc400078e00ff */
[C---:B------:R-:W-:Y:S01]  /*f6a0*/  FFMA.FTZ R57, R44.reuse, R53, -R57 ;  /* 0x000000352c397223 */ /* 0x040fe20000010839 */
[----:B------:R-:W-:Y:S01]  /*f6b0*/  FFMA.FTZ R59, R44, R54, R59 ;  /* 0x000000362c3b7223 */ /* 0x000fe2000001003b */
[----:B------:R-:W-:Y:S01]  /*f6c0*/  FMUL.FTZ R53, R8, R55 ;  /* 0x0000003708357220 */ /* 0x000fe20000410000 */
[----:B------:R-:W-:Y:S02]  /*f6d0*/  IMAD.U32 R44, R26, 0x10000, RZ ;  /* 0x000100001a2c7824 */ /* 0x000fe400078e00ff */
[-C--:B------:R-:W-:Y:S01]  /*f6e0*/  FMUL.FTZ R61, R8, R49.reuse ;  /* 0x00000031083d7220 */ /* 0x080fe20000410000 */
[C---:B------:R-:W-:Y:S01]  /*f6f0*/  FMUL.FTZ R8, R51.reuse, R56 ;  /* 0x0000003833087220 */ /* 0x040fe20000410000 */
[----:B------:R-:W-:Y:S01]  /*f700*/  FFMA.FTZ R54, R4, R49, -R53 ;  /* 0x0000003104367223 */ /* 0x000fe20000010835 */
[----:B------:R-:W-:Y:S01]  /*f710*/  FMUL.FTZ R51, R51, R44 ;  /* 0x0000002c33337220 */ /* 0x000fe20000410000 */
[----:B------:R-:W-:Y:S01]  /*f720*/  LOP3.LUT R53, R30, 0xffff0000, RZ, 0xc0, !PT ;  /* 0xffff00001e357812 */ /* 0x000fe200078ec0ff */
[----:B------:R-:W-:Y:S01]  /*f730*/  FFMA.FTZ R58, R4, R55, R61 ;  /* 0x00000037043a7223 */ /* 0x000fe2000001003d */
[----:B------:R-:W-:Y:S01]  /*f740*/  LOP3.LUT R49, R26, 0xffff0000, RZ, 0xc0, !PT ;  /* 0xffff00001a317812 */ /* 0x000fe200078ec0ff */
[C---:B------:R-:W-:Y:S01]  /*f750*/  FFMA.FTZ R56, R47.reuse, R56, R51 ;  /* 0x000000382f387223 */ /* 0x040fe20000010033 */
[----:B------:R-:W-:Y:S01]  /*f760*/  FFMA.FTZ R60, R47, R44, -R8 ;  /* 0x0000002c2f3c7223 */ /* 0x000fe20000010808 */
[----:B------:R-:W-:-:S02]  /*f770*/  IMAD.U32 R51, R29, 0x10000, RZ ;  /* 0x000100001d337824 */ /* 0x000fc400078e00ff */
[C---:B------:R-:W-:Y:S01]  /*f780*/  FMUL.FTZ R55, R10.reuse, R53 ;  /* 0x000000350a377220 */ /* 0x040fe20000410000 */
[----:B------:R-:W-:Y:S02]  /*f790*/  IMAD.U32 R47, R25, 0x10000, RZ ;  /* 0x00010000192f7824 */ /* 0x000fe400078e00ff */
[----:B------:R-:W-:Y:S01]  /*f7a0*/  FMUL.FTZ R65, R10, R49 ;  /* 0x000000310a417220 */ /* 0x000fe20000410000 */
[----:B------:R-:W-:Y:S02]  /*f7b0*/  IMAD.U32 R52, R11, 0x10000, RZ ;  /* 0x000100000b347824 */ /* 0x000fe400078e00ff */
[----:B------:R-:W-:Y:S01]  /*f7c0*/  FMUL.FTZ R61, R50, R51 ;  /* 0x00000033323d7220 */ /* 0x000fe20000410000 */
[----:B------:R-:W-:Y:S01]  /*f7d0*/  LOP3.LUT R9, R9, 0xffff0000, RZ, 0xc0, !PT ;  /* 0xffff000009097812 */ /* 0x000fe200078ec0ff */
[----:B------:R-:W-:Y:S01]  /*f7e0*/  FFMA.FTZ R63, R6, R49, -R55 ;  /* 0x00000031063f7223 */ /* 0x000fe20000010837 */
[----:B------:R-:W-:Y:S01]  /*f7f0*/  LOP3.LUT R11, R11, 0xffff0000, RZ, 0xc0, !PT ;  /* 0xffff00000b0b7812 */ /* 0x000fe200078ec0ff */
[----:B------:R-:W-:Y:S01]  /*f800*/  FMUL.FTZ R50, R50, R47 ;  /* 0x0000002f32327220 */ /* 0x000fe20000410000 */
[----:B------:R-:W-:Y:S01]  /*f810*/  FFMA.FTZ R65, R6, R53, R65 ;  /* 0x0000003506417223 */ /* 0x000fe20000010041 */
[----:B------:R-:W-:Y:S01]  /*f820*/  LOP3.LUT R8, R29, 0xffff0000, RZ, 0xc0, !PT ;  /* 0xffff00001d087812 */ /* 0x000fe200078ec0ff */
[C---:B------:R-:W-:Y:S01]  /*f830*/  IMAD.U32 R55, R31.reuse, 0x10000, RZ ;  /* 0x000100001f377824 */ /* 0x040fe200078e00ff */
[----:B------:R-:W-:Y:S01]  /*f840*/  LOP3.LUT R10, R31, 0xffff0000, RZ, 0xc0, !PT ;  /* 0xffff00001f0a7812 */ /* 0x000fe200078ec0ff */
[----:B------:R-:W-:Y:S01]  /*f850*/  IMAD.U32 R49, R27, 0x10000, RZ ;  /* 0x000100001b317824 */ /* 0x000fe200078e00ff */
[----:B------:R-:W-:Y:S01]  /*f860*/  LOP3.LUT R4, R25, 0xffff0000, RZ, 0xc0, !PT ;  /* 0xffff000019047812 */ /* 0x000fe200078ec0ff */
[C---:B------:R-:W-:Y:S01]  /*f870*/  FFMA.FTZ R61, R46.reuse, R47, -R61 ;  /* 0x0000002f2e3d7223 */ /* 0x040fe2000001083d */
[----:B------:R-:W-:Y:S01]  /*f880*/  LOP3.LUT R6, R27, 0xffff0000, RZ, 0xc0, !PT ;  /* 0xffff00001b067812 */ /* 0x000fe200078ec0ff */
[----:B------:R-:W-:Y:S01]  /*f890*/  FFMA.FTZ R50, R46, R51, R50 ;  /* 0x000000332e327223 */ /* 0x000fe20000010032 */
[C---:B------:R-:W-:Y:S01]  /*f8a0*/  FMUL.FTZ R53, R52.reuse, R55 ;  /* 0x0000003734357220 */ /* 0x040fe20000410000 */
[-C--:B------:R-:W-:Y:S01]  /*f8b0*/  FMUL.FTZ R47, R52, R49.reuse ;  /* 0x00000031342f7220 */ /* 0x080fe20000410000 */
[----:B------:R-:W-:Y:S01]  /*f8c0*/  FMUL.FTZ R44, R9, R8 ;  /* 0x00000008092c7220 */ /* 0x000fe20000410000 */
[----:B------:R-:W-:Y:S01]  /*f8d0*/  FMUL.FTZ R46, R11, R10 ;  /* 0x0000000a0b2e7220 */ /* 0x000fe20000410000 */
[----:B------:R-:W-:Y:S01]  /*f8e0*/  FMUL.FTZ R9, R9, R4 ;  /* 0x0000000409097220 */ /* 0x000fe20000410000 */
[----:B------:R-:W-:Y:S01]  /*f8f0*/  FMUL.FTZ R11, R11, R6 ;  /* 0x000000060b0b7220 */ /* 0x000fe20000410000 */
[C---:B------:R-:W-:Y:S01]  /*f900*/  FFMA.FTZ R53, R48.reuse, R49, -R53 ;  /* 0x0000003130357223 */ /* 0x040fe20000010835 */
[----:B------:R-:W-:Y:S01]  /*f910*/  FFMA.FTZ R47, R48, R55, R47 ;  /* 0x00000037302f7223 */ /* 0x000fe2000001002f */
[----:B------:R-:W-:Y:S01]  /*f920*/  FFMA.FTZ R44, R5, R4, -R44 ;  /* 0x00000004052c7223 */ /* 0x000fe2000001082c */
[----:B------:R-:W-:Y:S01]  /*f930*/  FFMA.FTZ R46, R7, R6, -R46 ;  /* 0x00000006072e7223 */ /* 0x000fe2000001082e */
        /* <DEDUP_REMOVED lines=8> */
[----:B------:R2:W-:Y:S01]  /*f9c0*/  STS.128 [R62], R4 ;  /* 0x000000043e007388 */ /* 0x0005e20000000c00 */
[----:B------:R-:W-:-:S02]  /*f9d0*/  F2FP.BF16.F32.PACK_AB R9, R9, R50 ;  /* 0x000000320909723e */ /* 0x000fc400000010ff */
[----:B------:R-:W-:-:S05]  /*f9e0*/  F2FP.BF16.F32.PACK_AB R11, R48, R47 ;  /* 0x0000002f300b723e */ /* 0x000fca00000010ff */
[----:B------:R2:W-:Y:S02]  /*f9f0*/  STS.128 [R42+0x15400], R8 ;  /* 0x015400082a007388 */ /* 0x0005e40000000c00 */
.L_x_593:
[----:B------:R-:W-:Y:S05]  /*fa00*/  BSYNC B2 ;  /* 0x0000000000027941 */ /* 0x000fea0003800000 */
.L_x_592:
[----:B------:R-:W-:Y:S05]  /*fa10*/  @P2 BRA `(.L_x_589) ;  /* 0x0000000400842947 */ /* 0x000fea0003800000 */
[----:B-12---:R-:W-:Y:S01]  /*fa20*/  IMAD.IADD R4, R22, 0x1, R206 ;  /* 0x0000000116047824 */ /* 0x006fe200078e02ce */
[C---:B------:R-:W-:Y:S01]  /*fa30*/  LOP3.LUT R57, R14.reuse, 0xffff0000, RZ, 0xc0, !PT ;  /* 0xffff00000e397812 */ /* 0x040fe200078ec0ff */
[----:B------:R-:W-:Y:S02]  /*fa40*/  IMAD.U32 R55, R14, 0x10000, RZ ;  /* 0x000100000e377824 */ /* 0x000fe400078e00ff */
[----:B------:R-:W-:Y:S01]  /*fa50*/  IMAD.U32 R53, R0, 0x10000, RZ ;  /* 0x0001000000357824 */ /* 0x000fe200078e00ff */
[----:B0-----:R-:W-:-:S04]  /*fa60*/  SHF.R.S32.HI R5, RZ, 0x1f, R4 ;  /* 0x0000001fff057819 */ /* 0x001fc80000011404 */
[CC--:B------:R-:W-:Y:S02]  /*fa70*/  LEA.HI R6, R5.reuse, R4.reuse, RZ, 0x3 ;  /* 0x0000000405067211 */ /* 0x0c0fe400078f18ff */
[----:B------:R-:W-:Y:S02]  /*fa80*/  LEA.HI R4, R5, R4, RZ, 0x6 ;  /* 0x0000000405047211 */ /* 0x000fe400078f30ff */
[--C-:B------:R-:W-:Y:S02]  /*fa90*/  SHF.R.S32.HI R8, RZ, 0x3, R6.reuse ;  /* 0x00000003ff087819 */ /* 0x100fe40000011406 */
[----:B------:R-:W-:Y:S01]  /*faa0*/  LOP3.LUT R5, R213, 0x38, R6, 0xf8, !PT ;  /* 0x00000038d5057812 */ /* 0x000fe200078ef806 */
[----:B------:R-:W-:Y:S01]  /*fab0*/  IMAD.SHL.U32 R4, R4, 0x80, RZ ;  /* 0x0000008004047824 */ /* 0x000fe200078e00ff */
[----:B------:R-:W-:Y:S02]  /*fac0*/  LEA.HI R45, R45, R8, RZ, 0x1d ;  /* 0x000000082d2d7211 */ /* 0x000fe400078fe8ff */
[----:B------:R-:W-:-:S02]  /*fad0*/  LOP3.LUT R5, R5, R214, RZ, 0x3c, !PT ;  /* 0x000000d605057212 */ /* 0x000fc400078e3cff */
[----:B------:R-:W-:Y:S02]  /*fae0*/  SHF.R.S32.HI R6, RZ, 0x1f, R45 ;  /* 0x0000001fff067819 */ /* 0x000fe4000001142d */
[----:B------:R-:W-:Y:S01]  /*faf0*/  LOP3.LUT R8, R4, 0xffffe000, RZ, 0xc0, !PT ;  /* 0xffffe00004087812 */ /* 0x000fe200078ec0ff */
[----:B------:R-:W-:Y:S01]  /*fb00*/  IMAD.SHL.U32 R4, R45, 0x8, RZ ;  /* 0x000000082d047824 */ /* 0x000fe200078e00ff */
[----:B------:R-:W-:Y:S02]  /*fb10*/  LEA.HI R6, R6, R45, RZ, 0x3 ;  /* 0x0000002d06067211 */ /* 0x000fe400078f18ff */
[----:B------:R-:W-:Y:S02]  /*fb20*/  IADD3 R8, R5, R8, R215 ;  /* 0x0000000805087210 */ /* 0x000fe40007ffe0d7 */
[----:B------:R-:W-:Y:S01]  /*fb30*/  LOP3.LUT R5, R213, 0x38, R4, 0xf8, !PT ;  /* 0x00000038d5057812 */ /* 0x000fe200078ef804 */
[----:B------:R-:W-:Y:S02]  /*fb40*/  IMAD.SHL.U32 R6, R6, 0x400, RZ ;  /* 0x0000040006067824 */ /* 0x000fe400078e00ff */
[----:B------:R-:W-:Y:S01]  /*fb50*/  IMAD R60, R8, 0x2, R229 ;  /* 0x00000002083c7824 */ /* 0x000fe200078e02e5 */
[----:B------:R-:W-:-:S02]  /*fb60*/  LOP3.LUT R5, R5, R214, RZ, 0x3c, !PT ;  /* 0x000000d605057212 */ /* 0x000fc400078e3cff */
        /* <DEDUP_REMOVED lines=23> */
[----:B------:R-:W-:Y:S02]  /*fce0*/  IMAD.U32 R59, R20, 0x10000, RZ ;  /* 0x00010000143b7824 */ /* 0x000fe400078e00ff */
[----:B------:R-:W-:Y:S01]  /*fcf0*/  FFMA.FTZ R52, R44, R55, R61 ;  /* 0x000000372c347223 */ /* 0x000fe2000001003d */
[----:B------:R-:W-:Y:S01]  /*fd00*/  IMAD.U32 R55, R12, 0x10000, RZ ;  /* 0x000100000c377824 */ /* 0x000fe200078e00ff */
[----:B------:R-:W-:Y:S01]  /*fd10*/  LOP3.LUT R61, R20, 0xffff0000, RZ, 0xc0, !PT ;  /* 0xffff0000143d7812 */ /* 0x000fe200078ec0ff */
[-C--:B------:R-:W-:Y:S01]  /*fd20*/  FMUL.FTZ R65, R8, R53.reuse ;  /* 0x0000003508417220 */ /* 0x080fe20000410000 */
[----:B------:R-:W-:Y:S01]  /*fd30*/  FFMA.FTZ R63, R4, R53, -R63 ;  /* 0x00000035043f7223 */ /* 0x000fe2000001083f */
[C---:B------:R-:W-:Y:S01]  /*fd40*/  FMUL.FTZ R53, R50.reuse, R59 ;  /* 0x0000003b32357220 */ /* 0x040fe20000410000 */
[----:B------:R-:W-:Y:S01]  /*fd50*/  FMUL.FTZ R50, R50, R55 ;  /* 0x0000003732327220 */ /* 0x000fe20000410000 */
[----:B------:R-:W-:Y:S01]  /*fd60*/  FFMA.FTZ R65, R4, R57, R65 ;  /* 0x0000003904417223 */ /* 0x000fe20000010041 */
[----:B------:R-:W-:Y:S01]  /*fd70*/  FMUL.FTZ R57, R10, R61 ;  /* 0x0000003d0a397220 */ /* 0x000fe20000410000 */
[----:B------:R-:W-:Y:S01]  /*fd80*/  FFMA.FTZ R55, R46, R55, -R53 ;  /* 0x000000372e377223 */ /* 0x000fe20000010835 */
[----:B------:R-:W-:Y:S01]  /*fd90*/  LOP3.LUT R53, R12, 0xffff0000, RZ, 0xc0, !PT ;  /* 0xffff00000c357812 */ /* 0x000fe200078ec0ff */
[----:B------:R-:W-:-:S02]  /*fda0*/  IMAD.U32 R44, R15, 0x10000, RZ ;  /* 0x000100000f2c7824 */ /* 0x000fc400078e00ff */
[----:B------:R-:W-:Y:S01]  /*fdb0*/  FFMA.FTZ R59, R46, R59, R50 ;  /* 0x0000003b2e3b7223 */ /* 0x000fe20000010032 */
[----:B------:R-:W-:Y:S01]  /*fdc0*/  IMAD.U32 R51, R11, 0x10000, RZ ;  /* 0x000100000b337824 */ /* 0x000fe200078e00ff */
[----:B------:R-:W-:Y:S01]  /*fdd0*/  LOP3.LUT R9, R9, 0xffff0000, RZ, 0xc0, !PT ;  /* 0xffff000009097812 */ /* 0x000fe200078ec0ff */
[-C--:B------:R-:W-:Y:S01]  /*fde0*/  FMUL.FTZ R67, R10, R53.reuse ;  /* 0x000000350a437220 */ /* 0x080fe20000410000 */
[----:B------:R-:W-:Y:S02]  /*fdf0*/  IMAD.U32 R4, R3, 0x10000, RZ ;  /* 0x0001000003047824 */ /* 0x000fe400078e00ff */
[----:B------:R-:W-:Y:S01]  /*fe00*/  FFMA.FTZ R54, R6, R53, -R57 ;  /* 0x0000003506367223 */ /* 0x000fe20000010839 */
[----:B------:R-:W-:Y:S02]  /*fe10*/  IMAD.U32 R10, R21, 0x10000, RZ ;  /* 0x00010000150a7824 */ /* 0x000fe400078e00ff */
[----:B------:R-:W-:Y:S01]  /*fe20*/  FMUL.FTZ R46, R49, R44 ;  /* 0x0000002c312e7220 */ /* 0x000fe20000410000 */
[----:B------:R-:W-:-:S02]  /*fe30*/  IMAD.U32 R8, R13, 0x10000, RZ ;  /* 0x000100000d087824 */ /* 0x000fc400078e00ff */
[----:B------:R-:W-:Y:S01]  /*fe40*/  FFMA.FTZ R56, R6, R61, R67 ;  /* 0x0000003d06387223 */ /* 0x000fe20000010043 */
[----:B------:R-:W-:Y:S01]  /*fe50*/  FMUL.FTZ R49, R49, R4 ;  /* 0x0000000431317220 */ /* 0x000fe20000410000 */
[C---:B------:R-:W-:Y:S01]  /*fe60*/  FMUL.FTZ R6, R51.reuse, R10 ;  /* 0x0000000a33067220 */ /* 0x040fe20000410000 */
[----:B------:R-:W-:Y:S01]  /*fe70*/  FMUL.FTZ R50, R51, R8 ;  /* 0x0000000833327220 */ /* 0x000fe20000410000 */
[----:B------:R-:W-:Y:S01]  /*fe80*/  LOP3.LUT R11, R11, 0xffff0000, RZ, 0xc0, !PT ;  /* 0xffff00000b0b7812 */ /* 0x000fe200078ec0ff */
[----:B------:R-:W-:Y:S01]  /*fe90*/  FFMA.FTZ R49, R45, R44, R49 ;  /* 0x0000002c2d317223 */ /* 0x000fe20000010031 */
[----:B------:R-:W-:Y:S01]  /*fea0*/  FFMA.FTZ R51, R47, R8, -R6 ;  /* 0x000000082f337223 */ /* 0x000fe20000010806 */
[----:B------:R-:W-:Y:S01]  /*feb0*/  FFMA.FTZ R46, R45, R4, -R46 ;  /* 0x000000042d2e7223 */ /* 0x000fe2000001082e */
[----:B------:R-:W-:Y:S01]  /*fec0*/  LOP3.LUT R8, R15, 0xffff0000, RZ, 0xc0, !PT ;  /* 0xffff00000f087812 */ /* 0x000fe200078ec0ff */
[----:B------:R-:W-:Y:S01]  /*fed0*/  FFMA.FTZ R47, R47, R10, R50 ;  /* 0x0000000a2f2f7223 */ /* 0x000fe20000010032 */
[----:B------:R-:W-:-:S02]  /*fee0*/  LOP3.LUT R44, R21, 0xffff0000, RZ, 0xc0, !PT ;  /* 0xffff0000152c7812 */ /* 0x000fc400078ec0ff */
        /* <DEDUP_REMOVED lines=16> */
[----:B------:R3:W-:Y:S01]  /*fff0*/  STS.128 [R60], R4 ;  /* 0x000000043c007388 */ /* 0x0007e20000000c00 */
[----:B------:R-:W-:Y:S02]  /*10000*/  F2FP.BF16.F32.PACK_AB R9, R50, R49 ;  /* 0x000000313209723e */ /* 0x000fe400000010ff */
[----:B------:R-:W-:-:S05]  /*10010*/  F2FP.BF16.F32.PACK_AB R11, R44, R47 ;  /* 0x0000002f2c0b723e */ /* 0x000fca00000010ff */
[----:B------:R3:W-:Y:S02]  /*10020*/  STS.128 [R42+0x15400], R8 ;  /* 0x015400082a007388 */ /* 0x0007e40000000c00 */
.L_x_589:
[----:B------:R-:W-:Y:S05]  /*10030*/  BSYNC B1 ;  /* 0x0000000000017941 */ /* 0x000fea0003800000 */
.L_x_588:
[----:B------:R-:W-:-:S13]  /*10040*/  ISETP.GE.AND P0, PT, R228, R43, PT ;  /* 0x0000002be400720c */ /* 0x000fda0003f06270 */
[----:B------:R-:W-:Y:S05]  /*10050*/  @P0 BRA `(.L_x_572) ;  /* 0x0000001000b00947 */ /* 0x000fea0003800000 */
[----:B------:R-:W4:Y:S01]  /*10060*/  LDC R43, c[0x0][0x3f4] ;  /* 0x0000fd00ff2b7b82 */ /* 0x000f220000000800 */
[C---:B-123--:R-:W-:Y:S01]  /*10070*/  VIADD R4, R18.reuse, 0x20 ;  /* 0x0000002012047836 */ /* 0x04efe20000000000 */
[----:B------:R-:W-:Y:S01]  /*10080*/  BSSY B1, `(.L_x_594) ;  /* 0x0000063000017945 */ /* 0x000fe20003800000 */
[C---:B------:R-:W-:Y:S01]  /*10090*/  VIADD R6, R18.reuse, 0x40 ;  /* 0x0000004012067836 */ /* 0x040fe20000000000 */
[----:B------:R-:W-:Y:S02]  /*100a0*/  SHF.R.U32.HI R58, RZ, 0x3, R208 ;  /* 0x00000003ff3a7819 */ /* 0x000fe400000116d0 */
[-C--:B----4-:R-:W-:Y:S02]  /*100b0*/  ISETP.GE.AND P0, PT, R18, R43.reuse, PT ;  /* 0x0000002b1200720c */ /* 0x090fe40003f06270 */
[-C--:B------:R-:W-:Y:S02]  /*100c0*/  ISETP.GE.AND P1, PT, R4, R43.reuse, PT ;  /* 0x0000002b0400720c */ /* 0x080fe40003f26270 */
[----:B------:R-:W-:-:S09]  /*100d0*/  ISETP.GE.AND P2, PT, R6, R43, PT ;  /* 0x0000002b0600720c */ /* 0x000fd20003f46270 */
[----:B------:R-:W-:Y:S05]  /*100e0*/  @P0 BRA `(.L_x_595) ;  /* 0x0000000400700947 */ /* 0x000fea0003800000 */
[----:B------:R-:W-:Y:S01]  /*100f0*/  LEA.HI R36, R36, R37, RZ, 0x2 ;  /* 0x0000002524247211 */ /* 0x000fe200078f10ff */
[----:B------:R-:W-:Y:S01]  /*10100*/  IMAD.U32 R53, R38, 0x10000, RZ ;  /* 0x0001000026357824 */ /* 0x000fe200078e00ff */
[----:B------:R-:W-:Y:S01]  /*10110*/  LOP3.LUT R9, R208, 0x38, R18, 0xf8, !PT ;  /* 0x00000038d0097812 */ /* 0x000fe200078ef812 */
[----:B------:R-:W-:Y:S01]  /*10120*/  IMAD.U32 R51, R32, 0x10000, RZ ;  /* 0x0001000020337824 */ /* 0x000fe200078e00ff */
[----:B------:R-:W-:Y:S01]  /*10130*/  LOP3.LUT R36, R36, 0xfffffffc, RZ, 0xc0, !PT ;  /* 0xfffffffc24247812 */ /* 0x000fe200078ec0ff */
[----:B------:R-:W-:Y:S01]  /*10140*/  IMAD.U32 R54, R39, 0x10000, RZ ;  /* 0x0001000027367824 */ /* 0x000fe200078e00ff */
[----:B------:R-:W-:Y:S01]  /*10150*/  LOP3.LUT R6, R216, R9, R58, 0xf6, !PT ;  /* 0x00000009d8067212 */ /* 0x000fe200078ef63a */
[----:B------:R-:W-:Y:S01]  /*10160*/  IMAD.U32 R65, R41, 0x10000, RZ ;  /* 0x0001000029417824 */ /* 0x000fe200078e00ff */
[----:B------:R-:W-:Y:S01]  /*10170*/  LOP3.LUT R52, R38, 0xffff0000, RZ, 0xc0, !PT ;  /* 0xffff000026347812 */ /* 0x000fe200078ec0ff */
[----:B------:R-:W-:Y:S01]  /*10180*/  IMAD.IADD R4, R37, 0x1, -R36 ;  /* 0x0000000125047824 */ /* 0x000fe200078e0a24 */
[----:B------:R-:W-:Y:S01]  /*10190*/  LOP3.LUT R32, R32, 0xffff0000, RZ, 0xc0, !PT ;  /* 0xffff000020207812 */ /* 0x000fe200078ec0ff */
[----:B------:R-:W-:Y:S01]  /*101a0*/  IMAD R56, R6, 0x2, R229 ;  /* 0x0000000206387824 */ /* 0x000fe200078e02e5 */
[----:B------:R-:W-:Y:S01]  /*101b0*/  LOP3.LUT R39, R39, 0xffff0000, RZ, 0xc0, !PT ;  /* 0xffff000027277812 */ /* 0x000fe200078ec0ff */
[----:B------:R-:W-:Y:S01]  /*101c0*/  IMAD.U32 R38, R33, 0x10000, RZ ;  /* 0x0001000021267824 */ /* 0x000fe200078e00ff */
[----:B------:R-:W-:Y:S01]  /*101d0*/  LEA.HI R4, R43, R4, RZ, 0x1d ;  /* 0x000000042b047211 */ /* 0x000fe200078fe8ff */
[----:B------:R-:W-:Y:S01]  /*101e0*/  IMAD.U32 R63, R35, 0x10000, RZ ;  /* 0x00010000233f7824 */ /* 0x000fe200078e00ff */
[----:B------:R-:W-:-:S02]  /*101f0*/  LOP3.LUT R41, R41, 0xffff0000, RZ, 0xc0, !PT ;  /* 0xffff000029297812 */ /* 0x000fc400078ec0ff */
[----:B------:R-:W-:Y:S01]  /*10200*/  SHF.R.S32.HI R7, RZ, 0x1f, R4 ;  /* 0x0000001fff077819 */ /* 0x000fe20000011404 */
[----:B0-----:R-:W-:Y:S01]  /*10210*/  IMAD.SHL.U32 R5, R4, 0x8, RZ ;  /* 0x0000000804057824 */ /* 0x001fe200078e00ff */
[----:B------:R-:W-:Y:S02]  /*10220*/  LOP3.LUT R33, R33, 0xffff0000, RZ, 0xc0, !PT ;  /* 0xffff000021217812 */ /* 0x000fe400078ec0ff */
[----:B------:R-:W-:Y:S02]  /*10230*/  LEA.HI R7, R7, R4, RZ, 0x3 ;  /* 0x0000000407077211 */ /* 0x000fe400078f18ff */
[----:B------:R-:W-:Y:S02]  /*10240*/  LOP3.LUT R4, R208, 0x38, R5, 0xf8, !PT ;  /* 0x00000038d0047812 */ /* 0x000fe400078ef805 */
[----:B------:R-:W-:Y:S01]  /*10250*/  LOP3.LUT R35, R35, 0xffff0000, RZ, 0xc0, !PT ;  /* 0xffff000023237812 */ /* 0x000fe200078ec0ff */
[----:B------:R-:W-:Y:S01]  /*10260*/  IMAD.SHL.U32 R7, R7, 0x400, RZ ;  /* 0x0000040007077824 */ /* 0x000fe200078e00ff */
[----:B------:R-:W-:-:S04]  /*10270*/  LOP3.LUT R5, R4, R58, RZ, 0x3c, !PT ;  /* 0x0000003a04057212 */ /* 0x000fc800078e3cff */
        /* <DEDUP_REMOVED lines=17> */
[-C--:B------:R-:W-:Y:S01]  /*10390*/  FMUL.FTZ R50, R53, R46.reuse ;  /* 0x0000002e35327220 */ /* 0x080fe20000410000 */
[----:B------:R-:W-:Y:S01]  /*103a0*/  FMUL.FTZ R46, R51, R46 ;  /* 0x0000002e332e7220 */ /* 0x000fe20000410000 */
[C---:B------:R-:W-:Y:S01]  /*103b0*/  IMAD.U32 R47, R9.reuse, 0x10000, RZ ;  /* 0x00010000092f7824 */ /* 0x040fe200078e00ff */
[----:B------:R-:W-:Y:S01]  /*103c0*/  LOP3.LUT R9, R9, 0xffff0000, RZ, 0xc0, !PT ;  /* 0xffff000009097812 */ /* 0x000fe200078ec0ff */
[-C--:B------:R-:W-:Y:S01]  /*103d0*/  FFMA.FTZ R50, R51, R37.reuse, -R50 ;  /* 0x0000002533327223 */ /* 0x080fe20000010832 */
[-C--:B------:R-:W-:Y:S01]  /*103e0*/  FMUL.FTZ R51, R52, R8.reuse ;  /* 0x0000000834337220 */ /* 0x080fe20000410000 */
[----:B------:R-:W-:Y:S01]  /*103f0*/  FFMA.FTZ R46, R53, R37, R46 ;  /* 0x00000025352e7223 */ /* 0x000fe2000001002e */
[----:B------:R-:W-:Y:S01]  /*10400*/  FMUL.FTZ R37, R32, R8 ;  /* 0x0000000820257220 */ /* 0x000fe20000410000 */
[----:B------:R-:W-:Y:S01]  /*10410*/  LOP3.LUT R8, R34, 0xffff0000, RZ, 0xc0, !PT ;  /* 0xffff000022087812 */ /* 0x000fe200078ec0ff */
[-C--:B------:R-:W-:Y:S01]  /*10420*/  FFMA.FTZ R51, R32, R4.reuse, -R51 ;  /* 0x0000000420337223 */ /* 0x080fe20000010833 */
[C---:B------:R-:W-:Y:S01]  /*10430*/  IMAD.U32 R32, R40.reuse, 0x10000, RZ ;  /* 0x0001000028207824 */ /* 0x040fe200078e00ff */
[----:B------:R-:W-:Y:S01]  /*10440*/  LOP3.LUT R40, R40, 0xffff0000, RZ, 0xc0, !PT ;  /* 0xffff000028287812 */ /* 0x000fe200078ec0ff */
[----:B------:R-:W-:Y:S01]  /*10450*/  FFMA.FTZ R37, R52, R4, R37 ;  /* 0x0000000434257223 */ /* 0x000fe20000010025 */
[----:B------:R-:W-:-:S02]  /*10460*/  IMAD.U32 R4, R34, 0x10000, RZ ;  /* 0x0001000022047824 */ /* 0x000fc400078e00ff */
[----:B------:R-:W-:Y:S01]  /*10470*/  FMUL.FTZ R55, R32, R48 ;  /* 0x0000003020377220 */ /* 0x000fe20000410000 */
[C---:B------:R-:W-:Y:S02]  /*10480*/  IMAD.U32 R49, R11.reuse, 0x10000, RZ ;  /* 0x000100000b317824 */ /* 0x040fe400078e00ff */
[-C--:B------:R-:W-:Y:S01]  /*10490*/  FMUL.FTZ R59, R40, R10.reuse ;  /* 0x0000000a283b7220 */ /* 0x080fe20000410000 */
[----:B------:R-:W-:Y:S01]  /*104a0*/  FMUL.FTZ R61, R8, R10 ;  /* 0x0000000a083d7220 */ /* 0x000fe20000410000 */
[----:B------:R-:W-:Y:S01]  /*104b0*/  FMUL.FTZ R53, R54, R47 ;  /* 0x0000002f36357220 */ /* 0x000fe20000410000 */
[C---:B------:R-:W-:Y:S01]  /*104c0*/  FMUL.FTZ R57, R4.reuse, R48 ;  /* 0x0000003004397220 */ /* 0x040fe20000410000 */
[----:B------:R-:W-:Y:S01]  /*104d0*/  FFMA.FTZ R55, R4, R44, -R55 ;  /* 0x0000002c04377223 */ /* 0x000fe20000010837 */
[----:B------:R-:W-:Y:S01]  /*104e0*/  LOP3.LUT R11, R11, 0xffff0000, RZ, 0xc0, !PT ;  /* 0xffff00000b0b7812 */ /* 0x000fe200078ec0ff */
[----:B------:R-:W-:Y:S01]  /*104f0*/  FMUL.FTZ R4, R65, R49 ;  /* 0x0000003141047220 */ /* 0x000fe20000410000 */
[-C--:B------:R-:W-:Y:S01]  /*10500*/  FFMA.FTZ R8, R8, R6.reuse, -R59 ;  /* 0x0000000608087223 */ /* 0x080fe2000001083b */
[----:B------:R-:W-:Y:S01]  /*10510*/  FFMA.FTZ R61, R40, R6, R61 ;  /* 0x00000006283d7223 */ /* 0x000fe2000001003d */
[C---:B------:R-:W-:Y:S01]  /*10520*/  FMUL.FTZ R47, R38.reuse, R47 ;  /* 0x0000002f262f7220 */ /* 0x040fe20000410000 */
[C---:B------:R-:W-:Y:S01]  /*10530*/  FMUL.FTZ R6, R63.reuse, R49 ;  /* 0x000000313f067220 */ /* 0x040fe20000410000 */
[-C--:B------:R-:W-:Y:S01]  /*10540*/  FFMA.FTZ R53, R38, R42.reuse, -R53 ;  /* 0x0000002a26357223 */ /* 0x080fe20000010835 */
[-C--:B------:R-:W-:Y:S01]  /*10550*/  FFMA.FTZ R38, R63, R45.reuse, -R4 ;  /* 0x0000002d3f267223 */ /* 0x080fe20000010804 */
[----:B------:R-:W-:Y:S01]  /*10560*/  FFMA.FTZ R47, R54, R42, R47 ;  /* 0x0000002a362f7223 */ /* 0x000fe2000001002f */
[----:B------:R-:W-:Y:S01]  /*10570*/  FFMA.FTZ R45, R65, R45, R6 ;  /* 0x0000002d412d7223 */ /* 0x000fe20000010006 */
[----:B------:R-:W-:Y:S01]  /*10580*/  FMUL.FTZ R4, R39, R9 ;  /* 0x0000000927047220 */ /* 0x000fe20000410000 */
[----:B------:R-:W-:Y:S01]  /*10590*/  FMUL.FTZ R40, R41, R11 ;  /* 0x0000000b29287220 */ /* 0x000fe20000410000 */
[----:B------:R-:W-:Y:S01]  /*105a0*/  FMUL.FTZ R6, R33, R9 ;  /* 0x0000000921067220 */ /* 0x000fe20000410000 */
[----:B------:R-:W-:Y:S01]  /*105b0*/  FMUL.FTZ R42, R35, R11 ;  /* 0x0000000b232a7220 */ /* 0x000fe20000410000 */
        /* <DEDUP_REMOVED lines=15> */
.L_x_595:
[----:B------:R-:W-:Y:S05]  /*106b0*/  BSYNC B1 ;  /* 0x0000000000017941 */ /* 0x000fea0003800000 */
.L_x_594:
[----:B------:R-:W-:Y:S04]  /*106c0*/  BSSY B1, `(.L_x_596) ;  /* 0x0000063000017945 */ /* 0x000fe80003800000 */
[----:B------:R-:W-:Y:S05]  /*106d0*/  @P1 BRA `(.L_x_597) ;  /* 0x0000000400841947 */ /* 0x000fea0003800000 */
[----:B-1----:R-:W-:Y:S01]  /*106e0*/  IMAD.IADD R4, R22, 0x1, R207 ;  /* 0x0000000116047824 */ /* 0x002fe200078e02cf */
[C---:B------:R-:W-:Y:S01]  /*106f0*/  LOP3.LUT R44, R28.reuse, 0xffff0000, RZ, 0xc0, !PT ;  /* 0xffff00001c2c7812 */ /* 0x040fe200078ec0ff */
[----:B------:R-:W-:Y:S01]  /*10700*/  IMAD.U32 R45, R28, 0x10000, RZ ;  /* 0x000100001c2d7824 */ /* 0x000fe200078e00ff */
[----:B------:R-:W-:Y:S01]  /*10710*/  LOP3.LUT R46, R30, 0xffff0000, RZ, 0xc0, !PT ;  /* 0xffff00001e2e7812 */ /* 0x000fe200078ec0ff */
[----:B------:R-:W-:Y:S01]  /*10720*/  IMAD.U32 R41, R24, 0x10000, RZ ;  /* 0x0001000018297824 */ /* 0x000fe200078e00ff */
[----:B0-----:R-:W-:Y:S01]  /*10730*/  SHF.R.S32.HI R5, RZ, 0x1f, R4 ;  /* 0x0000001fff057819 */ /* 0x001fe20000011404 */
[----:B------:R-:W-:Y:S01]  /*10740*/  IMAD.U32 R47, R30, 0x10000, RZ ;  /* 0x000100001e2f7824 */ /* 0x000fe200078e00ff */
[----:B------:R-:W-:Y:S02]  /*10750*/  LOP3.LUT R24, R24, 0xffff0000, RZ, 0xc0, !PT ;  /* 0xffff000018187812 */ /* 0x000fe400078ec0ff */
[CC--:B------:R-:W-:Y:S02]  /*10760*/  LEA.HI R7, R5.reuse, R4.reuse, RZ, 0x3 ;  /* 0x0000000405077211 */ /* 0x0c0fe400078f18ff */
[----:B------:R-:W-:-:S02]  /*10770*/  LEA.HI R5, R5, R4, RZ, 0x6 ;  /* 0x0000000405057211 */ /* 0x000fc400078f30ff */
[----:B------:R-:W-:-:S03]  /*10780*/  SHF.R.S32.HI R6, RZ, 0x3, R7 ;  /* 0x00000003ff067819 */ /* 0x000fc60000011407 */
[----:B------:R-:W-:Y:S01]  /*10790*/  IMAD.SHL.U32 R5, R5, 0x80, RZ ;  /* 0x0000008005057824 */ /* 0x000fe200078e00ff */
[----:B------:R-:W-:Y:S02]  /*107a0*/  LEA.HI R4, R43, R6, RZ, 0x1d ;  /* 0x000000062b047211 */ /* 0x000fe400078fe8ff */
[----:B------:R-:W-:Y:S02]  /*107b0*/  LOP3.LUT R6, R208, 0x38, R7, 0xf8, !PT ;  /* 0x00000038d0067812 */ /* 0x000fe400078ef807 */
[----:B------:R-:W-:Y:S02]  /*107c0*/  SHF.R.S32.HI R7, RZ, 0x1f, R4 ;  /* 0x0000001fff077819 */ /* 0x000fe40000011404 */
[----:B------:R-:W-:Y:S01]  /*107d0*/  LOP3.LUT R9, R5, 0xffffe000, RZ, 0xc0, !PT ;  /* 0xffffe00005097812 */ /* 0x000fe200078ec0ff */
[----:B------:R-:W-:Y:S01]  /*107e0*/  IMAD.SHL.U32 R5, R4, 0x8, RZ ;  /* 0x0000000804057824 */ /* 0x000fe200078e00ff */
[----:B------:R-:W-:Y:S02]  /*107f0*/  LEA.HI R7, R7, R4, RZ, 0x3 ;  /* 0x0000000407077211 */ /* 0x000fe400078f18ff */
[----:B------:R-:W-:-:S02]  /*10800*/  LOP3.LUT R6, R6, R58, RZ, 0x3c, !PT ;  /* 0x0000003a06067212 */ /* 0x000fc400078e3cff */
[----:B------:R-:W-:Y:S01]  /*10810*/  LOP3.LUT R4, R208, 0x38, R5, 0xf8, !PT ;  /* 0x00000038d0047812 */ /* 0x000fe200078ef805 */
[----:B------:R-:W-:Y:S01]  /*10820*/  IMAD.SHL.U32 R7, R7, 0x400, RZ ;  /* 0x0000040007077824 */ /* 0x000fe200078e00ff */
[----:B------:R-:W-:Y:S02]  /*10830*/  IADD3 R6, R6, R9, R216 ;  /* 0x0000000906067210 */ /* 0x000fe40007ffe0d8 */
[----:B------:R-:W-:Y:S02]  /*10840*/  LOP3.LUT R5, R4, R58, RZ, 0x3c, !PT ;  /* 0x0000003a04057212 */ /* 0x000fe400078e3cff */
[----:B------:R-:W-:Y:S01]  /*10850*/  LOP3.LUT R7, R7, 0x7fffe000, RZ, 0xc0, !PT ;  /* 0x7fffe00007077812 */ /* 0x000fe200078ec0ff */
[----:B------:R-:W-:-:S03]  /*10860*/  IMAD R48, R6, 0x2, R229 ;  /* 0x0000000206307824 */ /* 0x000fc600078e02e5 */
        /* <DEDUP_REMOVED lines=21> */
[----:B------:R-:W-:Y:S02]  /*109c0*/  IMAD.U32 R41, R26, 0x10000, RZ ;  /* 0x000100001a297824 */ /* 0x000fe400078e00ff */
[----:B------:R-:W-:Y:S01]  /*109d0*/  FFMA.FTZ R28, R45, R33, R28 ;  /* 0x000000212d1c7223 */ /* 0x000fe2000001001c */
[C---:B------:R-:W-:Y:S01]  /*109e0*/  FMUL.FTZ R33, R24.reuse, R8 ;  /* 0x0000000818217220 */ /* 0x040fe20000410000 */
[----:B------:R-:W-:Y:S01]  /*109f0*/  FFMA.FTZ R37, R24, R4, -R37 ;  /* 0x0000000418257223 */ /* 0x000fe20000010825 */
[-C--:B------:R-:W-:Y:S01]  /*10a00*/  FMUL.FTZ R8, R47, R39.reuse ;  /* 0x000000272f087220 */ /* 0x080fe20000410000 */
[----:B------:R-:W-:Y:S01]  /*10a10*/  FMUL.FTZ R24, R41, R39 ;  /* 0x0000002729187220 */ /* 0x000fe20000410000 */
[----:B------:R-:W-:Y:S01]  /*10a20*/  LOP3.LUT R26, R26, 0xffff0000, RZ, 0xc0, !PT ;  /* 0xffff00001a1a7812 */ /* 0x000fe200078ec0ff */
[----:B------:R-:W-:Y:S02]  /*10a30*/  IMAD.U32 R40, R11, 0x10000, RZ ;  /* 0x000100000b287824 */ /* 0x000fe400078e00ff */
[-C--:B------:R-:W-:Y:S01]  /*10a40*/  FFMA.FTZ R30, R41, R35.reuse, -R8 ;  /* 0x00000023291e7223 */ /* 0x080fe20000010808 */
[----:B------:R-:W-:Y:S01]  /*10a50*/  FFMA.FTZ R41, R47, R35, R24 ;  /* 0x000000232f297223 */ /* 0x000fe20000010018 */
[-C--:B------:R-:W-:Y:S01]  /*10a60*/  FMUL.FTZ R35, R46, R10.reuse ;  /* 0x0000000a2e237220 */ /* 0x080fe20000410000 */
[----:B------:R-:W-:Y:S01]  /*10a70*/  FMUL.FTZ R47, R26, R10 ;  /* 0x0000000a1a2f7220 */ /* 0x000fe20000410000 */
[----:B------:R-:W-:-:S02]  /*10a80*/  IMAD.U32 R24, R29, 0x10000, RZ ;  /* 0x000100001d187824 */ /* 0x000fc400078e00ff */
[----:B------:R-:W-:Y:S01]  /*10a90*/  FFMA.FTZ R33, R44, R4, R33 ;  /* 0x000000042c217223 */ /* 0x000fe20000010021 */
[-C--:B------:R-:W-:Y:S01]  /*10aa0*/  FFMA.FTZ R45, R26, R6.reuse, -R35 ;  /* 0x000000061a2d7223 */ /* 0x080fe20000010823 */
[----:B------:R-:W-:Y:S02]  /*10ab0*/  IMAD.U32 R26, R31, 0x10000, RZ ;  /* 0x000100001f1a7824 */ /* 0x000fe400078e00ff */
[----:B------:R-:W-:Y:S01]  /*10ac0*/  FFMA.FTZ R10, R46, R6, R47 ;  /* 0x000000062e0a7223 */ /* 0x000fe2000001002f */
[----:B------:R-:W-:Y:S01]  /*10ad0*/  IMAD.U32 R8, R27, 0x10000, RZ ;  /* 0x000100001b087824 */ /* 0x000fe200078e00ff */
[----:B------:R-:W-:Y:S01]  /*10ae0*/  LOP3.LUT R9, R9, 0xffff0000, RZ, 0xc0, !PT ;  /* 0xffff000009097812 */ /* 0x000fe200078ec0ff */
[----:B------:R-:W-:Y:S01]  /*10af0*/  IMAD.U32 R4, R25, 0x10000, RZ ;  /* 0x0001000019047824 */ /* 0x000fe200078e00ff */
[----:B------:R-:W-:Y:S01]  /*10b00*/  LOP3.LUT R11, R11, 0xffff0000, RZ, 0xc0, !PT ;  /* 0xffff00000b0b7812 */ /* 0x000fe200078ec0ff */
[----:B------:R-:W-:Y:S01]  /*10b10*/  FMUL.FTZ R35, R24, R38 ;  /* 0x0000002618237220 */ /* 0x000fe20000410000 */
[-C--:B------:R-:W-:Y:S01]  /*10b20*/  FMUL.FTZ R47, R26, R40.reuse ;  /* 0x000000281a2f7220 */ /* 0x080fe20000410000 */
[----:B------:R-:W-:Y:S01]  /*10b30*/  LOP3.LUT R29, R29, 0xffff0000, RZ, 0xc0, !PT ;  /* 0xffff00001d1d7812 */ /* 0x000fe200078ec0ff */
[----:B------:R-:W-:Y:S01]  /*10b40*/  FMUL.FTZ R49, R8, R40 ;  /* 0x0000002808317220 */ /* 0x000fe20000410000 */
[----:B------:R-:W-:Y:S01]  /*10b50*/  LOP3.LUT R31, R31, 0xffff0000, RZ, 0xc0, !PT ;  /* 0xffff00001f1f7812 */ /* 0x000fe200078ec0ff */
[C---:B------:R-:W-:Y:S01]  /*10b60*/  FMUL.FTZ R39, R4.reuse, R38 ;  /* 0x0000002604277220 */ /* 0x040fe20000410000 */
[----:B------:R-:W-:Y:S01]  /*10b70*/  LOP3.LUT R25, R25, 0xffff0000, RZ, 0xc0, !PT ;  /* 0xffff000019197812 */ /* 0x000fe200078ec0ff */
[----:B------:R-:W-:Y:S01]  /*10b80*/  FFMA.FTZ R35, R4, R34, -R35 ;  /* 0x0000002204237223 */ /* 0x000fe20000010823 */
[----:B------:R-:W-:Y:S01]  /*10b90*/  LOP3.LUT R27, R27, 0xffff0000, RZ, 0xc0, !PT ;  /* 0xffff00001b1b7812 */ /* 0x000fe200078ec0ff */
[-C--:B------:R-:W-:Y:S01]  /*10ba0*/  FFMA.FTZ R47, R8, R36.reuse, -R47 ;  /* 0x00000024082f7223 */ /* 0x080fe2000001082f */
        /* <DEDUP_REMOVED lines=20> */
.L_x_597:
[----:B------:R-:W-:Y:S05]  /*10cf0*/  BSYNC B1 ;  /* 0x0000000000017941 */ /* 0x000fea0003800000 */
.L_x_596:
[----:B------:R-:W-:Y:S05]  /*10d00*/  @P2 BRA `(.L_x_572) ;  /* 0x0000000400842947 */ /* 0x000fea0003800000 */
[----:B-12---:R-:W-:Y:S01]  /*10d10*/  IMAD.IADD R4, R22, 0x1, R206 ;  /* 0x0000000116047824 */ /* 0x006fe200078e02ce */
        /* <DEDUP_REMOVED lines=55> */
[----:B------:R-:W-:Y:S01]  /*11090*/  FMUL.FTZ R27, R38, R10 ;  /* 0x0000000a261b7220 */ /* 0x000fe20000410000 */
[----:B------:R-:W-:-:S02]  /*110a0*/  IMAD.U32 R8, R15, 0x10000, RZ ;  /* 0x000100000f087824 */ /* 0x000fc400078e00ff */
[C---:B------:R-:W-:Y:S01]  /*110b0*/  FMUL.FTZ R37, R12.reuse, R10 ;  /* 0x0000000a0c257220 */ /* 0x040fe20000410000 */
[----:B------:R-:W-:Y:S02]  /*110c0*/  IMAD.U32 R0, R3, 0x10000, RZ ;  /* 0x0001000003007824 */ /* 0x000fe400078e00ff */
[----:B------:R-:W-:Y:S01]  /*110d0*/  FFMA.FTZ R35, R12, R6, -R27 ;  /* 0x000000060c237223 */ /* 0x000fe2000001081b */
[----:B------:R-:W-:Y:S02]  /*110e0*/  IMAD.U32 R12, R21, 0x10000, RZ ;  /* 0x00010000150c7824 */ /* 0x000fe400078e00ff */
[----:B------:R-:W-:Y:S01]  /*110f0*/  FFMA.FTZ R25, R36, R4, R25 ;  /* 0x0000000424197223 */ /* 0x000fe20000010019 */
[----:B------:R-:W-:Y:S01]  /*11100*/  LOP3.LUT R9, R9, 0xffff0000, RZ, 0xc0, !PT ;  /* 0xffff000009097812 */ /* 0x000fe200078ec0ff */
[----:B------:R-:W-:Y:S01]  /*11110*/  IMAD.U32 R4, R13, 0x10000, RZ ;  /* 0x000100000d047824 */ /* 0x000fe200078e00ff */
[----:B------:R-:W-:Y:S01]  /*11120*/  LOP3.LUT R11, R11, 0xffff0000, RZ, 0xc0, !PT ;  /* 0xffff00000b0b7812 */ /* 0x000fe200078ec0ff */
[----:B------:R-:W-:Y:S01]  /*11130*/  FMUL.FTZ R27, R8, R30 ;  /* 0x0000001e081b7220 */ /* 0x000fe20000410000 */
[----:B------:R-:W-:Y:S01]  /*11140*/  FFMA.FTZ R10, R38, R6, R37 ;  /* 0x00000006260a7223 */ /* 0x000fe20000010025 */
[----:B------:R-:W-:Y:S01]  /*11150*/  LOP3.LUT R15, R15, 0xffff0000, RZ, 0xc0, !PT ;  /* 0xffff00000f0f7812 */ /* 0x000fe200078ec0ff */
[----:B------:R-:W-:Y:S01]  /*11160*/  FMUL.FTZ R31, R0, R30 ;  /* 0x0000001e001f7220 */ /* 0x000fe20000410000 */
[----:B------:R-:W-:Y:S01]  /*11170*/  LOP3.LUT R21, R21, 0xffff0000, RZ, 0xc0, !PT ;  /* 0xffff000015157812 */ /* 0x000fe200078ec0ff */
[----:B------:R-:W-:Y:S01]  /*11180*/  FMUL.FTZ R37, R12, R32 ;  /* 0x000000200c257220 */ /* 0x000fe20000410000 */
[----:B------:R-:W-:Y:S01]  /*11190*/  LOP3.LUT R3, R3, 0xffff0000, RZ, 0xc0, !PT ;  /* 0xffff000003037812 */ /* 0x000fe200078ec0ff */
[-C--:B------:R-:W-:Y:S01]  /*111a0*/  FFMA.FTZ R27, R0, R26.reuse, -R27 ;  /* 0x0000001a001b7223 */ /* 0x080fe2000001081b */
[----:B------:R-:W-:Y:S01]  /*111b0*/  LOP3.LUT R13, R13, 0xffff0000, RZ, 0xc0, !PT ;  /* 0xffff00000d0d7812 */ /* 0x000fe200078ec0ff */
[----:B------:R-:W-:Y:S01]  /*111c0*/  FFMA.FTZ R31, R8, R26, R31 ;  /* 0x0000001a081f7223 */ /* 0x000fe2000001001f */
[C---:B------:R-:W-:Y:S01]  /*111d0*/  FMUL.FTZ R39, R4.reuse, R32 ;  /* 0x0000002004277220 */ /* 0x040fe20000410000 */
[-C--:B------:R-:W-:Y:S01]  /*111e0*/  FFMA.FTZ R37, R4, R28.reuse, -R37 ;  /* 0x0000001c04257223 */ /* 0x080fe20000010825 */
        /* <DEDUP_REMOVED lines=19> */
.L_x_572:
[----:B------:R-:W-:Y:S05]  /*11320*/  BSYNC B0 ;  /* 0x0000000000007941 */ /* 0x000fea0003800000 */
.L_x_553:
[----:B------:R-:W-:Y:S01]  /*11330*/  @!PT LDS RZ, [RZ] ;  /* 0x00000000fffff984 */ /* 0x000fe20000000800 */
[----:B------:R-:W-:Y:S01]  /*11340*/  @!PT LDS RZ, [RZ] ;  /* 0x00000000fffff984 */ /* 0x000fe20000000800 */
[----:B------:R-:W-:Y:S01]  /*11350*/  @!PT LDS RZ, [RZ] ;  /* 0x00000000fffff984 */ /* 0x000fe20000000800 */
[----:B------:R-:W-:Y:S01]  /*11360*/  @!PT LDS RZ, [RZ] ;  /* 0x00000000fffff984 */ /* 0x000fe20000000800 */
[----:B------:R5:W-:Y:S06]  /*11370*/  MEMBAR.ALL.CTA ;  /* 0x0000000000007992 */ /* 0x000bec0000008000 */
[----:B-----5:R-:W5:Y:S01]  /*11380*/  FENCE.VIEW.ASYNC.S ;  /* 0x00000000000073c6 */ /* 0x020f620000000000 */
[----:B------:R-:W-:Y:S05]  /*11390*/  WARPSYNC.ALL ;  /* 0x0000000000007948 */ /* 0x000fea0003800000 */
[----:B-----5:R-:W-:Y:S06]  /*113a0*/  BAR.SYNC.DEFER_BLOCKING 0xd, 0x100 ;  /* 0x0344000000007b1d */ /* 0x020fec0000010000 */
.L_x_551:
[----:B------:R-:W-:-:S13]  /*113b0*/  ISETP.NE.AND P0, PT, R212, 0x3, PT ;  /* 0x00000003d400780c */ /* 0x000fda0003f05270 */
[----:B------:R-:W-:Y:S05]  /*113c0*/  @!P0 BRA `(.L_x_598) ;  /* 0x0000000000048947 */ /* 0x000fea0003800000 */
[----:B------:R-:W-:Y:S01]  /*113d0*/  BPT.TRAP 0x1 ;  /* 0x000000040000795c */ /* 0x000fe20000300000 */
.L_x_598:
[----:B0123--:R-:W-:Y:S01]  /*113e0*/  IMAD R10, R217, 0x8, R16 ;  /* 0x00000008d90a7824 */ /* 0x00ffe200078e0210 */
[----:B----4-:R-:W-:-:S04]  /*113f0*/  SHF.L.U32 R3, R218, 0x1f, RZ ;  /* 0x0000001fda037819 */ /* 0x010fc800000006ff */
[----:B------:R0:W1:Y:S01]  /*11400*/  SYNCS.PHASECHK.TRANS64.TRYWAIT P2, [R10+URZ+0x36830], R3 ;  /* 0x036830030a0075a7 */ /* 0x000062000804017f */
[----:B------:R-:W-:Y:S05]  /*11410*/  @!P0 BRA `(.L_x_599) ;  /* 0x0000000000048947 */ /* 0x000fea0003800000 */
[----:B------:R-:W-:Y:S01]  /*11420*/  BPT.TRAP 0x1 ;  /* 0x000000040000795c */ /* 0x000fe20000300000 */
.L_x_599:
[----:B------:R-:W2:Y:S01]  /*11430*/  S2R R0, SR_TID.X ;  /* 0x0000000000007919 */ /* 0x000ea20000002100 */
[----:B------:R-:W-:Y:S01]  /*11440*/  IMAD.MOV.U32 R119, RZ, RZ, RZ ;  /* 0x000000ffff777224 */ /* 0x000fe200078e00ff */
[----:B--2---:R-:W-:-:S04]  /*11450*/  LOP3.LUT R0, R0, 0x7f, RZ, 0xc0, !PT ;  /* 0x0000007f00007812 */ /* 0x004fc800078ec0ff */
[----:B------:R-:W-:Y:S01]  /*11460*/  ISETP.NE.AND P1, PT, R0, RZ, PT ;  /* 0x000000ff0000720c */ /* 0x000fe20003f25270 */
[----:B-1----:R-:W-:-:S12]  /*11470*/  @P2 BRA `(.L_x_600) ;  /* 0x0000000000082947 */ /* 0x002fd80003800000 */
[----:B------:R-:W1:Y:S02]  /*11480*/  SYNCS.PHASECHK.TRANS64.TRYWAIT P2, [R10+URZ+0x36830], R3 ;  /* 0x036830030a0075a7 */ /* 0x000e64000804017f */
[----:B-1----:R-:W-:Y:S05]  /*11490*/  @!P2 BRA `(.L_x_601) ;  /* 0x0000017800bca947 */ /* 0x002fea0003800000 */
.L_x_600:
[----:B------:R-:W-:Y:S05]  /*114a0*/  WARPSYNC.ALL ;  /* 0x0000000000007948 */ /* 0x000fea0003800000 */
[----:B------:R-:W-:Y:S01]  /*114b0*/  VIADD R0, R16, 0x21400 ;  /* 0x0002140010007836 */ /* 0x000fe20000000000 */
[----:B------:R-:W-:Y:S01]  /*114c0*/  R2UR UR20, R2 ;  /* 0x00000000021472ca */ /* 0x000fe200000e0000 */
[----:B01----:R-:W-:Y:S01]  /*114d0*/  IMAD.MOV.U32 R3, RZ, RZ, 0x40000040 ;  /* 0x40000040ff037424 */ /* 0x003fe200078e00ff */
[----:B------:R-:W-:Y:S01]  /*114e0*/  WARPGROUP.ARRIVE ;  /* 0x00000000000079c5 */ /* 0x000fe20000000000 */
[----:B------:R-:W-:Y:S01]  /*114f0*/  UMOV UR5, 0x40000040 ;  /* 0x4000004000057882 */ /* 0x000fe20000000000 */
[----:B------:R-:W-:Y:S01]  /*11500*/  SHF.R.U32.HI R0, RZ, 0x4, R0 ;  /* 0x00000004ff007819 */ /* 0x000fe20000011600 */
[----:B------:R-:W-:Y:S01]  /*11510*/  IMAD.MOV.U32 R5, RZ, RZ, 0x40000040 ;  /* 0x40000040ff057424 */ /* 0x000fe200078e00ff */
[----:B------:R-:W-:Y:S01]  /*11520*/  R2UR UR7, R3 ;  /* 0x00000000030772ca */ /* 0x000fe200000e0000 */
[----:B------:R-:W-:Y:S01]  /*11530*/  UMOV UR23, UR5 ;  /* 0x0000000500177c82 */ /* 0x000fe20008000000 */
[----:B------:R-:W-:Y:S01]  /*11540*/  LOP3.LUT R0, R0, 0x3fff, RZ, 0xc0, !PT ;  /* 0x00003fff00007812 */ /* 0x000fe200078ec0ff */
[----:B------:R-:W-:Y:S01]  /*11550*/  IMAD.U32 R15, RZ, RZ, UR5 ;  /* 0x00000005ff0f7e24 */ /* 0x000fe2000f8e00ff */
[----:B------:R-:W-:Y:S01]  /*11560*/  UMOV UR9, UR23 ;  /* 0x0000001700097c82 */ /* 0x000fe20008000000 */
[----:B------:R-:W-:Y:S01]  /*11570*/  IMAD.MOV.U32 R7, RZ, RZ, 0x40000040 ;  /* 0x40000040ff077424 */ /* 0x000fe200078e00ff */
[----:B------:R-:W-:Y:S01]  /*11580*/  LOP3.LUT R220, R0, 0x10000, RZ, 0xfc, !PT ;  /* 0x0001000000dc7812 */ /* 0x000fe200078efcff */
[----:B------:R-:W-:Y:S01]  /*11590*/  ULOP3.LUT UR20, UR20, 0x10000, URZ, 0xfc, !UPT ;  /* 0x0001000014147892 */ /* 0x000fe2000f8efc3f */
[----:B------:R-:W-:Y:S01]  /*115a0*/  IMAD.MOV.U32 R9, RZ, RZ, 0x40000040 ;  /* 0x40000040ff097424 */ /* 0x000fe200078e00ff */
[----:B------:R-:W-:Y:S01]  /*115b0*/  UMOV UR13, UR23 ;  /* 0x00000017000d7c82 */ /* 0x000fe20008000000 */
[----:B------:R-:W-:Y:S01]  /*115c0*/  R2UR UR11, R7 ;  /* 0x00000000070b72ca */ /* 0x000fe200000e0000 */
[----:B------:R-:W-:Y:S01]  /*115d0*/  IMAD R2, R217, 0xa80, R220 ;  /* 0x00000a80d9027824 */ /* 0x000fe200078e02dc */
[----:B------:R-:W-:Y:S01]  /*115e0*/  UMOV UR17, UR23 ;  /* 0x0000001700117c82 */ /* 0x000fe20008000000 */
[----:B------:R-:W-:Y:S01]  /*115f0*/  R2UR UR19, R9 ;  /* 0x00000000091372ca */ /* 0x000fe200000e0000 */
[----:B------:R-:W-:Y:S01]  /*11600*/  UMOV UR4, UR20 ;  /* 0x0000001400047c82 */ /* 0x000fe20008000000 */
[C---:B------:R-:W-:Y:S01]  /*11610*/  VIADD R4, R2.reuse, 0x80 ;  /* 0x0000008002047836 */ /* 0x040fe20000000000 */
[C---:B------:R-:W-:Y:S01]  /*11620*/  R2UR UR6, R2.reuse ;  /* 0x00000000020672ca */ /* 0x040fe200000e0000 */
[----:B------:R-:W-:Y:S01]  /*11630*/  UMOV UR22, UR4 ;  /* 0x0000000400167c82 */ /* 0x000fe20008000000 */
[----:B------:R-:W-:Y:S01]  /*11640*/  IMAD.U32 R14, RZ, RZ, UR4 ;  /* 0x00000004ff0e7e24 */ /* 0x000fe2000f8e00ff */
[----:B------:R-:W-:Y:S01]  /*11650*/  UMOV UR8, UR22 ;  /* 0x0000001600087c82 */ /* 0x000fe20008000000 */
[C---:B------:R-:W-:Y:S01]  /*11660*/  VIADD R6, R2.reuse, 0x180 ;  /* 0x0000018002067836 */ /* 0x040fe20000000000 */
[----:B------:R-:W-:Y:S01]  /*11670*/  UMOV UR12, UR22 ;  /* 0x00000016000c7c82 */ /* 0x000fe20008000000 */
[----:B------:R-:W-:Y:S01]  /*11680*/  VIADD R8, R2, 0x280 ;  /* 0x0000028002087836 */ /* 0x000fe20000000000 */
[----:B------:R-:W-:Y:S01]  /*11690*/  UMOV UR16, UR22 ;  /* 0x0000001600107c82 */ /* 0x000fe20008000000 */
[----:B------:R-:W-:Y:S01]  /*116a0*/  IMAD.MOV.U32 R7, RZ, RZ, 0x40000040 ;  /* 0x40000040ff077424 */ /* 0x000fe200078e00ff */
[----:B------:R-:W-:Y:S01]  /*116b0*/  R2UR UR10, R6 ;  /* 0x00000000060a72ca */ /* 0x000fe200000e0000 */
[----:B------:R-:W-:Y:S01]  /*116c0*/  VIADD R6, R2, 0x2 ;  /* 0x0000000202067836 */ /* 0x000fe20000000000 */
[----:B------:R-:W-:Y:S01]  /*116d0*/  R2UR UR18, R8 ;  /* 0x00000000081272ca */ /* 0x000fe200000e0000 */
[----:B------:R-:W-:Y:S01]  /*116e0*/  UMOV UR25, 0x40000040 ;  /* 0x4000004000197882 */ /* 0x000fe20000000000 */
[----:B------:R-:W-:Y:S01]  /*116f0*/  HGMMA.64x16x16.F32.BF16 R72, gdesc[UR4], RZ, !UPT, gsb0 ;  /* 0x00200000044879f0 */ /* 0x000fe2000c0018ff */
[----:B------:R-:W-:Y:S01]  /*11700*/  R2UR UR6, R4 ;  /* 0x00000000040672ca */ /* 0x000fe200000e0000 */
[----:B------:R-:W-:Y:S01]  /*11710*/  UMOV UR4, UR22 ;  /* 0x0000001600047c82 */ /* 0x000fe20008000000 */
[----:B------:R-:W-:Y:S01]  /*11720*/  R2UR UR7, R5 ;  /* 0x00000000050772ca */ /* 0x000fe200000e0000 */
[----:B------:R-:W-:Y:S01]  /*11730*/  UMOV UR5, UR23 ;  /* 0x0000001700057c82 */ /* 0x000fe20008000000 */
[----:B------:R-:W-:Y:S01]  /*11740*/  VIADD R4, R2, 0x100 ;  /* 0x0000010002047836 */ /* 0x000fe20000000000 */
[----:B------:R-:W-:Y:S01]  /*11750*/  R2UR UR26, R6 ;  /* 0x00000000061a72ca */ /* 0x000fe200000e0000 */
[----:B------:R-:W-:Y:S01]  /*11760*/  IMAD.MOV.U32 R5, RZ, RZ, 0x40000040 ;  /* 0x40000040ff057424 */ /* 0x000fe200078e00ff */
[----:B------:R-:W-:Y:S01]  /*11770*/  R2UR UR27, R7 ;  /* 0x00000000071b72ca */ /* 0x000fe200000e0000 */
[C---:B------:R-:W-:Y:S01]  /*11780*/  VIADD R6, R2.reuse, 0x102 ;  /* 0x0000010202067836 */ /* 0x040fe20000000000 */
[----:B------:R0:W-:Y:S01]  /*11790*/  STL.64 [R1], R14 ;  /* 0x0000000e01007387 */ /* 0x0001e20000100a00 */
[----:B------:R-:W-:Y:S01]  /*117a0*/  IMAD.MOV.U32 R7, RZ, RZ, 0x40000040 ;  /* 0x40000040ff077424 */ /* 0x000fe200078e00ff */
[----:B------:R-:W-:Y:S01]  /*117b0*/  UIADD3 UR40, UR20, 0x804, URZ ;  /* 0x0000080414287890 */ /* 0x000fe2000fffe03f */
[----:B------:R-:W-:Y:S01]  /*117c0*/  VIADD R8, R2, 0x282 ;  /* 0x0000028202087836 */ /* 0x000fe20000000000 */
[----:B------:R-:W-:Y:S01]  /*117d0*/  UMOV UR41, 0x40000040 ;  /* 0x4000004000297882 */ /* 0x000fe20000000000 */
[----:B------:R-:W-:Y:S01]  /*117e0*/  IMAD.MOV.U32 R9, RZ, RZ, 0x40000040 ;  /* 0x40000040ff097424 */ /* 0x000fe200078e00ff */
[----:B------:R-:W-:Y:S01]  /*117f0*/  UIADD3 UR36, UR20, 0x806, URZ ;  /* 0x0000080614247890 */ /* 0x000fe2000fffe03f */
[----:B------:R-:W-:Y:S01]  /*11800*/  IMAD.MOV.U32 R3, RZ, RZ, 0x40000040 ;  /* 0x40000040ff037424 */ /* 0x000fe200078e00ff */
[----:B------:R-:W-:Y:S01]  /*11810*/  UMOV UR37, 0x40000040 ;  /* 0x4000004000257882 */ /* 0x000fe20000000000 */
[----:B------:R-:W-:Y:S01]  /*11820*/  P2R R12, PR, RZ, 0x2 ;  /* 0x00000002ff0c7803 */ /* 0x000fe20000000000 */
[----:B------:R-:W-:Y:S01]  /*11830*/  BSSY B0, `(.L_x_602) ;  /* 0x00009d8000007945 */ /* 0x000fe20003800000 */
[----:B------:R-:W-:Y:S01]  /*11840*/  P2R R11, PR, RZ, 0x1 ;  /* 0x00000001ff0b7803 */ /* 0x000fe20000000000 */
[----:B0-----:R-:W-:-:S02]  /*11850*/  IMAD.U32 R15, RZ, RZ, UR25 ;  /* 0x00000019ff0f7e24 */ /* 0x001fc4000f8e00ff */
        /* <DEDUP_REMOVED lines=13> */
[--C-:B------:R-:W-:Y:S01]  /*11930*/  IMAD.MOV.U32 R92, RZ, RZ, R119.reuse ;  /* 0x000000ffff5c7224 */ /* 0x100fe200078e0077 */
[----:B------:R-:W-:Y:S02]  /*11940*/  WARPGROUP.DEPBAR.LE gsb0, 0x0 ;  /* 0x00008000000079c5 */ /* 0x000fe40000010000 */
[----:B------:R-:W-:Y:S01]  /*11950*/  WARPGROUP.ARRIVE ;  /* 0x00000000000079c5 */ /* 0x000fe20000000000 */
[--C-:B------:R-:W-:Y:S02]  /*11960*/  IMAD.MOV.U32 R90, RZ, RZ, R119.reuse ;  /* 0x000000ffff5a7224 */ /* 0x100fe400078e0077 */
[--C-:B------:R-:W-:Y:S02]  /*11970*/  IMAD.MOV.U32 R88, RZ, RZ, R119.reuse ;  /* 0x000000ffff587224 */ /* 0x100fe400078e0077 */
[----:B------:R-:W-:Y:S01]  /*11980*/  IMAD.MOV.U32 R86, RZ, RZ, R119 ;  /* 0x000000ffff567224 */ /* 0x000fe200078e0077 */
[----:B------:R-:W-:Y:S01]  /*11990*/  HGMMA.64x16x16.F32.BF16 R64, gdesc[UR4], RZ, !UPT, gsb0 ;  /* 0x00200000044079f0 */ /* 0x000fe2000c0018ff */
[----:B------:R-:W-:Y:S01]  /*119a0*/  R2UR UR6, R4 ;  /* 0x00000000040672ca */ /* 0x000fe200000e0000 */
[----:B------:R-:W-:Y:S01]  /*119b0*/  UMOV UR4, UR22 ;  /* 0x0000001600047c82 */ /* 0x000fe20008000000 */
[----:B------:R-:W-:Y:S01]  /*119c0*/  R2UR UR7, R5 ;  /* 0x00000000050772ca */ /* 0x000fe200000e0000 */
[----:B------:R-:W-:Y:S01]  /*119d0*/  UMOV UR5, UR23 ;  /* 0x0000001700057c82 */ /* 0x000fe20008000000 */
[----:B------:R-:W-:-:S02]  /*119e0*/  VIADD R4, R2, 0x200 ;  /* 0x0000020002047836 */ /* 0x000fc40000000000 */
[----:B------:R-:W-:Y:S02]  /*119f0*/  IMAD.MOV.U32 R5, RZ, RZ, 0x40000040 ;  /* 0x40000040ff057424 */ /* 0x000fe400078e00ff */
[--C-:B------:R-:W-:Y:S01]  /*11a00*/  IMAD.MOV.U32 R84, RZ, RZ, R119.reuse ;  /* 0x000000ffff547224 */ /* 0x100fe200078e0077 */
[----:B------:R-:W-:Y:S01]  /*11a10*/  R2UR UR14, R4 ;  /* 0x00000000040e72ca */ /* 0x000fe200000e0000 */
[----:B------:R-:W-:Y:S01]  /*11a20*/  VIADD R4, R2, 0x300 ;  /* 0x0000030002047836 */ /* 0x000fe20000000000 */
[----:B------:R-:W-:Y:S01]  /*11a30*/  R2UR UR15, R5 ;  /* 0x00000000050f72ca */ /* 0x000fe200000e0000 */
[----:B------:R-:W-:Y:S02]  /*11a40*/  IMAD.MOV.U32 R5, RZ, RZ, 0x40000040 ;  /* 0x40000040ff057424 */ /* 0x000fe400078e00ff */
[--C-:B------:R-:W-:Y:S02]  /*11a50*/  IMAD.MOV.U32 R82, RZ, RZ, R119.reuse ;  /* 0x000000ffff527224 */ /* 0x100fe400078e0077 */
[----:B------:R-:W-:Y:S01]  /*11a60*/  IMAD.MOV.U32 R80, RZ, RZ, R119 ;  /* 0x000000ffff507224 */ /* 0x000fe200078e0077 */
[----:B------:R-:W-:-:S02]  /*11a70*/  WARPGROUP.DEPBAR.LE gsb0, 0x0 ;  /* 0x00008000000079c5 */ /* 0x000fc40000010000 */
[----:B------:R-:W-:-:S06]  /*11a80*/  WARPGROUP.ARRIVE ;  /* 0x00000000000079c5 */ /* 0x000fcc0000000000 */
[----:B------:R-:W-:Y:S01]  /*11a90*/  HGMMA.64x16x16.F32.BF16 R56, gdesc[UR4], RZ, !UPT, gsb0 ;  /* 0x00200000043879f0 */ /* 0x000fe2000c0018ff */
[----:B------:R-:W-:Y:S01]  /*11aa0*/  R2UR UR6, R4 ;  /* 0x00000000040672ca */ /* 0x000fe200000e0000 */
[----:B------:R-:W-:Y:S01]  /*11ab0*/  UMOV UR4, UR22 ;  /* 0x0000001600047c82 */ /* 0x000fe20008000000 */
[----:B------:R-:W-:Y:S01]  /*11ac0*/  R2UR UR7, R5 ;  /* 0x00000000050772ca */ /* 0x000fe200000e0000 */
[----:B------:R-:W-:Y:S01]  /*11ad0*/  UMOV UR5, UR23 ;  /* 0x0000001700057c82 */ /* 0x000fe20008000000 */
[----:B------:R-:W-:Y:S01]  /*11ae0*/  VIADD R4, R2, 0x82 ;  /* 0x0000008202047836 */ /* 0x000fe20000000000 */
[----:B------:R-:W-:Y:S01]  /*11af0*/  UMOV UR23, UR25 ;  /* 0x0000001900177c82 */ /* 0x000fe20008000000 */
[----:B------:R-:W-:Y:S01]  /*11b00*/  IMAD.MOV.U32 R5, RZ, RZ, 0x40000040 ;  /* 0x40000040ff057424 */ /* 0x000fe200078e00ff */
[----:B------:R-:W-:Y:S02]  /*11b10*/  WARPGROUP.DEPBAR.LE gsb0, 0x0 ;  /* 0x00008000000079c5 */ /* 0x000fe40000010000 */
[----:B------:R-:W-:-:S06]  /*11b20*/  WARPGROUP.ARRIVE ;  /* 0x00000000000079c5 */ /* 0x000fcc0000000000 */
[----:B------:R-:W-:Y:S01]  /*11b30*/  HGMMA.64x16x16.F32.BF16 R48, gdesc[UR8], RZ, !UPT, gsb0 ;  /* 0x00200000083079f0 */ /* 0x000fe2000c0018ff */
[----:B------:R-:W-:Y:S01]  /*11b40*/  UIADD3 UR8, UR20, 0x2, URZ ;  /* 0x0000000214087890 */ /* 0x000fe2000fffe03f */
[----:B------:R-:W-:-:S06]  /*11b50*/  UMOV UR9, UR23 ;  /* 0x0000001700097c82 */ /* 0x000fcc0008000000 */
[----:B------:R-:W-:Y:S02]  /*11b60*/  UMOV UR24, UR8 ;  /* 0x0000000800187c82 */ /* 0x000fe40008000000 */
[----:B------:R-:W-:Y:S01]  /*11b70*/  UMOV UR22, UR24 ;  /* 0x0000001800167c82 */ /* 0x000fe20008000000 */
[----:B------:R-:W-:Y:S01]  /*11b80*/  IMAD.U32 R14, RZ, RZ, UR24 ;  /* 0x00000018ff0e7e24 */ /* 0x000fe2000f8e00ff */
[----:B------:R-:W-:-:S04]  /*11b90*/  UMOV UR8, UR22 ;  /* 0x0000001600087c82 */ /* 0x000fc80008000000 */
[----:B------:R0:W-:Y:S01]  /*11ba0*/  STL.64 [R1+0x60], R14 ;  /* 0x0000600e01007387 */ /* 0x0001e20000100a00 */
[----:B------:R-:W-:Y:S02]  /*11bb0*/  WARPGROUP.DEPBAR.LE gsb0, 0x0 ;  /* 0x00008000000079c5 */ /* 0x000fe40000010000 */
[----:B------:R-:W-:-:S06]  /*11bc0*/  WARPGROUP.ARRIVE ;  /* 0x00000000000079c5 */ /* 0x000fcc0000000000 */
[----:B------:R-:W-:Y:S01]  /*11bd0*/  HGMMA.64x16x16.F32.BF16 R40, gdesc[UR12], RZ, !UPT, gsb0 ;  /* 0x002000000c2879f0 */ /* 0x000fe2000c0018ff */
[----:B------:R-:W-:Y:S01]  /*11be0*/  UMOV UR12, UR22 ;  /* 0x00000016000c7c82 */ /* 0x000fe20008000000 */
[----:B------:R-:W-:Y:S01]  /*11bf0*/  UMOV UR13, UR23 ;  /* 0x00000017000d7c82 */ /* 0x000fe20008000000 */
[----:B------:R-:W-:Y:S02]  /*11c00*/  WARPGROUP.DEPBAR.LE gsb0, 0x0 ;  /* 0x00008000000079c5 */ /* 0x000fe40000010000 */
[----:B------:R-:W-:-:S06]  /*11c10*/  WARPGROUP.ARRIVE ;  /* 0x00000000000079c5 */ /* 0x000fcc0000000000 */
[----:B------:R-:W-:Y:S01]  /*11c20*/  HGMMA.64x16x16.F32.BF16 R32, gdesc[UR16], RZ, !UPT, gsb0 ;  /* 0x00200000102079f0 */ /* 0x000fe2000c0018ff */
[----:B------:R-:W-:Y:S01]  /*11c30*/  R2UR UR18, R8 ;  /* 0x00000000081272ca */ /* 0x000fe200000e0000 */
[----:B------:R-:W-:Y:S01]  /*11c40*/  UMOV UR16, UR22 ;  /* 0x0000001600107c82 */ /* 0x000fe20008000000 */
[----:B------:R-:W-:Y:S01]  /*11c50*/  R2UR UR19, R9 ;  /* 0x00000000091372ca */ /* 0x000fe200000e0000 */
[----:B------:R-:W-:Y:S01]  /*11c60*/  UMOV UR17, UR23 ;  /* 0x0000001700117c82 */ /* 0x000fe20008000000 */
[----:B------:R-:W-:Y:S02]  /*11c70*/  VIADD R8, R2, 0x284 ;  /* 0x0000028402087836 */ /* 0x000fe40000000000 */
[----:B------:R-:W-:Y:S01]  /*11c80*/  IMAD.MOV.U32 R9, RZ, RZ, 0x40000040 ;  /* 0x40000040ff097424 */ /* 0x000fe200078e00ff */
        /* <DEDUP_REMOVED lines=8> */
[----:B------:R-:W-:-:S03]  /*11d10*/  IMAD.MOV.U32 R5, RZ, RZ, 0x40000040 ;  /* 0x40000040ff057424 */ /* 0x000fc600078e00ff */
[----:B------:R-:W-:Y:S01]  /*11d20*/  R2UR UR10, R4 ;  /* 0x00000000040a72ca */ /* 0x000fe200000e0000 */
[----:B------:R-:W-:Y:S01]  /*11d30*/  VIADD R4, R2, 0x302 ;  /* 0x0000030202047836 */ /* 0x000fe20000000000 */
[----:B------:R-:W-:Y:S01]  /*11d40*/  R2UR UR11, R5 ;  /* 0x00000000050b72ca */ /* 0x000fe200000e0000 */
[----:B------:R-:W-:Y:S01]  /*11d50*/  IMAD.MOV.U32 R5, RZ, RZ, 0x40000040 ;  /* 0x40000040ff057424 */ /* 0x000fe200078e00ff */
[----:B------:R-:W-:Y:S02]  /*11d60*/  WARPGROUP.DEPBAR.LE gsb0, 0x0 ;  /* 0x00008000000079c5 */ /* 0x000fe40000010000 */
[----:B------:R-:W-:-:S06]  /*11d70*/  WARPGROUP.ARRIVE ;  /* 0x00000000000079c5 */ /* 0x000fcc0000000000 */
[----:B------:R-:W-:Y:S01]  /*11d80*/  HGMMA.64x16x16.F32.BF16 R72, gdesc[UR24], R72, gsb0 ;  /* 0x00200000184879f0 */ /* 0x000fe20008001848 */
[----:B------:R-:W-:Y:S02]  /*11d90*/  UMOV UR25, 0x40000040 ;  /* 0x4000004000197882 */ /* 0x000fe40000000000 */
[----:B0-----:R-:W-:Y:S01]  /*11da0*/  IMAD.U32 R15, RZ, RZ, UR25 ;  /* 0x00000019ff0f7e24 */ /* 0x001fe2000f8e00ff */
[----:B------:R-:W-:Y:S02]  /*11db0*/  WARPGROUP.DEPBAR.LE gsb0, 0x0 ;  /* 0x00008000000079c5 */ /* 0x000fe40000010000 */
[----:B------:R-:W-:-:S06]  /*11dc0*/  WARPGROUP.ARRIVE ;  /* 0x00000000000079c5 */ /* 0x000fcc0000000000 */
[----:B------:R-:W-:Y:S01]  /*11dd0*/  HGMMA.64x16x16.F32.BF16 R64, gdesc[UR4], R64, gsb0 ;  /* 0x00200000044079f0 */ /* 0x000fe20008001840 */
        /* <DEDUP_REMOVED lines=26> */
[----:B------:R-:W-:Y:S01]  /*11f80*/  HGMMA.64x16x16.F32.BF16 R48, gdesc[UR8], R48, gsb0 ;  /* 0x00200000083079f0 */ /* 0x000fe20008001830 */
        /* <DEDUP_REMOVED lines=9> */
[----:B------:R-:W-:Y:S01]  /*12020*/  HGMMA.64x16x16.F32.BF16 R40, gdesc[UR12], R40, gsb0 ;  /* 0x002000000c2879f0 */ /* 0x000fe20008001828 */
[----:B------:R-:W-:Y:S01]  /*12030*/  UMOV UR12, UR22 ;  /* 0x00000016000c7c82 */ /* 0x000fe20008000000 */
[----:B------:R-:W-:Y:S01]  /*12040*/  UMOV UR13, UR23 ;  /* 0x00000017000d7c82 */ /* 0x000fe20008000000 */
        /* <DEDUP_REMOVED lines=58> */
[----:B------:R-:W-:Y:S01]  /*123f0*/  R2UR UR10, R6 ;  /* 0x00000000060a72ca */ /* 0x000fe200000e0000 */
[----:B------:R-:W-:Y:S01]  /*12400*/  UMOV UR9, UR23 ;  /* 0x0000001700097c82 */ /* 0x000fe20008000000 */
[----:B------:R-:W-:Y:S01]  /*12410*/  R2UR UR11, R7 ;  /* 0x00000000070b72ca */ /* 0x000fe200000e0000 */
[----:B------:R-:W-:Y:S02]  /*12420*/  VIADD R6, R2, 0x206 ;  /* 0x0000020602067836 */ /* 0x000fe40000000000 */
[----:B------:R-:W-:Y:S01]  /*12430*/  IMAD.MOV.U32 R7, RZ, RZ, 0x40000040 ;  /* 0x40000040ff077424 */ /* 0x000fe200078e00ff */
        /* <DEDUP_REMOVED lines=36> */
[----:B------:R-:W-:Y:S01]  /*12680*/  UMOV UR25, 0x40000040 ;  /* 0x4000004000197882 */ /* 0x000fe20000000000 */
[----:B------:R-:W-:Y:S01]  /*12690*/  R2UR UR27, R7 ;  /* 0x00000000071b72ca */ /* 0x000fe200000e0000 */
[----:B------:R-:W-:Y:S02]  /*126a0*/  VIADD R6, R2, 0x480 ;  /* 0x0000048002067836 */ /* 0x000fe40000000000 */
[----:B------:R-:W-:Y:S02]  /*126b0*/  IMAD.MOV.U32 R7, RZ, RZ, 0x40000040 ;  /* 0x40000040ff077424 */ /* 0x000fe400078e00ff */
        /* <DEDUP_REMOVED lines=92> */
[----:B------:R-:W-:Y:S02]  /*12c80*/  UMOV UR17, UR23 ;  /* 0x0000001700117c82 */ /* 0x000fe40008000000 */
        /* <DEDUP_REMOVED lines=11> */
[----:B------:R-:W-:Y:S01]  /*12d40*/  R2UR UR18, R4 ;  /* 0x00000000041272ca */ /* 0x000fe200000e0000 */
[----:B------:R-:W-:Y:S01]  /*12d50*/  UMOV UR4, UR22 ;  /* 0x0000001600047c82 */ /* 0x000fe20008000000 */
[----:B------:R-:W-:Y:S01]  /*12d60*/  R2UR UR19, R5 ;  /* 0x00000000051372ca */ /* 0x000fe200000e0000 */
[----:B------:R-:W-:Y:S01]  /*12d70*/  UMOV UR16, UR22 ;  /* 0x0000001600107c82 */ /* 0x000fe20008000000 */
[----:B------:R-:W-:-:S02]  /*12d80*/  VIADD R4, R2, 0x682 ;  /* 0x0000068202047836 */ /* 0x000fc40000000000 */
[----:B------:R-:W-:Y:S02]  /*12d90*/  IMAD.MOV.U32 R5, RZ, RZ, 0x40000040 ;  /* 0x40000040ff057424 */ /* 0x000fe400078e00ff */
[----:B------:R-:W-:-:S05]  /*12da0*/  IMAD.U32 R14, RZ, RZ, UR24 ;  /* 0x00000018ff0e7e24 */ /* 0x000fca000f8e00ff */
[----:B------:R0:W-:Y:S01]  /*12db0*/  STL.64 [R1+0x40], R14 ;  /* 0x0000400e01007387 */ /* 0x0001e20000100a00 */
        /* <DEDUP_REMOVED lines=200> */
[----:B------:R-:W-:Y:S01]  /*13a40*/  UMOV UR4, UR22 ;  /* 0x0000001600047c82 */ /* 0x000fe20008000000 */
[----:B------:R-:W-:-:S03]  /*13a50*/  UMOV UR16, UR22 ;  /* 0x0000001600107c82 */ /* 0x000fc60008000000 */
        /* <DEDUP_REMOVED lines=90> */
[----:B------:R-:W-:Y:S03]  /*14000*/  HGMMA.64x16x16.F32.BF16 R72, gdesc[UR24], R72, gsb0 ;  /* 0x00200000184879f0 */ /* 0x000fe60008001848 */
        /* <DEDUP_REMOVED lines=122> */
[----:B------:R-:W-:Y:S01]  /*147b0*/  WARPGROUP.ARRIVE ;  /* 0x00000000000079c5 */ /* 0x000fe20000000000 */
[----:B------:R-:W-:Y:S01]  /*147c0*/  FSEL R81, R72, -INF , P2 ;  /* 0xff80000048517808 */ /* 0x000fe20001000000 */
[--C-:B------:R-:W-:Y:S01]  /*147d0*/  IMAD.MOV.U32 R72, RZ, RZ, R119.reuse ;  /* 0x000000ffff487224 */ /* 0x100fe200078e0077 */
[----:B------:R-:W-:Y:S02]  /*147e0*/  FSEL R6, R73, -INF , P3 ;  /* 0xff80000049067808 */ /* 0x000fe40001800000 */
[----:B------:R-:W-:Y:S01]  /*147f0*/  FSEL R73, R76, -INF , P4 ;  /* 0xff8000004c497808 */ /* 0x000fe20002000000 */
[----:B------:R-:W-:Y:S01]  /*14800*/  HGMMA.64x16x16.F32.BF16 R64, gdesc[UR4], R64, gsb0 ;  /* 0x00200000044079f0 */ /* 0x000fe20008001840 */
[----:B------:R-:W-:Y:S01]  /*14810*/  R2UR UR6, R4 ;  /* 0x00000000040672ca */ /* 0x000fe200000e0000 */
[----:B------:R-:W-:Y:S01]  /*14820*/  UMOV UR4, UR36 ;  /* 0x0000002400047c82 */ /* 0x000fe20008000000 */
[----:B------:R-:W-:Y:S01]  /*14830*/  R2UR UR7, R5 ;  /* 0x00000000050772ca */ /* 0x000fe200000e0000 */
[----:B------:R-:W-:Y:S01]  /*14840*/  UMOV UR5, UR37 ;  /* 0x0000002500057c82 */ /* 0x000fe20008000000 */
[----:B------:R-:W-:Y:S01]  /*14850*/  VIADD R4, R2, 0x886 ;  /* 0x0000088602047836 */ /* 0x000fe20000000000 */
[----:B------:R-:W-:Y:S01]  /*14860*/  FMNMX.FTZ R0, R81, R6, !PT ;  /* 0x0000000651007209 */ /* 0x000fe20007810000 */
[----:B------:R-:W-:Y:S01]  /*14870*/  IMAD.MOV.U32 R5, RZ, RZ, 0x40000040 ;  /* 0x40000040ff057424 */ /* 0x000fe200078e00ff */
[----:B------:R-:W-:Y:S01]  /*14880*/  FSEL R77, R77, -INF , P5 ;  /* 0xff8000004d4d7808 */ /* 0x000fe20002800000 */
[----:B------:R-:W-:Y:S01]  /*14890*/  IMAD.MOV.U32 R76, RZ, RZ, R119 ;  /* 0x000000ffff4c7224 */ /* 0x000fe200078e0077 */
[----:B------:R-:W-:-:S02]  /*148a0*/  FMNMX.FTZ R0, R73, R0, !PT ;  /* 0x0000000049007209 */ /* 0x000fc40007810000 */
[----:B------:R-:W-:Y:S02]  /*148b0*/  FSEL R75, R75, -INF , P3 ;  /* 0xff8000004b4b7808 */ /* 0x000fe40001800000 */
[----:B------:R-:W-:Y:S02]  /*148c0*/  ISETP.GT.AND P3, PT, R8, 0x11, PT ;  /* 0x000000110800780c */ /* 0x000fe40003f64270 */
[----:B------:R-:W-:Y:S02]  /*148d0*/  FMNMX.FTZ R0, R77, R0, !PT ;  /* 0x000000004d007209 */ /* 0x000fe40007810000 */
[----:B------:R-:W-:Y:S01]  /*148e0*/  FSEL R9, R78, -INF , P4 ;  /* 0xff8000004e097808 */ /* 0x000fe20002000000 */
[----:B------:R-:W-:Y:S01]  /*148f0*/  IMAD.MOV.U32 R78, RZ, RZ, R119 ;  /* 0x000000ffff4e7224 */ /* 0x000fe200078e0077 */
[----:B------:R-:W-:Y:S02]  /*14900*/  ISETP.GT.AND P4, PT, R8, 0x18, PT ;  /* 0x000000180800780c */ /* 0x000fe40003f84270 */
[----:B------:R-:W-:-:S02]  /*14910*/  FSEL R79, R79, -INF , P5 ;  /* 0xff8000004f4f7808 */ /* 0x000fc40002800000 */
[----:B------:R-:W-:Y:S02]  /*14920*/  ISETP.GT.AND P5, PT, R8, 0x19, PT ;  /* 0x000000190800780c */ /* 0x000fe40003fa4270 */
[----:B------:R-:W-:Y:S01]  /*14930*/  FSEL R7, R74, -INF , P2 ;  /* 0xff8000004a077808 */ /* 0x000fe20001000000 */
[--C-:B------:R-:W-:Y:S01]  /*14940*/  IMAD.MOV.U32 R74, RZ, RZ, R119.reuse ;  /* 0x000000ffff4a7224 */ /* 0x100fe200078e0077 */
[----:B------:R-:W-:Y:S01]  /*14950*/  ISETP.GT.AND P2, PT, R8, 0x20, PT ;  /* 0x000000200800780c */ /* 0x000fe20003f44270 */
[----:B------:R-:W-:Y:S02]  /*14960*/  WARPGROUP.DEPBAR.LE gsb0, 0x0 ;  /* 0x00008000000079c5 */ /* 0x000fe40000010000 */
[----:B------:R-:W-:Y:S01]  /*14970*/  WARPGROUP.ARRIVE ;  /* 0x00000000000079c5 */ /* 0x000fe20000000000 */
[----:B------:R-:W-:Y:S01]  /*14980*/  FSEL R89, R64, -INF , P6 ;  /* 0xff80000040597808 */ /* 0x000fe20003000000 */
[----:B------:R-:W-:Y:S01]  /*14990*/  IMAD.MOV.U32 R64, RZ, RZ, R119 ;  /* 0x000000ffff407224 */ /* 0x000fe200078e0077 */
[----:B------:R-:W-:-:S02]  /*149a0*/  FSEL R65, R65, -INF , P3 ;  /* 0xff80000041417808 */ /* 0x000fc40001800000 */
[----:B------:R-:W-:Y:S01]  /*149b0*/  FMNMX.FTZ R0, R89, R0, !PT ;  /* 0x0000000059007209 */ /* 0x000fe20007810000 */
[----:B------:R-:W-:Y:S01]  /*149c0*/  HGMMA.64x16x16.F32.BF16 R56, gdesc[UR4], R56, gsb0 ;  /* 0x00200000043879f0 */ /* 0x000fe20008001838 */
[----:B------:R-:W-:Y:S01]  /*149d0*/  R2UR UR6, R4 ;  /* 0x00000000040672ca */ /* 0x000fe200000e0000 */
[----:B------:R-:W-:Y:S01]  /*149e0*/  UMOV UR4, UR36 ;  /* 0x0000002400047c82 */ /* 0x000fe20008000000 */
[----:B------:R-:W-:Y:S01]  /*149f0*/  R2UR UR7, R5 ;  /* 0x00000000050772ca */ /* 0x000fe200000e0000 */
[----:B------:R-:W-:Y:S01]  /*14a00*/  UMOV UR5, UR37 ;  /* 0x0000002500057c82 */ /* 0x000fe20008000000 */
[----:B------:R-:W-:Y:S01]  /*14a10*/  VIADD R4, R2, 0x986 ;  /* 0x0000098602047836 */ /* 0x000fe20000000000 */
[----:B------:R-:W-:Y:S01]  /*14a20*/  FSEL R85, R68, -INF , P4 ;  /* 0xff80000044557808 */ /* 0x000fe20002000000 */
[----:B------:R-:W-:Y:S01]  /*14a30*/  IMAD.MOV.U32 R5, RZ, RZ, 0x40000040 ;  /* 0x40000040ff057424 */ /* 0x000fe200078e00ff */
[----:B------:R-:W-:Y:S01]  /*14a40*/  FMNMX.FTZ R0, R65, R0, !PT ;  /* 0x0000000041007209 */ /* 0x000fe20007810000 */
[----:B------:R-:W-:Y:S01]  /*14a50*/  VIADD R2, R2, 0xa06 ;  /* 0x00000a0602027836 */ /* 0x000fe20000000000 */
[----:B------:R-:W-:Y:S01]  /*14a60*/  R2UR UR10, R4 ;  /* 0x00000000040a72ca */ /* 0x000fe200000e0000 */
[----:B------:R-:W-:Y:S01]  /*14a70*/  IMAD.MOV.U32 R68, RZ, RZ, R119 ;  /* 0x000000ffff447224 */ /* 0x000fe200078e0077 */
[----:B------:R-:W-:-:S02]  /*14a80*/  R2UR UR11, R5 ;  /* 0x00000000050b72ca */ /* 0x000fc400000e0000 */
[----:B------:R-:W-:Y:S02]  /*14a90*/  FSEL R69, R69, -INF , P5 ;  /* 0xff80000045457808 */ /* 0x000fe40002800000 */
        /* <DEDUP_REMOVED lines=8> */
[----:B------:R-:W-:Y:S01]  /*14b20*/  ISETP.GT.AND P3, PT, R8, 0x30, PT ;  /* 0x000000300800780c */ /* 0x000fe20003f64270 */
[----:B------:R-:W-:Y:S02]  /*14b30*/  WARPGROUP.DEPBAR.LE gsb0, 0x0 ;  /* 0x00008000000079c5 */ /* 0x000fe40000010000 */
[----:B------:R-:W-:Y:S01]  /*14b40*/  WARPGROUP.ARRIVE ;  /* 0x00000000000079c5 */ /* 0x000fe20000000000 */
[----:B------:R-:W-:Y:S01]  /*14b50*/  FSEL R83, R56, -INF , P2 ;  /* 0xff80000038537808 */ /* 0x000fe20001000000 */
[--C-:B------:R-:W-:Y:S01]  /*14b60*/  IMAD.MOV.U32 R56, RZ, RZ, R119.reuse ;  /* 0x000000ffff387224 */ /* 0x100fe200078e0077 */
[----:B------:R-:W-:Y:S01]  /*14b70*/  FSEL R87, R60, -INF , P5 ;  /* 0xff8000003c577808 */ /* 0x000fe20002800000 */
[--C-:B------:R-:W-:Y:S01]  /*14b80*/  IMAD.MOV.U32 R60, RZ, RZ, R119.reuse ;  /* 0x000000ffff3c7224 */ /* 0x100fe200078e0077 */
[----:B------:R-:W-:Y:S01]  /*14b90*/  FMNMX.FTZ R0, R83, R0, !PT ;  /* 0x0000000053007209 */ /* 0x000fe20007810000 */
[----:B------:R-:W-:Y:S01]  /*14ba0*/  HGMMA.64x16x16.F32.BF16 R48, gdesc[UR4], R48, gsb0 ;  /* 0x00200000043079f0 */ /* 0x000fe20008001830 */
[----:B------:R-:W-:Y:S01]  /*14bb0*/  R2UR UR7, R3 ;  /* 0x00000000030772ca */ /* 0x000fe200000e0000 */
[----:B------:R-:W-:Y:S01]  /*14bc0*/  UMOV UR4, UR36 ;  /* 0x0000002400047c82 */ /* 0x000fe20008000000 */
[----:B------:R-:W-:Y:S01]  /*14bd0*/  R2UR UR6, R2 ;  /* 0x00000000020672ca */ /* 0x000fe200000e0000 */
[----:B------:R-:W-:Y:S01]  /*14be0*/  UMOV UR5, UR37 ;  /* 0x0000002500057c82 */ /* 0x000fe20008000000 */
[----:B------:R-:W-:Y:S01]  /*14bf0*/  FSEL R3, R66, -INF , P6 ;  /* 0xff80000042037808 */ /* 0x000fe20003000000 */
[----:B------:R-:W-:Y:S01]  /*14c00*/  IMAD.MOV.U32 R66, RZ, RZ, R119 ;  /* 0x000000ffff427224 */ /* 0x000fe200078e0077 */
[----:B------:R-:W-:-:S02]  /*14c10*/  ISETP.GT.AND P6, PT, R8, 0x21, PT ;  /* 0x000000210800780c */ /* 0x000fc40003fc4270 */
[----:B------:R-:W-:Y:S02]  /*14c20*/  FSEL R93, R61, -INF , P4 ;  /* 0xff8000003d5d7808 */ /* 0x000fe40002000000 */
[----:B------:R-:W-:Y:S02]  /*14c30*/  FSEL R57, R57, -INF , P6 ;  /* 0xff80000039397808 */ /* 0x000fe40003000000 */
[----:B0-----:R-:W-:Y:S01]  /*14c40*/  FSEL R15, R58, -INF , P2 ;  /* 0xff8000003a0f7808 */ /* 0x001fe20001000000 */
[----:B------:R-:W-:Y:S01]  /*14c50*/  IMAD.MOV.U32 R58, RZ, RZ, R119 ;  /* 0x000000ffff3a7224 */ /* 0x000fe200078e0077 */
[----:B------:R-:W-:Y:S02]  /*14c60*/  FMNMX.FTZ R0, R57, R0, !PT ;  /* 0x0000000039007209 */ /* 0x000fe40007810000 */
[----:B------:R-:W-:Y:S02]  /*14c70*/  ISETP.GT.AND P2, PT, R8, 0x31, PT ;  /* 0x000000310800780c */ /* 0x000fe40003f44270 */
[----:B------:R-:W-:-:S02]  /*14c80*/  FMNMX.FTZ R0, R87, R0, !PT ;  /* 0x0000000057007209 */ /* 0x000fc40007810000 */
[----:B------:R-:W-:Y:S02]  /*14c90*/  FSEL R59, R59, -INF , P6 ;  /* 0xff8000003b3b7808 */ /* 0x000fe40003000000 */
[----:B------:R-:W-:Y:S02]  /*14ca0*/  FMNMX.FTZ R0, R93, R0, !PT ;  /* 0x000000005d007209 */ /* 0x000fe40007810000 */
[----:B------:R-:W-:Y:S02]  /*14cb0*/  ISETP.GT.AND P6, PT, R8, 0x38, PT ;  /* 0x000000380800780c */ /* 0x000fe40003fc4270 */
[----:B------:R-:W-:Y:S01]  /*14cc0*/  FSEL R21, R62, -INF , P5 ;  /* 0xff8000003e157808 */ /* 0x000fe20002800000 */
[----:B------:R-:W-:Y:S01]  /*14cd0*/  IMAD.MOV.U32 R62, RZ, RZ, R119 ;  /* 0x000000ffff3e7224 */ /* 0x000fe200078e0077 */
[----:B------:R-:W-:Y:S02]  /*14ce0*/  ISETP.GT.AND P5, PT, R8, 0x39, PT ;  /* 0x000000390800780c */ /* 0x000fe40003fa4270 */
[----:B------:R-:W-:-:S02]  /*14cf0*/  FSEL R63, R63, -INF , P4 ;  /* 0xff8000003f3f7808 */ /* 0x000fc40002000000 */
[----:B------:R-:W-:Y:S01]  /*14d00*/  ISETP.GT.AND P4, PT, R8, 0x40, PT ;  /* 0x000000400800780c */ /* 0x000fe20003f84270 */
        /* <DEDUP_REMOVED lines=9> */
[----:B------:R-:W-:-:S02]  /*14da0*/  FMNMX.FTZ R0, R61, R0, !PT ;  /* 0x000000003d007209 */ /* 0x000fc40007810000 */
[----:B------:R-:W-:Y:S02]  /*14db0*/  FSEL R53, R53, -INF , P5 ;  /* 0xff80000035357808 */ /* 0x000fe40002800000 */
[----:B------:R-:W-:Y:S02]  /*14dc0*/  FMNMX.FTZ R0, R95, R0, !PT ;  /* 0x000000005f007209 */ /* 0x000fe40007810000 */
[----:B------:R-:W-:Y:S01]  /*14dd0*/  FSEL R49, R50, -INF , P3 ;  /* 0xff80000032317808 */ /* 0x000fe20001800000 */
[----:B------:R-:W-:Y:S01]  /*14de0*/  IMAD.MOV.U32 R50, RZ, RZ, R119 ;  /* 0x000000ffff327224 */ /* 0x000fe200078e0077 */
[----:B------:R-:W-:Y:S02]  /*14df0*/  ISETP.GT.AND P3, PT, R8, 0x41, PT ;  /* 0x000000410800780c */ /* 0x000fe40003f64270 */
[----:B------:R-:W-:Y:S02]  /*14e00*/  FMNMX.FTZ R0, R53, R0, !PT ;  /* 0x0000000035007209 */ /* 0x000fe40007810000 */
        /* <DEDUP_REMOVED lines=10> */
[----:B------:R-:W-:Y:S01]  /*14eb0*/  FSEL R101, R44, -INF , P2 ;  /* 0xff8000002c657808 */ /* 0x000fe20001000000 */
[----:B------:R-:W-:Y:S01]  /*14ec0*/  IMAD.MOV.U32 R44, RZ, RZ, R119 ;  /* 0x000000ffff2c7224 */ /* 0x000fe200078e0077 */
[----:B------:R-:W-:Y:S02]  /*14ed0*/  FMNMX.FTZ R0, R99, R0, !PT ;  /* 0x0000000063007209 */ /* 0x000fe40007810000 */
[----:B------:R-:W-:Y:S02]  /*14ee0*/  FSEL R103, R45, -INF , P1 ;  /* 0xff8000002d677808 */ /* 0x000fe40000800000 */
[----:B------:R-:W-:Y:S02]  /*14ef0*/  FMNMX.FTZ R0, R101, R0, !PT ;  /* 0x0000000065007209 */ /* 0x000fe40007810000 */
[----:B------:R-:W-:-:S02]  /*14f00*/  ISETP.GT.AND P1, PT, R8, 0x51, PT ;  /* 0x000000510800780c */ /* 0x000fc40003f24270 */
[----:B------:R-:W-:Y:S02]  /*14f10*/  FMNMX.FTZ R0, R103, R0, !PT ;  /* 0x0000000067007209 */ /* 0x000fe40007810000 */
[----:B------:R-:W-:Y:S02]  /*14f20*/  FSEL R43, R43, -INF , P3 ;  /* 0xff8000002b2b7808 */ /* 0x000fe40001800000 */
[----:B------:R-:W-:Y:S02]  /*14f30*/  ISETP.GT.AND P3, PT, R8, 0x60, PT ;  /* 0x000000600800780c */ /* 0x000fe40003f64270 */
[----:B------:R-:W-:Y:S01]  /*14f40*/  FSEL R45, R42, -INF , P4 ;  /* 0xff8000002a2d7808 */ /* 0x000fe20002000000 */
[--C-:B------:R-:W-:Y:S01]  /*14f50*/  IMAD.MOV.U32 R42, RZ, RZ, R119.reuse ;  /* 0x000000ffff2a7224 */ /* 0x100fe200078e0077 */
[----:B------:R-:W-:Y:S02]  /*14f60*/  ISETP.GT.AND P4, PT, R8, 0x61, PT ;  /* 0x000000610800780c */ /* 0x000fe40003f84270 */
[----:B------:R-:W-:Y:S01]  /*14f70*/  FSEL R41, R54, -INF , P6 ;  /* 0xff80000036297808 */ /* 0x000fe20003000000 */
[----:B------:R-:W-:Y:S01]  /*14f80*/  IMAD.MOV.U32 R54, RZ, RZ, R119 ;  /* 0x000000ffff367224 */ /* 0x000fe200078e0077 */
[----:B------:R-:W-:-:S02]  /*14f90*/  ISETP.GT.AND P6, PT, R8, 0x69, PT ;  /* 0x000000690800780c */ /* 0x000fc40003fc4270 */
[----:B------:R-:W-:Y:S01]  /*14fa0*/  P2R R40, PR, RZ, 0x2 ;  /* 0x00000002ff287803 */ /* 0x000fe20000000000 */
[----:B------:R-:W-:Y:S02]  /*14fb0*/  WARPGROUP.DEPBAR.LE gsb0, 0x0 ;  /* 0x00008000000079c5 */ /* 0x000fe40000010000 */
[----:B------:R-:W-:Y:S01]  /*14fc0*/  WARPGROUP.ARRIVE ;  /* 0x00000000000079c5 */ /* 0x000fe20000000000 */
[----:B------:R-:W-:Y:S02]  /*14fd0*/  FSEL R105, R32, -INF , P0 ;  /* 0xff80000020697808 */ /* 0x000fe40000000000 */
[----:B------:R-:W-:Y:S02]  /*14fe0*/  ISETP.GT.AND P0, PT, R8, 0x58, PT ;  /* 0x000000580800780c */ /* 0x000fe40003f04270 */
[----:B------:R-:W-:Y:S01]  /*14ff0*/  FSEL R107, R33, -INF , P1 ;  /* 0xff800000216b7808 */ /* 0x000fe20000800000 */
[----:B------:R-:W-:Y:S01]  /*15000*/  HGMMA.64x16x16.F32.BF16 R24, gdesc[UR4], R24, gsb0 ;  /* 0x00200000041879f0 */ /* 0x000fe20008001818 */
[----:B------:R-:W-:Y:S01]  /*15010*/  FMNMX.FTZ R0, R105, R0, !PT ;  /* 0x0000000069007209 */ /* 0x000fe20007810000 */
[----:B------:R-:W-:Y:S01]  /*15020*/  ULDC UR4, c[0x0][0x988] ;  /* 0x0002620000047ab9 */ /* 0x000fe20000000800 */
[----:B------:R-:W-:Y:S01]  /*15030*/  FSEL R33, R46, -INF , P2 ;  /* 0xff8000002e217808 */ /* 0x000fe20001000000 */
[----:B------:R-:W-:Y:S01]  /*15040*/  IMAD.MOV.U32 R46, RZ, RZ, R119 ;  /* 0x000000ffff2e7224 */ /* 0x000fe200078e0077 */
        /* <DEDUP_REMOVED lines=23> */
[----:B------:R-:W-:Y:S01]  /*151c0*/  ISETP.NE.AND P1, PT, R40, RZ, PT ;  /* 0x000000ff2800720c */ /* 0x000fe20003f25270 */
[----:B------:R-:W-:Y:S01]  /*151d0*/  IMAD.MOV.U32 R40, RZ, RZ, R119 ;  /* 0x000000ffff287224 */ /* 0x000fe200078e0077 */
[----:B------:R-:W-:Y:S01]  /*151e0*/  FSEL R29, R38, -INF , P0 ;  /* 0xff800000261d7808 */ /* 0x000fe20000000000 */
[----:B------:R-:W0:Y:S01]  /*151f0*/  SHFL.BFLY PT, R5, R4, 0x2, 0x1f ;  /* 0x0c401f0004057f89 */ /* 0x000e2200000e0000 */
[----:B------:R-:W-:Y:S02]  /*15200*/  FSEL R35, R35, -INF , P1 ;  /* 0xff80000023237808 */ /* 0x000fe40000800000 */
[----:B------:R-:W-:-:S02]  /*15210*/  FSEL R27, R27, -INF , P4 ;  /* 0xff8000001b1b7808 */ /* 0x000fc40002000000 */
[----:B------:R-:W-:Y:S02]  /*15220*/  ISETP.NE.AND P0, PT, R11, RZ, PT ;  /* 0x000000ff0b00720c */ /* 0x000fe40003f05270 */
[----:B------:R-:W-:Y:S02]  /*15230*/  ISETP.NE.AND P1, PT, R12, RZ, PT ;  /* 0x000000ff0c00720c */ /* 0x000fe40003f25270 */
[----:B0-----:R-:W-:Y:S02]  /*15240*/  FMNMX.FTZ R14, R4, R5, !PT ;  /* 0x00000005040e7209 */ /* 0x001fe40007810000 */
[----:B------:R-:W-:-:S03]  /*15250*/  FMNMX.FTZ R4, R7, R75, !PT ;  /* 0x0000004b07047209 */ /* 0x000fc60007810000 */
[----:B------:R-:W0:Y:S01]  /*15260*/  SHFL.BFLY PT, R5, R14, 0x1, 0x1f ;  /* 0x0c201f000e057f89 */ /* 0x000e2200000e0000 */
        /* <DEDUP_REMOVED lines=29> */
[----:B------:R-:W-:Y:S01]  /*15440*/  MUFU.EX2 R200, R200 ;  /* 0x000000c800c87308 */ /* 0x000fe20000000800 */
[----:B------:R-:W-:Y:S01]  /*15450*/  FSEL R61, R31, -INF , P6 ;  /* 0xff8000001f3d7808 */ /* 0x000fe20003000000 */
[--C-:B------:R-:W-:Y:S01]  /*15460*/  FFMA.FTZ R93, R93, R0, -R2.reuse ;  /* 0x000000005d5d7223 */ /* 0x100fe20000010802 */
[----:B------:R-:W-:Y:S01]  /*15470*/  FMNMX.FTZ R4, R45, R4, !PT ;  /* 0x000000042d047209 */ /* 0x000fe20007810000 */
[-CC-:B------:R-:W-:Y:S01]  /*15480*/  FFMA.FTZ R196, R89, R0.reuse, -R2.reuse ;  /* 0x0000000059c47223 */ /* 0x180fe20000010802 */
[-CC-:B------:R-:W-:Y:S01]  /*15490*/  FFMA.FTZ R198, R85, R0.reuse, -R2.reuse ;  /* 0x0000000055c67223 */ /* 0x180fe20000010802 */
[--C-:B------:R-:W-:Y:S01]  /*154a0*/  FFMA.FTZ R192, R83, R0, -R2.reuse ;  /* 0x0000000053c07223 */ /* 0x100fe20000010802 */
[----:B------:R-:W-:Y:S01]  /*154b0*/  FMNMX.FTZ R4, R43, R4, !PT ;  /* 0x000000042b047209 */ /* 0x000fe20007810000 */
[----:B------:R-:W-:Y:S01]  /*154c0*/  MUFU.EX2 R31, R6 ;  /* 0x00000006001f7308 */ /* 0x000fe20000000800 */
[-CC-:B------:R-:W-:Y:S01]  /*154d0*/  FFMA.FTZ R65, R65, R0.reuse, -R2.reuse ;  /* 0x0000000041417223 */ /* 0x180fe20000010802 */
[--C-:B------:R-:W-:Y:S01]  /*154e0*/  FFMA.FTZ R69, R69, R0, -R2.reuse ;  /* 0x0000000045457223 */ /* 0x100fe20000010802 */
[----:B------:R-:W-:Y:S01]  /*154f0*/  FMNMX.FTZ R4, R33, R4, !PT ;  /* 0x0000000421047209 */ /* 0x000fe20007810000 */
[-CC-:B------:R-:W-:Y:S01]  /*15500*/  FFMA.FTZ R57, R57, R0.reuse, -R2.reuse ;  /* 0x0000000039397223 */ /* 0x180fe20000010802 */
[-CC-:B------:R-:W-:Y:S01]  /*15510*/  FFMA.FTZ R190, R95, R0.reuse, -R2.reuse ;  /* 0x000000005fbe7223 */ /* 0x180fe20000010802 */
[--C-:B------:R-:W-:Y:S01]  /*15520*/  FFMA.FTZ R53, R53, R0, -R2.reuse ;  /* 0x0000000035357223 */ /* 0x100fe20000010802 */
[----:B------:R-:W-:Y:S01]  /*15530*/  FMNMX.FTZ R4, R47, R4, !PT ;  /* 0x000000042f047209 */ /* 0x000fe20007810000 */
[----:B------:R-:W0:Y:S01]  /*15540*/  MUFU.EX2 R11, R11 ;  /* 0x0000000b000b7308 */ /* 0x000e220000000800 */
[-CC-:B------:R-:W-:Y:S01]  /*15550*/  FFMA.FTZ R184, R97, R0.reuse, -R2.reuse ;  /* 0x0000000061b87223 */ /* 0x180fe20000010802 */
[--C-:B------:R-:W-:Y:S01]  /*15560*/  FFMA.FTZ R83, R99, R0, -R2.reuse ;  /* 0x0000000063537223 */ /* 0x100fe20000010802 */
[----:B------:R-:W-:Y:S01]  /*15570*/  FMNMX.FTZ R4, R25, R4, !PT ;  /* 0x0000000419047209 */ /* 0x000fe20007810000 */
[-CC-:B------:R-:W-:Y:S01]  /*15580*/  FFMA.FTZ R186, R101, R0.reuse, -R2.reuse ;  /* 0x0000000065ba7223 */ /* 0x180fe20000010802 */
[-CC-:B------:R-:W-:Y:S01]  /*15590*/  FFMA.FTZ R85, R103, R0.reuse, -R2.reuse ;  /* 0x0000000067557223 */ /* 0x180fe20000010802 */
[--C-:B------:R-:W-:Y:S01]  /*155a0*/  FFMA.FTZ R180, R105, R0, -R2.reuse ;  /* 0x0000000069b47223 */ /* 0x100fe20000010802 */
[----:B------:R-:W-:Y:S01]  /*155b0*/  FMNMX.FTZ R4, R35, R4, !PT ;  /* 0x0000000423047209 */ /* 0x000fe20007810000 */
[----:B------:R-:W1:Y:S01]  /*155c0*/  MUFU.EX2 R202, R202 ;  /* 0x000000ca00ca7308 */ /* 0x000e620000000800 */
[-CC-:B------:R-:W-:Y:S01]  /*155d0*/  FFMA.FTZ R182, R109, R0.reuse, -R2.reuse ;  /* 0x000000006db67223 */ /* 0x180fe20000010802 */
[--C-:B------:R-:W-:Y:S01]  /*155e0*/  FFMA.FTZ R89, R111, R0, -R2.reuse ;  /* 0x000000006f597223 */ /* 0x100fe20000010802 */
[----:B------:R-:W-:Y:S01]  /*155f0*/  FMNMX.FTZ R4, R29, R4, !PT ;  /* 0x000000041d047209 */ /* 0x000fe20007810000 */
[-CC-:B------:R-:W-:Y:S01]  /*15600*/  FFMA.FTZ R176, R113, R0.reuse, -R2.reuse ;  /* 0x0000000071b07223 */ /* 0x180fe20000010802 */
[-CC-:B------:R-:W-:Y:S01]  /*15610*/  FFMA.FTZ R117, R117, R0.reuse, -R2.reuse ;  /* 0x0000000075757223 */ /* 0x180fe20000010802 */
[----:B------:R-:W-:Y:S01]  /*15620*/  FFMA.FTZ R178, R115, R0, -R2 ;  /* 0x0000000073b27223 */ /* 0x000fe20000010802 */
[----:B------:R-:W-:Y:S01]  /*15630*/  FMNMX.FTZ R4, R73, R4, !PT ;  /* 0x0000000449047209 */ /* 0x000fe20007810000 */
[----:B------:R-:W2:Y:S01]  /*15640*/  MUFU.EX2 R37, R37 ;  /* 0x0000002500257308 */ /* 0x000ea20000000800 */
[----:B------:R-:W-:-:S02]  /*15650*/  IMAD.MOV.U32 R115, RZ, RZ, R119 ;  /* 0x000000ffff737224 */ /* 0x000fc400078e0077 */
[----:B------:R-:W-:Y:S01]  /*15660*/  FMNMX.FTZ R4, R77, R4, !PT ;  /* 0x000000044d047209 */ /* 0x000fe20007810000 */
[--C-:B------:R-:W-:Y:S02]  /*15670*/  IMAD.MOV.U32 R113, RZ, RZ, R119.reuse ;  /* 0x000000ffff717224 */ /* 0x100fe400078e0077 */
[--C-:B------:R-:W-:Y:S01]  /*15680*/  IMAD.MOV.U32 R111, RZ, RZ, R119.reuse ;  /* 0x000000ffff6f7224 */ /* 0x100fe200078e0077 */
[----:B------:R-:W-:Y:S01]  /*15690*/  FMNMX.FTZ R4, R27, R4, !PT ;  /* 0x000000041b047209 */ /* 0x000fe20007810000 */
[----:B------:R3:W-:Y:S01]  /*156a0*/  MUFU.EX2 R39, R93 ;  /* 0x0000005d00277308 */ /* 0x0007e20000000800 */
[--C-:B------:R-:W-:Y:S02]  /*156b0*/  IMAD.MOV.U32 R109, RZ, RZ, R119.reuse ;  /* 0x000000ffff6d7224 */ /* 0x100fe400078e0077 */
[----:B------:R-:W-:Y:S01]  /*156c0*/  FMNMX.FTZ R4, R81, R4, !PT ;  /* 0x0000000451047209 */ /* 0x000fe20007810000 */
[--C-:B------:R-:W-:Y:S02]  /*156d0*/  IMAD.MOV.U32 R105, RZ, RZ, R119.reuse ;  /* 0x000000ffff697224 */ /* 0x100fe400078e0077 */
[--C-:B------:R-:W-:Y:S01]  /*156e0*/  IMAD.MOV.U32 R103, RZ, RZ, R119.reuse ;  /* 0x000000ffff677224 */ /* 0x100fe200078e0077 */
[----:B------:R-:W-:Y:S01]  /*156f0*/  FMNMX.FTZ R4, R61, R4, !PT ;  /* 0x000000043d047209 */ /* 0x000fe20007810000 */
[----:B------:R-:W4:Y:S01]  /*15700*/  MUFU.EX2 R196, R196 ;  /* 0x000000c400c47308 */ /* 0x000f220000000800 */
[----:B---3--:R-:W-:Y:S01]  /*15710*/  FFMA.FTZ R93, R121, R0, -R2 ;  /* 0x00000000795d7223 */ /* 0x008fe20000010802 */
[----:B------:R-:W-:-:S02]  /*15720*/  IMAD.MOV.U32 R101, RZ, RZ, R119 ;  /* 0x000000ffff657224 */ /* 0x000fc400078e0077 */
[----:B------:R-:W3:Y:S01]  /*15730*/  SHFL.BFLY PT, R87, R4, 0x2, 0x1f ;  /* 0x0c401f0004577f89 */ /* 0x000ee200000e0000 */
[--C-:B------:R-:W-:Y:S02]  /*15740*/  IMAD.MOV.U32 R99, RZ, RZ, R119.reuse ;  /* 0x000000ffff637224 */ /* 0x100fe400078e0077 */
[--C-:B------:R-:W-:Y:S01]  /*15750*/  IMAD.MOV.U32 R97, RZ, RZ, R119.reuse ;  /* 0x000000ffff617224 */ /* 0x100fe200078e0077 */
[----:B------:R-:W5:Y:S01]  /*15760*/  MUFU.EX2 R65, R65 ;  /* 0x0000004100417308 */ /* 0x000f620000000800 */
[----:B------:R-:W-:-:S07]  /*15770*/  IMAD.MOV.U32 R95, RZ, RZ, R119 ;  /* 0x000000ffff5f7224 */ /* 0x000fce00078e0077 */
[----:B------:R-:W5:Y:S08]  /*15780*/  MUFU.EX2 R198, R198 ;  /* 0x000000c600c67308 */ /* 0x000f700000000800 */
[----:B------:R-:W5:Y:S01]  /*15790*/  MUFU.EX2 R69, R69 ;  /* 0x0000004500457308 */ /* 0x000f620000000800 */
[----:B---3--:R-:W-:Y:S01]  /*157a0*/  FMNMX.FTZ R6, R4, R87, !PT ;  /* 0x0000005704067209 */ /* 0x008fe20007810000 */
[----:B------:R-:W-:Y:S01]  /*157b0*/  FFMA.FTZ R87, R107, R0, -R2 ;  /* 0x000000006b577223 */ /* 0x000fe20000010802 */
[----:B------:R-:W-:-:S05]  /*157c0*/  IMAD.MOV.U32 R107, RZ, RZ, R119 ;  /* 0x000000ffff6b7224 */ /* 0x000fca00078e0077 */
[----:B------:R-:W-:Y:S01]  /*157d0*/  MUFU.EX2 R192, R192 ;  /* 0x000000c000c07308 */ /* 0x000fe20000000800 */
[----:B------:R-:W3:Y:S07]  /*157e0*/  SHFL.BFLY PT, R91, R6, 0x1, 0x1f ;  /* 0x0c201f00065b7f89 */ /* 0x000eee00000e0000 */
[----:B------:R-:W-:Y:S08]  /*157f0*/  MUFU.EX2 R57, R57 ;  /* 0x0000003900397308 */ /* 0x000ff00000000800 */
[----:B------:R-:W-:Y:S08]  /*15800*/  MUFU.EX2 R194, R194 ;  /* 0x000000c200c27308 */ /* 0x000ff00000000800 */
[----:B------:R-:W-:Y:S01]  /*15810*/  MUFU.EX2 R188, R188 ;  /* 0x000000bc00bc7308 */ /* 0x000fe20000000800 */
[----:B---3--:R-:W-:-:S04]  /*15820*/  FMNMX.FTZ R4, R6, R91, !PT ;  /* 0x0000005b06047209 */ /* 0x008fc80007810000 */
[C---:B------:R-:W-:Y:S01]  /*15830*/  FSETP.NEU.FTZ.AND P2, PT, R4.reuse, -INF , PT ;  /* 0xff8000000400780b */ /* 0x040fe20003f5d000 */
[----:B------:R-:W-:Y:S02]  /*15840*/  FMUL.FTZ R24, R4, R0 ;  /* 0x0000000004187220 */ /* 0x000fe40000410000 */
[----:B------:R-:W-:Y:S03]  /*15850*/  MUFU.EX2 R190, R190 ;  /* 0x000000be00be7308 */ /* 0x000fe60000000800 */
[----:B------:R-:W-:-:S05]  /*15860*/  FSEL R24, R24, RZ, P2 ;  /* 0x000000ff18187208 */ /* 0x000fca0001000000 */
[-CC-:B------:R-:W-:Y:S01]  /*15870*/  FFMA.FTZ R201, R7, R0.reuse, -R24.reuse ;  /* 0x0000000007c97223 */ /* 0x180fe20000010818 */
[-CC-:B------:R-:W-:Y:S01]  /*15880*/  FFMA.FTZ R2, R75, R0.reuse, -R24.reuse ;  /* 0x000000004b027223 */ /* 0x180fe20000010818 */
[-CC-:B------:R-:W-:Y:S01]  /*15890*/  FFMA.FTZ R203, R9, R0.reuse, -R24.reuse ;  /* 0x0000000009cb7223 */ /* 0x180fe20000010818 */
[-CC-:B------:R-:W-:Y:S01]  /*158a0*/  FFMA.FTZ R197, R3, R0.reuse, -R24.reuse ;  /* 0x0000000003c57223 */ /* 0x180fe20000010818 */
[----:B0-----:R-:W-:Y:S01]  /*158b0*/  FADD.FTZ R3, R200, R11 ;  /* 0x0000000bc8037221 */ /* 0x001fe20000010000 */
[-CC-:B------:R-:W-:Y:S01]  /*158c0*/  FFMA.FTZ R6, R79, R0.reuse, -R24.reuse ;  /* 0x000000004f067223 */ /* 0x180fe20000010818 */
[----:B------:R-:W-:Y:S01]  /*158d0*/  MUFU.EX2 R201, R201 ;  /* 0x000000c900c97308 */ /* 0x000fe20000000800 */
[-CC-:B------:R-:W-:Y:S01]  /*158e0*/  FFMA.FTZ R8, R67, R0.reuse, -R24.reuse ;  /* 0x0000000043087223 */ /* 0x180fe20000010818 */
[----:B-1----:R-:W-:Y:S01]  /*158f0*/  FADD.FTZ R30, R202, R3 ;  /* 0x00000003ca1e7221 */ /* 0x002fe20000010000 */
[-CC-:B------:R-:W-:Y:S01]  /*15900*/  FFMA.FTZ R199, R13, R0.reuse, -R24.reuse ;  /* 0x000000000dc77223 */ /* 0x180fe20000010818 */
[-CC-:B------:R-:W-:Y:S01]  /*15910*/  FFMA.FTZ R12, R71, R0.reuse, -R24.reuse ;  /* 0x00000000470c7223 */ /* 0x180fe20000010818 */
[-C--:B------:R-:W-:Y:S01]  /*15920*/  FFMA.FTZ R193, R15, R0.reuse, -R24 ;  /* 0x000000000fc17223 */ /* 0x080fe20000010818 */
[----:B--2---:R-:W-:Y:S01]  /*15930*/  FADD.FTZ R3, R37, R30 ;  /* 0x0000001e25037221 */ /* 0x004fe20000010000 */
[-CC-:B------:R-:W-:Y:S01]  /*15940*/  FFMA.FTZ R14, R59, R0.reuse, -R24.reuse ;  /* 0x000000003b0e7223 */ /* 0x180fe20000010818 */
[----:B------:R-:W0:Y:S01]  /*15950*/  MUFU.EX2 R2, R2 ;  /* 0x0000000200027308 */ /* 0x000e220000000800 */
[-CC-:B------:R-:W-:Y:S01]  /*15960*/  FFMA.FTZ R195, R21, R0.reuse, -R24.reuse ;  /* 0x0000000015c37223 */ /* 0x180fe20000010818 */
[----:B----4-:R-:W-:Y:S01]  /*15970*/  FADD.FTZ R30, R196, R3 ;  /* 0x00000003c41e7221 */ /* 0x010fe20000010000 */
[-CC-:B------:R-:W-:Y:S01]  /*15980*/  FFMA.FTZ R20, R63, R0.reuse, -R24.reuse ;  /* 0x000000003f147223 */ /* 0x180fe20000010818 */
[-CC-:B------:R-:W-:Y:S01]  /*15990*/  FFMA.FTZ R189, R49, R0.reuse, -R24.reuse ;  /* 0x0000000031bd7223 */ /* 0x180fe20000010818 */
[-C--:B------:R-:W-:Y:S01]  /*159a0*/  FFMA.FTZ R26, R51, R0.reuse, -R24 ;  /* 0x00000000331a7223 */ /* 0x080fe20000010818 */
[----:B-----5:R-:W-:Y:S01]  /*159b0*/  FADD.FTZ R3, R65, R30 ;  /* 0x0000001e41037221 */ /* 0x020fe20000010000 */
[-CC-:B------:R-:W-:Y:S01]  /*159c0*/  FFMA.FTZ R191, R41, R0.reuse, -R24.reuse ;  /* 0x0000000029bf7223 */ /* 0x180fe20000010818 */
[----:B------:R-:W1:Y:S01]  /*159d0*/  MUFU.EX2 R203, R203 ;  /* 0x000000cb00cb7308 */ /* 0x000e620000000800 */
[-CC-:B------:R-:W-:Y:S01]  /*159e0*/  FFMA.FTZ R28, R55, R0.reuse, -R24.reuse ;  /* 0x00000000371c7223 */ /* 0x180fe20000010818 */
[----:B------:R-:W-:Y:S01]  /*159f0*/  FADD.FTZ R34, R198, R3 ;  /* 0x00000003c6227221 */ /* 0x000fe20000010000 */
[-CC-:B------:R-:W-:Y:S01]  /*15a00*/  FFMA.FTZ R185, R45, R0.reuse, -R24.reuse ;  /* 0x000000002db97223 */ /* 0x180fe20000010818 */
[-CC-:B------:R-:W-:Y:S01]  /*15a10*/  FFMA.FTZ R30, R43, R0.reuse, -R24.reuse ;  /* 0x000000002b1e7223 */ /* 0x180fe20000010818 */
[-C--:B------:R-:W-:Y:S01]  /*15a20*/  FFMA.FTZ R187, R33, R0.reuse, -R24 ;  /* 0x0000000021bb7223 */ /* 0x080fe20000010818 */
[----:B------:R-:W-:Y:S01]  /*15a30*/  FADD.FTZ R7, R69, R34 ;  /* 0x0000002245077221 */ /* 0x000fe20000010000 */
[-C--:B------:R-:W-:Y:S01]  /*15a40*/  FFMA.FTZ R47, R47, R0.reuse, -R24 ;  /* 0x000000002f2f7223 */ /* 0x080fe20000010818 */
[----:B------:R-:W2:Y:S01]  /*15a50*/  MUFU.EX2 R6, R6 ;  /* 0x0000000600067308 */ /* 0x000ea20000000800 */
[----:B0-----:R-:W-:Y:S01]  /*15a60*/  FADD.FTZ R32, R201, R2 ;  /* 0x00000002c9207221 */ /* 0x001fe20000010000 */
[----:B------:R-:W-:Y:S01]  /*15a70*/  FADD.FTZ R34, R192, R7 ;  /* 0x00000007c0227221 */ /* 0x000fe20000010000 */
[-CC-:B------:R-:W-:Y:S01]  /*15a80*/  FFMA.FTZ R181, R25, R0.reuse, -R24.reuse ;  /* 0x0000000019b57223 */ /* 0x180fe20000010818 */
[-CC-:B------:R-:W-:Y:S01]  /*15a90*/  FFMA.FTZ R35, R35, R0.reuse, -R24.reuse ;  /* 0x0000000023237223 */ /* 0x180fe20000010818 */
[-C--:B------:R-:W-:Y:S01]  /*15aa0*/  FFMA.FTZ R29, R29, R0.reuse, -R24 ;  /* 0x000000001d1d7223 */ /* 0x080fe20000010818 */
[----:B------:R-:W-:Y:S01]  /*15ab0*/  FADD.FTZ R7, R57, R34 ;  /* 0x0000002239077221 */ /* 0x000fe20000010000 */
[-C--:B------:R-:W-:Y:S01]  /*15ac0*/  FFMA.FTZ R73, R73, R0.reuse, -R24 ;  /* 0x0000000049497223 */ /* 0x080fe20000010818 */
[----:B------:R-:W0:Y:S01]  /*15ad0*/  MUFU.EX2 R197, R197 ;  /* 0x000000c500c57308 */ /* 0x000e220000000800 */
[----:B-1----:R-:W-:Y:S01]  /*15ae0*/  FADD.FTZ R3, R203, R32 ;  /* 0x00000020cb037221 */ /* 0x002fe20000010000 */
[----:B------:R-:W-:Y:S01]  /*15af0*/  FADD.FTZ R34, R194, R7 ;  /* 0x00000007c2227221 */ /* 0x000fe20000010000 */
[-CC-:B------:R-:W-:Y:S01]  /*15b00*/  FFMA.FTZ R77, R77, R0.reuse, -R24.reuse ;  /* 0x000000004d4d7223 */ /* 0x180fe20000010818 */
[-CC-:B------:R-:W-:Y:S01]  /*15b10*/  FFMA.FTZ R27, R27, R0.reuse, -R24.reuse ;  /* 0x000000001b1b7223 */ /* 0x180fe20000010818 */
[-C--:B------:R-:W-:Y:S01]  /*15b20*/  FFMA.FTZ R81, R81, R0.reuse, -R24 ;  /* 0x0000000051517223 */ /* 0x080fe20000010818 */
[----:B------:R-:W-:Y:S01]  /*15b30*/  FADD.FTZ R9, R39, R34 ;  /* 0x0000002227097221 */ /* 0x000fe20000010000 */
[----:B------:R-:W-:Y:S01]  /*15b40*/  FFMA.FTZ R61, R61, R0, -R24 ;  /* 0x000000003d3d7223 */ /* 0x000fe20000010818 */
[----:B------:R-:W1:Y:S01]  /*15b50*/  MUFU.EX2 R8, R8 ;  /* 0x0000000800087308 */ /* 0x000e620000000800 */
[----:B--2---:R-:W-:Y:S01]  /*15b60*/  FADD.FTZ R32, R6, R3 ;  /* 0x0000000306207221 */ /* 0x004fe20000010000 */
[----:B------:R-:W-:Y:S01]  /*15b70*/  FADD.FTZ R34, R188, R9 ;  /* 0x00000009bc227221 */ /* 0x000fe20000010000 */
[----:B------:R-:W-:Y:S01]  /*15b80*/  F2FP.BF16.F32.PACK_AB R203, R6, R203 ;  /* 0x000000cb06cb723e */ /* 0x000fe200000010ff */
[----:B------:R-:W-:Y:S01]  /*15b90*/  IMAD.MOV.U32 R79, RZ, RZ, R119 ;  /* 0x000000ffff4f7224 */ /* 0x000fe200078e0077 */
[----:B------:R-:W-:Y:S01]  /*15ba0*/  F2FP.BF16.F32.PACK_AB R201, R2, R201 ;  /* 0x000000c902c9723e */ /* 0x000fe200000010ff */
[----:B------:R-:W-:Y:S01]  /*15bb0*/  FADD.FTZ R9, R31, R34 ;  /* 0x000000221f097221 */ /* 0x000fe20000010000 */
[----:B------:R-:W-:Y:S01]  /*15bc0*/  F2FP.BF16.F32.PACK_AB R202, R37, R202 ;  /* 0x000000ca25ca723e */ /* 0x000fe200000010ff */
[----:B------:R-:W2:Y:S01]  /*15bd0*/  MUFU.EX2 R199, R199 ;  /* 0x000000c700c77308 */ /* 0x000ea20000000800 */
[----:B0-----:R-:W-:Y:S01]  /*15be0*/  FADD.FTZ R3, R197, R32 ;  /* 0x00000020c5037221 */ /* 0x001fe20000010000 */
[----:B------:R-:W-:Y:S01]  /*15bf0*/  FADD.FTZ R34, R190, R9 ;  /* 0x00000009be227221 */ /* 0x000fe20000010000 */
[----:B------:R-:W-:Y:S01]  /*15c00*/  F2FP.BF16.F32.PACK_AB R196, R65, R196 ;  /* 0x000000c441c4723e */ /* 0x000fe200000010ff */
[--C-:B------:R-:W-:Y:S01]  /*15c10*/  IMAD.MOV.U32 R75, RZ, RZ, R119.reuse ;  /* 0x000000ffff4b7224 */ /* 0x100fe200078e0077 */
[----:B------:R-:W-:Y:S01]  /*15c20*/  F2FP.BF16.F32.PACK_AB R198, R69, R198 ;  /* 0x000000c645c6723e */ /* 0x000fe200000010ff */
[----:B------:R-:W-:Y:S01]  /*15c30*/  IMAD.MOV.U32 R71, RZ, RZ, R119 ;  /* 0x000000ffff477224 */ /* 0x000fe200078e0077 */
[----:B------:R-:W-:Y:S01]  /*15c40*/  F2FP.BF16.F32.PACK_AB R192, R57, R192 ;  /* 0x000000c039c0723e */ /* 0x000fe200000010ff */
[----:B------:R-:W0:Y:S01]  /*15c50*/  MUFU.EX2 R12, R12 ;  /* 0x0000000c000c7308 */ /* 0x000e220000000800 */
[----:B-1----:R-:W-:Y:S01]  /*15c60*/  FADD.FTZ R32, R8, R3 ;  /* 0x0000000308207221 */ /* 0x002fe20000010000 */
[----:B------:R-:W-:Y:S01]  /*15c70*/  @!P1 VIADD R3, R10, 0x36840 ;  /* 0x000368400a039836 */ /* 0x000fe20000000000 */
[----:B------:R-:W-:Y:S01]  /*15c80*/  F2FP.BF16.F32.PACK_AB R194, R39, R194 ;  /* 0x000000c227c2723e */ /* 0x000fe200000010ff */
[--C-:B------:R-:W-:Y:S01]  /*15c90*/  IMAD.MOV.U32 R69, RZ, RZ, R119.reuse ;  /* 0x000000ffff457224 */ /* 0x100fe200078e0077 */
[----:B------:R-:W-:Y:S01]  /*15ca0*/  F2FP.BF16.F32.PACK_AB R188, R31, R188 ;  /* 0x000000bc1fbc723e */ /* 0x000fe200000010ff */
[----:B------:R-:W-:Y:S01]  /*15cb0*/  IMAD.MOV.U32 R67, RZ, RZ, R119 ;  /* 0x000000ffff437224 */ /* 0x000fe200078e0077 */
[----:B------:R-:W-:Y:S01]  /*15cc0*/  @!P1 PRMT R3, RZ, 0x654, R3 ;  /* 0x00000654ff039816 */ /* 0x000fe20000000003 */
[----:B------:R-:W1:Y:S01]  /*15cd0*/  MUFU.EX2 R193, R193 ;  /* 0x000000c100c17308 */ /* 0x000e620000000800 */
[----:B--2---:R-:W-:Y:S01]  /*15ce0*/  FADD.FTZ R7, R199, R32 ;  /* 0x00000020c7077221 */ /* 0x004fe20000010000 */
[----:B------:R-:W-:Y:S01]  /*15cf0*/  F2FP.BF16.F32.PACK_AB R200, R11, R200 ;  /* 0x000000c80bc8723e */ /* 0x000fe200000010ff */
[----:B------:R2:W-:Y:S01]  /*15d00*/  @!P1 SYNCS.ARRIVE.TRANS64.RED.A1T0 RZ, [R3+URZ], RZ ;  /* 0x000000ff03ff99a7 */ /* 0x0005e2000810043f */
[----:B------:R-:W-:Y:S01]  /*15d10*/  F2FP.BF16.F32.PACK_AB R197, R8, R197 ;  /* 0x000000c508c5723e */ /* 0x000fe200000010ff */
[----:B------:R-:W-:-:S02]  /*15d20*/  IMAD.MOV.U32 R65, RZ, RZ, R119 ;  /* 0x000000ffff417224 */ /* 0x000fc400078e0077 */
[----:B------:R-:W-:Y:S01]  /*15d30*/  IMAD.MOV.U32 R63, RZ, RZ, R119 ;  /* 0x000000ffff3f7224 */ /* 0x000fe200078e0077 */
[----:B------:R-:W3:Y:S01]  /*15d40*/  MUFU.EX2 R14, R14 ;  /* 0x0000000e000e7308 */ /* 0x000ee20000000800 */
[C---:B0-----:R-:W-:Y:S01]  /*15d50*/  FADD.FTZ R32, R12.reuse, R7 ;  /* 0x000000070c207221 */ /* 0x041fe20000010000 */
[----:B------:R-:W-:Y:S01]  /*15d60*/  F2FP.BF16.F32.PACK_AB R199, R12, R199 ;  /* 0x000000c70cc7723e */ /* 0x000fe200000010ff */
[--C-:B------:R-:W-:Y:S02]  /*15d70*/  IMAD.MOV.U32 R59, RZ, RZ, R119.reuse ;  /* 0x000000ffff3b7224 */ /* 0x100fe400078e0077 */
[--C-:B------:R-:W-:Y:S02]  /*15d80*/  IMAD.MOV.U32 R57, RZ, RZ, R119.reuse ;  /* 0x000000ffff397224 */ /* 0x100fe400078e0077 */
[--C-:B------:R-:W-:Y:S01]  /*15d90*/  IMAD.MOV.U32 R55, RZ, RZ, R119.reuse ;  /* 0x000000ffff377224 */ /* 0x100fe200078e0077 */
[----:B------:R-:W2:Y:S01]  /*15da0*/  MUFU.EX2 R195, R195 ;  /* 0x000000c300c37308 */ /* 0x000ea20000000800 */
[----:B-1----:R-:W-:Y:S01]  /*15db0*/  FADD.FTZ R7, R193, R32 ;  /* 0x00000020c1077221 */ /* 0x002fe20000010000 */
[----:B------:R-:W-:-:S02]  /*15dc0*/  IMAD.MOV.U32 R51, RZ, RZ, R119 ;  /* 0x000000ffff337224 */ /* 0x000fc400078e0077 */
[--C-:B------:R-:W-:Y:S02]  /*15dd0*/  IMAD.MOV.U32 R49, RZ, RZ, R119.reuse ;  /* 0x000000ffff317224 */ /* 0x100fe400078e0077 */
[----:B------:R-:W-:Y:S02]  /*15de0*/  IMAD.MOV.U32 R45, RZ, RZ, R119 ;  /* 0x000000ffff2d7224 */ /* 0x000fe400078e0077 */
[----:B------:R-:W0:Y:S01]  /*15df0*/  MUFU.EX2 R53, R53 ;  /* 0x0000003500357308 */ /* 0x000e220000000800 */
[C---:B---3--:R-:W-:Y:S01]  /*15e00*/  FADD.FTZ R32, R14.reuse, R7 ;  /* 0x000000070e207221 */ /* 0x048fe20000010000 */
[----:B------:R-:W-:Y:S01]  /*15e10*/  F2FP.BF16.F32.PACK_AB R193, R14, R193 ;  /* 0x000000c10ec1723e */ /* 0x000fe200000010ff */
[--C-:B------:R-:W-:Y:S02]  /*15e20*/  IMAD.MOV.U32 R43, RZ, RZ, R119.reuse ;  /* 0x000000ffff2b7224 */ /* 0x100fe400078e0077 */
[--C-:B------:R-:W-:Y:S02]  /*15e30*/  IMAD.MOV.U32 R41, RZ, RZ, R119.reuse ;  /* 0x000000ffff297224 */ /* 0x100fe400078e0077 */
[--C-:B------:R-:W-:Y:S01]  /*15e40*/  IMAD.MOV.U32 R39, RZ, RZ, R119.reuse ;  /* 0x000000ffff277224 */ /* 0x100fe200078e0077 */
[----:B------:R-:W1:Y:S01]  /*15e50*/  MUFU.EX2 R20, R20 ;  /* 0x0000001400147308 */ /* 0x000e620000000800 */
[----:B--2---:R-:W-:Y:S01]  /*15e60*/  FADD.FTZ R3, R195, R32 ;  /* 0x00000020c3037221 */ /* 0x004fe20000010000 */
[----:B------:R-:W-:-:S02]  /*15e70*/  IMAD.MOV.U32 R37, RZ, RZ, R119 ;  /* 0x000000ffff257224 */ /* 0x000fc400078e0077 */
[--C-:B------:R-:W-:Y:S02]  /*15e80*/  IMAD.MOV.U32 R33, RZ, RZ, R119.reuse ;  /* 0x000000ffff217224 */ /* 0x100fe400078e0077 */
[--C-:B------:R-:W-:Y:S02]  /*15e90*/  IMAD.MOV.U32 R31, RZ, RZ, R119.reuse ;  /* 0x000000ffff1f7224 */ /* 0x100fe400078e0077 */
[----:B------:R-:W2:Y:S01]  /*15ea0*/  MUFU.EX2 R184, R184 ;  /* 0x000000b800b87308 */ /* 0x000ea20000000800 */
[C---:B0-----:R-:W-:Y:S01]  /*15eb0*/  FADD.FTZ R7, R53.reuse, R34 ;  /* 0x0000002235077221 */ /* 0x041fe20000010000 */
[----:B------:R-:W-:Y:S01]  /*15ec0*/  F2FP.BF16.F32.PACK_AB R190, R53, R190 ;  /* 0x000000be35be723e */ /* 0x000fe200000010ff */
[--C-:B------:R-:W-:Y:S02]  /*15ed0*/  IMAD.MOV.U32 R53, RZ, RZ, R119.reuse ;  /* 0x000000ffff357224 */ /* 0x100fe400078e0077 */
[----:B------:R-:W-:-:S03]  /*15ee0*/  IMAD.MOV.U32 R25, RZ, RZ, R119 ;  /* 0x000000ffff197224 */ /* 0x000fc600078e0077 */
[----:B------:R-:W0:Y:S01]  /*15ef0*/  MUFU.EX2 R189, R189 ;  /* 0x000000bd00bd7308 */ /* 0x000e220000000800 */
[C---:B-1----:R-:W-:Y:S01]  /*15f00*/  FADD.FTZ R34, R20.reuse, R3 ;  /* 0x0000000314227221 */ /* 0x042fe20000010000 */
[----:B------:R-:W-:-:S06]  /*15f10*/  F2FP.BF16.F32.PACK_AB R195, R20, R195 ;  /* 0x000000c314c3723e */ /* 0x000fcc00000010ff */
        /* <DEDUP_REMOVED lines=11> */
[----:B------:R-:W-:-:S05]  /*15fd0*/  IMAD.MOV.U32 R26, RZ, RZ, R119 ;  /* 0x000000ffff1a7224 */ /* 0x000fca00078e0077 */
[----:B------:R-:W2:Y:S01]  /*15fe0*/  MUFU.EX2 R85, R85 ;  /* 0x0000005500557308 */ /* 0x000ea20000000800 */
[----:B0-----:R-:W-:-:S07]  /*15ff0*/  FADD.FTZ R36, R186, R7 ;  /* 0x00000007ba247221 */ /* 0x001fce0000010000 */
[----:B------:R-:W0:Y:S01]  /*16000*/  MUFU.EX2 R28, R28 ;  /* 0x0000001c001c7308 */ /* 0x000e220000000800 */
[----:B-1----:R-:W-:-:S07]  /*16010*/  FADD.FTZ R3, R191, R34 ;  /* 0x00000022bf037221 */ /* 0x002fce0000010000 */
[----:B------:R-:W1:Y:S01]  /*16020*/  MUFU.EX2 R180, R180 ;  /* 0x000000b400b47308 */ /* 0x000e620000000800 */
[C---:B--2---:R-:W-:Y:S01]  /*16030*/  FADD.FTZ R7, R85.reuse, R36 ;  /* 0x0000002455077221 */ /* 0x044fe20000010000 */
[----:B------:R-:W-:Y:S01]  /*16040*/  F2FP.BF16.F32.PACK_AB R186, R85, R186 ;  /* 0x000000ba55ba723e */ /* 0x000fe200000010ff */
[----:B------:R-:W-:-:S05]  /*16050*/  IMAD.MOV.U32 R85, RZ, RZ, R119 ;  /* 0x000000ffff557224 */ /* 0x000fca00078e0077 */
[----:B------:R-:W2:Y:S01]  /*16060*/  MUFU.EX2 R185, R185 ;  /* 0x000000b900b97308 */ /* 0x000ea20000000800 */
[C---:B0-----:R-:W-:Y:S01]  /*16070*/  FADD.FTZ R34, R28.reuse, R3 ;  /* 0x000000031c227221 */ /* 0x041fe20000010000 */
[----:B------:R-:W-:Y:S01]  /*16080*/  F2FP.BF16.F32.PACK_AB R191, R28, R191 ;  /* 0x000000bf1cbf723e */ /* 0x000fe200000010ff */
[----:B------:R-:W-:-:S05]  /*16090*/  IMAD.MOV.U32 R28, RZ, RZ, R119 ;  /* 0x000000ffff1c7224 */ /* 0x000fca00078e0077 */
[----:B------:R-:W0:Y:S01]  /*160a0*/  MUFU.EX2 R87, R87 ;  /* 0x0000005700577308 */ /* 0x000e220000000800 */
[----:B-1----:R-:W-:-:S07]  /*160b0*/  FADD.FTZ R36, R180, R7 ;  /* 0x00000007b4247221 */ /* 0x002fce0000010000 */
        /* <DEDUP_REMOVED lines=9> */
[----:B------:R-:W-:-:S05]  /*16150*/  IMAD.MOV.U32 R30, RZ, RZ, R119 ;  /* 0x000000ffff1e7224 */ /* 0x000fca00078e0077 */
[----:B------:R-:W1:Y:S01]  /*16160*/  MUFU.EX2 R89, R89 ;  /* 0x0000005900597308 */ /* 0x000e620000000800 */
[----:B--2---:R-:W-:-:S07]  /*16170*/  FADD.FTZ R36, R182, R7 ;  /* 0x00000007b6247221 */ /* 0x004fce0000010000 */
[----:B------:R2:W3:Y:S01]  /*16180*/  MUFU.EX2 R10, R47 ;  /* 0x0000002f000a7308 */ /* 0x0004e20000000800 */
[----:B0-----:R-:W-:-:S07]  /*16190*/  FADD.FTZ R3, R187, R34 ;  /* 0x00000022bb037221 */ /* 0x001fce0000010000 */
[----:B------:R-:W0:Y:S01]  /*161a0*/  MUFU.EX2 R181, R181 ;  /* 0x000000b500b57308 */ /* 0x000e220000000800 */
[C---:B-1----:R-:W-:Y:S01]  /*161b0*/  FADD.FTZ R7, R89.reuse, R36 ;  /* 0x0000002459077221 */ /* 0x042fe20000010000 */
[----:B------:R-:W-:Y:S01]  /*161c0*/  F2FP.BF16.F32.PACK_AB R182, R89, R182 ;  /* 0x000000b659b6723e */ /* 0x000fe200000010ff */
[--C-:B------:R-:W-:Y:S02]  /*161d0*/  IMAD.MOV.U32 R89, RZ, RZ, R119.reuse ;  /* 0x000000ffff597224 */ /* 0x100fe400078e0077 */
[----:B--2---:R-:W-:-:S03]  /*161e0*/  IMAD.MOV.U32 R47, RZ, RZ, R119 ;  /* 0x000000ffff2f7224 */ /* 0x004fc600078e0077 */
[----:B------:R1:W2:Y:S01]  /*161f0*/  MUFU.EX2 R32, R35 ;  /* 0x0000002300207308 */ /* 0x0002a20000000800 */
[C---:B---3--:R-:W-:Y:S01]  /*16200*/  FADD.FTZ R36, R10.reuse, R3 ;  /* 0x000000030a247221 */ /* 0x048fe20000010000 */
[----:B------:R-:W-:-:S06]  /*16210*/  F2FP.BF16.F32.PACK_AB R187, R10, R187 ;  /* 0x000000bb0abb723e */ /* 0x000fcc00000010ff */
[----:B------:R-:W3:Y:S01]  /*16220*/  MUFU.EX2 R29, R29 ;  /* 0x0000001d001d7308 */ /* 0x000ee20000000800 */
[----:B0-----:R-:W-:Y:S01]  /*16230*/  FADD.FTZ R3, R181, R36 ;  /* 0x00000024b5037221 */ /* 0x001fe20000010000 */
[----:B-1----:R-:W-:-:S06]  /*16240*/  IMAD.MOV.U32 R35, RZ, RZ, R119 ;  /* 0x000000ffff237224 */ /* 0x002fcc00078e0077 */
[----:B------:R0:W1:Y:S01]  /*16250*/  MUFU.EX2 R24, R73 ;  /* 0x0000004900187308 */ /* 0x0000620000000800 */
[C---:B--2---:R-:W-:Y:S01]  /*16260*/  FADD.FTZ R36, R32.reuse, R3 ;  /* 0x0000000320247221 */ /* 0x044fe20000010000 */
[----:B------:R-:W-:Y:S01]  /*16270*/  F2FP.BF16.F32.PACK_AB R181, R32, R181 ;  /* 0x000000b520b5723e */ /* 0x000fe200000010ff */
[----:B------:R-:W-:-:S05]  /*16280*/  IMAD.MOV.U32 R32, RZ, RZ, R119 ;  /* 0x000000ffff207224 */ /* 0x000fca00078e0077 */
[----:B------:R-:W2:Y:S01]  /*16290*/  MUFU.EX2 R77, R77 ;  /* 0x0000004d004d7308 */ /* 0x000ea20000000800 */
[----:B---3--:R-:W-:Y:S01]  /*162a0*/  FADD.FTZ R3, R29, R36 ;  /* 0x000000241d037221 */ /* 0x008fe20000010000 */
[----:B0-----:R-:W-:-:S06]  /*162b0*/  IMAD.MOV.U32 R73, RZ, RZ, R119 ;  /* 0x000000ffff497224 */ /* 0x001fcc00078e0077 */
[----:B------:R0:W3:Y:S01]  /*162c0*/  MUFU.EX2 R34, R27 ;  /* 0x0000001b00227308 */ /* 0x0000e20000000800 */
[C---:B-1----:R-:W-:Y:S01]  /*162d0*/  FADD.FTZ R36, R24.reuse, R3 ;  /* 0x0000000318247221 */ /* 0x042fe20000010000 */
[----:B------:R-:W-:Y:S01]  /*162e0*/  F2FP.BF16.F32.PACK_AB R183, R24, R29 ;  /* 0x0000001d18b7723e */ /* 0x000fe200000010ff */
[--C-:B------:R-:W-:Y:S02]  /*162f0*/  IMAD.MOV.U32 R29, RZ, RZ, R119.reuse ;  /* 0x000000ffff1d7224 */ /* 0x100fe400078e0077 */
[----:B------:R-:W-:-:S03]  /*16300*/  IMAD.MOV.U32 R24, RZ, RZ, R119 ;  /* 0x000000ffff187224 */ /* 0x000fc600078e0077 */
[----:B------:R-:W1:Y:S01]  /*16310*/  MUFU.EX2 R81, R81 ;  /* 0x0000005100517308 */ /* 0x000e620000000800 */
[----:B--2---:R-:W-:Y:S01]  /*16320*/  FADD.FTZ R3, R77, R36 ;  /* 0x000000244d037221 */ /* 0x004fe20000010000 */
[--C-:B------:R-:W-:Y:S02]  /*16330*/  IMAD.MOV.U32 R36, RZ, RZ, R119.reuse ;  /* 0x000000ffff247224 */ /* 0x100fe400078e0077 */
[----:B0-----:R-:W-:-:S04]  /*16340*/  IMAD.MOV.U32 R27, RZ, RZ, R119 ;  /* 0x000000ffff1b7224 */ /* 0x001fc800078e0077 */
[----:B------:R-:W0:Y:S01]  /*16350*/  MUFU.EX2 R176, R176 ;  /* 0x000000b000b07308 */ /* 0x000e220000000800 */
[C---:B---3--:R-:W-:Y:S01]  /*16360*/  FADD.FTZ R6, R34.reuse, R3 ;  /* 0x0000000322067221 */ /* 0x048fe20000010000 */
[----:B------:R-:W-:Y:S01]  /*16370*/  F2FP.BF16.F32.PACK_AB R177, R34, R77 ;  /* 0x0000004d22b1723e */ /* 0x000fe200000010ff */
[--C-:B------:R-:W-:Y:S02]  /*16380*/  IMAD.MOV.U32 R77, RZ, RZ, R119.reuse ;  /* 0x000000ffff4d7224 */ /* 0x100fe400078e0077 */
[----:B------:R-:W-:-:S03]  /*16390*/  IMAD.MOV.U32 R34, RZ, RZ, R119 ;  /* 0x000000ffff227224 */ /* 0x000fc600078e0077 */
[----:B------:R2:W3:Y:S01]  /*163a0*/  MUFU.EX2 R91, R117 ;  /* 0x00000075005b7308 */ /* 0x0004e20000000800 */
[----:B-1----:R-:W-:Y:S01]  /*163b0*/  FADD.FTZ R3, R81, R6 ;  /* 0x0000000651037221 */ /* 0x002fe20000010000 */
[----:B------:R-:W-:-:S05]  /*163c0*/  VIADD R6, R153, 0xfffffffe ;  /* 0xfffffffe99067836 */ /* 0x000fca0000000000 */
[----:B------:R-:W-:Y:S01]  /*163d0*/  ISETP.GE.AND P2, PT, R6, R219, PT ;  /* 0x000000db0600720c */ /* 0x000fe20003f46270 */
[----:B------:R-:W1:Y:S01]  /*163e0*/  MUFU.EX2 R178, R178 ;  /* 0x000000b200b27308 */ /* 0x000e620000000800 */
[----:B0-----:R-:W-:Y:S01]  /*163f0*/  FADD.FTZ R38, R176, R7 ;  /* 0x00000007b0267221 */ /* 0x001fe20000010000 */
[----:B--2---:R-:W-:-:S06]  /*16400*/  IMAD.MOV.U32 R117, RZ, RZ, R119 ;  /* 0x000000ffff757224 */ /* 0x004fcc00078e0077 */
[----:B------:R-:W0:Y:S01]  /*16410*/  MUFU.EX2 R93, R93 ;  /* 0x0000005d005d7308 */ /* 0x000e220000000800 */
[C---:B---3--:R-:W-:Y:S01]  /*16420*/  FADD.FTZ R7, R91.reuse, R38 ;  /* 0x000000265b077221 */ /* 0x048fe20000010000 */
[----:B------:R-:W-:Y:S01]  /*16430*/  F2FP.BF16.F32.PACK_AB R176, R91, R176 ;  /* 0x000000b05bb0723e */ /* 0x000fe200000010ff */
[----:B------:R-:W-:-:S05]  /*16440*/  IMAD.MOV.U32 R91, RZ, RZ, R119 ;  /* 0x000000ffff5b7224 */ /* 0x000fca00078e0077 */
[----:B------:R2:W3:Y:S01]  /*16450*/  MUFU.EX2 R2, R61 ;  /* 0x0000003d00027308 */ /* 0x0004e20000000800 */
[----:B-1----:R-:W-:-:S04]  /*16460*/  FADD.FTZ R38, R178, R7 ;  /* 0x00000007b2267221 */ /* 0x002fc80000010000 */
[C---:B0-----:R-:W-:Y:S01]  /*16470*/  FADD.FTZ R15, R93.reuse, R38 ;  /* 0x000000265d0f7221 */ /* 0x041fe20000010000 */
[----:B------:R-:W-:Y:S01]  /*16480*/  F2FP.BF16.F32.PACK_AB R178, R93, R178 ;  /* 0x000000b25db2723e */ /* 0x000fe200000010ff */
[--C-:B------:R-:W-:Y:S02]  /*16490*/  IMAD.MOV.U32 R93, RZ, RZ, R119.reuse ;  /* 0x000000ffff5d7224 */ /* 0x100fe400078e0077 */
[--C-:B--2---:R-:W-:Y:S02]  /*164a0*/  IMAD.MOV.U32 R61, RZ, RZ, R119.reuse ;  /* 0x000000ffff3d7224 */ /* 0x104fe400078e0077 */
[----:B------:R-:W-:Y:S02]  /*164b0*/  IMAD.MOV.U32 R38, RZ, RZ, R119 ;  /* 0x000000ffff267224 */ /* 0x000fe400078e0077 */
[C---:B---3--:R-:W-:Y:S01]  /*164c0*/  FADD.FTZ R14, R2.reuse, R3 ;  /* 0x00000003020e7221 */ /* 0x048fe20000010000 */
[----:B------:R-:W-:Y:S01]  /*164d0*/  F2FP.BF16.F32.PACK_AB R179, R2, R81 ;  /* 0x0000005102b3723e */ /* 0x000fe200000010ff */
[----:B------:R-:W-:-:S02]  /*164e0*/  IMAD.MOV.U32 R2, RZ, RZ, 0x3f800000 ;  /* 0x3f800000ff027424 */ /* 0x000fc400078e00ff */
[----:B------:R-:W-:Y:S02]  /*164f0*/  IMAD.MOV.U32 R3, RZ, RZ, 0x3f800000 ;  /* 0x3f800000ff037424 */ /* 0x000fe400078e00ff */
[----:B------:R-:W-:Y:S01]  /*16500*/  IMAD.MOV.U32 R81, RZ, RZ, R119 ;  /* 0x000000ffff517224 */ /* 0x000fe200078e0077 */
[----:B------:R-:W-:Y:S06]  /*16510*/  @!P2 BRA `(.L_x_603) ;  /* 0x000000500024a947 */ /* 0x000fec0003800000 */
[----:B------:R-:W-:Y:S01]  /*16520*/  IMAD.MOV.U32 R7, RZ, RZ, R4 ;  /* 0x000000ffff077224 */ /* 0x000fe200078e0004 */
[----:B------:R-:W-:Y:S01]  /*16530*/  CS2R R118, SRZ ;  /* 0x0000000000767805 */ /* 0x000fe2000001ff00 */
        /* <DEDUP_REMOVED lines=50> */
[----:B------:R-:W-:-:S07]  /*16860*/  CS2R R24, SRZ ;  /* 0x0000000000187805 */ /* 0x000fce000001ff00 */
.L_x_614:
[----:B------:R-:W-:-:S05]  /*16870*/  VIADD R0, R10, 0x1 ;  /* 0x000000010a007836 */ /* 0x000fca0000000000 */
[----:B------:R-:W-:-:S04]  /*16880*/  ISETP.NE.AND P2, PT, R0, 0x2, PT ;  /* 0x000000020000780c */ /* 0x000fc80003f45270 */
[----:B------:R-:W-:Y:S02]  /*16890*/  SEL R0, R0, RZ, P2 ;  /* 0x000000ff00007207 */ /* 0x000fe40001000000 */
[----:B------:R-:W-:-:S03]  /*168a0*/  SEL R218, RZ, 0x1, P2 ;  /* 0x00000001ffda7807 */ /* 0x000fc60001000000 */
[----:B------:R-:W-:Y:S01]  /*168b0*/  IMAD.MOV.U32 R217, RZ, RZ, R0 ;  /* 0x000000ffffd97224 */ /* 0x000fe200078e0000 */
[----:B------:R-:W-:Y:S01]  /*168c0*/  LOP3.LUT R218, R9, R218, RZ, 0x3c, !PT ;  /* 0x000000da09da7212 */ /* 0x000fe200078e3cff */
[----:B------:R-:W-:Y:S06]  /*168d0*/  @!P0 BRA `(.L_x_604) ;  /* 0x0000000000048947 */ /* 0x000fec0003800000 */
[----:B------:R-:W-:Y:S01]  /*168e0*/  BPT.TRAP 0x1 ;  /* 0x000000040000795c */ /* 0x000fe20000300000 */
.L_x_604:
[----:B------:R-:W-:Y:S01]  /*168f0*/  IMAD R11, R0, 0x8, R16 ;  /* 0x00000008000b7824 */ /* 0x000fe200078e0210 */
[----:B------:R-:W-:-:S04]  /*16900*/  SHF.L.U32 R4, R218, 0x1f, RZ ;  /* 0x0000001fda047819 */ /* 0x000fc800000006ff */
[----:B------:R0:W1:Y:S01]  /*16910*/  SYNCS.PHASECHK.TRANS64.TRYWAIT P2, [R11+URZ+0x36830], R4 ;  /* 0x036830040b0075a7 */ /* 0x000062000804017f */
[----:B------:R-:W-:Y:S05]  /*16920*/  @!P0 BRA `(.L_x_605) ;  /* 0x0000000000048947 */ /* 0x000fea0003800000 */
[----:B------:R-:W-:Y:S01]  /*16930*/  BPT.TRAP 0x1 ;  /* 0x000000040000795c */ /* 0x000fe20000300000 */
.L_x_605:
[----:B------:R-:W-:Y:S01]  /*16940*/  IMAD R0, R217, 0xa80, R220 ;  /* 0x00000a80d9007824 */ /* 0x000fe200078e02dc */
[----:B------:R-:W-:Y:S03]  /*16950*/  BSSY B1, `(.L_x_606) ;  /* 0x0000006000017945 */ /* 0x000fe60003800000 */
[C---:B------:R-:W-:Y:S02]  /*16960*/  VIADD R12, R0.reuse, 0x80 ;  /* 0x00000080000c7836 */ /* 0x040fe40000000000 */
[----:B------:R-:W-:Y:S01]  /*16970*/  VIADD R20, R0, 0x100 ;  /* 0x0000010000147836 */ /* 0x000fe20000000000 */
[----:B-1----:R-:W-:Y:S06]  /*16980*/  @P2 BRA `(.L_x_607) ;  /* 0x0000000000082947 */ /* 0x002fec0003800000 */
[----:B------:R-:W1:Y:S02]  /*16990*/  SYNCS.PHASECHK.TRANS64.TRYWAIT P2, [R11+URZ+0x36830], R4 ;  /* 0x036830040b0075a7 */ /* 0x000e64000804017f */
[----:B-1----:R-:W-:Y:S05]  /*169a0*/  @!P2 BRA `(.L_x_608) ;  /* 0x00000124008ca947 */ /* 0x002fea0003800000 */
.L_x_607:
[----:B------:R-:W-:Y:S05]  /*169b0*/  BSYNC B1 ;  /* 0x0000000000017941 */ /* 0x000fea0003800000 */
.L_x_606:
[----:B------:R-:W2:Y:S04]  /*169c0*/  LDL.64 R122, [R1] ;  /* 0x00000000017a7983 */ /* 0x000ea80000100a00 */
[----:B------:R-:W3:Y:S01]  /*169d0*/  LDL.64 R120, [R1+0x60] ;  /* 0x0000600001787983 */ /* 0x000ee20000100a00 */
[----:B01----:R-:W-:Y:S02]  /*169e0*/  IMAD.MOV.U32 R4, RZ, RZ, R0 ;  /* 0x000000ffff047224 */ /* 0x003fe400078e0000 */
[----:B------:R-:W-:-:S03]  /*169f0*/  IMAD.MOV.U32 R5, RZ, RZ, 0x40000040 ;  /* 0x40000040ff057424 */ /* 0x000fc600078e00ff */
[----:B------:R-:W-:Y:S02]  /*16a00*/  R2UR UR14, R4 ;  /* 0x00000000040e72ca */ /* 0x000fe400000e0000 */
[----:B------:R-:W-:Y:S01]  /*16a10*/  R2UR UR15, R5 ;  /* 0x00000000050f72ca */ /* 0x000fe200000e0000 */
[----:B------:R-:W-:Y:S01]  /*16a20*/  WARPGROUP.ARRIVE ;  /* 0x00000000000079c5 */ /* 0x000fe20000000000 */
[----:B------:R-:W-:Y:S01]  /*16a30*/  IMAD.MOV.U32 R13, RZ, RZ, 0x40000040 ;  /* 0x40000040ff0d7424 */ /* 0x000fe200078e00ff */
[----:B------:R-:W-:-:S04]  /*16a40*/  R2UR UR10, R12 ;  /* 0x000000000c0a72ca */ /* 0x000fc800000e0000 */
[----:B------:R-:W-:Y:S01]  /*16a50*/  R2UR UR11, R13 ;  /* 0x000000000d0b72ca */ /* 0x000fe200000e0000 */
[----:B------:R-:W-:Y:S01]  /*16a60*/  IMAD.MOV.U32 R4, RZ, RZ, R20 ;  /* 0x000000ffff047224 */ /* 0x000fe200078e0014 */
[----:B------:R-:W-:-:S04]  /*16a70*/  R2UR UR59, R5 ;  /* 0x00000000053b72ca */ /* 0x000fc800000e0000 */
[----:B------:R-:W-:Y:S01]  /*16a80*/  R2UR UR58, R4 ;  /* 0x00000000043a72ca */ /* 0x000fe200000e0000 */
[----:B------:R-:W-:Y:S01]  /*16a90*/  VIADD R12, R0, 0x180 ;  /* 0x00000180000c7836 */ /* 0x000fe20000000000 */
[----:B------:R-:W-:-:S04]  /*16aa0*/  R2UR UR55, R13 ;  /* 0x000000000d3772ca */ /* 0x000fc800000e0000 */
[----:B------:R-:W-:Y:S01]  /*16ab0*/  R2UR UR54, R12 ;  /* 0x000000000c3672ca */ /* 0x000fe200000e0000 */
[----:B------:R-:W-:Y:S01]  /*16ac0*/  VIADD R4, R0, 0x200 ;  /* 0x0000020000047836 */ /* 0x000fe20000000000 */
[----:B------:R-:W-:-:S04]  /*16ad0*/  R2UR UR7, R5 ;  /* 0x00000000050772ca */ /* 0x000fc800000e0000 */
[----:B------:R-:W-:Y:S02]  /*16ae0*/  R2UR UR6, R4 ;  /* 0x00000000040672ca */ /* 0x000fe400000e0000 */
[----:B--2---:R-:W-:Y:S02]  /*16af0*/  R2UR UR16, R122 ;  /* 0x000000007a1072ca */ /* 0x004fe400000e0000 */
[----:B------:R-:W-:Y:S02]  /*16b00*/  R2UR UR17, R123 ;  /* 0x000000007b1172ca */ /* 0x000fe400000e0000 */
[----:B---3--:R-:W-:Y:S02]  /*16b10*/  R2UR UR42, R120 ;  /* 0x00000000782a72ca */ /* 0x008fe400000e0000 */
[----:B------:R-:W-:Y:S02]  /*16b20*/  R2UR UR43, R121 ;  /* 0x00000000792b72ca */ /* 0x000fe400000e0000 */
[----:B------:R-:W2:Y:S01]  /*16b30*/  LDL.64 R120, [R1+0x58] ;  /* 0x0000580001787983 */ /* 0x000ea20000100a00 */
[----:B------:R-:W-:Y:S01]  /*16b40*/  VIADD R20, R0, 0x280 ;  /* 0x0000028000147836 */ /* 0x000fe20000000000 */
[----:B------:R-:W-:Y:S01]  /*16b50*/  R2UR UR47, R13 ;  /* 0x000000000d2f72ca */ /* 0x000fe200000e0000 */
[----:B------:R-:W-:Y:S01]  /*16b60*/  IMAD.MOV.U32 R21, RZ, RZ, 0x40000040 ;  /* 0x40000040ff157424 */ /* 0x000fe200078e00ff */
[----:B------:R-:W-:Y:S01]  /*16b70*/  R2UR UR35, R5 ;  /* 0x00000000052372ca */ /* 0x000fe200000e0000 */
[----:B------:R-:W-:Y:S01]  /*16b80*/  UMOV UR12, UR16 ;  /* 0x00000010000c7c82 */ /* 0x000fe20008000000 */
[----:B------:R-:W-:Y:S01]  /*16b90*/  UMOV UR8, UR16 ;  /* 0x0000001000087c82 */ /* 0x000fe20008000000 */
[----:B------:R-:W-:Y:S01]  /*16ba0*/  UMOV UR13, UR17 ;  /* 0x00000011000d7c82 */ /* 0x000fe20008000000 */
[----:B------:R-:W-:Y:S01]  /*16bb0*/  UMOV UR9, UR17 ;  /* 0x0000001100097c82 */ /* 0x000fe20008000000 */
[----:B------:R-:W-:Y:S01]  /*16bc0*/  HGMMA.64x16x16.F32.BF16 R168, gdesc[UR12], RZ, !UPT, gsb0 ;  /* 0x002000000ca879f0 */ /* 0x000fe2000c0018ff */
[----:B------:R-:W-:Y:S01]  /*16bd0*/  UMOV UR56, UR16 ;  /* 0x0000001000387c82 */ /* 0x000fe20008000000 */
[----:B------:R-:W-:Y:S01]  /*16be0*/  UMOV UR57, UR17 ;  /* 0x0000001100397c82 */ /* 0x000fe20008000000 */
[----:B------:R-:W-:Y:S01]  /*16bf0*/  UMOV UR52, UR16 ;  /* 0x0000001000347c82 */ /* 0x000fe20008000000 */
[----:B------:R-:W-:Y:S01]  /*16c00*/  UMOV UR53, UR17 ;  /* 0x0000001100357c82 */ /* 0x000fe20008000000 */
[----:B------:R-:W-:Y:S01]  /*16c10*/  UMOV UR4, UR16 ;  /* 0x0000001000047c82 */ /* 0x000fe20008000000 */
[----:B------:R-:W-:Y:S01]  /*16c20*/  UMOV UR5, UR17 ;  /* 0x0000001100057c82 */ /* 0x000fe20008000000 */
[----:B------:R-:W-:Y:S01]  /*16c30*/  R2UR UR50, R20 ;  /* 0x00000000143272ca */ /* 0x000fe200000e0000 */
[----:B------:R-:W-:Y:S01]  /*16c40*/  UMOV UR48, UR16 ;  /* 0x0000001000307c82 */ /* 0x000fe20008000000 */
[----:B------:R-:W-:Y:S01]  /*16c50*/  R2UR UR51, R21 ;  /* 0x00000000153372ca */ /* 0x000fe200000e0000 */
[----:B------:R-:W-:Y:S01]  /*16c60*/  UMOV UR49, UR17 ;  /* 0x0000001100317c82 */ /* 0x000fe20008000000 */
[C---:B------:R-:W-:Y:S01]  /*16c70*/  VIADD R12, R0.reuse, 0x300 ;  /* 0x00000300000c7836 */ /* 0x040fe20000000000 */
[----:B------:R-:W-:Y:S01]  /*16c80*/  UMOV UR44, UR16 ;  /* 0x00000010002c7c82 */ /* 0x000fe20008000000 */
[----:B------:R-:W-:Y:S01]  /*16c90*/  UMOV UR45, UR17 ;  /* 0x00000011002d7c82 */ /* 0x000fe20008000000 */
[----:B------:R-:W-:Y:S01]  /*16ca0*/  VIADD R4, R0, 0x2 ;  /* 0x0000000200047836 */ /* 0x000fe20000000000 */
[----:B------:R-:W-:Y:S01]  /*16cb0*/  UMOV UR32, UR42 ;  /* 0x0000002a00207c82 */ /* 0x000fe20008000000 */
[----:B------:R-:W-:Y:S01]  /*16cc0*/  R2UR UR46, R12 ;  /* 0x000000000c2e72ca */ /* 0x000fe200000e0000 */
[----:B------:R-:W-:Y:S01]  /*16cd0*/  UMOV UR33, UR43 ;  /* 0x0000002b00217c82 */ /* 0x000fe20008000000 */
[----:B------:R-:W-:Y:S01]  /*16ce0*/  VIADD R12, R0, 0x82 ;  /* 0x00000082000c7836 */ /* 0x000fe20000000000 */
[----:B------:R-:W-:-:S02]  /*16cf0*/  R2UR UR34, R4 ;  /* 0x00000000042272ca */ /* 0x000fc400000e0000 */
[----:B------:R-:W-:Y:S01]  /*16d00*/  R2UR UR31, R13 ;  /* 0x000000000d1f72ca */ /* 0x000fe200000e0000 */
[----:B------:R-:W-:Y:S01]  /*16d10*/  UMOV UR28, UR42 ;  /* 0x0000002a001c7c82 */ /* 0x000fe20008000000 */
[----:B------:R-:W-:Y:S01]  /*16d20*/  R2UR UR30, R12 ;  /* 0x000000000c1e72ca */ /* 0x000fe200000e0000 */
[----:B------:R-:W-:Y:S01]  /*16d30*/  UMOV UR29, UR43 ;  /* 0x0000002b001d7c82 */ /* 0x000fe20008000000 */
[C---:B------:R-:W-:Y:S01]  /*16d40*/  VIADD R20, R0.reuse, 0x102 ;  /* 0x0000010200147836 */ /* 0x040fe20000000000 */
[----:B------:R-:W-:Y:S01]  /*16d50*/  R2UR UR27, R21 ;  /* 0x00000000151b72ca */ /* 0x000fe200000e0000 */
[----:B------:R-:W-:Y:S01]  /*16d60*/  UMOV UR24, UR42 ;  /* 0x0000002a00187c82 */ /* 0x000fe20008000000 */
[----:B------:R-:W-:Y:S01]  /*16d70*/  UMOV UR25, UR43 ;  /* 0x0000002b00197c82 */ /* 0x000fe20008000000 */
[----:B------:R-:W-:Y:S01]  /*16d80*/  VIADD R4, R0, 0x182 ;  /* 0x0000018200047836 */ /* 0x000fe20000000000 */
[----:B------:R-:W-:Y:S02]  /*16d90*/  R2UR UR26, R20 ;  /* 0x00000000141a72ca */ /* 0x000fe400000e0000 */
[----:B------:R-:W-:Y:S01]  /*16da0*/  R2UR UR23, R5 ;  /* 0x00000000051772ca */ /* 0x000fe200000e0000 */
[----:B------:R-:W-:Y:S01]  /*16db0*/  UMOV UR20, UR42 ;  /* 0x0000002a00147c82 */ /* 0x000fe20008000000 */
[----:B------:R-:W-:Y:S01]  /*16dc0*/  R2UR UR22, R4 ;  /* 0x00000000041672ca */ /* 0x000fe200000e0000 */
[----:B------:R-:W-:Y:S01]  /*16dd0*/  UMOV UR21, UR43 ;  /* 0x0000002b00157c82 */ /* 0x000fe20008000000 */
[----:B------:R-:W-:-:S02]  /*16de0*/  VIADD R12, R0, 0x202 ;  /* 0x00000202000c7836 */ /* 0x000fc40000000000 */
[----:B------:R-:W-:Y:S01]  /*16df0*/  IMAD.MOV.U32 R13, RZ, RZ, 0x40000040 ;  /* 0x40000040ff0d7424 */ /* 0x000fe200078e00ff */
[----:B------:R-:W-:Y:S02]  /*16e00*/  WARPGROUP.DEPBAR.LE gsb0, 0x0 ;  /* 0x00008000000079c5 */ /* 0x000fe40000010000 */
[----:B------:R-:W-:Y:S01]  /*16e10*/  WARPGROUP.ARRIVE ;  /* 0x00000000000079c5 */ /* 0x000fe20000000000 */
[----:B------:R-:W-:Y:S02]  /*16e20*/  R2UR UR18, R12 ;  /* 0x000000000c1272ca */ /* 0x000fe400000e0000 */
[----:B--2---:R-:W-:-:S03]  /*16e30*/  R2UR UR38, R120 ;  /* 0x00000000782672ca */ /* 0x004fc600000e0000 */
[----:B------:R-:W-:Y:S01]  /*16e40*/  HGMMA.64x16x16.F32.BF16 R160, gdesc[UR8], RZ, !UPT, gsb0 ;  /* 0x0020000008a079f0 */ /* 0x000fe2000c0018ff */
[----:B------:R-:W-:Y:S01]  /*16e50*/  R2UR UR39, R121 ;  /* 0x00000000792772ca */ /* 0x000fe200000e0000 */
[----:B------:R-:W-:Y:S01]  /*16e60*/  UMOV UR16, UR42 ;  /* 0x0000002a00107c82 */ /* 0x000fe20008000000 */
[----:B------:R-:W-:Y:S01]  /*16e70*/  R2UR UR19, R13 ;  /* 0x000000000d1372ca */ /* 0x000fe200000e0000 */
[----:B------:R-:W-:Y:S01]  /*16e80*/  UMOV UR17, UR43 ;  /* 0x0000002b00117c82 */ /* 0x000fe20008000000 */
[----:B------:R-:W-:Y:S02]  /*16e90*/  VIADD R4, R0, 0x282 ;  /* 0x0000028200047836 */ /* 0x000fe40000000000 */
[----:B------:R-:W-:Y:S01]  /*16ea0*/  IMAD.MOV.U32 R5, RZ, RZ, 0x40000040 ;  /* 0x40000040ff057424 */ /* 0x000fe200078e00ff */
[----:B------:R-:W-:Y:S01]  /*16eb0*/  UMOV UR12, UR42 ;  /* 0x0000002a000c7c82 */ /* 0x000fe20008000000 */
[----:B------:R-:W-:Y:S01]  /*16ec0*/  UMOV UR13, UR43 ;  /* 0x0000002b000d7c82 */ /* 0x000fe20008000000 */
[----:B------:R-:W-:Y:S01]  /*16ed0*/  R2UR UR14, R4 ;  /* 0x00000000040e72ca */ /* 0x000fe200000e0000 */
[----:B------:R-:W-:Y:S01]  /*16ee0*/  VIADD R12, R0, 0x302 ;  /* 0x00000302000c7836 */ /* 0x000fe20000000000 */
[----:B------:R-:W-:Y:S01]  /*16ef0*/  R2UR UR15, R5 ;  /* 0x00000000050f72ca */ /* 0x000fe200000e0000 */
[----:B------:R-:W-:Y:S01]  /*16f00*/  IMAD.MOV.U32 R13, RZ, RZ, 0x40000040 ;  /* 0x40000040ff0d7424 */ /* 0x000fe200078e00ff */
[----:B------:R-:W-:Y:S01]  /*16f10*/  UMOV UR8, UR42 ;  /* 0x0000002a00087c82 */ /* 0x000fe20008000000 */
[----:B------:R-:W-:Y:S01]  /*16f20*/  UMOV UR9, UR43 ;  /* 0x0000002b00097c82 */ /* 0x000fe20008000000 */
[----:B------:R-:W-:Y:S01]  /*16f30*/  R2UR UR10, R12 ;  /* 0x000000000c0a72ca */ /* 0x000fe200000e0000 */
[----:B------:R-:W-:Y:S01]  /*16f40*/  VIADD R4, R0, 0x4 ;  /* 0x0000000400047836 */ /* 0x000fe20000000000 */
[----:B------:R-:W-:Y:S01]  /*16f50*/  R2UR UR11, R13 ;  /* 0x000000000d0b72ca */ /* 0x000fe200000e0000 */
[----:B------:R-:W-:-:S02]  /*16f60*/  IMAD.MOV.U32 R5, RZ, RZ, 0x40000040 ;  /* 0x40000040ff057424 */ /* 0x000fc400078e00ff */
        /* <DEDUP_REMOVED lines=14> */
[----:B------:R-:W-:Y:S02]  /*17050*/  R2UR UR54, R12 ;  /* 0x000000000c3672ca */ /* 0x000fe400000e0000 */
[----:B------:R-:W-:Y:S01]  /*17060*/  R2UR UR55, R13 ;  /* 0x000000000d3772ca */ /* 0x000fe200000e0000 */
[----:B------:R-:W-:Y:S01]  /*17070*/  UMOV UR52, UR38 ;  /* 0x0000002600347c82 */ /* 0x000fe20008000000 */
[----:B------:R-:W-:Y:S01]  /*17080*/  UMOV UR53, UR39 ;  /* 0x0000002700357c82 */ /* 0x000fe20008000000 */
[----:B------:R-:W2:Y:S01]  /*17090*/  LDL.64 R12, [R1+0x50] ;  /* 0x00005000010c7983 */ /* 0x000ea20000100a00 */
        /* <DEDUP_REMOVED lines=16> */
[----:B------:R-:W-:Y:S01]  /*171a0*/  VIADD R4, R0, 0x204 ;  /* 0x0000020400047836 */ /* 0x000fe20000000000 */
        /* <DEDUP_REMOVED lines=33> */
[----:B------:R-:W-:Y:S02]  /*173c0*/  IMAD.MOV.U32 R5, RZ, RZ, 0x40000040 ;  /* 0x40000040ff057424 */ /* 0x000fe400078e00ff */
[----:B------:R-:W-:Y:S02]  /*173d0*/  WARPGROUP.DEPBAR.LE gsb0, 0x0 ;  /* 0x00008000000079c5 */ /* 0x000fe40000010000 */
[----:B------:R-:W-:-:S06]  /*173e0*/  WARPGROUP.ARRIVE ;  /* 0x00000000000079c5 */ /* 0x000fcc0000000000 */
[----:B------:R-:W-:Y:S01]  /*173f0*/  HGMMA.64x16x16.F32.BF16 R144, gdesc[UR48], R144, gsb0 ;  /* 0x00200000309079f0 */ /* 0x000fe20008001890 */
[----:B------:R-:W-:Y:S02]  /*17400*/  R2UR UR46, R4 ;  /* 0x00000000042e72ca */ /* 0x000fe400000e0000 */
[----:B------:R-:W-:Y:S01]  /*17410*/  R2UR UR47, R5 ;  /* 0x00000000052f72ca */ /* 0x000fe200000e0000 */
[----:B------:R-:W-:Y:S01]  /*17420*/  UMOV UR44, UR38 ;  /* 0x00000026002c7c82 */ /* 0x000fe20008000000 */
[----:B------:R-:W-:Y:S01]  /*17430*/  UMOV UR45, UR39 ;  /* 0x00000027002d7c82 */ /* 0x000fe20008000000 */
[----:B------:R-:W-:Y:S02]  /*17440*/  WARPGROUP.DEPBAR.LE gsb0, 0x0 ;  /* 0x00008000000079c5 */ /* 0x000fe40000010000 */
[----:B------:R-:W-:-:S08]  /*17450*/  WARPGROUP.ARRIVE ;  /* 0x00000000000079c5 */ /* 0x000fd00000000000 */
[----:B------:R-:W-:Y:S01]  /*17460*/  HGMMA.64x16x16.F32.BF16 R136, gdesc[UR44], R136, gsb0 ;  /* 0x002000002c8879f0 */ /* 0x000fe20008001888 */
[----:B------:R-:W-:Y:S02]  /*17470*/  VIADD R4, R0, 0x284 ;  /* 0x0000028400047836 */ /* 0x000fe40000000000 */
[----:B------:R-:W-:-:S03]  /*17480*/  IMAD.MOV.U32 R5, RZ, RZ, 0x40000040 ;  /* 0x40000040ff057424 */ /* 0x000fc600078e00ff */
        /* <DEDUP_REMOVED lines=17> */
[----:B------:R-:W-:Y:S01]  /*175a0*/  IMAD.MOV.U32 R5, RZ, RZ, 0x40000040 ;  /* 0x40000040ff057424 */ /* 0x000fe200078e00ff */
[----:B--2---:R-:W-:Y:S02]  /*175b0*/  R2UR UR42, R12 ;  /* 0x000000000c2a72ca */ /* 0x004fe400000e0000 */
[----:B------:R-:W-:Y:S02]  /*175c0*/  R2UR UR43, R13 ;  /* 0x000000000d2b72ca */ /* 0x000fe400000e0000 */
[----:B------:R-:W-:Y:S01]  /*175d0*/  R2UR UR26, R4 ;  /* 0x00000000041a72ca */ /* 0x000fe200000e0000 */
[----:B------:R-:W2:Y:S01]  /*175e0*/  LDL.64 R12, [R1+0x48] ;  /* 0x00004800010c7983 */ /* 0x000ea20000100a00 */
[----:B------:R-:W-:-:S07]  /*175f0*/  R2UR UR27, R5 ;  /* 0x00000000051b72ca */ /* 0x000fce00000e0000 */
[----:B------:R-:W-:Y:S02]  /*17600*/  UMOV UR24, UR42 ;  /* 0x0000002a00187c82 */ /* 0x000fe40008000000 */
[----:B------:R-:W-:Y:S01]  /*17610*/  UMOV UR25, UR43 ;  /* 0x0000002b00197c82 */ /* 0x000fe20008000000 */
[----:B------:R-:W-:Y:S02]  /*17620*/  WARPGROUP.DEPBAR.LE gsb0, 0x0 ;  /* 0x00008000000079c5 */ /* 0x000fe40000010000 */
[----:B------:R-:W-:-:S06]  /*17630*/  WARPGROUP.ARRIVE ;  /* 0x00000000000079c5 */ /* 0x000fcc0000000000 */
        /* <DEDUP_REMOVED lines=389> */
[----:B------:R-:W-:Y:S02]  /*18e90*/  R2UR UR54, R4 ;  /* 0x00000000043672ca */ /* 0x000fe400000e0000 */
        /* <DEDUP_REMOVED lines=55> */
[----:B------:R-:W-:Y:S02]  /*19210*/  WARPGROUP.DEPBAR.LE gsb0, 0x0 ;  /* 0x00008000000079c5 */ /* 0x000fe40000010000 */
[----:B------:R-:W-:-:S10]  /*19220*/  WARPGROUP.ARRIVE ;  /* 0x00000000000079c5 */ /* 0x000fd40000000000 */
        /* <DEDUP_REMOVED lines=171> */
[----:B------:R-:W-:Y:S01]  /*19ce0*/  FMUL.FTZ R26, R26, R2 ;  /* 0x000000021a1a7220 */ /* 0x000fe20000410000 */
[----:B------:R-:W-:-:S02]  /*19cf0*/  WARPGROUP.DEPBAR.LE gsb0, 0x0 ;  /* 0x00008000000079c5 */ /* 0x000fc40000010000 */
        /* <DEDUP_REMOVED lines=49> */
.L_x_609:
[----:B------:R-:W-:Y:S01]  /*1a010*/  SHF.L.U32 R0, R9, 0x1f, RZ ;  /* 0x0000001f09007819 */ /* 0x000fe200000006ff */
[----:B------:R-:W-:-:S04]  /*1a020*/  IMAD R9, R10, 0x8, R16 ;  /* 0x000000080a097824 */ /* 0x000fc800078e0210 */
[----:B------:R0:W1:Y:S01]  /*1a030*/  SYNCS.PHASECHK.TRANS64.TRYWAIT P2, [R9+URZ+0x36850], R0 ;  /* 0x03685000090075a7 */ /* 0x000062000804017f */
[----:B------:R-:W-:Y:S05]  /*1a040*/  @!P0 BRA `(.L_x_610) ;  /* 0x0000000000048947 */ /* 0x000fea0003800000 */
[----:B------:R-:W-:Y:S01]  /*1a050*/  BPT.TRAP 0x1 ;  /* 0x000000040000795c */ /* 0x000fe20000300000 */
.L_x_610:
[----:B------:R-:W-:Y:S04]  /*1a060*/  BSSY B1, `(.L_x_611) ;  /* 0x0000004000017945 */ /* 0x000fe80003800000 */
[----:B-1----:R-:W-:Y:S05]  /*1a070*/  @P2 BRA `(.L_x_612) ;  /* 0x0000000000082947 */ /* 0x002fea0003800000 */
[----:B------:R-:W1:Y:S02]  /*1a080*/  SYNCS.PHASECHK.TRANS64.TRYWAIT P2, [R9+URZ+0x36850], R0 ;  /* 0x03685000090075a7 */ /* 0x000e64000804017f */
[----:B-1----:R-:W-:Y:S05]  /*1a090*/  @!P2 BRA `(.L_x_613) ;  /* 0x000000ec00e4a947 */ /* 0x002fea0003800000 */
.L_x_612:
[----:B------:R-:W-:Y:S05]  /*1a0a0*/  BSYNC B1 ;  /* 0x0000000000017941 */ /* 0x000fea0003800000 */
.L_x_611:
[----:B01----:R-:W-:Y:S01]  /*1a0b0*/  VIADD R0, R16, 0x400 ;  /* 0x0000040010007836 */ /* 0x003fe20000000000 */
[----:B------:R-:W-:Y:S01]  /*1a0c0*/  WARPGROUP.ARRIVE ;  /* 0x00000000000079c5 */ /* 0x000fe20000000000 */
[----:B------:R-:W-:Y:S01]  /*1a0d0*/  IMAD.MOV.U32 R13, RZ, RZ, 0x40000040 ;  /* 0x40000040ff0d7424 */ /* 0x000fe200078e00ff */
[----:B------:R-:W-:Y:S01]  /*1a0e0*/  ULDC UR4, c[0x0][0x988] ;  /* 0x0002620000047ab9 */ /* 0x000fe20000000800 */
[----:B------:R-:W-:Y:S01]  /*1a0f0*/  IMAD.MOV.U32 R3, RZ, RZ, 0x40000040 ;  /* 0x40000040ff037424 */ /* 0x000fe200078e00ff */
[----:B------:R-:W-:Y:S01]  /*1a100*/  SHF.R.U32.HI R0, RZ, 0x4, R0 ;  /* 0x00000004ff007819 */ /* 0x000fe20000011600 */
[----:B------:R-:W-:Y:S01]  /*1a110*/  @!P1 VIADD R11, R11, 0x36840 ;  /* 0x000368400b0b9836 */ /* 0x000fe20000000000 */
[----:B------:R-:W-:Y:S01]  /*1a120*/  R2UR UR7, R13 ;  /* 0x000000000d0772ca */ /* 0x000fe200000e0000 */
[----:B------:R-:W-:Y:S01]  /*1a130*/  @!P1 VIADD R9, R9, 0x36860 ;  /* 0x0003686009099836 */ /* 0x000fe20000000000 */
[----:B------:R-:W-:Y:S02]  /*1a140*/  LOP3.LUT R0, R0, 0x3fff, RZ, 0xc0, !PT ;  /* 0x00003fff00007812 */ /* 0x000fe400078ec0ff */
[C---:B------:R-:W-:Y:S01]  /*1a150*/  ISETP.GT.AND P2, PT, R6.reuse, R219, PT ;  /* 0x000000db0600720c */ /* 0x040fe20003f44270 */
[----:B------:R-:W-:Y:S01]  /*1a160*/  VIADD R6, R6, 0xffffffff ;  /* 0xffffffff06067836 */ /* 0x000fe20000000000 */
[----:B------:R-:W-:-:S02]  /*1a170*/  LOP3.LUT R0, R0, 0x3800000, RZ, 0xfc, !PT ;  /* 0x0380000000007812 */ /* 0x000fc400078efcff */
[----:B------:R-:W-:-:S03]  /*1a180*/  @!P1 PRMT R9, RZ, 0x654, R9 ;  /* 0x00000654ff099816 */ /* 0x000fc60000000009 */
[----:B------:R-:W-:Y:S01]  /*1a190*/  IMAD R12, R10, 0xa80, R0 ;  /* 0x00000a800a0c7824 */ /* 0x000fe200078e0200 */
[----:B------:R-:W-:-:S03]  /*1a1a0*/  FMNMX.FTZ R0, R168, R8, !PT ;  /* 0x00000008a8007209 */ /* 0x000fc60007810000 */
[C---:B------:R-:W-:Y:S01]  /*1a1b0*/  VIADD R2, R12.reuse, 0x80 ;  /* 0x000000800c027836 */ /* 0x040fe20000000000 */
[----:B------:R-:W-:Y:S02]  /*1a1c0*/  R2UR UR6, R12 ;  /* 0x000000000c0672ca */ /* 0x000fe400000e0000 */
[----:B------:R-:W-:-:S04]  /*1a1d0*/  FMNMX.FTZ R0, R169, R0, !PT ;  /* 0x00000000a9007209 */ /* 0x000fc80007810000 */
[----:B------:R-:W-:-:S04]  /*1a1e0*/  FMNMX.FTZ R0, R172, R0, !PT ;  /* 0x00000000ac007209 */ /* 0x000fc80007810000 */
[----:B------:R-:W-:-:S03]  /*1a1f0*/  FMNMX.FTZ R0, R173, R0, !PT ;  /* 0x00000000ad007209 */ /* 0x000fc60007810000 */
[----:B------:R-:W-:Y:S01]  /*1a200*/  HGMMA.64x192x16.F32.BF16 R24, R200, gdesc[UR4].tnspB, R24, gsb0 ;  /* 0x42e00004c8187df0 */ /* 0x000fe20008001818 */
[----:B------:R-:W-:Y:S01]  /*1a210*/  R2UR UR6, R2 ;  /* 0x00000000020672ca */ /* 0x000fe200000e0000 */
[----:B------:R-:W-:Y:S01]  /*1a220*/  VIADD R2, R12, 0x100 ;  /* 0x000001000c027836 */ /* 0x000fe20000000000 */
[----:B------:R-:W-:Y:S01]  /*1a230*/  R2UR UR7, R3 ;  /* 0x00000000030772ca */ /* 0x000fe200000e0000 */
[----:B------:R-:W-:Y:S01]  /*1a240*/  IMAD.MOV.U32 R3, RZ, RZ, 0x40000040 ;  /* 0x40000040ff037424 */ /* 0x000fe200078e00ff */
        /* <DEDUP_REMOVED lines=28> */
[----:B------:R-:W-:-:S04]  /*1a410*/  IMAD.U32 R0, RZ, RZ, UR4 ;  /* 0x00000004ff007e24 */ /* 0x000fc8000f8e00ff */
[----:B------:R-:W-:-:S04]  /*1a420*/  FMUL.FTZ R13, R5, R0 ;  /* 0x00000000050d7220 */ /* 0x000fc80000410000 */
[-CC-:B------:R-:W-:Y:S01]  /*1a430*/  FFMA.FTZ R20, R161, R0.reuse, -R13.reuse ;  /* 0x00000000a1147223 */ /* 0x180fe2000001080d */
[-CC-:B------:R-:W-:Y:S01]  /*1a440*/  FFMA.FTZ R21, R157, R0.reuse, -R13.reuse ;  /* 0x000000009d157223 */ /* 0x180fe2000001080d */
[----:B------:R-:W-:-:S04]  /*1a450*/  FFMA.FTZ R10, R149, R0, -R13 ;  /* 0x00000000950a7223 */ /* 0x000fc8000001080d */
[----:B------:R-:W-:Y:S08]  /*1a460*/  MUFU.EX2 R20, R20 ;  /* 0x0000001400147308 */ /* 0x000ff00000000800 */
[----:B------:R-:W-:Y:S08]  /*1a470*/  MUFU.EX2 R21, R21 ;  /* 0x0000001500157308 */ /* 0x000ff00000000800 */
[----:B------:R-:W-:Y:S01]  /*1a480*/  MUFU.EX2 R10, R10 ;  /* 0x0000000a000a7308 */ /* 0x000fe20000000800 */
[----:B------:R-:W-:-:S02]  /*1a490*/  WARPGROUP.DEPBAR.LE gsb0, 0x0 ;  /* 0x00008000000079c5 */ /* 0x000fc40000010000 */
[----:B------:R-:W-:Y:S01]  /*1a4a0*/  WARPGROUP.ARRIVE ;  /* 0x00000000000079c5 */ /* 0x000fe20000000000 */
[-CC-:B------:R-:W-:Y:S01]  /*1a4b0*/  FFMA.FTZ R200, R168, R0.reuse, -R13.reuse ;  /* 0x00000000a8c87223 */ /* 0x180fe2000001080d */
[-CC-:B------:R-:W-:Y:S01]  /*1a4c0*/  FFMA.FTZ R168, R169, R0.reuse, -R13.reuse ;  /* 0x00000000a9a87223 */ /* 0x180fe2000001080d */
[-CC-:B------:R-:W-:Y:S01]  /*1a4d0*/  FFMA.FTZ R202, R172, R0.reuse, -R13.reuse ;  /* 0x00000000acca7223 */ /* 0x180fe2000001080d */
[----:B------:R-:W-:Y:S02]  /*1a4e0*/  FFMA.FTZ R169, R173, R0, -R13 ;  /* 0x00000000ada97223 */ /* 0x000fe4000001080d */
[----:B------:R-:W-:Y:S01]  /*1a4f0*/  HGMMA.64x192x16.F32.BF16 R24, R196, gdesc[UR4].tnspB, R24, gsb0 ;  /* 0x42e00004c4187df0 */ /* 0x000fe20008001818 */
[----:B------:R-:W-:Y:S01]  /*1a500*/  R2UR UR6, R2 ;  /* 0x00000000020672ca */ /* 0x000fe200000e0000 */
[----:B------:R-:W-:Y:S01]  /*1a510*/  VIADD R2, R12, 0x180 ;  /* 0x000001800c027836 */ /* 0x000fe20000000000 */
[----:B------:R-:W-:Y:S01]  /*1a520*/  R2UR UR7, R3 ;  /* 0x00000000030772ca */ /* 0x000fe200000e0000 */
[----:B------:R-:W-:Y:S01]  /*1a530*/  IMAD.MOV.U32 R3, RZ, RZ, 0x40000040 ;  /* 0x40000040ff037424 */ /* 0x000fe200078e00ff */
[----:B------:R-:W-:Y:S08]  /*1a540*/  MUFU.EX2 R200, R200 ;  /* 0x000000c800c87308 */ /* 0x000ff00000000800 */
[----:B------:R-:W-:Y:S08]  /*1a550*/  MUFU.EX2 R168, R168 ;  /* 0x000000a800a87308 */ /* 0x000ff00000000800 */
[----:B------:R-:W-:Y:S08]  /*1a560*/  MUFU.EX2 R202, R202 ;  /* 0x000000ca00ca7308 */ /* 0x000ff00000000800 */
[----:B------:R-:W-:Y:S01]  /*1a570*/  MUFU.EX2 R169, R169 ;  /* 0x000000a900a97308 */ /* 0x000fe20000000800 */
[----:B------:R-:W-:-:S02]  /*1a580*/  WARPGROUP.DEPBAR.LE gsb0, 0x0 ;  /* 0x00008000000079c5 */ /* 0x000fc40000010000 */
[----:B------:R-:W-:Y:S01]  /*1a590*/  WARPGROUP.ARRIVE ;  /* 0x00000000000079c5 */ /* 0x000fe20000000000 */
[-CC-:B------:R-:W-:Y:S01]  /*1a5a0*/  FFMA.FTZ R196, R160, R0.reuse, -R13.reuse ;  /* 0x00000000a0c47223 */ /* 0x180fe2000001080d */
[-CC-:B------:R-:W-:Y:S01]  /*1a5b0*/  FFMA.FTZ R198, R164, R0.reuse, -R13.reuse ;  /* 0x00000000a4c67223 */ /* 0x180fe2000001080d */
[----:B------:R-:W-:-:S03]  /*1a5c0*/  FFMA.FTZ R160, R165, R0, -R13 ;  /* 0x00000000a5a07223 */ /* 0x000fc6000001080d */
[----:B------:R-:W-:Y:S01]  /*1a5d0*/  HGMMA.64x192x16.F32.BF16 R24, R192, gdesc[UR4].tnspB, R24, gsb0 ;  /* 0x42e00004c0187df0 */ /* 0x000fe20008001818 */
[----:B------:R-:W-:Y:S01]  /*1a5e0*/  R2UR UR6, R2 ;  /* 0x00000000020672ca */ /* 0x000fe200000e0000 */
[----:B------:R-:W-:Y:S01]  /*1a5f0*/  VIADD R2, R12, 0x200 ;  /* 0x000002000c027836 */ /* 0x000fe20000000000 */
[----:B------:R-:W-:Y:S01]  /*1a600*/  R2UR UR7, R3 ;  /* 0x00000000030772ca */ /* 0x000fe200000e0000 */
[----:B------:R-:W-:Y:S01]  /*1a610*/  IMAD.MOV.U32 R3, RZ, RZ, 0x40000040 ;  /* 0x40000040ff037424 */ /* 0x000fe200078e00ff */
        /* <DEDUP_REMOVED lines=10> */
[C---:B------:R-:W-:Y:S01]  /*1a6c0*/  VIADD R2, R12.reuse, 0x280 ;  /* 0x000002800c027836 */ /* 0x040fe20000000000 */
[----:B------:R-:W-:Y:S01]  /*1a6d0*/  R2UR UR7, R3 ;  /* 0x00000000030772ca */ /* 0x000fe200000e0000 */
[----:B------:R-:W-:Y:S01]  /*1a6e0*/  IMAD.MOV.U32 R3, RZ, RZ, 0x40000040 ;  /* 0x40000040ff037424 */ /* 0x000fe200078e00ff */
[----:B------:R-:W-:Y:S01]  /*1a6f0*/  MUFU.EX2 R192, R192 ;  /* 0x000000c000c07308 */ /* 0x000fe20000000800 */
[----:B------:R-:W-:-:S07]  /*1a700*/  VIADD R12, R12, 0x300 ;  /* 0x000003000c0c7836 */ /* 0x000fce0000000000 */
[----:B------:R-:W-:Y:S08]  /*1a710*/  MUFU.EX2 R152, R152 ;  /* 0x0000009800987308 */ /* 0x000ff00000000800 */
[----:B------:R-:W-:Y:S01]  /*1a720*/  MUFU.EX2 R194, R194 ;  /* 0x000000c200c27308 */ /* 0x000fe20000000800 */
[----:B------:R-:W-:Y:S02]  /*1a730*/  WARPGROUP.DEPBAR.LE gsb0, 0x0 ;  /* 0x00008000000079c5 */ /* 0x000fe40000010000 */
[----:B------:R-:W-:Y:S01]  /*1a740*/  WARPGROUP.ARRIVE ;  /* 0x00000000000079c5 */ /* 0x000fe20000000000 */
[-CC-:B------:R-:W-:Y:S01]  /*1a750*/  FFMA.FTZ R188, R144, R0.reuse, -R13.reuse ;  /* 0x0000000090bc7223 */ /* 0x180fe2000001080d */
[-CC-:B------:R-:W-:Y:S01]  /*1a760*/  FFMA.FTZ R144, R145, R0.reuse, -R13.reuse ;  /* 0x0000000091907223 */ /* 0x180fe2000001080d */
[----:B------:R-:W-:-:S03]  /*1a770*/  FFMA.FTZ R190, R148, R0, -R13 ;  /* 0x0000000094be7223 */ /* 0x000fc6000001080d */
[----:B------:R-:W-:Y:S01]  /*1a780*/  HGMMA.64x192x16.F32.BF16 R24, R184, gdesc[UR4].tnspB, R24, gsb0 ;  /* 0x42e00004b8187df0 */ /* 0x000fe20008001818 */
[----:B------:R-:W-:Y:S01]  /*1a790*/  R2UR UR6, R2 ;  /* 0x00000000020672ca */ /* 0x000fe200000e0000 */
[----:B------:R-:W-:Y:S01]  /*1a7a0*/  FADD.FTZ R2, -R5, R8 ;  /* 0x0000000805027221 */ /* 0x000fe20000010100 */
[----:B------:R-:W-:Y:S01]  /*1a7b0*/  R2UR UR7, R3 ;  /* 0x00000000030772ca */ /* 0x000fe200000e0000 */
[-CC-:B------:R-:W-:Y:S01]  /*1a7c0*/  FFMA.FTZ R8, R120, R0.reuse, -R13.reuse ;  /* 0x0000000078087223 */ /* 0x180fe2000001080d */
[-CC-:B------:R-:W-:Y:S01]  /*1a7d0*/  FFMA.FTZ R120, R121, R0.reuse, -R13.reuse ;  /* 0x0000000079787223 */ /* 0x180fe2000001080d */
[-C--:B------:R-:W-:Y:S01]  /*1a7e0*/  FMUL.FTZ R2, R2, R0.reuse ;  /* 0x0000000002027220 */ /* 0x080fe20000410000 */
[----:B------:R-:W-:Y:S01]  /*1a7f0*/  FFMA.FTZ R121, R124, R0, -R13 ;  /* 0x000000007c797223 */ /* 0x000fe2000001080d */
[----:B------:R-:W-:Y:S08]  /*1a800*/  MUFU.EX2 R188, R188 ;  /* 0x000000bc00bc7308 */ /* 0x000ff00000000800 */
[----:B------:R0:W1:Y:S08]  /*1a810*/  MUFU.EX2 R3, R2 ;  /* 0x0000000200037308 */ /* 0x0000700000000800 */
[----:B------:R-:W2:Y:S01]  /*1a820*/  MUFU.EX2 R144, R144 ;  /* 0x0000009000907308 */ /* 0x000ea20000000800 */
[----:B0-----:R-:W-:-:S04]  /*1a830*/  FMNMX.FTZ R2, R170, R7, !PT ;  /* 0x00000007aa027209 */ /* 0x001fc80007810000 */
[----:B------:R-:W-:-:S03]  /*1a840*/  FMNMX.FTZ R2, R171, R2, !PT ;  /* 0x00000002ab027209 */ /* 0x000fc60007810000 */
[----:B------:R-:W0:Y:S01]  /*1a850*/  MUFU.EX2 R190, R190 ;  /* 0x000000be00be7308 */ /* 0x000e220000000800 */
[----:B------:R-:W-:Y:S01]  /*1a860*/  FMNMX.FTZ R2, R174, R2, !PT ;  /* 0x00000002ae027209 */ /* 0x000fe20007810000 */
[----:B-1----:R-:W-:Y:S01]  /*1a870*/  FFMA.FTZ R15, R3, R15, R200 ;  /* 0x0000000f030f7223 */ /* 0x002fe200000100c8 */
[C---:B------:R-:W-:Y:S02]  /*1a880*/  F2FP.BF16.F32.PACK_AB R200, R168.reuse, R200 ;  /* 0x000000c8a8c8723e */ /* 0x040fe400000010ff */
[----:B------:R-:W-:Y:S01]  /*1a890*/  FMNMX.FTZ R2, R175, R2, !PT ;  /* 0x00000002af027209 */ /* 0x000fe20007810000 */
[----:B------:R-:W-:Y:S02]  /*1a8a0*/  FADD.FTZ R15, R168, R15 ;  /* 0x0000000fa80f7221 */ /* 0x000fe40000010000 */
[----:B------:R-:W-:Y:S01]  /*1a8b0*/  MUFU.EX2 R8, R8 ;  /* 0x0000000800087308 */ /* 0x000fe20000000800 */
[----:B------:R-:W-:Y:S01]  /*1a8c0*/  FMNMX.FTZ R2, R162, R2, !PT ;  /* 0x00000002a2027209 */ /* 0x000fe20007810000 */
[----:B------:R-:W-:Y:S01]  /*1a8d0*/  FADD.FTZ R15, R202, R15 ;  /* 0x0000000fca0f7221 */ /* 0x000fe20000010000 */
[----:B------:R-:W-:-:S02]  /*1a8e0*/  F2FP.BF16.F32.PACK_AB R202, R169, R202 ;  /* 0x000000caa9ca723e */ /* 0x000fc400000010ff */
[----:B------:R-:W-:Y:S01]  /*1a8f0*/  FMNMX.FTZ R2, R163, R2, !PT ;  /* 0x00000002a3027209 */ /* 0x000fe20007810000 */
[----:B------:R-:W-:Y:S02]  /*1a900*/  FADD.FTZ R15, R169, R15 ;  /* 0x0000000fa90f7221 */ /* 0x000fe40000010000 */
[----:B------:R-:W-:Y:S01]  /*1a910*/  MUFU.EX2 R120, R120 ;  /* 0x0000007800787308 */ /* 0x000fe20000000800 */
[----:B------:R-:W-:Y:S01]  /*1a920*/  FMNMX.FTZ R2, R166, R2, !PT ;  /* 0x00000002a6027209 */ /* 0x000fe20007810000 */
[----:B------:R-:W-:Y:S01]  /*1a930*/  FADD.FTZ R15, R196, R15 ;  /* 0x0000000fc40f7221 */ /* 0x000fe20000010000 */
        /* <DEDUP_REMOVED lines=8> */
[----:B------:R-:W-:-:S03]  /*1a9c0*/  FADD.FTZ R15, R160, R15 ;  /* 0x0000000fa00f7221 */ /* 0x000fc60000010000 */
[----:B------:R-:W-:Y:S01]  /*1a9d0*/  FMNMX.FTZ R2, R158, R2, !PT ;  /* 0x000000029e027209 */ /* 0x000fe20007810000 */
[----:B------:R-:W-:Y:S01]  /*1a9e0*/  FADD.FTZ R15, R192, R15 ;  /* 0x0000000fc00f7221 */ /* 0x000fe20000010000 */
[C---:B------:R-:W-:Y:S02]  /*1a9f0*/  F2FP.BF16.F32.PACK_AB R192, R152.reuse, R192 ;  /* 0x000000c098c0723e */ /* 0x040fe400000010ff */
[----:B------:R-:W-:Y:S01]  /*1aa00*/  FMNMX.FTZ R2, R159, R2, !PT ;  /* 0x000000029f027209 */ /* 0x000fe20007810000 */
[----:B------:R-:W-:-:S03]  /*1aa10*/  FADD.FTZ R15, R152, R15 ;  /* 0x0000000f980f7221 */ /* 0x000fc60000010000 */
[----:B------:R-:W-:Y:S01]  /*1aa20*/  FMNMX.FTZ R2, R146, R2, !PT ;  /* 0x0000000292027209 */ /* 0x000fe20007810000 */
[----:B------:R-:W-:Y:S01]  /*1aa30*/  FADD.FTZ R15, R194, R15 ;  /* 0x0000000fc20f7221 */ /* 0x000fe20000010000 */
[----:B------:R-:W-:Y:S02]  /*1aa40*/  F2FP.BF16.F32.PACK_AB R194, R21, R194 ;  /* 0x000000c215c2723e */ /* 0x000fe400000010ff */
[----:B------:R-:W-:Y:S01]  /*1aa50*/  FMNMX.FTZ R2, R147, R2, !PT ;  /* 0x0000000293027209 */ /* 0x000fe20007810000 */
[----:B------:R-:W-:-:S03]  /*1aa60*/  FADD.FTZ R15, R21, R15 ;  /* 0x0000000f150f7221 */ /* 0x000fc60000010000 */
[----:B------:R-:W-:Y:S01]  /*1aa70*/  FMNMX.FTZ R2, R150, R2, !PT ;  /* 0x0000000296027209 */ /* 0x000fe20007810000 */
[----:B------:R-:W-:Y:S01]  /*1aa80*/  FADD.FTZ R15, R188, R15 ;  /* 0x0000000fbc0f7221 */ /* 0x000fe20000010000 */
[C---:B--2---:R-:W-:Y:S02]  /*1aa90*/  F2FP.BF16.F32.PACK_AB R188, R144.reuse, R188 ;  /* 0x000000bc90bc723e */ /* 0x044fe400000010ff */
[----:B------:R-:W-:Y:S01]  /*1aaa0*/  FMNMX.FTZ R2, R151, R2, !PT ;  /* 0x0000000297027209 */ /* 0x000fe20007810000 */
[----:B------:R-:W-:-:S03]  /*1aab0*/  FADD.FTZ R15, R144, R15 ;  /* 0x0000000f900f7221 */ /* 0x000fc60000010000 */
[----:B------:R-:W-:Y:S01]  /*1aac0*/  FMNMX.FTZ R2, R138, R2, !PT ;  /* 0x000000028a027209 */ /* 0x000fe20007810000 */
[----:B0-----:R-:W-:Y:S01]  /*1aad0*/  FADD.FTZ R15, R190, R15 ;  /* 0x0000000fbe0f7221 */ /* 0x001fe20000010000 */
[C---:B------:R-:W-:Y:S02]  /*1aae0*/  F2FP.BF16.F32.PACK_AB R190, R10.reuse, R190 ;  /* 0x000000be0abe723e */ /* 0x040fe400000010ff */
[----:B------:R-:W-:Y:S01]  /*1aaf0*/  FMNMX.FTZ R2, R139, R2, !PT ;  /* 0x000000028b027209 */ /* 0x000fe20007810000 */
[----:B------:R-:W-:Y:S01]  /*1ab00*/  FADD.FTZ R15, R10, R15 ;  /* 0x0000000f0a0f7221 */ /* 0x000fe20000010000 */
[----:B------:R-:W-:Y:S02]  /*1ab10*/  IMAD.MOV.U32 R10, RZ, RZ, R217 ;  /* 0x000000ffff0a7224 */ /* 0x000fe400078e00d9 */
        /* <DEDUP_REMOVED lines=13> */
[----:B0-----:R-:W-:-:S05]  /*1abf0*/  FMNMX.FTZ R4, R2, R4, !PT ;  /* 0x0000000402047209 */ /* 0x001fca0007810000 */
[----:B------:R-:W-:-:S04]  /*1ac00*/  FADD.FTZ R2, -R4, R7 ;  /* 0x0000000704027221 */ /* 0x000fc80000010100 */
[-C--:B------:R-:W-:Y:S01]  /*1ac10*/  FMUL.FTZ R2, R2, R0.reuse ;  /* 0x0000000002027220 */ /* 0x080fe20000410000 */
[----:B------:R-:W-:Y:S02]  /*1ac20*/  WARPGROUP.DEPBAR.LE gsb0, 0x0 ;  /* 0x00008000000079c5 */ /* 0x000fe40000010000 */
[----:B------:R-:W-:Y:S01]  /*1ac30*/  WARPGROUP.ARRIVE ;  /* 0x00000000000079c5 */ /* 0x000fe20000000000 */
[-CC-:B------:R-:W-:Y:S01]  /*1ac40*/  FFMA.FTZ R184, R136, R0.reuse, -R13.reuse ;  /* 0x0000000088b87223 */ /* 0x180fe2000001080d */
[-CC-:B------:R-:W-:Y:S01]  /*1ac50*/  FFMA.FTZ R136, R137, R0.reuse, -R13.reuse ;  /* 0x0000000089887223 */ /* 0x180fe2000001080d */
[-CC-:B------:R-:W-:Y:S01]  /*1ac60*/  FFMA.FTZ R186, R140, R0.reuse, -R13.reuse ;  /* 0x000000008cba7223 */ /* 0x180fe2000001080d */
[----:B------:R-:W-:Y:S01]  /*1ac70*/  FFMA.FTZ R137, R141, R0, -R13 ;  /* 0x000000008d897223 */ /* 0x000fe2000001080d */
[----:B------:R-:W-:Y:S01]  /*1ac80*/  MUFU.EX2 R2, R2 ;  /* 0x0000000200027308 */ /* 0x000fe20000000800 */
[----:B------:R-:W-:Y:S01]  /*1ac90*/  HGMMA.64x192x16.F32.BF16 R24, R180, gdesc[UR4].tnspB, R24, gsb0 ;  /* 0x42e00004b4187df0 */ /* 0x000fe20008001818 */
[----:B------:R-:W-:-:S06]  /*1aca0*/  R2UR UR6, R12 ;  /* 0x000000000c0672ca */ /* 0x000fcc00000e0000 */
[----:B------:R-:W0:Y:S08]  /*1acb0*/  MUFU.EX2 R184, R184 ;  /* 0x000000b800b87308 */ /* 0x000e300000000800 */
[----:B------:R-:W1:Y:S08]  /*1acc0*/  MUFU.EX2 R136, R136 ;  /* 0x0000008800887308 */ /* 0x000e700000000800 */
[----:B------:R-:W2:Y:S01]  /*1acd0*/  MUFU.EX2 R186, R186 ;  /* 0x000000ba00ba7308 */ /* 0x000ea20000000800 */
[----:B0-----:R-:W-:-:S07]  /*1ace0*/  FADD.FTZ R15, R184, R15 ;  /* 0x0000000fb80f7221 */ /* 0x001fce0000010000 */
[----:B------:R-:W0:Y:S01]  /*1acf0*/  MUFU.EX2 R137, R137 ;  /* 0x0000008900897308 */ /* 0x000e220000000800 */
[C---:B-1----:R-:W-:Y:S01]  /*1ad00*/  FADD.FTZ R15, R136.reuse, R15 ;  /* 0x0000000f880f7221 */ /* 0x042fe20000010000 */
[----:B------:R-:W-:-:S03]  /*1ad10*/  F2FP.BF16.F32.PACK_AB R184, R136, R184 ;  /* 0x000000b888b8723e */ /* 0x000fc600000010ff */
[----:B--2---:R-:W-:-:S04]  /*1ad20*/  FADD.FTZ R15, R186, R15 ;  /* 0x0000000fba0f7221 */ /* 0x004fc80000010000 */
[C---:B0-----:R-:W-:Y:S01]  /*1ad30*/  FADD.FTZ R15, R137.reuse, R15 ;  /* 0x0000000f890f7221 */ /* 0x041fe20000010000 */
[----:B------:R-:W-:Y:S01]  /*1ad40*/  F2FP.BF16.F32.PACK_AB R186, R137, R186 ;  /* 0x000000ba89ba723e */ /* 0x000fe200000010ff */
[----:B------:R-:W-:Y:S02]  /*1ad50*/  WARPGROUP.DEPBAR.LE gsb0, 0x0 ;  /* 0x00008000000079c5 */ /* 0x000fe40000010000 */
[-CC-:B------:R-:W-:Y:S01]  /*1ad60*/  FFMA.FTZ R180, R128, R0.reuse, -R13.reuse ;  /* 0x0000000080b47223 */ /* 0x180fe2000001080d */
[-CC-:B------:R-:W-:Y:S01]  /*1ad70*/  FFMA.FTZ R128, R129, R0.reuse, -R13.reuse ;  /* 0x0000000081807223 */ /* 0x180fe2000001080d */
[-CC-:B------:R-:W-:Y:S01]  /*1ad80*/  FFMA.FTZ R182, R132, R0.reuse, -R13.reuse ;  /* 0x0000000084b67223 */ /* 0x180fe2000001080d */
[-CC-:B------:R-:W-:Y:S01]  /*1ad90*/  FFMA.FTZ R129, R133, R0.reuse, -R13.reuse ;  /* 0x0000000085817223 */ /* 0x180fe2000001080d */
[-C--:B------:R-:W-:Y:S01]  /*1ada0*/  FFMA.FTZ R13, R125, R0.reuse, -R13 ;  /* 0x000000007d0d7223 */ /* 0x080fe2000001080d */
[----:B------:R-:W-:Y:S01]  /*1adb0*/  WARPGROUP.ARRIVE ;  /* 0x00000000000079c5 */ /* 0x000fe20000000000 */
[-C--:B------:R-:W-:Y:S01]  /*1adc0*/  FMUL.FTZ R125, R4, R0.reuse ;  /* 0x00000000047d7220 */ /* 0x080fe20000410000 */
[----:B------:R-:W-:Y:S03]  /*1add0*/  MUFU.EX2 R180, R180 ;  /* 0x000000b400b47308 */ /* 0x000fe60000000800 */
        /* <DEDUP_REMOVED lines=12> */
[----:B------:R-:W-:Y:S01]  /*1aea0*/  FFMA.FTZ R181, R130, R0, -R125 ;  /* 0x0000000082b57223 */ /* 0x000fe2000001087d */
[----:B------:R-:W1:Y:S01]  /*1aeb0*/  MUFU.EX2 R201, R201 ;  /* 0x000000c900c97308 */ /* 0x000e620000000800 */
[----:B0-----:R-:W-:-:S02]  /*1aec0*/  IMAD.MOV.U32 R13, RZ, RZ, 0x40000040 ;  /* 0x40000040ff0d7424 */ /* 0x001fc400078e00ff */
[-CC-:B------:R-:W-:Y:S01]  /*1aed0*/  FFMA.FTZ R140, R159, R0.reuse, -R125.reuse ;  /* 0x000000009f8c7223 */ /* 0x180fe2000001087d */
[-CC-:B------:R-:W-:Y:S01]  /*1aee0*/  FFMA.FTZ R189, R146, R0.reuse, -R125.reuse ;  /* 0x0000000092bd7223 */ /* 0x180fe2000001087d */
[-CC-:B------:R-:W-:Y:S01]  /*1aef0*/  FFMA.FTZ R12, R147, R0.reuse, -R125.reuse ;  /* 0x00000000930c7223 */ /* 0x180fe2000001087d */
[-CC-:B------:R-:W-:Y:S01]  /*1af00*/  FFMA.FTZ R191, R150, R0.reuse, -R125.reuse ;  /* 0x0000000096bf7223 */ /* 0x180fe2000001087d */
[----:B------:R-:W-:Y:S01]  /*1af10*/  R2UR UR7, R13 ;  /* 0x000000000d0772ca */ /* 0x000fe200000e0000 */
[-CC-:B------:R-:W-:Y:S01]  /*1af20*/  FFMA.FTZ R151, R151, R0.reuse, -R125.reuse ;  /* 0x0000000097977223 */ /* 0x180fe2000001087d */
[----:B------:R-:W0:Y:S01]  /*1af30*/  MUFU.EX2 R124, R124 ;  /* 0x0000007c007c7308 */ /* 0x000e220000000800 */
[-C--:B------:R-:W-:Y:S01]  /*1af40*/  FFMA.FTZ R185, R138, R0.reuse, -R125 ;  /* 0x000000008ab97223 */ /* 0x080fe2000001087d */
[----:B------:R-:W-:Y:S01]  /*1af50*/  @!P1 PRMT R13, RZ, 0x654, R11 ;  /* 0x00000654ff0d9816 */ /* 0x000fe2000000000b */
[-CC-:B------:R-:W-:Y:S01]  /*1af60*/  FFMA.FTZ R139, R139, R0.reuse, -R125.reuse ;  /* 0x000000008b8b7223 */ /* 0x180fe2000001087d */
[-CC-:B------:R-:W-:Y:S01]  /*1af70*/  FFMA.FTZ R187, R142, R0.reuse, -R125.reuse ;  /* 0x000000008ebb7223 */ /* 0x180fe2000001087d */
[-CC-:B------:R-:W-:Y:S01]  /*1af80*/  FFMA.FTZ R183, R134, R0.reuse, -R125.reuse ;  /* 0x0000000086b77223 */ /* 0x180fe2000001087d */
[-CC-:B------:R-:W-:Y:S01]  /*1af90*/  FFMA.FTZ R135, R135, R0.reuse, -R125.reuse ;  /* 0x0000000087877223 */ /* 0x180fe2000001087d */
[----:B------:R-:W-:Y:S01]  /*1afa0*/  FFMA.FTZ R122, R122, R0, -R125 ;  /* 0x000000007a7a7223 */ /* 0x000fe2000001087d */
[----:B------:R-:W2:Y:S01]  /*1afb0*/  MUFU.EX2 R203, R203 ;  /* 0x000000cb00cb7308 */ /* 0x000ea20000000800 */
[----:B-1----:R-:W-:Y:S01]  /*1afc0*/  FFMA.FTZ R14, R2, R14, R201 ;  /* 0x0000000e020e7223 */ /* 0x002fe200000100c9 */
[-C--:B------:R-:W-:Y:S01]  /*1afd0*/  FFMA.FTZ R123, R123, R0.reuse, -R125 ;  /* 0x000000007b7b7223 */ /* 0x080fe2000001087d */
[----:B------:R-:W-:Y:S01]  /*1afe0*/  HGMMA.64x192x16.F32.BF16 R24, R176, gdesc[UR4].tnspB, R24, gsb0 ;  /* 0x42e00004b0187df0 */ /* 0x000fe20008001818 */
[----:B------:R-:W-:Y:S01]  /*1aff0*/  FADD.FTZ R15, R180, R15 ;  /* 0x0000000fb40f7221 */ /* 0x000fe20000010000 */
[----:B------:R-:W-:-:S03]  /*1b000*/  FFMA.FTZ R126, R126, R0, -R125 ;  /* 0x000000007e7e7223 */ /* 0x000fc6000001087d */
[----:B------:R-:W1:Y:S01]  /*1b010*/  MUFU.EX2 R141, R141 ;  /* 0x0000008d008d7308 */ /* 0x000e620000000800 */
[C---:B0-----:R-:W-:Y:S01]  /*1b020*/  FADD.FTZ R14, R124.reuse, R14 ;  /* 0x0000000e7c0e7221 */ /* 0x041fe20000010000 */
[----:B------:R-:W-:-:S06]  /*1b030*/  F2FP.BF16.F32.PACK_AB R201, R124, R201 ;  /* 0x000000c97cc9723e */ /* 0x000fcc00000010ff */
[----:B------:R-:W0:Y:S01]  /*1b040*/  MUFU.EX2 R197, R197 ;  /* 0x000000c500c57308 */ /* 0x000e220000000800 */
[----:B--2---:R-:W-:-:S07]  /*1b050*/  FADD.FTZ R14, R203, R14 ;  /* 0x0000000ecb0e7221 */ /* 0x004fce0000010000 */
[----:B------:R-:W2:Y:S01]  /*1b060*/  MUFU.EX2 R133, R133 ;  /* 0x0000008500857308 */ /* 0x000ea20000000800 */
[C---:B-1----:R-:W-:Y:S01]  /*1b070*/  FADD.FTZ R14, R141.reuse, R14 ;  /* 0x0000000e8d0e7221 */ /* 0x042fe20000010000 */
[----:B------:R-:W-:-:S06]  /*1b080*/  F2FP.BF16.F32.PACK_AB R203, R141, R203 ;  /* 0x000000cb8dcb723e */ /* 0x000fcc00000010ff */
[----:B------:R-:W1:Y:S01]  /*1b090*/  MUFU.EX2 R199, R199 ;  /* 0x000000c700c77308 */ /* 0x000e620000000800 */
[----:B0-----:R-:W-:-:S07]  /*1b0a0*/  FADD.FTZ R14, R197, R14 ;  /* 0x0000000ec50e7221 */ /* 0x001fce0000010000 */
[----:B------:R-:W0:Y:S01]  /*1b0b0*/  MUFU.EX2 R145, R145 ;  /* 0x0000009100917308 */ /* 0x000e220000000800 */
[----:B--2---:R-:W-:Y:S01]  /*1b0c0*/  FADD.FTZ R130, R133, R14 ;  /* 0x0000000e85827221 */ /* 0x004fe20000010000 */
[----:B------:R-:W-:Y:S01]  /*1b0d0*/  FFMA.FTZ R14, R131, R0, -R125 ;  /* 0x00000000830e7223 */ /* 0x000fe2000001087d */
[----:B------:R-:W-:-:S05]  /*1b0e0*/  F2FP.BF16.F32.PACK_AB R197, R133, R197 ;  /* 0x000000c585c5723e */ /* 0x000fca00000010ff */
[----:B------:R-:W2:Y:S01]  /*1b0f0*/  MUFU.EX2 R193, R193 ;  /* 0x000000c100c17308 */ /* 0x000ea20000000800 */
[----:B-1----:R-:W-:-:S07]  /*1b100*/  FADD.FTZ R130, R199, R130 ;  /* 0x00000082c7827221 */ /* 0x002fce0000010000 */
        /* <DEDUP_REMOVED lines=11> */
[C---:B--2---:R-:W-:Y:S01]  /*1b1c0*/  FADD.FTZ R130, R140.reuse, R130 ;  /* 0x000000828c827221 */ /* 0x044fe20000010000 */
[----:B------:R-:W-:-:S06]  /*1b1d0*/  F2FP.BF16.F32.PACK_AB R195, R140, R195 ;  /* 0x000000c38cc3723e */ /* 0x000fcc00000010ff */
[----:B------:R-:W2:Y:S01]  /*1b1e0*/  MUFU.EX2 R191, R191 ;  /* 0x000000bf00bf7308 */ /* 0x000ea20000000800 */
[----:B-1----:R-:W-:-:S07]  /*1b1f0*/  FADD.FTZ R130, R189, R130 ;  /* 0x00000082bd827221 */ /* 0x002fce0000010000 */
[----:B------:R-:W1:Y:S01]  /*1b200*/  MUFU.EX2 R11, R151 ;  /* 0x00000097000b7308 */ /* 0x000e620000000800 */
[C---:B0-----:R-:W-:Y:S01]  /*1b210*/  FADD.FTZ R130, R12.reuse, R130 ;  /* 0x000000820c827221 */ /* 0x041fe20000010000 */
[----:B------:R-:W-:-:S06]  /*1b220*/  F2FP.BF16.F32.PACK_AB R189, R12, R189 ;  /* 0x000000bd0cbd723e */ /* 0x000fcc00000010ff */
[----:B------:R-:W0:Y:S01]  /*1b230*/  MUFU.EX2 R185, R185 ;  /* 0x000000b900b97308 */ /* 0x000e220000000800 */
[----:B--2---:R-:W-:-:S07]  /*1b240*/  FADD.FTZ R130, R191, R130 ;  /* 0x00000082bf827221 */ /* 0x004fce0000010000 */
[----:B------:R-:W-:Y:S01]  /*1b250*/  MUFU.EX2 R187, R187 ;  /* 0x000000bb00bb7308 */ /* 0x000fe20000000800 */
[C---:B-1----:R-:W-:Y:S01]  /*1b260*/  FADD.FTZ R130, R11.reuse, R130 ;  /* 0x000000820b827221 */ /* 0x042fe20000010000 */
[----:B------:R-:W-:-:S06]  /*1b270*/  F2FP.BF16.F32.PACK_AB R191, R11, R191 ;  /* 0x000000bf0bbf723e */ /* 0x000fcc00000010ff */
[----:B------:R-:W-:Y:S01]  /*1b280*/  MUFU.EX2 R181, R181 ;  /* 0x000000b500b57308 */ /* 0x000fe20000000800 */
[----:B0-----:R-:W-:-:S07]  /*1b290*/  FADD.FTZ R130, R185, R130 ;  /* 0x00000082b9827221 */ /* 0x001fce0000010000 */
[----:B------:R-:W0:Y:S08]  /*1b2a0*/  MUFU.EX2 R128, R128 ;  /* 0x0000008000807308 */ /* 0x000e300000000800 */
[----:B------:R-:W-:Y:S08]  /*1b2b0*/  MUFU.EX2 R14, R14 ;  /* 0x0000000e000e7308 */ /* 0x000ff00000000800 */
[----:B------:R-:W1:Y:S01]  /*1b2c0*/  MUFU.EX2 R182, R182 ;  /* 0x000000b600b67308 */ /* 0x000e620000000800 */
[C---:B0-----:R-:W-:Y:S01]  /*1b2d0*/  FADD.FTZ R15, R128.reuse, R15 ;  /* 0x0000000f800f7221 */ /* 0x041fe20000010000 */
[----:B------:R-:W-:-:S06]  /*1b2e0*/  F2FP.BF16.F32.PACK_AB R180, R128, R180 ;  /* 0x000000b480b4723e */ /* 0x000fcc00000010ff */
[----:B------:R-:W-:Y:S08]  /*1b2f0*/  MUFU.EX2 R183, R183 ;  /* 0x000000b700b77308 */ /* 0x000ff00000000800 */
[----:B------:R-:W0:Y:S01]  /*1b300*/  MUFU.EX2 R129, R129 ;  /* 0x0000008100817308 */ /* 0x000e220000000800 */
[----:B-1----:R-:W-:-:S07]  /*1b310*/  FADD.FTZ R15, R182, R15 ;  /* 0x0000000fb60f7221 */ /* 0x002fce0000010000 */
[----:B------:R-:W-:Y:S08]  /*1b320*/  MUFU.EX2 R135, R135 ;  /* 0x0000008700877308 */ /* 0x000ff00000000800 */
[----:B------:R-:W-:Y:S01]  /*1b330*/  MUFU.EX2 R122, R122 ;  /* 0x0000007a007a7308 */ /* 0x000fe20000000800 */
[C---:B0-----:R-:W-:Y:S01]  /*1b340*/  FADD.FTZ R15, R129.reuse, R15 ;  /* 0x0000000f810f7221 */ /* 0x041fe20000010000 */
[----:B------:R-:W-:-:S03]  /*1b350*/  F2FP.BF16.F32.PACK_AB R182, R129, R182 ;  /* 0x000000b681b6723e */ /* 0x000fc600000010ff */
[----:B------:R-:W-:-:S03]  /*1b360*/  FADD.FTZ R15, R8, R15 ;  /* 0x0000000f080f7221 */ /* 0x000fc60000010000 */
[----:B------:R-:W0:Y:S01]  /*1b370*/  MUFU.EX2 R123, R123 ;  /* 0x0000007b007b7308 */ /* 0x000e220000000800 */
[----:B------:R-:W-:-:S04]  /*1b380*/  FADD.FTZ R15, R120, R15 ;  /* 0x0000000f780f7221 */ /* 0x000fc80000010000 */
[----:B------:R-:W-:-:S03]  /*1b390*/  FADD.FTZ R15, R121, R15 ;  /* 0x0000000f790f7221 */ /* 0x000fc60000010000 */
[----:B------:R-:W-:Y:S01]  /*1b3a0*/  MUFU.EX2 R126, R126 ;  /* 0x0000007e007e7308 */ /* 0x000fe20000000800 */
[C---:B------:R-:W-:Y:S01]  /*1b3b0*/  FADD.FTZ R15, R7.reuse, R15 ;  /* 0x0000000f070f7221 */ /* 0x040fe20000010000 */
[----:B------:R-:W-:Y:S02]  /*1b3c0*/  WARPGROUP.DEPBAR.LE gsb0, 0x0 ;  /* 0x00008000000079c5 */ /* 0x000fe40000010000 */
[----:B------:R1:W-:Y:S01]  /*1b3d0*/  @!P1 SYNCS.ARRIVE.TRANS64.RED.A1T0 RZ, [R13+URZ], RZ ;  /* 0x000000ff0dff99a7 */ /* 0x0003e2000810043f */
[----:B------:R-:W-:Y:S01]  /*1b3e0*/  F2FP.BF16.F32.PACK_AB R176, R120, R8 ;  /* 0x0000000878b0723e */ /* 0x000fe200000010ff */
[----:B------:R-:W-:Y:S01]  /*1b3f0*/  IMAD.MOV.U32 R8, RZ, RZ, R5 ;  /* 0x000000ffff087224 */ /* 0x000fe200078e0005 */
[----:B------:R-:W-:Y:S01]  /*1b400*/  F2FP.BF16.F32.PACK_AB R178, R7, R121 ;  /* 0x0000007907b2723e */ /* 0x000fe200000010ff */
[----:B------:R-:W-:Y:S01]  /*1b410*/  IMAD.MOV.U32 R7, RZ, RZ, R4 ;  /* 0x000000ffff077224 */ /* 0x000fe200078e0004 */
[----:B0-----:R-:W-:Y:S01]  /*1b420*/  F2FP.BF16.F32.PACK_AB R177, R123, R122 ;  /* 0x0000007a7bb1723e */ /* 0x001fe200000010ff */
[----:B------:R0:W-:Y:S01]  /*1b430*/  @!P1 SYNCS.ARRIVE.TRANS64.RED.A1T0 RZ, [R9+URZ], RZ ;  /* 0x000000ff09ff99a7 */ /* 0x0001e2000810043f */
[-CC-:B-1----:R-:W-:Y:S01]  /*1b440*/  FFMA.FTZ R13, R143, R0.reuse, -R125.reuse ;  /* 0x000000008f0d7223 */ /* 0x182fe2000001087d */
[----:B------:R-:W-:-:S05]  /*1b450*/  FFMA.FTZ R125, R127, R0, -R125 ;  /* 0x000000007f7d7223 */ /* 0x000fca000001087d */
[----:B------:R-:W-:Y:S08]  /*1b460*/  MUFU.EX2 R13, R13 ;  /* 0x0000000d000d7308 */ /* 0x000ff00000000800 */
[----:B0-----:R-:W0:Y:S08]  /*1b470*/  MUFU.EX2 R9, R139 ;  /* 0x0000008b00097308 */ /* 0x001e300000000800 */
[----:B------:R-:W1:Y:S01]  /*1b480*/  MUFU.EX2 R125, R125 ;  /* 0x0000007d007d7308 */ /* 0x000e620000000800 */
[C---:B0-----:R-:W-:Y:S01]  /*1b490*/  FADD.FTZ R130, R9.reuse, R130 ;  /* 0x0000008209827221 */ /* 0x041fe20000010000 */
[----:B------:R-:W-:Y:S01]  /*1b4a0*/  F2FP.BF16.F32.PACK_AB R185, R9, R185 ;  /* 0x000000b909b9723e */ /* 0x000fe200000010ff */
[----:B------:R-:W-:-:S02]  /*1b4b0*/  IMAD.MOV.U32 R9, RZ, RZ, R218 ;  /* 0x000000ffff097224 */ /* 0x000fc400078e00da */
[----:B------:R-:W-:Y:S01]  /*1b4c0*/  FADD.FTZ R130, R187, R130 ;  /* 0x00000082bb827221 */ /* 0x000fe20000010000 */
[----:B------:R-:W-:-:S03]  /*1b4d0*/  F2FP.BF16.F32.PACK_AB R187, R13, R187 ;  /* 0x000000bb0dbb723e */ /* 0x000fc600000010ff */
[----:B------:R-:W-:Y:S01]  /*1b4e0*/  FADD.FTZ R130, R13, R130 ;  /* 0x000000820d827221 */ /* 0x000fe20000010000 */
[----:B-1----:R-:W-:-:S03]  /*1b4f0*/  F2FP.BF16.F32.PACK_AB R179, R125, R126 ;  /* 0x0000007e7db3723e */ /* 0x002fc600000010ff */
[----:B------:R-:W-:Y:S01]  /*1b500*/  FADD.FTZ R130, R181, R130 ;  /* 0x00000082b5827221 */ /* 0x000fe20000010000 */
[----:B------:R-:W-:-:S03]  /*1b510*/  F2FP.BF16.F32.PACK_AB R181, R14, R181 ;  /* 0x000000b50eb5723e */ /* 0x000fc600000010ff */
[----:B------:R-:W-:-:S04]  /*1b520*/  FADD.FTZ R130, R14, R130 ;  /* 0x000000820e827221 */ /* 0x000fc80000010000 */
[----:B------:R-:W-:Y:S01]  /*1b530*/  FADD.FTZ R130, R183, R130 ;  /* 0x00000082b7827221 */ /* 0x000fe20000010000 */
[----:B------:R-:W-:-:S03]  /*1b540*/  F2FP.BF16.F32.PACK_AB R183, R135, R183 ;  /* 0x000000b787b7723e */ /* 0x000fc600000010ff */
[----:B------:R-:W-:-:S04]  /*1b550*/  FADD.FTZ R130, R135, R130 ;  /* 0x0000008287827221 */ /* 0x000fc80000010000 */
[----:B------:R-:W-:-:S04]  /*1b560*/  FADD.FTZ R130, R122, R130 ;  /* 0x000000827a827221 */ /* 0x000fc80000010000 */
[----:B------:R-:W-:-:S04]  /*1b570*/  FADD.FTZ R130, R123, R130 ;  /* 0x000000827b827221 */ /* 0x000fc80000010000 */
[----:B------:R-:W-:-:S04]  /*1b580*/  FADD.FTZ R130, R126, R130 ;  /* 0x000000827e827221 */ /* 0x000fc80000010000 */
[----:B------:R-:W-:Y:S01]  /*1b590*/  FADD.FTZ R14, R125, R130 ;  /* 0x000000827d0e7221 */ /* 0x000fe20000010000 */
[----:B------:R-:W-:Y:S06]  /*1b5a0*/  @P2 BRA `(.L_x_614) ;  /* 0xffffffb000b02947 */ /* 0x000fec000383ffff */
.L_x_603:
[----:B------:R-:W-:Y:S05]  /*1b5b0*/  BSYNC B0 ;  /* 0x0000000000007941 */ /* 0x000fea0003800000 */
.L_x_602:
        /* <DEDUP_REMOVED lines=99> */
.L_x_615:
[----:B------:R-:W-:Y:S01]  /*1bbf0*/  IMAD R6, R217, 0x8, R16 ;  /* 0x00000008d9067824 */ /* 0x000fe200078e0210 */
[----:B------:R-:W-:-:S04]  /*1bc00*/  SHF.L.U32 R3, R218, 0x1f, RZ ;  /* 0x0000001fda037819 */ /* 0x000fc800000006ff */
[----:B------:R0:W1:Y:S01]  /*1bc10*/  SYNCS.PHASECHK.TRANS64.TRYWAIT P2, [R6+URZ+0x36850], R3 ;  /* 0x03685003060075a7 */ /* 0x000062000804017f */
[----:B------:R-:W-:Y:S05]  /*1bc20*/  @!P0 BRA `(.L_x_616) ;  /* 0x0000000000048947 */ /* 0x000fea0003800000 */
[----:B------:R-:W-:Y:S01]  /*1bc30*/  BPT.TRAP 0x1 ;  /* 0x000000040000795c */ /* 0x000fe20000300000 */
.L_x_616:
[----:B------:R-:W-:Y:S01]  /*1bc40*/  VIADD R16, R16, 0x400 ;  /* 0x0000040010107836 */ /* 0x000fe20000000000 */
[----:B------:R-:W-:Y:S04]  /*1bc50*/  BSSY B0, `(.L_x_617) ;  /* 0x0000008000007945 */ /* 0x000fe80003800000 */
[----:B------:R-:W-:-:S04]  /*1bc60*/  SHF.R.U32.HI R16, RZ, 0x4, R16 ;  /* 0x00000004ff107819 */ /* 0x000fc80000011610 */
[----:B------:R-:W-:-:S04]  /*1bc70*/  LOP3.LUT R16, R16, 0x3fff, RZ, 0xc0, !PT ;  /* 0x00003fff10107812 */ /* 0x000fc800078ec0ff */
[----:B------:R-:W-:-:S05]  /*1bc80*/  LOP3.LUT R16, R16, 0x3800000, RZ, 0xfc, !PT ;  /* 0x0380000010107812 */ /* 0x000fca00078efcff */
[----:B------:R-:W-:Y:S01]  /*1bc90*/  IMAD R7, R217, 0xa80, R16 ;  /* 0x00000a80d9077824 */ /* 0x000fe200078e0210 */
[----:B-1----:R-:W-:Y:S06]  /*1bca0*/  @P2 BRA `(.L_x_618) ;  /* 0x0000000000082947 */ /* 0x002fec0003800000 */
[----:B------:R-:W1:Y:S02]  /*1bcb0*/  SYNCS.PHASECHK.TRANS64.TRYWAIT P0, [R6+URZ+0x36850], R3 ;  /* 0x03685003060075a7 */ /* 0x000e64000800017f */
[----:B-1----:R-:W-:Y:S05]  /*1bcc0*/  @!P0 BRA `(.L_x_619) ;  /* 0x000000d000ec8947 */ /* 0x002fea0003800000 */
.L_x_618:
[----:B------:R-:W-:Y:S05]  /*1bcd0*/  BSYNC B0 ;  /* 0x0000000000007941 */ /* 0x000fea0003800000 */
.L_x_617:
[----:B------:R-:W-:Y:S01]  /*1bce0*/  IMAD.MOV.U32 R2, RZ, RZ, R7 ;  /* 0x000000ffff027224 */ /* 0x000fe200078e0007 */
[----:B------:R-:W-:Y:S01]  /*1bcf0*/  WARPGROUP.ARRIVE ;  /* 0x00000000000079c5 */ /* 0x000fe20000000000 */
[----:B01----:R-:W-:Y:S02]  /*1bd00*/  IMAD.MOV.U32 R3, RZ, RZ, 0x40000040 ;  /* 0x40000040ff037424 */ /* 0x003fe400078e00ff */
[----:B------:R-:W-:Y:S01]  /*1bd10*/  @!P1 VIADD R12, R6, 0x36860 ;  /* 0x00036860060c9836 */ /* 0x000fe20000000000 */
[----:B------:R-:W-:Y:S01]  /*1bd20*/  R2UR UR6, R2 ;  /* 0x00000000020672ca */ /* 0x000fe200000e0000 */
[----:B------:R-:W-:Y:S01]  /*1bd30*/  VIADD R2, R7, 0x80 ;  /* 0x0000008007027836 */ /* 0x000fe20000000000 */
[----:B------:R-:W-:Y:S01]  /*1bd40*/  R2UR UR7, R3 ;  /* 0x00000000030772ca */ /* 0x000fe200000e0000 */
[----:B------:R-:W-:Y:S01]  /*1bd50*/  IMAD.MOV.U32 R3, RZ, RZ, 0x40000040 ;  /* 0x40000040ff037424 */ /* 0x000fe200078e00ff */
[----:B------:R-:W-:Y:S01]  /*1bd60*/  @!P1 PRMT R12, RZ, 0x654, R12 ;  /* 0x00000654ff0c9816 */ /* 0x000fe2000000000c */
[----:B------:R-:W-:-:S02]  /*1bd70*/  IMAD.MOV.U32 R6, RZ, RZ, RZ ;  /* 0x000000ffff067224 */ /* 0x000fc400078e00ff */
[----:B------:R-:W-:Y:S02]  /*1bd80*/  VIADD R217, R217, 0x1 ;  /* 0x00000001d9d97836 */ /* 0x000fe40000000000 */
[----:B------:R-:W-:-:S03]  /*1bd90*/  VIADD R227, R227, 0x1 ;  /* 0x00000001e3e37836 */ /* 0x000fc60000000000 */
[----:B------:R-:W-:-:S03]  /*1bda0*/  ISETP.NE.AND P2, PT, R217, 0x2, PT ;  /* 0x00000002d900780c */ /* 0x000fc60003f45270 */
[----:B------:R-:W-:Y:S01]  /*1bdb0*/  HGMMA.64x192x16.F32.BF16 R24, R200, gdesc[UR4].tnspB, R24, gsb0 ;  /* 0x42e00004c8187df0 */ /* 0x000fe20008001818 */
[----:B------:R-:W-:Y:S01]  /*1bdc0*/  R2UR UR6, R2 ;  /* 0x00000000020672ca */ /* 0x000fe200000e0000 */
[----:B------:R-:W-:Y:S01]  /*1bdd0*/  VIADD R2, R7, 0x100 ;  /* 0x0000010007027836 */ /* 0x000fe20000000000 */
[----:B------:R-:W-:Y:S01]  /*1bde0*/  R2UR UR7, R3 ;  /* 0x00000000030772ca */ /* 0x000fe200000e0000 */
[----:B------:R-:W-:Y:S01]  /*1bdf0*/  IMAD.MOV.U32 R3, RZ, RZ, 0x40000040 ;  /* 0x40000040ff037424 */ /* 0x000fe200078e00ff */
[----:B------:R-:W-:Y:S01]  /*1be00*/  SEL R217, R217, RZ, P2 ;  /* 0x000000ffd9d97207 */ /* 0x000fe20001000000 */
[----:B------:R-:W-:Y:S02]  /*1be10*/  WARPGROUP.DEPBAR.LE gsb0, 0x0 ;  /* 0x00008000000079c5 */ /* 0x000fe40000010000 */
[----:B------:R-:W-:-:S12]  /*1be20*/  WARPGROUP.ARRIVE ;  /* 0x00000000000079c5 */ /* 0x000fd80000000000 */
        /* <DEDUP_REMOVED lines=29> */
[----:B------:R-:W-:Y:S02]  /*1c000*/  R2UR UR6, R2 ;  /* 0x00000000020672ca */ /* 0x000fe400000e0000 */
[----:B------:R-:W-:Y:S01]  /*1c010*/  R2UR UR7, R3 ;  /* 0x00000000030772ca */ /* 0x000fe200000e0000 */
[----:B------:R-:W0:Y:S04]  /*1c020*/  SHFL.BFLY PT, R2, R15, 0x2, 0x1f ;  /* 0x0c401f000f027f89 */ /* 0x000e2800000e0000 */
[----:B------:R-:W1:Y:S01]  /*1c030*/  SHFL.BFLY PT, R3, R14, 0x2, 0x1f ;  /* 0x0c401f000e037f89 */ /* 0x000e6200000e0000 */
[----:B0-----:R-:W-:Y:S01]  /*1c040*/  FADD.FTZ R2, R2, R15 ;  /* 0x0000000f02027221 */ /* 0x001fe20000010000 */
[----:B-1----:R-:W-:-:S04]  /*1c050*/  FADD.FTZ R8, R3, R14 ;  /* 0x0000000e03087221 */ /* 0x002fc80000010000 */
[----:B------:R-:W0:Y:S04]  /*1c060*/  SHFL.BFLY PT, R3, R2, 0x1, 0x1f ;  /* 0x0c201f0002037f89 */ /* 0x000e2800000e0000 */
[----:B------:R-:W1:Y:S01]  /*1c070*/  SHFL.BFLY PT, R7, R8, 0x1, 0x1f ;  /* 0x0c201f0008077f89 */ /* 0x000e6200000e0000 */
[----:B0-----:R-:W-:Y:S01]  /*1c080*/  FADD.FTZ R13, R2, R3 ;  /* 0x00000003020d7221 */ /* 0x001fe20000010000 */
[----:B------:R-:W-:Y:S01]  /*1c090*/  SEL R3, RZ, 0x1, P2 ;  /* 0x00000001ff037807 */ /* 0x000fe20001000000 */
[----:B------:R-:W-:Y:S02]  /*1c0a0*/  IMAD.MOV.U32 R2, RZ, RZ, -0x800000 ;  /* 0xff800000ff027424 */ /* 0x000fe400078e00ff */
[----:B-1----:R-:W-:Y:S01]  /*1c0b0*/  FADD.FTZ R16, R8, R7 ;  /* 0x0000000708107221 */ /* 0x002fe20000010000 */
[----:B------:R-:W-:Y:S01]  /*1c0c0*/  FSETP.NE.FTZ.AND P0, PT, R13, RZ, PT ;  /* 0x000000ff0d00720b */ /* 0x000fe20003f15000 */
[----:B------:R-:W-:Y:S01]  /*1c0d0*/  IMAD.MOV.U32 R7, RZ, RZ, RZ ;  /* 0x000000ffff077224 */ /* 0x000fe200078e00ff */
[----:B------:R-:W-:Y:S01]  /*1c0e0*/  LOP3.LUT R218, R218, R3, RZ, 0x3c, !PT ;  /* 0x00000003dada7212 */ /* 0x000fe200078e3cff */
[----:B------:R-:W-:Y:S01]  /*1c0f0*/  IMAD.MOV.U32 R3, RZ, RZ, -0x800000 ;  /* 0xff800000ff037424 */ /* 0x000fe200078e00ff */
[----:B------:R-:W-:-:S09]  /*1c100*/  FSETP.NE.FTZ.AND P3, PT, R16, RZ, PT ;  /* 0x000000ff1000720b */ /* 0x000fd20003f75000 */
[----:B------:R-:W0:Y:S01]  /*1c110*/  @P0 MUFU.LG2 R9, R13 ;  /* 0x0000000d00090308 */ /* 0x000e220000000c00 */
[----:B------:R-:W-:-:S03]  /*1c120*/  @P0 FMUL.FTZ R8, R0, 0.69314718246459960938 ;  /* 0x3f31721800080820 */ /* 0x000fc60000410000 */
[----:B------:R-:W-:-:S04]  /*1c130*/  @P3 FMUL.FTZ R0, R0, 0.69314718246459960938 ;  /* 0x3f31721800003820 */ /* 0x000fc80000410000 */
        /* <DEDUP_REMOVED lines=109> */
.L_x_545:
[----:B------:R-:W0:Y:S08]  /*1c810*/  S2UR UR5, SR_CgaCtaId ;  /* 0x00000000000579c3 */ /* 0x000e300000008800 */
[----:B------:R-:W-:Y:S06]  /*1c820*/  BAR.SYNC.DEFER_BLOCKING 0x5, 0x180 ;  /* 0x0146000000007b1d */ /* 0x000fec0000010000 */
[----:B------:R-:W-:Y:S01]  /*1c830*/  UMOV UR4, 0x400 ;  /* 0x0000040000047882 */ /* 0x000fe20000000000 */
[----:B------:R-:W-:Y:S01]  /*1c840*/  BSSY B0, `(.L_x_620) ;  /* 0x00003c4000007945 */ /* 0x000fe20003800000 */
[----:B0-----:R-:W-:-:S06]  /*1c850*/  ULEA UR4, UR5, UR4, 0x18 ;  /* 0x0000000405047291 */ /* 0x001fcc000f8ec03f */
[----:B------:R-:W-:-:S05]  /*1c860*/  IMAD.U32 R16, RZ, RZ, UR4 ;  /* 0x00000004ff107e24 */ /* 0x000fca000f8e00ff */
[----:B------:R0:W1:Y:S01]  /*1c870*/  LDS.128 R148, [R16+0x368d0] ;  /* 0x0368d00010947984 */ /* 0x0000620000000c00 */
[----:B------:R-:W-:Y:S06]  /*1c880*/  BAR.ARV 0x4, 0x180 ;  /* 0x0106000000007b1d */ /* 0x000fec0000002000 */
[----:B------:R-:W-:Y:S05]  /*1c890*/  @P0 BRA `(.L_x_621) ;  /* 0x0000002c00a00947 */ /* 0x000fea0003800000 */
[----:B------:R-:W2:Y:S01]  /*1c8a0*/  LDL R0, [R1+0x7c] ;  /* 0x00007c0001007983 */ /* 0x000ea20000100800 */
[----:B------:R-:W-:Y:S01]  /*1c8b0*/  ULDC.64 UR6, c[0x0][0xc00] ;  /* 0x0003000000067ab9 */ /* 0x000fe20000000a00 */
[----:B------:R-:W-:Y:S01]  /*1c8c0*/  ULDC.64 UR4, c[0x0][0xc08] ;  /* 0x0003020000047ab9 */ /* 0x000fe20000000a00 */
[----:B------:R-:W3:Y:S01]  /*1c8d0*/  S2R R5, SR_SWINHI ;  /* 0x0000000000057919 */ /* 0x000ee20000002f00 */
[----:B------:R-:W4:Y:S04]  /*1c8e0*/  LDL.LU R141, [R1+0x6c] ;  /* 0x00006c00018d7983 */ /* 0x000f280000300800 */
[----:B------:R-:W4:Y:S01]  /*1c8f0*/  LDL R140, [R1+0x78] ;  /* 0x00007800018c7983 */ /* 0x000f220000100800 */
[----:B------:R-:W-:Y:S02]  /*1c900*/  MOV R134, R16 ;  /* 0x0000001000867202 */ /* 0x000fe40000000f00 */
[----:B---3--:R-:W-:Y:S01]  /*1c910*/  MOV R135, R5 ;  /* 0x0000000500877202 */ /* 0x008fe20000000f00 */
[----:B------:R-:W-:Y:S02]  /*1c920*/  BAR.SYNC.DEFER_BLOCKING 0x1, 0x100 ;  /* 0x0044000000007b1d */ /* 0x000fe40000010000 */
[----:B--2---:R-:W-:-:S03]  /*1c930*/  IMAD.WIDE R4, R0, 0x2, R134 ;  /* 0x0000000200047825 */ /* 0x004fc600078e0286 */
        /* <DEDUP_REMOVED lines=8> */
[----:B------:R-:W-:Y:S02]  /*1c9c0*/  SHF.R.U64 R88, R88, 0x3, RZ ;  /* 0x0000000358587819 */ /* 0x000fe400000012ff */
[----:B------:R-:W-:Y:S01]  /*1c9d0*/  IADD3 R80, P4, R4, 0x4040, RZ ;  /* 0x0000404004507810 */ /* 0x000fe20007f9e0ff */
[----:B------:R-:W-:Y:S01]  /*1c9e0*/  IMAD.X R11, RZ, RZ, R5, P2 ;  /* 0x000000ffff0b7224 */ /* 0x000fe200010e0605 */
[----:B------:R-:W-:Y:S02]  /*1c9f0*/  SHF.R.U64 R78, R78, 0x3, RZ ;  /* 0x000000034e4e7819 */ /* 0x000fe400000012ff */
[----:B------:R-:W-:-:S02]  /*1ca00*/  IADD3 R82, P3, R4, 0x4060, RZ ;  /* 0x0000406004527810 */ /* 0x000fc40007f7e0ff */
[----:B------:R-:W-:Y:S02]  /*1ca10*/  SHF.R.U64 R86, R86, 0x3, RZ ;  /* 0x0000000356567819 */ /* 0x000fe400000012ff */
[----:B------:R-:W-:Y:S02]  /*1ca20*/  SHF.R.U64 R84, R84, 0x3, RZ ;  /* 0x0000000354547819 */ /* 0x000fe400000012ff */
[C---:B------:R-:W-:Y:S02]  /*1ca30*/  LOP3.LUT R9, R4.reuse, 0x380, RZ, 0xc0, !PT ;  /* 0x0000038004097812 */ /* 0x040fe400078ec0ff */
[C---:B------:R-:W-:Y:S02]  /*1ca40*/  IADD3 R6, P0, R4.reuse, 0x4020, RZ ;  /* 0x0000402004067810 */ /* 0x040fe40007f1e0ff */
[----:B------:R-:W-:Y:S02]  /*1ca50*/  IADD3 R7, P2, R4, 0x8000, RZ ;  /* 0x0000800004077810 */ /* 0x000fe40007f5e0ff */
[----:B------:R-:W-:-:S02]  /*1ca60*/  LOP3.LUT R12, R88, R12, RZ, 0x3c, !PT ;  /* 0x0000000c580c7212 */ /* 0x000fc400078e3cff */
[----:B------:R-:W-:Y:S02]  /*1ca70*/  LOP3.LUT R88, R80, 0x380, RZ, 0xc0, !PT ;  /* 0x0000038050587812 */ /* 0x000fe400078ec0ff */
[----:B------:R-:W-:Y:S02]  /*1ca80*/  LOP3.LUT R14, R78, R14, RZ, 0x3c, !PT ;  /* 0x0000000e4e0e7212 */ /* 0x000fe400078e3cff */
[----:B------:R-:W-:Y:S02]  /*1ca90*/  LOP3.LUT R10, R86, R10, RZ, 0x3c, !PT ;  /* 0x0000000a560a7212 */ /* 0x000fe400078e3cff */
[----:B------:R-:W-:Y:S02]  /*1caa0*/  LOP3.LUT R76, R84, R76, RZ, 0x3c, !PT ;  /* 0x0000004c544c7212 */ /* 0x000fe400078e3cff */
[----:B------:R-:W-:Y:S01]  /*1cab0*/  LOP3.LUT R78, R82, 0x380, RZ, 0xc0, !PT ;  /* 0x00000380524e7812 */ /* 0x000fe200078ec0ff */
[----:B------:R-:W-:Y:S01]  /*1cac0*/  IMAD.X R15, RZ, RZ, R5, P6 ;  /* 0x000000ffff0f7224 */ /* 0x000fe200030e0605 */
[----:B------:R-:W-:-:S02]  /*1cad0*/  SHF.R.U64 R9, R9, 0x3, RZ ;  /* 0x0000000309097819 */ /* 0x000fc400000012ff */
[----:B------:R-:W-:Y:S02]  /*1cae0*/  LOP3.LUT R86, R6, 0x380, RZ, 0xc0, !PT ;  /* 0x0000038006567812 */ /* 0x000fe400078ec0ff */
[----:B------:R-:W-:Y:S01]  /*1caf0*/  LOP3.LUT R84, R7, 0x380, RZ, 0xc0, !PT ;  /* 0x0000038007547812 */ /* 0x000fe200078ec0ff */
[--C-:B------:R-:W-:Y:S01]  /*1cb00*/  IMAD.X R13, RZ, RZ, R5.reuse, P1 ;  /* 0x000000ffff0d7224 */ /* 0x100fe200008e0605 */
[----:B------:R-:W-:Y:S01]  /*1cb10*/  SHF.R.U64 R88, R88, 0x3, RZ ;  /* 0x0000000358587819 */ /* 0x000fe200000012ff */
[----:B------:R-:W-:Y:S01]  /*1cb20*/  IMAD.X R77, RZ, RZ, R5, P5 ;  /* 0x000000ffff4d7224 */ /* 0x000fe200028e0605 */
[C---:B------:R-:W-:Y:S02]  /*1cb30*/  IADD3 R8, P6, R4.reuse, 0x8040, RZ ;  /* 0x0000804004087810 */ /* 0x040fe40007fde0ff */
[C---:B------:R-:W-:Y:S02]  /*1cb40*/  IADD3 R0, P1, R4.reuse, 0x8020, RZ ;  /* 0x0000802004007810 */ /* 0x040fe40007f3e0ff */
[----:B------:R-:W-:-:S02]  /*1cb50*/  IADD3 R90, P5, R4, 0x8060, RZ ;  /* 0x00008060045a7810 */ /* 0x000fc40007fbe0ff */
[----:B------:R-:W-:Y:S02]  /*1cb60*/  SHF.R.U64 R91, R78, 0x3, RZ ;  /* 0x000000034e5b7819 */ /* 0x000fe400000012ff */
[----:B------:R-:W-:Y:S02]  /*1cb70*/  LOP3.LUT R4, R9, R4, RZ, 0x3c, !PT ;  /* 0x0000000409047212 */ /* 0x000fe400078e3cff */
[----:B------:R-:W-:Y:S02]  /*1cb80*/  SHF.R.U64 R86, R86, 0x3, RZ ;  /* 0x0000000356567819 */ /* 0x000fe400000012ff */
[----:B------:R-:W-:Y:S02]  /*1cb90*/  SHF.R.U64 R84, R84, 0x3, RZ ;  /* 0x0000000354547819 */ /* 0x000fe400000012ff */
[----:B------:R-:W-:Y:S02]  /*1cba0*/  LOP3.LUT R80, R88, R80, RZ, 0x3c, !PT ;  /* 0x0000005058507212 */ /* 0x000fe400078e3cff */
[----:B------:R-:W-:Y:S01]  /*1cbb0*/  LOP3.LUT R88, R8, 0x380, RZ, 0xc0, !PT ;  /* 0x0000038008587812 */ /* 0x000fe200078ec0ff */
[--C-:B------:R-:W-:Y:S01]  /*1cbc0*/  IMAD.X R79, RZ, RZ, R5.reuse, P0 ;  /* 0x000000ffff4f7224 */ /* 0x100fe200000e0605 */
[----:B------:R-:W-:Y:S01]  /*1cbd0*/  LOP3.LUT R82, R91, R82, RZ, 0x3c, !PT ;  /* 0x000000525b527212 */ /* 0x000fe200078e3cff */
[--C-:B------:R-:W-:Y:S01]  /*1cbe0*/  IMAD.X R81, RZ, RZ, R5.reuse, P4 ;  /* 0x000000ffff517224 */ /* 0x100fe200020e0605 */
[----:B------:R-:W-:Y:S01]  /*1cbf0*/  LOP3.LUT R136, R90, 0x380, RZ, 0xc0, !PT ;  /* 0x000003805a887812 */ /* 0x000fe200078ec0ff */
[--C-:B------:R-:W-:Y:S01]  /*1cc00*/  IMAD.X R83, RZ, RZ, R5.reuse, P3 ;  /* 0x000000ffff537224 */ /* 0x100fe200018e0605 */
[----:B------:R-:W-:Y:S01]  /*1cc10*/  LOP3.LUT R78, R86, R6, RZ, 0x3c, !PT ;  /* 0x00000006564e7212 */ /* 0x000fe200078e3cff */
[--C-:B------:R-:W-:Y:S01]  /*1cc20*/  IMAD.X R85, RZ, RZ, R5.reuse, P2 ;  /* 0x000000ffff557224 */ /* 0x100fe200010e0605 */
[----:B------:R-:W-:Y:S01]  /*1cc30*/  LOP3.LUT R84, R84, R7, RZ, 0x3c, !PT ;  /* 0x0000000754547212 */ /* 0x000fe200078e3cff */
[--C-:B------:R-:W-:Y:S01]  /*1cc40*/  IMAD.X R87, RZ, RZ, R5.reuse, P1 ;  /* 0x000000ffff577224 */ /* 0x100fe200008e0605 */
[----:B------:R-:W-:Y:S01]  /*1cc50*/  MOV R91, R4 ;  /* 0x00000004005b7202 */ /* 0x000fe20000000f00 */
[--C-:B------:R-:W-:Y:S01]  /*1cc60*/  IMAD.X R89, RZ, RZ, R5.reuse, P6 ;  /* 0x000000ffff597224 */ /* 0x100fe200030e0605 */
[----:B------:R-:W-:Y:S01]  /*1cc70*/  F2FP.BF16.F32.PACK_AB R4, R25, R24 ;  /* 0x000000181904723e */ /* 0x000fe200000010ff */
[----:B------:R-:W-:Y:S01]  /*1cc80*/  IMAD.X R9, RZ, RZ, R5, P5 ;  /* 0x000000ffff097224 */ /* 0x000fe200028e0605 */
[----:B------:R-:W-:-:S02]  /*1cc90*/  F2FP.BF16.F32.PACK_AB R5, R27, R26 ;  /* 0x0000001a1b05723e */ /* 0x000fc400000010ff */
[----:B------:R-:W-:Y:S02]  /*1cca0*/  F2FP.BF16.F32.PACK_AB R6, R29, R28 ;  /* 0x0000001c1d06723e */ /* 0x000fe400000010ff */
[----:B------:R-:W-:Y:S02]  /*1ccb0*/  F2FP.BF16.F32.PACK_AB R7, R31, R30 ;  /* 0x0000001e1f07723e */ /* 0x000fe400000010ff */
[----:B------:R-:W-:Y:S02]  /*1ccc0*/  SHF.R.U64 R88, R88, 0x3, RZ ;  /* 0x0000000358587819 */ /* 0x000fe400000012ff */
[----:B------:R-:W-:Y:S01]  /*1ccd0*/  SHF.R.U64 R136, R136, 0x3, RZ ;  /* 0x0000000388887819 */ /* 0x000fe200000012ff */
[----:B------:R2:W-:Y:S01]  /*1cce0*/  STSM.16.M88.4 [R91], R4 ;  /* 0x000000045b007844 */ /* 0x0005e20000000200 */
[----:B------:R-:W-:Y:S02]  /*1ccf0*/  LOP3.LUT R88, R88, R8, RZ, 0x3c, !PT ;  /* 0x0000000858587212 */ /* 0x000fe400078e3cff */
[----:B------:R-:W-:-:S02]  /*1cd00*/  LOP3.LUT R8, R136, R90, RZ, 0x3c, !PT ;  /* 0x0000005a88087212 */ /* 0x000fc400078e3cff */
[----:B------:R-:W-:Y:S02]  /*1cd10*/  MOV R10, R10 ;  /* 0x0000000a000a7202 */ /* 0x000fe40000000f00 */
[----:B------:R-:W-:Y:S02]  /*1cd20*/  MOV R90, R76 ;  /* 0x0000004c005a7202 */ /* 0x000fe40000000f00 */
[----:B------:R-:W-:Y:S02]  /*1cd30*/  MOV R138, R80 ;  /* 0x00000050008a7202 */ /* 0x000fe40000000f00 */
[----:B------:R-:W-:Y:S02]  /*1cd40*/  MOV R139, R82 ;  /* 0x00000052008b7202 */ /* 0x000fe40000000f00 */
[----:B------:R-:W-:Y:S02]  /*1cd50*/  F2FP.BF16.F32.PACK_AB R76, R41, R40 ;  /* 0x00000028294c723e */ /* 0x000fe400000010ff */
[----:B--2---:R-:W-:-:S02]  /*1cd60*/  MOV R4, R12 ;  /* 0x0000000c00047202 */ /* 0x004fc40000000f00 */
[----:B------:R-:W-:Y:S02]  /*1cd70*/  MOV R5, R14 ;  /* 0x0000000e00057202 */ /* 0x000fe40000000f00 */
[----:B------:R-:W-:Y:S02]  /*1cd80*/  MOV R91, R78 ;  /* 0x0000004e005b7202 */ /* 0x000fe40000000f00 */
[----:B------:R-:W-:Y:S02]  /*1cd90*/  F2FP.BF16.F32.PACK_AB R12, R33, R32 ;  /* 0x00000020210c723e */ /* 0x000fe400000010ff */
[----:B------:R-:W-:Y:S02]  /*1cda0*/  F2FP.BF16.F32.PACK_AB R13, R35, R34 ;  /* 0x00000022230d723e */ /* 0x000fe400000010ff */
[----:B------:R-:W-:Y:S02]  /*1cdb0*/  F2FP.BF16.F32.PACK_AB R14, R37, R36 ;  /* 0x00000024250e723e */ /* 0x000fe400000010ff */
        /* <DEDUP_REMOVED lines=9> */
[----:B------:R-:W-:-:S03]  /*1ce50*/  LOP3.LUT R86, R0, 0x380, RZ, 0xc0, !PT ;  /* 0x0000038000567812 */ /* 0x000fc600078ec0ff */
[----:B------:R3:W-:Y:S01]  /*1ce60*/  STSM.16.M88.4 [R4], R76 ;  /* 0x0000004c04007844 */ /* 0x0007e20000000200 */
[----:B------:R-:W-:Y:S02]  /*1ce70*/  MOV R137, R8 ;  /* 0x0000000800897202 */ /* 0x000fe40000000f00 */
[----:B------:R-:W-:Y:S01]  /*1ce80*/  F2FP.BF16.F32.PACK_AB R6, R61, R60 ;  /* 0x0000003c3d06723e */ /* 0x000fe200000010ff */
[----:B------:R0:W-:Y:S01]  /*1ce90*/  STSM.16.M88.4 [R5], R80 ;  /* 0x0000005005007844 */ /* 0x0001e20000000200 */
[----:B------:R-:W-:Y:S02]  /*1cea0*/  F2FP.BF16.F32.PACK_AB R7, R63, R62 ;  /* 0x0000003e3f07723e */ /* 0x000fe400000010ff */
[----:B------:R-:W-:Y:S02]  /*1ceb0*/  SHF.R.U64 R86, R86, 0x3, RZ ;  /* 0x0000000356567819 */ /* 0x000fe400000012ff */
[----:B------:R-:W-:Y:S02]  /*1cec0*/  F2FP.BF16.F32.PACK_AB R8, R65, R64 ;  /* 0x000000404108723e */ /* 0x000fe400000010ff */
[----:B------:R-:W-:-:S02]  /*1ced0*/  F2FP.BF16.F32.PACK_AB R9, R67, R66 ;  /* 0x000000424309723e */ /* 0x000fc400000010ff */
[----:B--2---:R-:W-:Y:S02]  /*1cee0*/  F2FP.BF16.F32.PACK_AB R10, R69, R68 ;  /* 0x00000044450a723e */ /* 0x004fe400000010ff */
[----:B------:R-:W-:Y:S02]  /*1cef0*/  F2FP.BF16.F32.PACK_AB R11, R71, R70 ;  /* 0x00000046470b723e */ /* 0x000fe400000010ff */
[----:B---3--:R-:W-:Y:S02]  /*1cf00*/  F2FP.BF16.F32.PACK_AB R4, R57, R56 ;  /* 0x000000383904723e */ /* 0x008fe400000010ff */
[----:B0-----:R-:W-:Y:S02]  /*1cf10*/  F2FP.BF16.F32.PACK_AB R5, R59, R58 ;  /* 0x0000003a3b05723e */ /* 0x001fe400000010ff */
[----:B------:R-:W-:Y:S02]  /*1cf20*/  F2FP.BF16.F32.PACK_AB R12, R73, R72 ;  /* 0x00000048490c723e */ /* 0x000fe400000010ff */
[----:B------:R-:W-:-:S02]  /*1cf30*/  F2FP.BF16.F32.PACK_AB R13, R75, R74 ;  /* 0x0000004a4b0d723e */ /* 0x000fc400000010ff */
[----:B------:R-:W-:Y:S02]  /*1cf40*/  F2FP.BF16.F32.PACK_AB R14, R21, R20 ;  /* 0x00000014150e723e */ /* 0x000fe400000010ff */
[----:B------:R-:W-:Y:S02]  /*1cf50*/  F2FP.BF16.F32.PACK_AB R15, R127, R126 ;  /* 0x0000007e7f0f723e */ /* 0x000fe400000010ff */
[----:B------:R-:W-:Y:S02]  /*1cf60*/  F2FP.BF16.F32.PACK_AB R76, R121, R120 ;  /* 0x00000078794c723e */ /* 0x000fe400000010ff */
[----:B------:R-:W-:Y:S02]  /*1cf70*/  F2FP.BF16.F32.PACK_AB R77, R129, R128 ;  /* 0x00000080814d723e */ /* 0x000fe400000010ff */
[----:B------:R-:W-:Y:S02]  /*1cf80*/  F2FP.BF16.F32.PACK_AB R78, R123, R122 ;  /* 0x0000007a7b4e723e */ /* 0x000fe400000010ff */
[----:B------:R-:W-:Y:S01]  /*1cf90*/  F2FP.BF16.F32.PACK_AB R79, R131, R130 ;  /* 0x00000082834f723e */ /* 0x000fe200000010ff */
[----:B------:R-:W-:Y:S01]  /*1cfa0*/  STSM.16.M88.4 [R90], R4 ;  /* 0x000000045a007844 */ /* 0x000fe20000000200 */
[----:B------:R-:W-:-:S02]  /*1cfb0*/  MOV R84, R84 ;  /* 0x0000005400547202 */ /* 0x000fc40000000f00 */
[----:B------:R-:W-:Y:S02]  /*1cfc0*/  F2FP.BF16.F32.PACK_AB R80, R125, R124 ;  /* 0x0000007c7d50723e */ /* 0x000fe400000010ff */
[----:B------:R-:W-:Y:S02]  /*1cfd0*/  F2FP.BF16.F32.PACK_AB R81, R133, R132 ;  /* 0x000000848551723e */ /* 0x000fe400000010ff */
[----:B------:R-:W-:Y:S02]  /*1cfe0*/  F2FP.BF16.F32.PACK_AB R82, R93, R92 ;  /* 0x0000005c5d52723e */ /* 0x000fe400000010ff */
[----:B------:R-:W-:Y:S01]  /*1cff0*/  F2FP.BF16.F32.PACK_AB R83, R95, R94 ;  /* 0x0000005e5f53723e */ /* 0x000fe200000010ff */
[----:B------:R-:W-:Y:S01]  /*1d000*/  STSM.16.M88.4 [R91], R8 ;  /* 0x000000085b007844 */ /* 0x000fe20000000200 */
[----:B------:R-:W-:-:S03]  /*1d010*/  LOP3.LUT R86, R86, R0, RZ, 0x3c, !PT ;  /* 0x0000000056567212 */ /* 0x000fc600078e3cff */
[----:B------:R0:W-:Y:S01]  /*1d020*/  STSM.16.M88.4 [R138], R12 ;  /* 0x0000000c8a007844 */ /* 0x0001e20000000200 */
[----:B------:R-:W-:-:S03]  /*1d030*/  MOV R0, R86 ;  /* 0x0000005600007202 */ /* 0x000fc60000000f00 */
[----:B------:R-:W-:Y:S01]  /*1d040*/  STSM.16.M88.4 [R139], R76 ;  /* 0x0000004c8b007844 */ /* 0x000fe20000000200 */
[----:B------:R-:W-:Y:S02]  /*1d050*/  MOV R136, R88 ;  /* 0x0000005800887202 */ /* 0x000fe40000000f00 */
[----:B------:R-:W-:Y:S01]  /*1d060*/  F2FP.BF16.F32.PACK_AB R85, R99, R98 ;  /* 0x000000626355723e */ /* 0x000fe200000010ff */
[----:B------:R2:W-:Y:S01]  /*1d070*/  STSM.16.M88.4 [R84], R80 ;  /* 0x0000005054007844 */ /* 0x0005e20000000200 */
[----:B------:R-:W-:Y:S02]  /*1d080*/  F2FP.BF16.F32.PACK_AB R86, R101, R100 ;  /* 0x000000646556723e */ /* 0x000fe400000010ff */
[----:B------:R-:W-:Y:S02]  /*1d090*/  F2FP.BF16.F32.PACK_AB R87, R103, R102 ;  /* 0x000000666757723e */ /* 0x000fe400000010ff */
[----:B------:R-:W-:Y:S02]  /*1d0a0*/  F2FP.BF16.F32.PACK_AB R88, R105, R104 ;  /* 0x000000686958723e */ /* 0x000fe400000010ff */
[----:B------:R-:W-:Y:S01]  /*1d0b0*/  F2FP.BF16.F32.PACK_AB R89, R107, R106 ;  /* 0x0000006a6b59723e */ /* 0x000fe200000010ff */
[----:B0-----:R-:W0:Y:S01]  /*1d0c0*/  LDC.64 R14, c[0x0][0xba8] ;  /* 0x0002ea00ff0e7b82 */ /* 0x001e220000000a00 */
[----:B------:R-:W-:-:S02]  /*1d0d0*/  F2FP.BF16.F32.PACK_AB R90, R109, R108 ;  /* 0x0000006c6d5a723e */ /* 0x000fc400000010ff */
[----:B------:R-:W-:Y:S02]  /*1d0e0*/  F2FP.BF16.F32.PACK_AB R91, R111, R110 ;  /* 0x0000006e6f5b723e */ /* 0x000fe400000010ff */
[----:B------:R-:W-:Y:S02]  /*1d0f0*/  F2FP.BF16.F32.PACK_AB R4, R113, R112 ;  /* 0x000000707104723e */ /* 0x000fe400000010ff */
[----:B--2---:R-:W-:Y:S02]  /*1d100*/  F2FP.BF16.F32.PACK_AB R84, R97, R96 ;  /* 0x000000606154723e */ /* 0x004fe400000010ff */
[----:B------:R-:W-:Y:S02]  /*1d110*/  F2FP.BF16.F32.PACK_AB R5, R115, R114 ;  /* 0x000000727305723e */ /* 0x000fe400000010ff */
[----:B------:R-:W-:Y:S02]  /*1d120*/  F2FP.BF16.F32.PACK_AB R6, R117, R116 ;  /* 0x000000747506723e */ /* 0x000fe400000010ff */
[----:B------:R-:W-:Y:S01]  /*1d130*/  F2FP.BF16.F32.PACK_AB R7, R119, R118 ;  /* 0x000000767707723e */ /* 0x000fe200000010ff */
[----:B------:R2:W-:Y:S01]  /*1d140*/  STSM.16.M88.4 [R0], R84 ;  /* 0x0000005400007844 */ /* 0x0005e20000000200 */
[----:B------:R-:W-:-:S02]  /*1d150*/  ISETP.NE.U32.AND P0, PT, RZ, UR6, PT ;  /* 0x00000006ff007c0c */ /* 0x000fc4000bf05070 */
[----:B------:R-:W-:Y:S01]  /*1d160*/  IADD3 R8, P1, R225, UR6, RZ ;  /* 0x00000006e1087c10 */ /* 0x000fe2000ff3e0ff */
[----:B------:R-:W-:Y:S01]  /*1d170*/  STSM.16.M88.4 [R136], R88 ;  /* 0x0000005888007844 */ /* 0x000fe20000000200 */
[----:B------:R-:W-:Y:S01]  /*1d180*/  IMAD.MOV.U32 R76, RZ, RZ, 0x9b8 ;  /* 0x000009b8ff4c7424 */ /* 0x000fe200078e00ff */
[----:B------:R-:W3:Y:S02]  /*1d190*/  LDC R79, c[0x0][0xbe8] ;  /* 0x0002fa00ff4f7b82 */ /* 0x000ee40000000800 */
[----:B------:R1:W-:Y:S06]  /*1d1a0*/  STSM.16.M88.4 [R137], R4 ;  /* 0x0000000489007844 */ /* 0x0003ec0000000200 */
[----:B------:R-:W-:Y:S01]  /*1d1b0*/  BAR.SYNC.DEFER_BLOCKING 0x1, 0x100 ;  /* 0x0044000000007b1d */ /* 0x000fe20000010000 */
[----:B------:R-:W-:-:S02]  /*1d1c0*/  ISETP.NE.AND.EX P0, PT, RZ, UR7, PT, P0 ;  /* 0x00000007ff007c0c */ /* 0x000fc4000bf05300 */
[----:B------:R-:W-:Y:S01]  /*1d1d0*/  IADD3.X R9, R226, UR7, RZ, P1, !PT ;  /* 0x00000007e2097c10 */ /* 0x000fe20008ffe4ff */
[----:B--2---:R-:W-:-:S10]  /*1d1e0*/  IMAD.MOV.U32 R0, RZ, RZ, RZ ;  /* 0x000000ffff007224 */ /* 0x004fd400078e00ff */
[----:B------:R-:W2:Y:S01]  /*1d1f0*/  @P0 LDG.E R0, desc[UR60][R8.64] ;  /* 0x0000003c08000981 */ /* 0x000ea2000c1e1900 */
[----:B------:R-:W-:-:S04]  /*1d200*/  ISETP.NE.U32.AND P1, PT, RZ, UR4, PT ;  /* 0x00000004ff007c0c */ /* 0x000fc8000bf25070 */
[----:B------:R-:W-:-:S13]  /*1d210*/  ISETP.NE.AND.EX P1, PT, RZ, UR5, PT, P1 ;  /* 0x00000005ff007c0c */ /* 0x000fda000bf25310 */
[----:B-1----:R-:W-:Y:S01]  /*1d220*/  @P1 IADD3 R4, P2, R225, UR4, RZ ;  /* 0x00000004e1041c10 */ /* 0x002fe2000ff5e0ff */
[----:B------:R-:W-:-:S03]  /*1d230*/  ULDC UR4, c[0x0][0xa88] ;  /* 0x0002a20000047ab9 */ /* 0x000fc60000000800 */
[----:B------:R-:W-:Y:S01]  /*1d240*/  @P1 IADD3.X R5, R226, UR5, RZ, P2, !PT ;  /* 0x00000005e2051c10 */ /* 0x000fe200097fe4ff */
[----:B------:R-:W-:Y:S01]  /*1d250*/  IMAD.U32 R77, RZ, RZ, UR4 ;  /* 0x00000004ff4d7e24 */ /* 0x000fe2000f8e00ff */
[----:B------:R-:W-:Y:S01]  /*1d260*/  ISETP.NE.AND P2, PT, R223, RZ, PT ;  /* 0x000000ffdf00720c */ /* 0x000fe20003f45270 */
[----:B------:R-:W-:-:S03]  /*1d270*/  ULDC UR4, c[0x0][0xad4] ;  /* 0x0002b50000047ab9 */ /* 0x000fc60000000800 */
[----:B------:R-:W-:Y:S01]  /*1d280*/  SEL R223, R223, UR4, P2 ;  /* 0x00000004dfdf7c07 */ /* 0x000fe20009000000 */
[----:B------:R1:W5:Y:S03]  /*1d290*/  @P1 LDG.E R77, desc[UR60][R4.64] ;  /* 0x0000003c044d1981 */ /* 0x000366000c1e1900 */
[----:B------:R-:W-:-:S04]  /*1d2a0*/  ISETP.GT.AND P3, PT, R223, 0x1, PT ;  /* 0x00000001df00780c */ /* 0x000fc80003f64270 */
[----:B------:R-:W-:-:S04]  /*1d2b0*/  SEL R76, R76, 0x978, P3 ;  /* 0x000009784c4c7807 */ /* 0x000fc80001800000 */
[----:B------:R-:W0:Y:S08]  /*1d2c0*/  LDC.64 R6, c[0x0][R76+0x220] ;  /* 0x000088004c067b82 */ /* 0x000e300000000a00 */
[----:B------:R-:W0:Y:S01]  /*1d2d0*/  LDC.64 R10, c[0x0][R76+0x218] ;  /* 0x000086004c0a7b82 */ /* 0x000e220000000a00 */
[----:B---3--:R-:W-:-:S07]  /*1d2e0*/  ISETP.NE.AND P4, PT, R79, 0x1, PT ;  /* 0x000000014f00780c */ /* 0x008fce0003f85270 */
[----:B------:R-:W3:Y:S08]  /*1d2f0*/  LDC.64 R12, c[0x0][R76+0x228] ;  /* 0x00008a004c0c7b82 */ /* 0x000ef00000000a00 */
[----:B-1----:R1:W1:Y:S01]  /*1d300*/  LDC.64 R4, c[0x0][R76+0x210] ;  /* 0x000084004c047b82 */ /* 0x0022620000000a00 */
[----:B------:R-:W-:-:S07]  /*1d310*/  ISETP.NE.U32.AND P2, PT, RZ, UR6, PT ;  /* 0x00000006ff007c0c */ /* 0x000fce000bf45070 */
[----:B------:R-:W3:Y:S01]  /*1d320*/  @P4 LDC R87, c[0x0][0xbec] ;  /* 0x0002fb00ff574b82 */ /* 0x000ee20000000800 */
[----:B------:R-:W-:-:S07]  /*1d330*/  ISETP.NE.AND.EX P2, PT, RZ, UR7, PT, P2 ;  /* 0x00000007ff007c0c */ /* 0x000fce000bf45320 */
[----:B------:R-:W1:Y:S01]  /*1d340*/  @P4 LDC R80, c[0x0][0xbf0] ;  /* 0x0002fc00ff504b82 */ /* 0x000e620000000800 */
[----:B------:R-:W-:Y:S02]  /*1d350*/  SEL R224, R224, RZ, !P2 ;  /* 0x000000ffe0e07207 */ /* 0x000fe40005000000 */
[----:B----4-:R-:W-:Y:S01]  /*1d360*/  SEL R81, R141, RZ, !P2 ;  /* 0x000000ff8d517207 */ /* 0x010fe20005000000 */
[----:B------:R-:W-:Y:S02]  /*1d370*/  IMAD R78, R231, 0x80, R140 ;  /* 0x00000080e74e7824 */ /* 0x000fe400078e028c */
[----:B0-----:R-:W-:Y:S02]  /*1d380*/  IMAD R7, R7, R224, RZ ;  /* 0x000000e007077224 */ /* 0x001fe400078e02ff */
[----:B------:R-:W0:Y:S02]  /*1d390*/  @!P3 LDC R14, c[0x0][0xb50] ;  /* 0x0002d400ff0ebb82 */ /* 0x000e240000000800 */
[----:B------:R-:W-:-:S02]  /*1d3a0*/  IMAD R85, R6, R81, R7 ;  /* 0x0000005106557224 */ /* 0x000fc400078e0207 */
[----:B------:R-:W-:-:S04]  /*1d3b0*/  IMAD R83, R11, R221, RZ ;  /* 0x000000dd0b537224 */ /* 0x000fc800078e02ff */
[----:B------:R-:W4:Y:S01]  /*1d3c0*/  @!P3 LDC R15, c[0x0][0xb54] ;  /* 0x0002d500ff0fbb82 */ /* 0x000f220000000800 */
[----:B------:R-:W-:Y:S01]  /*1d3d0*/  IMAD.WIDE.U32 R10, R10, R221, RZ ;  /* 0x000000dd0a0a7225 */ /* 0x000fe200078e00ff */
[----:B------:R-:W-:-:S03]  /*1d3e0*/  SEL R81, R232, RZ, P3 ;  /* 0x000000ffe8517207 */ /* 0x000fc60001800000 */
[----:B------:R-:W-:-:S04]  /*1d3f0*/  IMAD.WIDE.U32 R6, R6, R224, RZ ;  /* 0x000000e006067225 */ /* 0x000fc800078e00ff */
[----:B------:R-:W-:Y:S02]  /*1d400*/  IMAD.IADD R89, R11, 0x1, R83 ;  /* 0x000000010b597824 */ /* 0x000fe400078e0253 */
[----:B---3--:R-:W-:-:S04]  /*1d410*/  @P4 IMAD.HI.U32 R11, R78, R87, RZ ;  /* 0x000000574e0b4227 */ /* 0x008fc800078e00ff */
[----:B------:R-:W-:Y:S02]  /*1d420*/  IMAD.IADD R85, R7, 0x1, R85 ;  /* 0x0000000107557824 */ /* 0x000fe400078e0255 */
[----:B------:R-:W-:Y:S01]  /*1d430*/  IMAD.MOV.U32 R7, RZ, RZ, R78 ;  /* 0x000000ffff077224 */ /* 0x000fe200078e004e */
[----:B-1----:R-:W-:Y:S01]  /*1d440*/  @P4 SHF.R.U32.HI R7, RZ, R80, R11 ;  /* 0x00000050ff074219 */ /* 0x002fe2000001160b */
[-C--:B------:R-:W-:Y:S02]  /*1d450*/  IMAD R83, R13, R81.reuse, RZ ;  /* 0x000000510d537224 */ /* 0x080fe400078e02ff */
[----:B------:R-:W-:-:S04]  /*1d460*/  IMAD.WIDE.U32 R12, R12, R81, RZ ;  /* 0x000000510c0c7225 */ /* 0x000fc800078e00ff */
[----:B------:R-:W-:Y:S01]  /*1d470*/  IMAD.IADD R83, R13, 0x1, R83 ;  /* 0x000000010d537824 */ /* 0x000fe200078e0253 */
[--C-:B--2---:R-:W-:Y:S02]  /*1d480*/  IADD3 R6, P2, P5, R6, R10, R0.reuse ;  /* 0x0000000a06067210 */ /* 0x104fe40007d5e000 */
[----:B------:R-:W-:Y:S01]  /*1d490*/  SHF.R.S32.HI R76, RZ, 0x1f, R0 ;  /* 0x0000001fff4c7819 */ /* 0x000fe20000011400 */
[----:B------:R-:W-:-:S03]  /*1d4a0*/  IMAD.MOV R10, RZ, RZ, -R7 ;  /* 0x000000ffff0a7224 */ /* 0x000fc600078e0a07 */
[----:B------:R-:W-:Y:S02]  /*1d4b0*/  IADD3.X R11, R85, R89, R76, P2, P5 ;  /* 0x00000059550b7210 */ /* 0x000fe400017ea44c */
[----:B------:R-:W-:Y:S02]  /*1d4c0*/  IADD3 R12, P2, P5, R7, R6, R12 ;  /* 0x00000006070c7210 */ /* 0x000fe40007d5e00c */
[----:B------:R-:W-:Y:S01]  /*1d4d0*/  SHF.R.S32.HI R6, RZ, 0x1f, R7 ;  /* 0x0000001fff067819 */ /* 0x000fe20000011407 */
[----:B------:R-:W-:-:S03]  /*1d4e0*/  IMAD R7, R79, R10, R78 ;  /* 0x0000000a4f077224 */ /* 0x000fc600078e024e */
[----:B------:R-:W-:Y:S01]  /*1d4f0*/  IADD3.X R13, R6, R11, R83, P2, P5 ;  /* 0x0000000b060d7210 */ /* 0x000fe200017ea453 */
[-C--:B------:R-:W-:Y:S01]  /*1d500*/  IMAD R5, R5, R7.reuse, RZ ;  /* 0x0000000705057224 */ /* 0x080fe200078e02ff */
[----:B------:R-:W-:Y:S01]  /*1d510*/  SHF.R.S32.HI R11, RZ, 0x1f, R7 ;  /* 0x0000001fff0b7819 */ /* 0x000fe20000011407 */
[----:B------:R-:W-:-:S04]  /*1d520*/  IMAD.WIDE.U32 R12, R4, R7, R12 ;  /* 0x00000007040c7225 */ /* 0x000fc800078e000c */
[----:B------:R-:W-:Y:S01]  /*1d530*/  IMAD R5, R4, R11, R5 ;  /* 0x0000000b04057224 */ /* 0x000fe200078e0205 */
[----:B0-----:R-:W-:-:S03]  /*1d540*/  LEA R14, P2, R12, R14, 0x2 ;  /* 0x0000000e0c0e7211 */ /* 0x001fc600078410ff */
[----:B------:R-:W-:-:S05]  /*1d550*/  IMAD.IADD R4, R13, 0x1, R5 ;  /* 0x000000010d047824 */ /* 0x000fca00078e0205 */
[----:B----4-:R-:W-:Y:S01]  /*1d560*/  LEA.HI.X R15, R12, R15, R4, 0x2, P2 ;  /* 0x0000000f0c0f7211 */ /* 0x010fe200010f1404 */
[----:B------:R-:W-:Y:S06]  /*1d570*/  @P1 BRA `(.L_x_622) ;  /* 0x0000000000101947 */ /* 0x000fec0003800000 */
[----:B------:R-:W-:Y:S05]  /*1d580*/  @!P0 BRA `(.L_x_622) ;  /* 0x00000000000c8947 */ /* 0x000fea0003800000 */
[----:B------:R-:W2:Y:S04]  /*1d590*/  LDG.E R4, desc[UR60][R8.64] ;  /* 0x0000003c08047981 */ /* 0x000ea8000c1e1900 */
[----:B-----5:R-:W2:Y:S02]  /*1d5a0*/  LDG.E R77, desc[UR60][R8.64+0x4] ;  /* 0x0000043c084d7981 */ /* 0x020ea4000c1e1900 */
[----:B--2---:R-:W-:-:S07]  /*1d5b0*/  IMAD.IADD R77, R77, 0x1, -R4 ;  /* 0x000000014d4d7824 */ /* 0x004fce00078e0a04 */
.L_x_622:
[----:B------:R-:W2:Y:S04]  /*1d5c0*/  LDL R8, [R1+0x74] ;  /* 0x0000740001087983 */ /* 0x000ea80000100800 */
[----:B------:R-:W3:Y:S01]  /*1d5d0*/  LDL R9, [R1+0x70] ;  /* 0x0000700001097983 */ /* 0x000ee20000100800 */
[----:B-----5:R-:W-:-:S03]  /*1d5e0*/  IMAD R77, R77, R79, RZ ;  /* 0x0000004f4d4d7224 */ /* 0x020fc600078e02ff */
[----:B------:R-:W-:Y:S04]  /*1d5f0*/  SHFL.IDX PT, R4, R14, RZ, 0x1c1f ;  /* 0x001c1fff0e047589 */ /* 0x000fe800000e0000 */
[----:B------:R-:W0:Y:S04]  /*1d600*/  SHFL.IDX PT, R5, R15, RZ, 0x1c1f ;  /* 0x001c1fff0f057589 */ /* 0x000e2800000e0000 */
[----:B------:R-:W-:Y:S04]  /*1d610*/  SHFL.IDX PT, R6, R14, 0x1, 0x1c1f ;  /* 0x003c1f000e067f89 */ /* 0x000fe800000e0000 */
[----:B------:R-:W1:Y:S01]  /*1d620*/  SHFL.IDX PT, R7, R15, 0x1, 0x1c1f ;  /* 0x003c1f000f077f89 */ /* 0x000e6200000e0000 */
[----:B--2---:R-:W-:Y:S01]  /*1d630*/  IMAD R8, R231, 0x80, R8 ;  /* 0x00000080e7087824 */ /* 0x004fe200078e0208 */
[----:B---3--:R-:W-:-:S03]  /*1d640*/  LOP3.LUT P0, RZ, R9, 0x3, RZ, 0xc0, !PT ;  /* 0x0000000309ff7812 */ /* 0x008fc6000780c0ff */
[C---:B------:R-:W-:Y:S01]  /*1d650*/  VIADD R10, R8.reuse, 0x8 ;  /* 0x00000008080a7836 */ /* 0x040fe20000000000 */
[----:B------:R-:W-:-:S04]  /*1d660*/  ISETP.GE.OR P1, PT, R8, R77, P0 ;  /* 0x0000004d0800720c */ /* 0x000fc80000726670 */
[----:B------:R-:W-:-:S09]  /*1d670*/  ISETP.GE.OR P0, PT, R10, R77, P0 ;  /* 0x0000004d0a00720c */ /* 0x000fd20000706670 */
[----:B0-----:R0:W-:Y:S04]  /*1d680*/  @!P1 ST.E desc[UR60][R4.64], R3 ;  /* 0x0000000304009985 */ /* 0x0011e8000c10193c */
[----:B-1----:R0:W-:Y:S01]  /*1d690*/  @!P0 ST.E desc[UR60][R6.64], R2 ;  /* 0x0000000206008985 */ /* 0x0021e2000c10193c */
[----:B------:R-:W-:Y:S05]  /*1d6a0*/  @P3 BRA `(.L_x_623) ;  /* 0x0000000c00503947 */ /* 0x000fea0003800000 */
[----:B0-----:R-:W0:Y:S01]  /*1d6b0*/  S2R R2, SR_TID.X ;  /* 0x0000000000027919 */ /* 0x001e220000002100 */
[----:B------:R-:W1:Y:S01]  /*1d6c0*/  @P4 LDC R65, c[0x0][0xbec] ;  /* 0x0002fb00ff414b82 */ /* 0x000e620000000800 */
[----:B------:R-:W-:-:S07]  /*1d6d0*/  ULDC.64 UR4, c[0x0][0xaa0] ;  /* 0x0002a80000047ab9 */ /* 0x000fce0000000a00 */
[----:B------:R-:W2:Y:S01]  /*1d6e0*/  @P4 LDC R67, c[0x0][0xbf0] ;  /* 0x0002fc00ff434b82 */ /* 0x000ea20000000800 */
[----:B0-----:R-:W-:-:S05]  /*1d6f0*/  VIADD R2, R2, 0xffffff80 ;  /* 0xffffff8002027836 */ /* 0x001fca0000000000 */
[----:B------:R-:W-:-:S04]  /*1d700*/  SHF.R.S32.HI R3, RZ, 0x1f, R2 ;  /* 0x0000001fff037819 */ /* 0x000fc80000011402 */
[----:B------:R-:W-:-:S04]  /*1d710*/  LEA.HI R3, R3, R2, RZ, 0x3 ;  /* 0x0000000203037211 */ /* 0x000fc800078f18ff */
[----:B------:R-:W-:Y:S02]  /*1d720*/  LOP3.LUT R5, R3, 0xfffffff8, RZ, 0xc0, !PT ;  /* 0xfffffff803057812 */ /* 0x000fe400078ec0ff */
[----:B------:R-:W-:-:S03]  /*1d730*/  SHF.R.S32.HI R21, RZ, 0x3, R3 ;  /* 0x00000003ff157819 */ /* 0x000fc60000011403 */
[----:B------:R-:W-:-:S04]  /*1d740*/  IMAD.IADD R60, R2, 0x1, -R5 ;  /* 0x00000001023c7824 */ /* 0x000fc800078e0a05 */
[----:B------:R-:W-:-:S04]  /*1d750*/  IMAD.SHL.U32 R20, R60, 0x8, RZ ;  /* 0x000000083c147824 */ /* 0x000fc800078e00ff */
[----:B------:R-:W-:-:S04]  /*1d760*/  IMAD R3, R21, 0x40, R20 ;  /* 0x0000004015037824 */ /* 0x000fc800078e0214 */
[----:B------:R-:W-:-:S03]  /*1d770*/  IMAD.WIDE R134, R3, 0x2, R134 ;  /* 0x0000000203867825 */ /* 0x000fc600078e0286 */
[C---:B------:R-:W-:Y:S02]  /*1d780*/  IADD3 R33, P1, R134.reuse, 0x5000, RZ ;  /* 0x0000500086217810 */ /* 0x040fe40007f3e0ff */
[C---:B------:R-:W-:Y:S02]  /*1d790*/  IADD3 R9, P3, R134.reuse, 0x1000, RZ ;  /* 0x0000100086097810 */ /* 0x040fe40007f7e0ff */
[----:B------:R-:W-:Y:S02]  /*1d7a0*/  LOP3.LUT R32, R33, 0x380, RZ, 0xc0, !PT ;  /* 0x0000038021207812 */ /* 0x000fe400078ec0ff */
[----:B------:R-:W-:Y:S02]  /*1d7b0*/  IADD3 R13, P2, R134, 0x2000, RZ ;  /* 0x00002000860d7810 */ /* 0x000fe40007f5e0ff */
[----:B------:R-:W-:Y:S02]  /*1d7c0*/  SHF.R.U64 R32, R32, 0x3, RZ ;  /* 0x0000000320207819 */ /* 0x000fe400000012ff */
[----:B------:R-:W-:-:S02]  /*1d7d0*/  IADD3 R25, P6, R134, 0x3000, RZ ;  /* 0x0000300086197810 */ /* 0x000fc40007fde0ff */
[----:B------:R-:W-:Y:S01]  /*1d7e0*/  LOP3.LUT R32, R32, R33, RZ, 0x3c, !PT ;  /* 0x0000002120207212 */ /* 0x000fe200078e3cff */
[--C-:B------:R-:W-:Y:S01]  /*1d7f0*/  IMAD.X R33, RZ, RZ, R135.reuse, P1 ;  /* 0x000000ffff217224 */ /* 0x100fe200008e0687 */
[C---:B------:R-:W-:Y:S02]  /*1d800*/  IADD3 R3, P1, R134.reuse, 0xb000, RZ ;  /* 0x0000b00086037810 */ /* 0x040fe40007f3e0ff */
[----:B------:R-:W-:Y:S02]  /*1d810*/  IADD3 R29, P5, R134, 0x4000, RZ ;  /* 0x00004000861d7810 */ /* 0x000fe40007fbe0ff */
[----:B------:R-:W-:Y:S01]  /*1d820*/  LOP3.LUT R2, R3, 0x380, RZ, 0xc0, !PT ;  /* 0x0000038003027812 */ /* 0x000fe200078ec0ff */
[----:B------:R-:W-:Y:S01]  /*1d830*/  IMAD.X R57, RZ, RZ, R135, P1 ;  /* 0x000000ffff397224 */ /* 0x000fe200008e0687 */
[----:B------:R-:W-:Y:S01]  /*1d840*/  LOP3.LUT R8, R9, 0x380, RZ, 0xc0, !PT ;  /* 0x0000038009087812 */ /* 0x000fe200078ec0ff */
[----:B------:R-:W5:Y:S01]  /*1d850*/  LD.E.128 R32, desc[UR60][R32.64] ;  /* 0x0000003c20207980 */ /* 0x000f62000c101d00 */
[----:B------:R-:W-:-:S02]  /*1d860*/  SHF.R.U64 R2, R2, 0x3, RZ ;  /* 0x0000000302027819 */ /* 0x000fc400000012ff */
[----:B------:R-:W-:Y:S02]  /*1d870*/  LOP3.LUT R12, R13, 0x380, RZ, 0xc0, !PT ;  /* 0x000003800d0c7812 */ /* 0x000fe400078ec0ff */
[----:B------:R-:W-:Y:S01]  /*1d880*/  LOP3.LUT R56, R2, R3, RZ, 0x3c, !PT ;  /* 0x0000000302387212 */ /* 0x000fe200078e3cff */
[----:B------:R-:W-:Y:S01]  /*1d890*/  IMAD R3, R76, UR4, RZ ;  /* 0x000000044c037c24 */ /* 0x000fe2000f8e02ff */
[----:B------:R-:W-:Y:S02]  /*1d8a0*/  LOP3.LUT R24, R25, 0x380, RZ, 0xc0, !PT ;  /* 0x0000038019187812 */ /* 0x000fe400078ec0ff */
[----:B------:R-:W-:Y:S01]  /*1d8b0*/  LOP3.LUT R28, R29, 0x380, RZ, 0xc0, !PT ;  /* 0x000003801d1c7812 */ /* 0x000fe200078ec0ff */
[----:B------:R-:W-:Y:S01]  /*1d8c0*/  IMAD R61, R0, UR5, R3 ;  /* 0x00000005003d7c24 */ /* 0x000fe2000f8e0203 */
[----:B------:R-:W-:Y:S01]  /*1d8d0*/  SHF.R.U64 R8, R8, 0x3, RZ ;  /* 0x0000000308087819 */ /* 0x000fe200000012ff */
[----:B------:R-:W-:Y:S01]  /*1d8e0*/  IMAD.WIDE.U32 R2, R0, UR4, RZ ;  /* 0x0000000400027c25 */ /* 0x000fe2000f8e00ff */
[----:B------:R-:W-:Y:S01]  /*1d8f0*/  ULDC.64 UR4, c[0x0][0xae8] ;  /* 0x0002ba0000047ab9 */ /* 0x000fe20000000a00 */
[----:B------:R-:W-:Y:S01]  /*1d900*/  SHF.R.U64 R12, R12, 0x3, RZ ;  /* 0x000000030c0c7819 */ /* 0x000fe200000012ff */
[----:B------:R-:W5:Y:S01]  /*1d910*/  LD.E.128 R56, desc[UR60][R56.64] ;  /* 0x0000003c38387980 */ /* 0x000f62000c101d00 */
[----:B------:R-:W-:Y:S01]  /*1d920*/  IMAD R0, R60, 0x20, R21 ;  /* 0x000000203c007824 */ /* 0x000fe200078e0215 */
[----:B------:R-:W-:Y:S01]  /*1d930*/  SHF.R.U64 R24, R24, 0x3, RZ ;  /* 0x0000000318187819 */ /* 0x000fe200000012ff */
[----:B------:R-:W-:Y:S01]  /*1d940*/  IMAD.IADD R3, R3, 0x1, R61 ;  /* 0x0000000103037824 */ /* 0x000fe200078e023d */
[----:B------:R-:W-:Y:S01]  /*1d950*/  SHF.R.U64 R28, R28, 0x3, RZ ;  /* 0x000000031c1c7819 */ /* 0x000fe200000012ff */
[----:B------:R-:W-:Y:S01]  /*1d960*/  IMAD R62, R231, 0x80, R0 ;  /* 0x00000080e73e7824 */ /* 0x000fe200078e0200 */
[----:B------:R-:W-:Y:S01]  /*1d970*/  SHF.R.S32.HI R63, RZ, 0x1f, R224 ;  /* 0x0000001fff3f7819 */ /* 0x000fe200000114e0 */
[----:B------:R-:W-:Y:S01]  /*1d980*/  IMAD.WIDE.U32 R2, R221, UR4, R2 ;  /* 0x00000004dd027c25 */ /* 0x000fe2000f8e0002 */
[----:B------:R-:W-:-:S02]  /*1d990*/  LOP3.LUT R8, R8, R9, RZ, 0x3c, !PT ;  /* 0x0000000908087212 */ /* 0x000fc400078e3cff */
[----:B------:R-:W-:Y:S01]  /*1d9a0*/  LOP3.LUT R12, R12, R13, RZ, 0x3c, !PT ;  /* 0x0000000d0c0c7212 */ /* 0x000fe200078e3cff */
[----:B-1----:R-:W-:Y:S01]  /*1d9b0*/  @P4 IMAD.HI.U32 R0, R62, R65, RZ ;  /* 0x000000413e004227 */ /* 0x002fe200078e00ff */
[----:B------:R-:W-:Y:S02]  /*1d9c0*/  LOP3.LUT R24, R24, R25, RZ, 0x3c, !PT ;  /* 0x0000001918187212 */ /* 0x000fe400078e3cff */
[----:B------:R-:W-:Y:S01]  /*1d9d0*/  LOP3.LUT R28, R28, R29, RZ, 0x3c, !PT ;  /* 0x0000001d1c1c7212 */ /* 0x000fe200078e3cff */
[----:B------:R-:W-:Y:S01]  /*1d9e0*/  IMAD R3, R221, UR5, R3 ;  /* 0x00000005dd037c24 */ /* 0x000fe2000f8e0203 */
[----:B------:R-:W-:Y:S01]  /*1d9f0*/  ULDC.64 UR4, c[0x0][0xaf0] ;  /* 0x0002bc0000047ab9 */ /* 0x000fe20000000a00 */
[----:B------:R-:W-:Y:S01]  /*1da00*/  IMAD.MOV.U32 R61, RZ, RZ, R62 ;  /* 0x000000ffff3d7224 */ /* 0x000fe200078e003e */
[----:B--2---:R-:W-:Y:S01]  /*1da10*/  @P4 SHF.R.U32.HI R61, RZ, R67, R0 ;  /* 0x00000043ff3d4219 */ /* 0x004fe20000011600 */
[--C-:B------:R-:W-:Y:S01]  /*1da20*/  IMAD.X R9, RZ, RZ, R135.reuse, P3 ;  /* 0x000000ffff097224 */ /* 0x100fe200018e0687 */
[C---:B------:R-:W-:Y:S01]  /*1da30*/  IADD3 R37, P0, R134.reuse, 0x6000, RZ ;  /* 0x0000600086257810 */ /* 0x040fe20007f1e0ff */
[--C-:B------:R-:W-:Y:S01]  /*1da40*/  IMAD.X R13, RZ, RZ, R135.reuse, P2 ;  /* 0x000000ffff0d7224 */ /* 0x100fe200010e0687 */
[C---:B------:R-:W-:Y:S01]  /*1da50*/  IADD3 R41, P3, R134.reuse, 0x7000, RZ ;  /* 0x0000700086297810 */ /* 0x040fe20007f7e0ff */
[--C-:B------:R-:W-:Y:S01]  /*1da60*/  IMAD.X R25, RZ, RZ, R135.reuse, P6 ;  /* 0x000000ffff197224 */ /* 0x100fe200030e0687 */
[C---:B------:R-:W-:Y:S01]  /*1da70*/  IADD3 R45, P2, R134.reuse, 0x8000, RZ ;  /* 0x00008000862d7810 */ /* 0x040fe20007f5e0ff */
[----:B------:R-:W-:Y:S01]  /*1da80*/  IMAD.X R29, RZ, RZ, R135, P5 ;  /* 0x000000ffff1d7224 */ /* 0x000fe200028e0687 */
[C---:B------:R-:W-:Y:S01]  /*1da90*/  IADD3 R49, P6, R134.reuse, 0x9000, RZ ;  /* 0x0000900086317810 */ /* 0x040fe20007fde0ff */
[----:B------:R-:W-:Y:S01]  /*1daa0*/  IMAD R63, R63, UR4, RZ ;  /* 0x000000043f3f7c24 */ /* 0x000fe2000f8e02ff */
[----:B------:R-:W-:Y:S01]  /*1dab0*/  IADD3 R53, P5, R134, 0xa000, RZ ;  /* 0x0000a00086357810 */ /* 0x000fe20007fbe0ff */
[C---:B------:R-:W-:Y:S01]  /*1dac0*/  IMAD.WIDE.U32 R2, R224.reuse, UR4, R2 ;  /* 0x00000004e0027c25 */ /* 0x040fe2000f8e0002 */
[----:B------:R-:W-:Y:S01]  /*1dad0*/  SHF.R.S32.HI R0, RZ, 0x1f, R61 ;  /* 0x0000001fff007819 */ /* 0x000fe2000001143d */
[----:B------:R-:W5:Y:S01]  /*1dae0*/  LD.E.128 R8, desc[UR60][R8.64] ;  /* 0x0000003c08087980 */ /* 0x000f62000c101d00 */
[----:B------:R-:W-:Y:S01]  /*1daf0*/  LOP3.LUT R36, R37, 0x380, RZ, 0xc0, !PT ;  /* 0x0000038025247812 */ /* 0x000fe200078ec0ff */
[----:B------:R-:W-:Y:S01]  /*1db00*/  IMAD R63, R224, UR5, R63 ;  /* 0x00000005e03f7c24 */ /* 0x000fe2000f8e023f */
[----:B------:R-:W-:Y:S01]  /*1db10*/  LOP3.LUT R40, R41, 0x380, RZ, 0xc0, !PT ;  /* 0x0000038029287812 */ /* 0x000fe200078ec0ff */
[----:B------:R-:W-:Y:S01]  /*1db20*/  IMAD.MOV R60, RZ, RZ, -R61 ;  /* 0x000000ffff3c7224 */ /* 0x000fe200078e0a3d */
[----:B------:R-:W-:Y:S01]  /*1db30*/  LOP3.LUT R44, R45, 0x380, RZ, 0xc0, !PT ;  /* 0x000003802d2c7812 */ /* 0x000fe200078ec0ff */
[----:B------:R-:W-:Y:S01]  /*1db40*/  ULDC.64 UR4, c[0x0][0xae0] ;  /* 0x0002b80000047ab9 */ /* 0x000fe20000000a00 */
[----:B------:R-:W-:Y:S01]  /*1db50*/  LOP3.LUT R48, R49, 0x380, RZ, 0xc0, !PT ;  /* 0x0000038031307812 */ /* 0x000fe200078ec0ff */
[----:B------:R-:W5:Y:S01]  /*1db60*/  LD.E.128 R12, desc[UR60][R12.64] ;  /* 0x0000003c0c0c7980 */ /* 0x000f62000c101d00 */
[----:B------:R-:W-:Y:S01]  /*1db70*/  LOP3.LUT R52, R53, 0x380, RZ, 0xc0, !PT ;  /* 0x0000038035347812 */ /* 0x000fe200078ec0ff */
[----:B------:R-:W-:Y:S01]  /*1db80*/  IMAD.IADD R3, R3, 0x1, R63 ;  /* 0x0000000103037824 */ /* 0x000fe200078e023f */
[----:B------:R-:W-:Y:S01]  /*1db90*/  LOP3.LUT R5, R134, 0x380, RZ, 0xc0, !PT ;  /* 0x0000038086057812 */ /* 0x000fe200078ec0ff */
[----:B------:R-:W-:Y:S01]  /*1dba0*/  IMAD R0, R0, UR4, RZ ;  /* 0x0000000400007c24 */ /* 0x000fe2000f8e02ff */
[----:B------:R-:W-:Y:S01]  /*1dbb0*/  SHF.R.U64 R36, R36, 0x3, RZ ;  /* 0x0000000324247819 */ /* 0x000fe200000012ff */
[----:B------:R-:W-:Y:S01]  /*1dbc0*/  IMAD R79, R79, R60, R62 ;  /* 0x0000003c4f4f7224 */ /* 0x000fe200078e023e */
[----:B------:R-:W-:Y:S01]  /*1dbd0*/  SHF.R.U64 R40, R40, 0x3, RZ ;  /* 0x0000000328287819 */ /* 0x000fe200000012ff */
[----:B------:R-:W5:Y:S01]  /*1dbe0*/  LD.E.128 R24, desc[UR60][R24.64] ;  /* 0x0000003c18187980 */ /* 0x000f62000c101d00 */
[----:B------:R-:W-:-:S02]  /*1dbf0*/  SHF.R.U64 R44, R44, 0x3, RZ ;  /* 0x000000032c2c7819 */ /* 0x000fc400000012ff */
[----:B------:R-:W-:Y:S01]  /*1dc00*/  SHF.R.U64 R48, R48, 0x3, RZ ;  /* 0x0000000330307819 */ /* 0x000fe200000012ff */
[----:B------:R-:W5:Y:S01]  /*1dc10*/  LD.E.128 R28, desc[UR60][R28.64] ;  /* 0x0000003c1c1c7980 */ /* 0x000f62000c101d00 */
[----:B------:R-:W-:Y:S01]  /*1dc20*/  SHF.R.U64 R52, R52, 0x3, RZ ;  /* 0x0000000334347819 */ /* 0x000fe200000012ff */
[----:B------:R-:W-:Y:S01]  /*1dc30*/  IMAD.WIDE.U32 R2, R61, UR4, R2 ;  /* 0x000000043d027c25 */ /* 0x000fe2000f8e0002 */
[----:B------:R-:W-:Y:S02]  /*1dc40*/  SHF.R.U64 R5, R5, 0x3, RZ ;  /* 0x0000000305057819 */ /* 0x000fe400000012ff */
[----:B------:R-:W-:Y:S01]  /*1dc50*/  LOP3.LUT R36, R36, R37, RZ, 0x3c, !PT ;  /* 0x0000002524247212 */ /* 0x000fe200078e3cff */
[----:B------:R-:W-:Y:S01]  /*1dc60*/  IMAD R61, R61, UR5, R0 ;  /* 0x000000053d3d7c24 */ /* 0x000fe2000f8e0200 */
        /* <DEDUP_REMOVED lines=8> */
[----:B------:R-:W-:Y:S01]  /*1dcf0*/  SHF.R.S32.HI R0, RZ, 0x1f, R79 ;  /* 0x0000001fff007819 */ /* 0x000fe2000001144f */
[----:B------:R-:W-:Y:S01]  /*1dd00*/  IMAD.X R53, RZ, RZ, R135, P5 ;  /* 0x000000ffff357224 */ /* 0x000fe200028e0687 */
[----:B------:R-:W-:Y:S01]  /*1dd10*/  LOP3.LUT R134, R5, R134, RZ, 0x3c, !PT ;  /* 0x0000008605867212 */ /* 0x000fe200078e3cff */
[----:B------:R-:W-:Y:S01]  /*1dd20*/  ULDC.64 UR4, c[0x0][0xad8] ;  /* 0x0002b60000047ab9 */ /* 0x000fe20000000a00 */
[----:B------:R-:W-:Y:S01]  /*1dd30*/  IMAD.IADD R3, R3, 0x1, R61 ;  /* 0x0000000103037824 */ /* 0x000fe200078e023d */
[----:B------:R-:W5:Y:S01]  /*1dd40*/  LD.E.128 R36, desc[UR60][R36.64] ;  /* 0x0000003c24247980 */ /* 0x000f62000c101d00 */
[----:B------:R-:W-:-:S03]  /*1dd50*/  IMAD R0, R0, UR4, RZ ;  /* 0x0000000400007c24 */ /* 0x000fc6000f8e02ff */
[----:B------:R0:W5:Y:S01]  /*1dd60*/  LD.E.128 R4, desc[UR60][R134.64] ;  /* 0x0000003c86047980 */ /* 0x000162000c101d00 */
[----:B------:R-:W-:-:S03]  /*1dd70*/  IMAD R66, R231, 0x80, R21 ;  /* 0x00000080e7427824 */ /* 0x000fc600078e0215 */
[----:B------:R-:W5:Y:S01]  /*1dd80*/  LD.E.128 R40, desc[UR60][R40.64] ;  /* 0x0000003c28287980 */ /* 0x000f62000c101d00 */
[----:B------:R-:W-:-:S03]  /*1dd90*/  IMAD R21, R79, UR5, R0 ;  /* 0x000000054f157c24 */ /* 0x000fc6000f8e0200 */
[----:B------:R-:W5:Y:S01]  /*1dda0*/  LD.E.128 R44, desc[UR60][R44.64] ;  /* 0x0000003c2c2c7980 */ /* 0x000f62000c101d00 */
[----:B------:R-:W-:Y:S01]  /*1ddb0*/  IMAD.WIDE.U32 R2, R79, UR4, R2 ;  /* 0x000000044f027c25 */ /* 0x000fe2000f8e0002 */
[----:B------:R-:W-:Y:S02]  /*1ddc0*/  ULDC.64 UR4, c[0x0][0xa80] ;  /* 0x0002a00000047ab9 */ /* 0x000fe40000000a00 */
[----:B------:R-:W5:Y:S04]  /*1ddd0*/  LD.E.128 R48, desc[UR60][R48.64] ;  /* 0x0000003c30307980 */ /* 0x000f68000c101d00 */
[----:B------:R-:W5:Y:S01]  /*1dde0*/  LD.E.128 R52, desc[UR60][R52.64] ;  /* 0x0000003c34347980 */ /* 0x000f62000c101d00 */
[----:B------:R-:W-:Y:S01]  /*1ddf0*/  @!PT LDS RZ, [RZ] ;  /* 0x00000000fffff984 */ /* 0x000fe20000000800 */
[----:B------:R-:W-:Y:S01]  /*1de00*/  @!PT LDS RZ, [RZ] ;  /* 0x00000000fffff984 */ /* 0x000fe20000000800 */
[----:B------:R-:W-:Y:S01]  /*1de10*/  @!PT LDS RZ, [RZ] ;  /* 0x00000000fffff984 */ /* 0x000fe20000000800 */
[----:B------:R-:W-:Y:S01]  /*1de20*/  @!PT LDS RZ, [RZ] ;  /* 0x00000000fffff984 */ /* 0x000fe20000000800 */
[----:B------:R1:W-:Y:S06]  /*1de30*/  MEMBAR.ALL.CTA ;  /* 0x0000000000007992 */ /* 0x0003ec0000008000 */
[----:B-1----:R-:W1:Y:S01]  /*1de40*/  FENCE.VIEW.ASYNC.S ;  /* 0x00000000000073c6 */ /* 0x002e620000000000 */
[----:B------:R-:W-:Y:S01]  /*1de50*/  IMAD.IADD R3, R3, 0x1, R21 ;  /* 0x0000000103037824 */ /* 0x000fe200078e0215 */
[----:B------:R-:W-:-:S04]  /*1de60*/  LEA R21, P2, R2, UR4, 0x1 ;  /* 0x0000000402157c11 */ /* 0x000fc8000f8408ff */
[----:B------:R-:W-:Y:S02]  /*1de70*/  LEA.HI.X R64, R2, UR5, R3, 0x1, P2 ;  /* 0x0000000502407c11 */ /* 0x000fe400090f0c03 */
[----:B------:R-:W-:Y:S01]  /*1de80*/  ISETP.GE.AND P2, PT, R66, R77, PT ;  /* 0x0000004d4200720c */ /* 0x000fe20003f46270 */
[----:B------:R-:W-:Y:S02]  /*1de90*/  VIADD R0, R16, 0x36820 ;  /* 0x0003682010007836 */ /* 0x000fe40000000000 */
[----:B------:R-:W-:-:S03]  /*1dea0*/  VIADD R60, R66, 0x20 ;  /* 0x00000020423c7836 */ /* 0x000fc60000000000 */
[----:B------:R-:W-:Y:S01]  /*1deb0*/  PRMT R0, RZ, 0x654, R0 ;  /* 0x00000654ff007816 */ /* 0x000fe20000000000 */
[----:B------:R-:W-:Y:S02]  /*1dec0*/  VIADD R62, R66, 0x40 ;  /* 0x00000040423e7836 */ /* 0x000fe40000000000 */
[C---:B------:R-:W-:Y:S02]  /*1ded0*/  VIADD R68, R20.reuse, 0x40 ;  /* 0x0000004014447836 */ /* 0x040fe40000000000 */
[----:B------:R-:W-:Y:S01]  /*1dee0*/  VIADD R70, R20, 0x80 ;  /* 0x0000008014467836 */ /* 0x000fe20000000000 */
[----:B-1----:R0:W1:Y:S01]  /*1def0*/  SHFL.IDX PT, R61, R21, RZ, 0x181f ;  /* 0x00181fff153d7589 */ /* 0x00206200000e0000 */
[----:B------:R-:W-:Y:S01]  /*1df00*/  BSSY B1, `(.L_x_624) ;  /* 0x0000016000017945 */ /* 0x000fe20003800000 */
[----:B------:R0:W-:Y:S02]  /*1df10*/  SYNCS.ARRIVE.TRANS64.RED.A1T0 RZ, [R0+URZ], RZ ;  /* 0x000000ff00ff79a7 */ /* 0x0001e4000810043f */
[----:B------:R0:W2:Y:S01]  /*1df20*/  SHFL.IDX PT, R63, R64, RZ, 0x181f ;  /* 0x00181fff403f7589 */ /* 0x0000a200000e0000 */
[----:B------:R-:W-:-:S02]  /*1df30*/  ISETP.GE.AND P1, PT, R60, R77, PT ;  /* 0x0000004d3c00720c */ /* 0x000fc40003f26270 */
[----:B------:R-:W-:Y:S02]  /*1df40*/  ISETP.GE.AND P0, PT, R62, R77, PT ;  /* 0x0000004d3e00720c */ /* 0x000fe40003f06270 */
[----:B------:R-:W-:Y:S02]  /*1df50*/  SHF.R.S32.HI R65, RZ, 0x1f, R20 ;  /* 0x0000001fff417819 */ /* 0x000fe40000011414 */
[----:B------:R-:W-:Y:S02]  /*1df60*/  SHF.R.S32.HI R67, RZ, 0x1f, R68 ;  /* 0x0000001fff437819 */ /* 0x000fe40000011444 */
[----:B------:R-:W-:Y:S01]  /*1df70*/  SHF.R.S32.HI R69, RZ, 0x1f, R70 ;  /* 0x0000001fff457819 */ /* 0x000fe20000011446 */
[----:B0-----:R-:W-:Y:S06]  /*1df80*/  @P2 BRA `(.L_x_625) ;  /* 0x0000000000342947 */ /* 0x001fec0003800000 */
[----:B------:R-:W-:Y:S02]  /*1df90*/  ULDC UR4, c[0x0][0xac8] ;  /* 0x0002b20000047ab9 */ /* 0x000fe40000000800 */
        /* <DEDUP_REMOVED lines=12> */
.L_x_625:
[----:B------:R-:W-:Y:S05]  /*1e060*/  BSYNC B1 ;  /* 0x0000000000017941 */ /* 0x000fea0003800000 */
.L_x_624:
[----:B0----5:R0:W3:Y:S01]  /*1e070*/  SHFL.IDX PT, R7, R64, 0x1, 0x181f ;  /* 0x00381f0040077f89 */ /* 0x0210e200000e0000 */
[----:B------:R-:W-:Y:S03]  /*1e080*/  BSSY B1, `(.L_x_626) ;  /* 0x0000010000017945 */ /* 0x000fe60003800000 */
[----:B------:R0:W4:Y:S01]  /*1e090*/  SHFL.IDX PT, R3, R21, 0x1, 0x181f ;  /* 0x00381f0015037f89 */ /* 0x00012200000e0000 */
[----:B------:R-:W-:Y:S05]  /*1e0a0*/  @P1 BRA `(.L_x_627) ;  /* 0x0000000000341947 */ /* 0x000fea0003800000 */
[----:B------:R-:W-:Y:S02]  /*1e0b0*/  ULDC UR4, c[0x0][0xac8] ;  /* 0x0002b20000047ab9 */ /* 0x000fe40000000800 */
[----:B------:R-:W-:Y:S02]  /*1e0c0*/  ISETP.GE.AND P4, PT, R20, UR4, PT ;  /* 0x0000000414007c0c */ /* 0x000fe4000bf86270 */
[----:B------:R-:W-:Y:S02]  /*1e0d0*/  ISETP.GE.AND P5, PT, R68, UR4, PT ;  /* 0x0000000444007c0c */ /* 0x000fe4000bfa6270 */
[----:B------:R-:W-:-:S09]  /*1e0e0*/  ISETP.GE.AND P6, PT, R70, UR4, PT ;  /* 0x0000000446007c0c */ /* 0x000fd2000bfc6270 */
[-C--:B----4-:R-:W-:Y:S02]  /*1e0f0*/  @!P4 LEA R2, P1, R20, R3.reuse, 0x1 ;  /* 0x000000031402c211 */ /* 0x090fe400078208ff */
        /* <DEDUP_REMOVED lines=8> */
.L_x_627:
[----:B------:R-:W-:Y:S05]  /*1e180*/  BSYNC B1 ;  /* 0x0000000000017941 */ /* 0x000fea0003800000 */
.L_x_626:
[----:B---3--:R3:W0:Y:S01]  /*1e190*/  SHFL.IDX PT, R7, R64, 0x2, 0x181f ;  /* 0x00581f0040077f89 */ /* 0x00862200000e0000 */
[----:B------:R-:W-:Y:S03]  /*1e1a0*/  BSSY B1, `(.L_x_628) ;  /* 0x0000010000017945 */ /* 0x000fe60003800000 */
[----:B----4-:R3:W4:Y:S01]  /*1e1b0*/  SHFL.IDX PT, R3, R21, 0x2, 0x181f ;  /* 0x00581f0015037f89 */ /* 0x01072200000e0000 */
        /* <DEDUP_REMOVED lines=8> */
[-C--:B0-----:R-:W-:Y:S02]  /*1e240*/  @!P3 LEA.HI.X R3, R20, R7.reuse, R65, 0x1, P0 ;  /* 0x000000071403b211 */ /* 0x081fe400000f0c41 */
[-C--:B------:R-:W-:Y:S02]  /*1e250*/  @!P4 LEA.HI.X R5, R68, R7.reuse, R67, 0x1, P1 ;  /* 0x000000074405c211 */ /* 0x080fe400008f0c43 */
[----:B------:R-:W-:Y:S01]  /*1e260*/  @!P5 LEA.HI.X R7, R70, R7, R69, 0x1, P2 ;  /* 0x000000074607d211 */ /* 0x000fe200010f0c45 */
[----:B------:R0:W-:Y:S04]  /*1e270*/  @!P3 ST.E.128 desc[UR60][R2.64], R12 ;  /* 0x0000000c0200b985 */ /* 0x0001e8000c101d3c */
[----:B------:R0:W-:Y:S04]  /*1e280*/  @!P4 ST.E.128 desc[UR60][R4.64], R36 ;  /* 0x000000240400c985 */ /* 0x0001e8000c101d3c */
[----:B------:R0:W-:Y:S02]  /*1e290*/  @!P5 ST.E.128 desc[UR60][R6.64], R52 ;  /* 0x000000340600d985 */ /* 0x0001e4000c101d3c */
.L_x_629:
[----:B------:R-:W-:Y:S05]  /*1e2a0*/  BSYNC B1 ;  /* 0x0000000000017941 */ /* 0x000fea0003800000 */
.L_x_628:
[----:B------:R-:W-:Y:S01]  /*1e2b0*/  VIADD R0, R66, 0x60 ;  /* 0x0000006042007836 */ /* 0x000fe20000000000 */
[----:B0-----:R0:W0:Y:S04]  /*1e2c0*/  SHFL.IDX PT, R7, R64, 0x3, 0x181f ;  /* 0x00781f0040077f89 */ /* 0x00102800000e0000 */
[----:B------:R-:W-:Y:S01]  /*1e2d0*/  ISETP.GE.AND P0, PT, R0, R77, PT ;  /* 0x0000004d0000720c */ /* 0x000fe20003f06270 */
[----:B---3--:R-:W3:-:S12]  /*1e2e0*/  SHFL.IDX PT, R21, R21, 0x3, 0x181f ;  /* 0x00781f0015157f89 */ /* 0x008ed800000e0000 */
[----:B------:R-:W-:Y:S05]  /*1e2f0*/  @P0 BRA `(.L_x_630) ;  /* 0x0000002000600947 */ /* 0x000fea0003800000 */
[----:B------:R-:W-:Y:S02]  /*1e300*/  ULDC UR4, c[0x0][0xac8] ;  /* 0x0002b20000047ab9 */ /* 0x000fe40000000800 */
[----:B------:R-:W-:Y:S02]  /*1e310*/  ISETP.GE.AND P2, PT, R20, UR4, PT ;  /* 0x0000000414007c0c */ /* 0x000fe4000bf46270 */
[----:B------:R-:W-:-:S11]  /*1e320*/  ISETP.GE.AND P3, PT, R68, UR4, PT ;  /* 0x0000000444007c0c */ /* 0x000fd6000bf66270 */
[-C--:B---3--:R-:W-:Y:S02]  /*1e330*/  @!P2 LEA R2, P0, R20, R21.reuse, 0x1 ;  /* 0x000000151402a211 */ /* 0x088fe400078008ff */
[----:B------:R-:W-:Y:S02]  /*1e340*/  @!P3 LEA R4, P1, R68, R21, 0x1 ;  /* 0x000000154404b211 */ /* 0x000fe400078208ff */
[-C--:B0---4-:R-:W-:Y:S02]  /*1e350*/  @!P2 LEA.HI.X R3, R20, R7.reuse, R65, 0x1, P0 ;  /* 0x000000071403a211 */ /* 0x091fe400000f0c41 */
[----:B------:R-:W-:Y:S02]  /*1e360*/  @!P3 LEA.HI.X R5, R68, R7, R67, 0x1, P1 ;  /* 0x000000074405b211 */ /* 0x000fe400008f0c43 */
[----:B------:R-:W-:Y:S01]  /*1e370*/  ISETP.GE.AND P0, PT, R70, UR4, PT ;  /* 0x0000000446007c0c */ /* 0x000fe2000bf06270 */
[----:B------:R0:W-:Y:S04]  /*1e380*/  @!P2 ST.E.128 desc[UR60][R2.64], R24 ;  /* 0x000000180200a985 */ /* 0x0001e8000c101d3c */
[----:B------:R0:W-:Y:S08]  /*1e390*/  @!P3 ST.E.128 desc[UR60][R4.64], R40 ;  /* 0x000000280400b985 */ /* 0x0001f0000c101d3c */
[----:B------:R-:W-:Y:S05]  /*1e3a0*/  @P0 BRA `(.L_x_630) ;  /* 0x0000002000340947 */ /* 0x000fea0003800000 */
[----:B0-----:R-:W-:-:S04]  /*1e3b0*/  LEA R2, P0, R70, R21, 0x1 ;  /* 0x0000001546027211 */ /* 0x001fc800078008ff */
[----:B------:R-:W-:-:S05]  /*1e3c0*/  LEA.HI.X R3, R70, R7, R69, 0x1, P0 ;  /* 0x0000000746037211 */ /* 0x000fca00000f0c45 */
[----:B------:R0:W-:Y:S01]  /*1e3d0*/  ST.E.128 desc[UR60][R2.64], R56 ;  /* 0x0000003802007985 */ /* 0x0001e2000c101d3c */
[----:B------:R-:W-:Y:S05]  /*1e3e0*/  BRA `(.L_x_630) ;  /* 0x0000002000247947 */ /* 0x000fea0003800000 */
.L_x_623:
[----:B------:R-:W-:Y:S01]  /*1e3f0*/  ULDC.64 UR4, c[0x0][0xb08] ;  /* 0x0002c20000047ab9 */ /* 0x000fe20000000a00 */
[----:B------:R-:W1:Y:S01]  /*1e400*/  @P4 LDC R9, c[0x0][0xbec] ;  /* 0x0002fb00ff094b82 */ /* 0x000e620000000800 */
[----:B0-----:R-:W-:Y:S01]  /*1e410*/  IMAD R5, R76, UR4, RZ ;  /* 0x000000044c057c24 */ /* 0x001fe2000f8e02ff */
[----:B------:R-:W-:Y:S01]  /*1e420*/  ULDC.64 UR6, c[0x0][0xb30] ;  /* 0x0002cc0000067ab9 */ /* 0x000fe20000000a00 */
[----:B------:R-:W-:Y:S01]  /*1e430*/  IMAD.WIDE.U32 R2, R0, UR4, RZ ;  /* 0x0000000400027c25 */ /* 0x000fe2000f8e00ff */
[----:B------:R-:W-:Y:S01]  /*1e440*/  ISETP.GE.AND P0, PT, R8, R77, PT ;  /* 0x0000004d0800720c */ /* 0x000fe20003f06270 */
[----:B------:R-:W-:Y:S01]  /*1e450*/  BSSY B1, `(.L_x_631) ;  /* 0x00000bf000017945 */ /* 0x000fe20003800000 */
[----:B------:R-:W-:Y:S01]  /*1e460*/  SHF.R.S32.HI R80, RZ, 0x1f, R233 ;  /* 0x0000001fff507819 */ /* 0x000fe200000114e9 */
[----:B------:R-:W-:Y:S01]  /*1e470*/  IMAD R5, R0, UR5, R5 ;  /* 0x0000000500057c24 */ /* 0x000fe2000f8e0205 */
[----:B------:R-:W-:Y:S01]  /*1e480*/  ULDC.64 UR4, c[0x0][0xb38] ;  /* 0x0002ce0000047ab9 */ /* 0x000fe20000000a00 */
[----:B------:R-:W0:Y:S01]  /*1e490*/  @P4 LDC R0, c[0x0][0xbf0] ;  /* 0x0002fc00ff004b82 */ /* 0x000e220000000800 */
[C---:B------:R-:W-:Y:S01]  /*1e4a0*/  VIADD R86, R222.reuse, 0x70 ;  /* 0x00000070de567836 */ /* 0x040fe20000000000 */
[----:B------:R-:W-:Y:S01]  /*1e4b0*/  SHF.R.S32.HI R81, RZ, 0x1f, R234 ;  /* 0x0000001fff517819 */ /* 0x000fe200000114ea */
[----:B------:R-:W-:Y:S01]  /*1e4c0*/  IMAD.IADD R3, R3, 0x1, R5 ;  /* 0x0000000103037824 */ /* 0x000fe200078e0205 */
[----:B------:R-:W-:Y:S01]  /*1e4d0*/  SHF.R.S32.HI R5, RZ, 0x1f, R224 ;  /* 0x0000001fff057819 */ /* 0x000fe200000114e0 */
[----:B------:R-:W-:Y:S01]  /*1e4e0*/  VIADD R88, R222, 0x68 ;  /* 0x00000068de587836 */ /* 0x000fe20000000000 */
[----:B------:R-:W-:Y:S01]  /*1e4f0*/  SHF.R.S32.HI R82, RZ, 0x1f, R235 ;  /* 0x0000001fff527819 */ /* 0x000fe200000114eb */
[----:B------:R-:W-:Y:S01]  /*1e500*/  IMAD.WIDE.U32 R2, R221, UR4, R2 ;  /* 0x00000004dd027c25 */ /* 0x000fe2000f8e0002 */
[----:B------:R-:W-:-:S02]  /*1e510*/  SHF.R.S32.HI R83, RZ, 0x1f, R236 ;  /* 0x0000001fff537819 */ /* 0x000fc400000114ec */
[----:B------:R-:W-:Y:S01]  /*1e520*/  SHF.R.S32.HI R84, RZ, 0x1f, R237 ;  /* 0x0000001fff547819 */ /* 0x000fe200000114ed */
[----:B------:R-:W-:Y:S01]  /*1e530*/  IMAD R3, R221, UR5, R3 ;  /* 0x00000005dd037c24 */ /* 0x000fe2000f8e0203 */
[----:B------:R-:W-:Y:S01]  /*1e540*/  ULDC.64 UR4, c[0x0][0xb40] ;  /* 0x0002d00000047ab9 */ /* 0x000fe20000000a00 */
[----:B------:R-:W-:Y:S01]  /*1e550*/  VIADD R90, R222, 0x60 ;  /* 0x00000060de5a7836 */ /* 0x000fe20000000000 */
[----:B------:R-:W-:Y:S01]  /*1e560*/  SHF.R.S32.HI R86, RZ, 0x1f, R86 ;  /* 0x0000001fff567819 */ /* 0x000fe20000011456 */
[----:B------:R-:W-:Y:S01]  /*1e570*/  IMAD R5, R5, UR4, RZ ;  /* 0x0000000405057c24 */ /* 0x000fe2000f8e02ff */
[----:B------:R-:W-:Y:S01]  /*1e580*/  SHF.R.S32.HI R88, RZ, 0x1f, R88 ;  /* 0x0000001fff587819 */ /* 0x000fe20000011458 */
[----:B-1----:R-:W-:Y:S01]  /*1e590*/  @P4 IMAD.HI.U32 R9, R78, R9, RZ ;  /* 0x000000094e094227 */ /* 0x002fe200078e00ff */
[----:B------:R-:W-:-:S03]  /*1e5a0*/  SHF.R.S32.HI R90, RZ, 0x1f, R90 ;  /* 0x0000001fff5a7819 */ /* 0x000fc6000001145a */
[C---:B------:R-:W-:Y:S02]  /*1e5b0*/  IMAD R7, R224.reuse, UR5, R5 ;  /* 0x00000005e0077c24 */ /* 0x040fe4000f8e0205 */
[----:B------:R-:W-:Y:S01]  /*1e5c0*/  IMAD.WIDE.U32 R2, R224, UR4, R2 ;  /* 0x00000004e0027c25 */ /* 0x000fe2000f8e0002 */
[----:B------:R-:W-:-:S03]  /*1e5d0*/  ULDC.64 UR4, c[0x0][0xb48] ;  /* 0x0002d20000047ab9 */ /* 0x000fc60000000a00 */
[----:B------:R-:W-:Y:S01]  /*1e5e0*/  IMAD.MOV.U32 R5, RZ, RZ, R78 ;  /* 0x000000ffff057224 */ /* 0x000fe200078e004e */
[----:B0-----:R-:W-:Y:S01]  /*1e5f0*/  @P4 SHF.R.U32.HI R5, RZ, R0, R9 ;  /* 0x00000000ff054219 */ /* 0x001fe20000011609 */
[----:B------:R-:W-:Y:S02]  /*1e600*/  IMAD.IADD R3, R3, 0x1, R7 ;  /* 0x0000000103037824 */ /* 0x000fe400078e0207 */
[----:B------:R-:W-:Y:S01]  /*1e610*/  VIADD R134, R222, 0x58 ;  /* 0x00000058de867836 */ /* 0x000fe20000000000 */
[--C-:B------:R-:W-:Y:S01]  /*1e620*/  SHF.R.S32.HI R0, RZ, 0x1f, R5.reuse ;  /* 0x0000001fff007819 */ /* 0x100fe20000011405 */
[----:B------:R-:W-:Y:S02]  /*1e630*/  IMAD.MOV R4, RZ, RZ, -R5 ;  /* 0x000000ffff047224 */ /* 0x000fe400078e0a05 */
[----:B------:R-:W-:Y:S01]  /*1e640*/  IMAD.WIDE.U32 R2, R232, UR4, R2 ;  /* 0x00000004e8027c25 */ /* 0x000fe2000f8e0002 */
[----:B------:R-:W-:-:S03]  /*1e650*/  SHF.R.S32.HI R134, RZ, 0x1f, R134 ;  /* 0x0000001fff867819 */ /* 0x000fc60000011486 */
[----:B------:R-:W-:Y:S02]  /*1e660*/  IMAD R79, R79, R4, R78 ;  /* 0x000000044f4f7224 */ /* 0x000fe400078e024e */
[----:B------:R-:W-:Y:S02]  /*1e670*/  IMAD R0, R0, UR6, RZ ;  /* 0x0000000600007c24 */ /* 0x000fe4000f8e02ff */
[----:B------:R-:W-:Y:S01]  /*1e680*/  IMAD R3, R232, UR5, R3 ;  /* 0x00000005e8037c24 */ /* 0x000fe2000f8e0203 */
[----:B------:R-:W-:Y:S01]  /*1e690*/  ULDC.64 UR4, c[0x0][0xb28] ;  /* 0x0002ca0000047ab9 */ /* 0x000fe20000000a00 */
[C---:B------:R-:W-:Y:S01]  /*1e6a0*/  IMAD R7, R5.reuse, UR7, R0 ;  /* 0x0000000705077c24 */ /* 0x040fe2000f8e0200 */
[----:B------:R-:W-:Y:S01]  /*1e6b0*/  SHF.R.S32.HI R0, RZ, 0x1f, R79 ;  /* 0x0000001fff007819 */ /* 0x000fe2000001144f */
[----:B------:R-:W-:-:S04]  /*1e6c0*/  IMAD.WIDE.U32 R2, R5, UR6, R2 ;  /* 0x0000000605027c25 */ /* 0x000fc8000f8e0002 */
[----:B------:R-:W-:Y:S02]  /*1e6d0*/  IMAD R0, R0, UR4, RZ ;  /* 0x0000000400007c24 */ /* 0x000fe4000f8e02ff */
[----:B------:R-:W-:Y:S02]  /*1e6e0*/  IMAD.IADD R3, R3, 0x1, R7 ;  /* 0x0000000103037824 */ /* 0x000fe400078e0207 */
[C---:B------:R-:W-:Y:S02]  /*1e6f0*/  IMAD R11, R79.reuse, UR5, R0 ;  /* 0x000000054f0b7c24 */ /* 0x040fe4000f8e0200 */
[----:B------:R-:W-:Y:S01]  /*1e700*/  IMAD.WIDE.U32 R2, R79, UR4, R2 ;  /* 0x000000044f027c25 */ /* 0x000fe2000f8e0002 */
[----:B------:R-:W-:-:S03]  /*1e710*/  ULDC.64 UR4, c[0x0][0xb00] ;  /* 0x0002c00000047ab9 */ /* 0x000fc60000000a00 */
[----:B------:R-:W-:Y:S01]  /*1e720*/  IMAD.IADD R11, R3, 0x1, R11 ;  /* 0x00000001030b7824 */ /* 0x000fe200078e020b */
[----:B------:R-:W-:Y:S01]  /*1e730*/  LEA R0, P1, R2, UR4, 0x2 ;  /* 0x0000000402007c11 */ /* 0x000fe2000f8210ff */
[----:B------:R-:W-:Y:S02]  /*1e740*/  VIADD R4, R16, 0x36820 ;  /* 0x0003682010047836 */ /* 0x000fe40000000000 */
[----:B------:R-:W-:Y:S01]  /*1e750*/  VIADD R136, R222, 0x50 ;  /* 0x00000050de887836 */ /* 0x000fe20000000000 */
[----:B------:R-:W-:Y:S01]  /*1e760*/  LEA.HI.X R11, R2, UR5, R11, 0x2, P1 ;  /* 0x00000005020b7c11 */ /* 0x000fe200088f140b */
[C---:B------:R-:W-:Y:S01]  /*1e770*/  VIADD R138, R222.reuse, 0x48 ;  /* 0x00000048de8a7836 */ /* 0x040fe20000000000 */
[----:B------:R-:W-:Y:S01]  /*1e780*/  PRMT R4, RZ, 0x654, R4 ;  /* 0x00000654ff047816 */ /* 0x000fe20000000004 */
[C---:B------:R-:W-:Y:S01]  /*1e790*/  VIADD R140, R222.reuse, 0x40 ;  /* 0x00000040de8c7836 */ /* 0x040fe20000000000 */
[----:B------:R0:W1:Y:S01]  /*1e7a0*/  SHFL.IDX PT, R2, R0, RZ, 0x1c1f ;  /* 0x001c1fff00027589 */ /* 0x00006200000e0000 */
[C---:B------:R-:W-:Y:S01]  /*1e7b0*/  VIADD R142, R222.reuse, 0x38 ;  /* 0x00000038de8e7836 */ /* 0x040fe20000000000 */
[----:B------:R0:W-:Y:S01]  /*1e7c0*/  SYNCS.ARRIVE.TRANS64.RED.A1T0 RZ, [R4+URZ], RZ ;  /* 0x000000ff04ff79a7 */ /* 0x0001e2000810043f */
[C---:B------:R-:W-:Y:S01]  /*1e7d0*/  VIADD R144, R222.reuse, 0x30 ;  /* 0x00000030de907836 */ /* 0x040fe20000000000 */
[----:B------:R0:W2:Y:S01]  /*1e7e0*/  SHFL.IDX PT, R3, R11, RZ, 0x1c1f ;  /* 0x001c1fff0b037589 */ /* 0x0000a200000e0000 */
        /* <DEDUP_REMOVED lines=25> */
[C---:B------:R-:W-:Y:S02]  /*1e980*/  VIADD R147, R222.reuse, 0x20 ;  /* 0x00000020de937836 */ /* 0x040fe40000000000 */
[----:B------:R-:W-:-:S02]  /*1e990*/  VIADD R152, R222, 0x18 ;  /* 0x00000018de987836 */ /* 0x000fc40000000000 */
[C---:B------:R-:W-:Y:S02]  /*1e9a0*/  VIADD R154, R222.reuse, 0x10 ;  /* 0x00000010de9a7836 */ /* 0x040fe40000000000 */
[----:B------:R-:W-:Y:S01]  /*1e9b0*/  VIADD R156, R222, 0x8 ;  /* 0x00000008de9c7836 */ /* 0x000fe20000000000 */
[----:B012---:R-:W-:Y:S06]  /*1e9c0*/  @P0 BRA `(.L_x_632) ;  /* 0x00000004009c0947 */ /* 0x007fec0003800000 */
[----:B------:R-:W-:Y:S02]  /*1e9d0*/  ULDC UR4, c[0x0][0xac8] ;  /* 0x0002b20000047ab9 */ /* 0x000fe40000000800 */
[----:B------:R-:W-:Y:S02]  /*1e9e0*/  ISETP.GE.AND P0, PT, R222, UR4, PT ;  /* 0x00000004de007c0c */ /* 0x000fe4000bf06270 */
[----:B------:R-:W-:Y:S02]  /*1e9f0*/  ISETP.GE.AND P5, PT, R156, UR4, PT ;  /* 0x000000049c007c0c */ /* 0x000fe4000bfa6270 */
[----:B------:R-:W-:Y:S02]  /*1ea00*/  ISETP.GE.AND P4, PT, R154, UR4, PT ;  /* 0x000000049a007c0c */ /* 0x000fe4000bf86270 */
[----:B------:R-:W-:-:S07]  /*1ea10*/  ISETP.GE.AND P3, PT, R152, UR4, PT ;  /* 0x0000000498007c0c */ /* 0x000fce000bf66270 */
[----:B------:R-:W-:-:S04]  /*1ea20*/  @!P0 IMAD.WIDE R4, R222, 0x4, R2 ;  /* 0x00000004de048825 */ /* 0x000fc800078e0202 */
[-C--:B------:R-:W-:Y:S01]  /*1ea30*/  @!P4 LEA R6, P2, R154, R2.reuse, 0x2 ;  /* 0x000000029a06c211 */ /* 0x080fe200078410ff */
[----:B------:R0:W-:Y:S01]  /*1ea40*/  @!P0 ST.E.64 desc[UR60][R4.64], R24 ;  /* 0x0000001804008985 */ /* 0x0001e2000c101b3c */
[----:B------:R-:W-:Y:S02]  /*1ea50*/  ISETP.GE.AND P0, PT, R147, UR4, PT ;  /* 0x0000000493007c0c */ /* 0x000fe4000bf06270 */
[----:B------:R-:W-:Y:S02]  /*1ea60*/  @!P3 LEA R8, P6, R152, R2, 0x2 ;  /* 0x000000029808b211 */ /* 0x000fe400078c10ff */
[-C--:B------:R-:W-:Y:S02]  /*1ea70*/  @!P4 LEA.HI.X R7, R154, R3.reuse, R155, 0x2, P2 ;  /* 0x000000039a07c211 */ /* 0x080fe400010f149b */
[----:B------:R-:W-:Y:S02]  /*1ea80*/  ISETP.GE.AND P2, PT, R143, UR4, PT ;  /* 0x000000048f007c0c */ /* 0x000fe4000bf46270 */
[----:B------:R-:W-:-:S02]  /*1ea90*/  @!P3 LEA.HI.X R9, R152, R3, R153, 0x2, P6 ;  /* 0x000000039809b211 */ /* 0x000fc400030f1499 */
[----:B0-----:R-:W-:Y:S01]  /*1eaa0*/  @!P5 LEA R4, P1, R156, R2, 0x2 ;  /* 0x000000029c04d211 */ /* 0x001fe200078210ff */
[----:B------:R-:W-:-:S03]  /*1eab0*/  VIADD R25, R222, 0xa8 ;  /* 0x000000a8de197836 */ /* 0x000fc60000000000 */
[----:B------:R-:W-:Y:S02]  /*1eac0*/  @!P5 LEA.HI.X R5, R156, R3, R157, 0x2, P1 ;  /* 0x000000039c05d211 */ /* 0x000fe400008f149d */
[----:B------:R-:W-:-:S03]  /*1ead0*/  ISETP.GE.AND P1, PT, R145, UR4, PT ;  /* 0x0000000491007c0c */ /* 0x000fc6000bf26270 */
[----:B------:R0:W-:Y:S04]  /*1eae0*/  @!P5 ST.E.64 desc[UR60][R4.64], R28 ;  /* 0x0000001c0400d985 */ /* 0x0001e8000c101b3c */
[----:B------:R1:W-:Y:S01]  /*1eaf0*/  @!P4 ST.E.64 desc[UR60][R6.64], R32 ;  /* 0x000000200600c985 */ /* 0x0003e2000c101b3c */
[----:B------:R-:W-:-:S03]  /*1eb00*/  ISETP.GE.AND P4, PT, R139, UR4, PT ;  /* 0x000000048b007c0c */ /* 0x000fc6000bf86270 */
[----:B------:R2:W-:Y:S01]  /*1eb10*/  @!P3 ST.E.64 desc[UR60][R8.64], R36 ;  /* 0x000000240800b985 */ /* 0x0005e2000c101b3c */
[----:B------:R-:W-:Y:S02]  /*1eb20*/  ISETP.GE.AND P3, PT, R141, UR4, PT ;  /* 0x000000048d007c0c */ /* 0x000fe4000bf66270 */
[-C--:B0-----:R-:W-:Y:S01]  /*1eb30*/  @!P0 LEA R4, P6, R147, R2.reuse, 0x2 ;  /* 0x0000000293048211 */ /* 0x081fe200078c10ff */
[C---:B------:R-:W-:Y:S01]  /*1eb40*/  VIADD R29, R222.reuse, 0xb0 ;  /* 0x000000b0de1d7836 */ /* 0x040fe20000000000 */
[-C--:B-1----:R-:W-:Y:S01]  /*1eb50*/  @!P1 LEA R6, P5, R145, R2.reuse, 0x2 ;  /* 0x0000000291069211 */ /* 0x082fe200078a10ff */
[----:B------:R-:W-:Y:S01]  /*1eb60*/  VIADD R33, R222, 0xb8 ;  /* 0x000000b8de217836 */ /* 0x000fe20000000000 */
[-C--:B------:R-:W-:Y:S02]  /*1eb70*/  @!P0 LEA.HI.X R5, R147, R3.reuse, R148, 0x2, P6 ;  /* 0x0000000393058211 */ /* 0x080fe400030f1494 */
[----:B------:R-:W-:Y:S02]  /*1eb80*/  @!P1 LEA.HI.X R7, R145, R3, R146, 0x2, P5 ;  /* 0x0000000391079211 */ /* 0x000fe400028f1492 */
[----:B------:R-:W-:Y:S01]  /*1eb90*/  ISETP.GE.AND P5, PT, R137, UR4, PT ;  /* 0x0000000489007c0c */ /* 0x000fe2000bfa6270 */
[----:B------:R0:W-:Y:S01]  /*1eba0*/  @!P0 ST.E.64 desc[UR60][R4.64], R40 ;  /* 0x0000002804008985 */ /* 0x0001e2000c101b3c */
[----:B--2---:R-:W-:-:S02]  /*1ebb0*/  @!P2 LEA R8, P6, R143, R2, 0x2 ;  /* 0x000000028f08a211 */ /* 0x004fc400078c10ff */
[----:B------:R-:W-:Y:S01]  /*1ebc0*/  ISETP.GE.AND P0, PT, R135, UR4, PT ;  /* 0x0000000487007c0c */ /* 0x000fe2000bf06270 */
[----:B------:R1:W-:Y:S01]  /*1ebd0*/  @!P1 ST.E.64 desc[UR60][R6.64], R44 ;  /* 0x0000002c06009985 */ /* 0x0003e2000c101b3c */
[----:B------:R-:W-:Y:S02]  /*1ebe0*/  @!P2 LEA.HI.X R9, R143, R3, R144, 0x2, P6 ;  /* 0x000000038f09a211 */ /* 0x000fe400030f1490 */
[----:B------:R-:W-:-:S03]  /*1ebf0*/  ISETP.GE.AND P1, PT, R91, UR4, PT ;  /* 0x000000045b007c0c */ /* 0x000fc6000bf26270 */
[----:B------:R2:W-:Y:S01]  /*1ec00*/  @!P2 ST.E.64 desc[UR60][R8.64], R48 ;  /* 0x000000300800a985 */ /* 0x0005e2000c101b3c */
[-C--:B0-----:R-:W-:Y:S02]  /*1ec10*/  @!P3 LEA R4, P6, R141, R2.reuse, 0x2 ;  /* 0x000000028d04b211 */ /* 0x081fe400078c10ff */
[-C--:B-1----:R-:W-:Y:S02]  /*1ec20*/  @!P4 LEA R6, P2, R139, R2.reuse, 0x2 ;  /* 0x000000028b06c211 */ /* 0x082fe400078410ff */
[-C--:B------:R-:W-:Y:S02]  /*1ec30*/  @!P3 LEA.HI.X R5, R141, R3.reuse, R142, 0x2, P6 ;  /* 0x000000038d05b211 */ /* 0x080fe400030f148e */
[----:B------:R-:W-:Y:S02]  /*1ec40*/  @!P4 LEA.HI.X R7, R139, R3, R140, 0x2, P2 ;  /* 0x000000038b07c211 */ /* 0x000fe400010f148c */
[----:B--2---:R-:W-:Y:S01]  /*1ec50*/  @!P5 LEA R8, P6, R137, R2, 0x2 ;  /* 0x000000028908d211 */ /* 0x004fe200078c10ff */
[----:B------:R0:W-:Y:S01]  /*1ec60*/  @!P3 ST.E.64 desc[UR60][R4.64], R52 ;  /* 0x000000340400b985 */ /* 0x0001e2000c101b3c */
[----:B------:R-:W-:-:S02]  /*1ec70*/  ISETP.GE.AND P2, PT, R89, UR4, PT ;  /* 0x0000000459007c0c */ /* 0x000fc4000bf46270 */
[----:B------:R-:W-:Y:S01]  /*1ec80*/  @!P5 LEA.HI.X R9, R137, R3, R138, 0x2, P6 ;  /* 0x000000038909d211 */ /* 0x000fe200030f148a */
[----:B------:R1:W-:Y:S04]  /*1ec90*/  @!P4 ST.E.64 desc[UR60][R6.64], R56 ;  /* 0x000000380600c985 */ /* 0x0003e8000c101b3c */
[----:B------:R2:W-:Y:S01]  /*1eca0*/  @!P5 ST.E.64 desc[UR60][R8.64], R60 ;  /* 0x0000003c0800d985 */ /* 0x0005e2000c101b3c */
[----:B------:R-:W-:Y:S02]  /*1ecb0*/  ISETP.GE.AND P5, PT, R87, UR4, PT ;  /* 0x0000000457007c0c */ /* 0x000fe4000bfa6270 */
[-C--:B0-----:R-:W-:Y:S02]  /*1ecc0*/  @!P0 LEA R4, P4, R135, R2.reuse, 0x2 ;  /* 0x0000000287048211 */ /* 0x081fe400078810ff */
[----:B-1----:R-:W-:-:S02]  /*1ecd0*/  @!P1 LEA R6, P3, R91, R2, 0x2 ;  /* 0x000000025b069211 */ /* 0x002fc400078610ff */
[-C--:B------:R-:W-:Y:S02]  /*1ece0*/  @!P0 LEA.HI.X R5, R135, R3.reuse, R136, 0x2, P4 ;  /* 0x0000000387058211 */ /* 0x080fe400020f1488 */
[----:B------:R-:W-:Y:S02]  /*1ecf0*/  ISETP.GE.AND P4, PT, R85, UR4, PT ;  /* 0x0000000455007c0c */ /* 0x000fe4000bf86270 */
[----:B------:R-:W-:Y:S01]  /*1ed00*/  @!P1 LEA.HI.X R7, R91, R3, R134, 0x2, P3 ;  /* 0x000000035b079211 */ /* 0x000fe200018f1486 */
[----:B------:R0:W-:Y:S01]  /*1ed10*/  @!P0 ST.E.64 desc[UR60][R4.64], R64 ;  /* 0x0000004004008985 */ /* 0x0001e2000c101b3c */
[----:B------:R-:W-:Y:S02]  /*1ed20*/  ISETP.GE.AND P3, PT, R237, UR4, PT ;  /* 0x00000004ed007c0c */ /* 0x000fe4000bf66270 */
[----:B--2---:R-:W-:Y:S01]  /*1ed30*/  @!P2 LEA R8, P6, R89, R2, 0x2 ;  /* 0x000000025908a211 */ /* 0x004fe200078c10ff */
[----:B------:R1:W-:Y:S01]  /*1ed40*/  @!P1 ST.E.64 desc[UR60][R6.64], R68 ;  /* 0x0000004406009985 */ /* 0x0003e2000c101b3c */
[----:B------:R-:W-:-:S02]  /*1ed50*/  ISETP.GE.AND P0, PT, R236, UR4, PT ;  /* 0x00000004ec007c0c */ /* 0x000fc4000bf06270 */
[----:B------:R-:W-:Y:S02]  /*1ed60*/  @!P2 LEA.HI.X R9, R89, R3, R90, 0x2, P6 ;  /* 0x000000035909a211 */ /* 0x000fe400030f145a */
[----:B------:R-:W-:-:S03]  /*1ed70*/  ISETP.GE.AND P1, PT, R235, UR4, PT ;  /* 0x00000004eb007c0c */ /* 0x000fc6000bf26270 */
[----:B------:R2:W-:Y:S01]  /*1ed80*/  @!P2 ST.E.64 desc[UR60][R8.64], R72 ;  /* 0x000000480800a985 */ /* 0x0005e2000c101b3c */
[-C--:B0-----:R-:W-:Y:S02]  /*1ed90*/  @!P5 LEA R4, P6, R87, R2.reuse, 0x2 ;  /* 0x000000025704d211 */ /* 0x081fe400078c10ff */
[----:B-1----:R-:W-:Y:S02]  /*1eda0*/  @!P4 LEA R6, P2, R85, R2, 0x2 ;  /* 0x000000025506c211 */ /* 0x002fe400078410ff */
[-C--:B------:R-:W-:Y:S02]  /*1edb0*/  @!P5 LEA.HI.X R5, R87, R3.reuse, R88, 0x2, P6 ;  /* 0x000000035705d211 */ /* 0x080fe400030f1458 */
[----:B------:R-:W-:-:S03]  /*1edc0*/  @!P4 LEA.HI.X R7, R85, R3, R86, 0x2, P2 ;  /* 0x000000035507c211 */ /* 0x000fc600010f1456 */
[----:B------:R0:W-:Y:S01]  /*1edd0*/  @!P5 ST.E.64 desc[UR60][R4.64], R20 ;  /* 0x000000140400d985 */ /* 0x0001e2000c101b3c */
[----:B--2---:R-:W-:-:S03]  /*1ede0*/  @!P3 LEA R8, P6, R237, R2, 0x2 ;  /* 0x00000002ed08b211 */ /* 0x004fc600078c10ff */
[----:B------:R1:W-:Y:S01]  /*1edf0*/  @!P4 ST.E.64 desc[UR60][R6.64], R120 ;  /* 0x000000780600c985 */ /* 0x0003e2000c101b3c */
[----:B------:R-:W-:Y:S02]  /*1ee00*/  @!P3 LEA.HI.X R9, R237, R3, R84, 0x2, P6 ;  /* 0x00000003ed09b211 */ /* 0x000fe400030f1454 */
[----:B------:R-:W-:-:S03]  /*1ee10*/  ISETP.GE.AND P4, PT, R234, UR4, PT ;  /* 0x00000004ea007c0c */ /* 0x000fc6000bf86270 */
[----:B------:R2:W-:Y:S01]  /*1ee20*/  @!P3 ST.E.64 desc[UR60][R8.64], R122 ;  /* 0x0000007a0800b985 */ /* 0x0005e2000c101b3c */
[----:B------:R-:W-:Y:S02]  /*1ee30*/  ISETP.GE.AND P3, PT, R233, UR4, PT ;  /* 0x00000004e9007c0c */ /* 0x000fe4000bf66270 */
[CC--:B0-----:R-:W-:Y:S02]  /*1ee40*/  @!P0 LEA R4, P2, R236.reuse, R2.reuse, 0x2 ;  /* 0x00000002ec048211 */ /* 0x0c1fe400078410ff */
[----:B------:R-:W-:Y:S02]  /*1ee50*/  SHF.R.S32.HI R21, RZ, 0x1f, R230 ;  /* 0x0000001fff157819 */ /* 0x000fe400000114e6 */
[C---:B-1----:R-:W-:Y:S02]  /*1ee60*/  @!P1 LEA R6, P5, R235.reuse, R2, 0x2 ;  /* 0x00000002eb069211 */ /* 0x042fe400078a10ff */
[-C--:B------:R-:W-:Y:S02]  /*1ee70*/  @!P0 LEA.HI.X R5, R236, R3.reuse, R83, 0x2, P2 ;  /* 0x00000003ec058211 */ /* 0x080fe400010f1453 */
[----:B------:R-:W-:-:S02]  /*1ee80*/  @!P1 LEA.HI.X R7, R235, R3, R82, 0x2, P5 ;  /* 0x00000003eb079211 */ /* 0x000fc400028f1452 */
[----:B------:R-:W-:Y:S01]  /*1ee90*/  ISETP.GE.AND P2, PT, R230, UR4, PT ;  /* 0x00000004e6007c0c */ /* 0x000fe2000bf46270 */
[----:B------:R0:W-:Y:S01]  /*1eea0*/  @!P0 ST.E.64 desc[UR60][R4.64], R124 ;  /* 0x0000007c04008985 */ /* 0x0001e2000c101b3c */
[CC--:B------:R-:W-:Y:S02]  /*1eeb0*/  @!P4 LEA R14, P5, R234.reuse, R2.reuse, 0x2 ;  /* 0x00000002ea0ec211 */ /* 0x0c0fe400078a10ff */
[----:B------:R-:W-:Y:S01]  /*1eec0*/  @!P3 LEA R12, P6, R233, R2, 0x2 ;  /* 0x00000002e90cb211 */ /* 0x000fe200078c10ff */
[----:B------:R1:W-:Y:S01]  /*1eed0*/  @!P1 ST.E.64 desc[UR60][R6.64], R92 ;  /* 0x0000005c06009985 */ /* 0x0003e2000c101b3c */
[----:B------:R-:W-:Y:S02]  /*1eee0*/  ISETP.GE.AND P1, PT, R25, UR4, PT ;  /* 0x0000000419007c0c */ /* 0x000fe4000bf26270 */
[----:B------:R-:W-:Y:S02]  /*1eef0*/  ISETP.GE.AND P0, PT, R29, UR4, PT ;  /* 0x000000041d007c0c */ /* 0x000fe4000bf06270 */
[----:B------:R-:W-:-:S02]  /*1ef00*/  @!P4 LEA.HI.X R15, R234, R3, R81, 0x2, P5 ;  /* 0x00000003ea0fc211 */ /* 0x000fc400028f1451 */
[-C--:B------:R-:W-:Y:S02]  /*1ef10*/  @!P3 LEA.HI.X R13, R233, R3.reuse, R80, 0x2, P6 ;  /* 0x00000003e90db211 */ /* 0x080fe400030f1450 */
[CC--:B--2---:R-:W-:Y:S01]  /*1ef20*/  @!P2 LEA R8, P5, R230.reuse, R2.reuse, 0x2 ;  /* 0x00000002e608a211 */ /* 0x0c4fe200078a10ff */
[----:B------:R2:W-:Y:S01]  /*1ef30*/  @!P4 ST.E.64 desc[UR60][R14.64], R96 ;  /* 0x000000600e00c985 */ /* 0x0005e2000c101b3c */
[----:B------:R-:W-:Y:S02]  /*1ef40*/  ISETP.GE.AND P6, PT, R33, UR4, PT ;  /* 0x0000000421007c0c */ /* 0x000fe4000bfc6270 */
[----:B------:R-:W-:Y:S01]  /*1ef50*/  @!P2 LEA.HI.X R9, R230, R3, R21, 0x2, P5 ;  /* 0x00000003e609a211 */ /* 0x000fe200028f1415 */
[----:B------:R2:W-:Y:S01]  /*1ef60*/  @!P3 ST.E.64 desc[UR60][R12.64], R100 ;  /* 0x000000640c00b985 */ /* 0x0005e2000c101b3c */
[----:B0-----:R-:W-:Y:S02]  /*1ef70*/  SHF.R.S32.HI R4, RZ, 0x1f, R25 ;  /* 0x0000001fff047819 */ /* 0x001fe40000011419 */
[----:B-1----:R-:W-:Y:S01]  /*1ef80*/  @!P1 LEA R6, P5, R25, R2, 0x2 ;  /* 0x0000000219069211 */ /* 0x002fe200078a10ff */
[----:B------:R2:W-:Y:S01]  /*1ef90*/  @!P2 ST.E.64 desc[UR60][R8.64], R104 ;  /* 0x000000680800a985 */ /* 0x0005e2000c101b3c */
[----:B------:R-:W-:-:S02]  /*1efa0*/  SHF.R.S32.HI R5, RZ, 0x1f, R29 ;  /* 0x0000001fff057819 */ /* 0x000fc4000001141d */
[-C--:B------:R-:W-:Y:S02]  /*1efb0*/  @!P1 LEA.HI.X R7, R25, R3.reuse, R4, 0x2, P5 ;  /* 0x0000000319079211 */ /* 0x080fe400028f1404 */
[CC--:B------:R-:W-:Y:S02]  /*1efc0*/  @!P0 LEA R4, P5, R29.reuse, R2.reuse, 0x2 ;  /* 0x000000021d048211 */ /* 0x0c0fe400078a10ff */
[----:B------:R-:W-:Y:S01]  /*1efd0*/  SHF.R.S32.HI R20, RZ, 0x1f, R33 ;  /* 0x0000001fff147819 */ /* 0x000fe20000011421 */
[----:B------:R2:W-:Y:S01]  /*1efe0*/  @!P1 ST.E.64 desc[UR60][R6.64], R108 ;  /* 0x0000006c06009985 */ /* 0x0005e2000c101b3c */
[----:B------:R-:W-:Y:S02]  /*1eff0*/  @!P0 LEA.HI.X R5, R29, R3, R5, 0x2, P5 ;  /* 0x000000031d058211 */ /* 0x000fe400028f1405 */
[----:B------:R-:W-:-:S03]  /*1f000*/  @!P6 LEA R2, P5, R33, R2, 0x2 ;  /* 0x000000022102e211 */ /* 0x000fc600078a10ff */
[----:B------:R2:W-:Y:S01]  /*1f010*/  @!P0 ST.E.64 desc[UR60][R4.64], R112 ;  /* 0x0000007004008985 */ /* 0x0005e2000c101b3c */
[----:B------:R-:W-:-:S05]  /*1f020*/  @!P6 LEA.HI.X R3, R33, R3, R20, 0x2, P5 ;  /* 0x000000032103e211 */ /* 0x000fca00028f1414 */
[----:B------:R2:W-:Y:S04]  /*1f030*/  @!P6 ST.E.64 desc[UR60][R2.64], R116 ;  /* 0x000000740200e985 */ /* 0x0005e8000c101b3c */
.L_x_632:
[----:B------:R-:W-:Y:S05]  /*1f040*/  BSYNC B1 ;  /* 0x0000000000017941 */ /* 0x000fea0003800000 */
.L_x_631:
[----:B------:R-:W-:Y:S01]  /*1f050*/  ISETP.GE.AND P0, PT, R10, R77, PT ;  /* 0x0000004d0a00720c */ /* 0x000fe20003f06270 */
[----:B--2---:R0:W1:Y:S04]  /*1f060*/  SHFL.IDX PT, R3, R11, 0x1, 0x1c1f ;  /* 0x003c1f000b037f89 */ /* 0x00406800000e0000 */
[----:B------:R0:W2:Y:S08]  /*1f070*/  SHFL.IDX PT, R2, R0, 0x1, 0x1c1f ;  /* 0x003c1f0000027f89 */ /* 0x0000b000000e0000 */
[----:B0-----:R-:W-:Y:S05]  /*1f080*/  @P0 BRA `(.L_x_630) ;  /* 0x0000001000fc0947 */ /* 0x001fea0003800000 */
[----:B------:R-:W-:Y:S01]  /*1f090*/  ULDC UR4, c[0x0][0xac8] ;  /* 0x0002b20000047ab9 */ /* 0x000fe20000000800 */
[----:B------:R-:W-:Y:S01]  /*1f0a0*/  VIADD R21, R222, 0xa8 ;  /* 0x000000a8de157836 */ /* 0x000fe20000000000 */
[----:B------:R-:W-:Y:S01]  /*1f0b0*/  ISETP.GE.AND P4, PT, R156, UR4, PT ;  /* 0x000000049c007c0c */ /* 0x000fe2000bf86270 */
[----:B------:R-:W-:Y:S01]  /*1f0c0*/  VIADD R25, R222, 0xb0 ;  /* 0x000000b0de197836 */ /* 0x000fe20000000000 */
[----:B------:R-:W-:Y:S02]  /*1f0d0*/  ISETP.GE.AND P3, PT, R154, UR4, PT ;  /* 0x000000049a007c0c */ /* 0x000fe4000bf66270 */
[----:B------:R-:W-:Y:S02]  /*1f0e0*/  ISETP.GE.AND P5, PT, R222, UR4, PT ;  /* 0x00000004de007c0c */ /* 0x000fe4000bfa6270 */
[----:B------:R-:W-:Y:S02]  /*1f0f0*/  ISETP.GE.AND P1, PT, R147, UR4, PT ;  /* 0x0000000493007c0c */ /* 0x000fe4000bf26270 */
[----:B------:R-:W-:-:S02]  /*1f100*/  ISETP.GE.AND P0, PT, R152, UR4, PT ;  /* 0x0000000498007c0c */ /* 0x000fc4000bf06270 */
[----:B------:R-:W-:-:S03]  /*1f110*/  SHF.R.S32.HI R0, RZ, 0x1f, R21 ;  /* 0x0000001fff007819 */ /* 0x000fc60000011415 */
[-C--:B--2---:R-:W-:Y:S02]  /*1f120*/  @!P4 LEA R6, P2, R156, R2.reuse, 0x2 ;  /* 0x000000029c06c211 */ /* 0x084fe400078410ff */
[-C--:B------:R-:W-:Y:S02]  /*1f130*/  @!P3 LEA R8, P6, R154, R2.reuse, 0x2 ;  /* 0x000000029a08b211 */ /* 0x080fe400078c10ff */
[----:B-1----:R-:W-:Y:S01]  /*1f140*/  @!P5 IMAD.WIDE R4, R222, 0x4, R2 ;  /* 0x00000004de04d825 */ /* 0x002fe200078e0202 */
[-C--:B------:R-:W-:Y:S02]  /*1f150*/  @!P4 LEA.HI.X R7, R156, R3.reuse, R157, 0x2, P2 ;  /* 0x000000039c07c211 */ /* 0x080fe400010f149d */
[----:B------:R-:W-:Y:S02]  /*1f160*/  ISETP.GE.AND P2, PT, R145, UR4, PT ;  /* 0x0000000491007c0c */ /* 0x000fe4000bf46270 */
[----:B------:R-:W-:Y:S01]  /*1f170*/  @!P3 LEA.HI.X R9, R154, R3, R155, 0x2, P6 ;  /* 0x000000039a09b211 */ /* 0x000fe200030f149b */
[----:B------:R0:W-:Y:S01]  /*1f180*/  @!P5 ST.E.64 desc[UR60][R4.64], R26 ;  /* 0x0000001a0400d985 */ /* 0x0001e2000c101b3c */
[----:B------:R-:W-:-:S02]  /*1f190*/  @!P1 LEA R12, P5, R147, R2, 0x2 ;  /* 0x00000002930c9211 */ /* 0x000fc400078a10ff */
[C---:B------:R-:W-:Y:S01]  /*1f1a0*/  @!P0 LEA R10, P6, R152.reuse, R2, 0x2 ;  /* 0x00000002980a8211 */ /* 0x040fe200078c10ff */
[----:B------:R1:W-:Y:S01]  /*1f1b0*/  @!P4 ST.E.64 desc[UR60][R6.64], R30 ;  /* 0x0000001e0600c985 */ /* 0x0003e2000c101b3c */
[----:B------:R-:W-:Y:S02]  /*1f1c0*/  ISETP.GE.AND P4, PT, R141, UR4, PT ;  /* 0x000000048d007c0c */ /* 0x000fe4000bf86270 */
[-C--:B------:R-:W-:Y:S01]  /*1f1d0*/  @!P1 LEA.HI.X R13, R147, R3.reuse, R148, 0x2, P5 ;  /* 0x00000003930d9211 */ /* 0x080fe200028f1494 */
[----:B------:R2:W-:Y:S01]  /*1f1e0*/  @!P3 ST.E.64 desc[UR60][R8.64], R34 ;  /* 0x000000220800b985 */ /* 0x0005e2000c101b3c */
[----:B------:R-:W-:Y:S02]  /*1f1f0*/  ISETP.GE.AND P3, PT, R143, UR4, PT ;  /* 0x000000048f007c0c */ /* 0x000fe4000bf66270 */
[----:B------:R-:W-:Y:S02]  /*1f200*/  ISETP.GE.AND P5, PT, R139, UR4, PT ;  /* 0x000000048b007c0c */ /* 0x000fe4000bfa6270 */
[----:B------:R-:W-:-:S02]  /*1f210*/  @!P0 LEA.HI.X R11, R152, R3, R153, 0x2, P6 ;  /* 0x00000003980b8211 */ /* 0x000fc400030f1499 */
[----:B------:R-:W-:-:S03]  /*1f220*/  @!P2 LEA R14, P6, R145, R2, 0x2 ;  /* 0x00000002910ea211 */ /* 0x000fc600078c10ff */
[----:B------:R-:W-:Y:S01]  /*1f230*/  @!P0 ST.E.64 desc[UR60][R10.64], R38 ;  /* 0x000000260a008985 */ /* 0x000fe2000c101b3c */
[-C--:B------:R-:W-:Y:S02]  /*1f240*/  @!P2 LEA.HI.X R15, R145, R3.reuse, R146, 0x2, P6 ;  /* 0x00000003910fa211 */ /* 0x080fe400030f1492 */
[----:B------:R-:W-:Y:S01]  /*1f250*/  ISETP.GE.AND P0, PT, R137, UR4, PT ;  /* 0x0000000489007c0c */ /* 0x000fe2000bf06270 */
[----:B------:R3:W-:Y:S01]  /*1f260*/  @!P1 ST.E.64 desc[UR60][R12.64], R42 ;  /* 0x0000002a0c009985 */ /* 0x0007e2000c101b3c */
[-C--:B0-----:R-:W-:Y:S02]  /*1f270*/  @!P3 LEA R4, P6, R143, R2.reuse, 0x2 ;  /* 0x000000028f04b211 */ /* 0x081fe400078c10ff */
[----:B------:R-:W-:Y:S01]  /*1f280*/  ISETP.GE.AND P1, PT, R135, UR4, PT ;  /* 0x0000000487007c0c */ /* 0x000fe2000bf26270 */
[----:B------:R0:W-:Y:S01]  /*1f290*/  @!P2 ST.E.64 desc[UR60][R14.64], R46 ;  /* 0x0000002e0e00a985 */ /* 0x0001e2000c101b3c */
[----:B-1----:R-:W-:Y:S02]  /*1f2a0*/  @!P4 LEA R6, P2, R141, R2, 0x2 ;  /* 0x000000028d06c211 */ /* 0x002fe400078410ff */
[----:B------:R-:W-:-:S02]  /*1f2b0*/  @!P3 LEA.HI.X R5, R143, R3, R144, 0x2, P6 ;  /* 0x000000038f05b211 */ /* 0x000fc400030f1490 */
[-C--:B--2---:R-:W-:Y:S02]  /*1f2c0*/  @!P5 LEA R8, P6, R139, R2.reuse, 0x2 ;  /* 0x000000028b08d211 */ /* 0x084fe400078c10ff */
[-C--:B------:R-:W-:Y:S01]  /*1f2d0*/  @!P4 LEA.HI.X R7, R141, R3.reuse, R142, 0x2, P2 ;  /* 0x000000038d07c211 */ /* 0x080fe200010f148e */
[----:B------:R1:W-:Y:S01]  /*1f2e0*/  @!P3 ST.E.64 desc[UR60][R4.64], R50 ;  /* 0x000000320400b985 */ /* 0x0003e2000c101b3c */
[----:B------:R-:W-:Y:S02]  /*1f2f0*/  @!P5 LEA.HI.X R9, R139, R3, R140, 0x2, P6 ;  /* 0x000000038b09d211 */ /* 0x000fe400030f148c */
[----:B------:R-:W-:Y:S01]  /*1f300*/  ISETP.GE.AND P2, PT, R91, UR4, PT ;  /* 0x000000045b007c0c */ /* 0x000fe2000bf46270 */
[----:B------:R2:W-:Y:S01]  /*1f310*/  @!P4 ST.E.64 desc[UR60][R6.64], R54 ;  /* 0x000000360600c985 */ /* 0x0005e2000c101b3c */
[----:B------:R-:W-:Y:S02]  /*1f320*/  ISETP.GE.AND P3, PT, R89, UR4, PT ;  /* 0x0000000459007c0c */ /* 0x000fe4000bf66270 */
[-C--:B---3--:R-:W-:Y:S01]  /*1f330*/  @!P1 LEA R12, P4, R135, R2.reuse, 0x2 ;  /* 0x00000002870c9211 */ /* 0x088fe200078810ff */
[----:B------:R3:W-:Y:S01]  /*1f340*/  @!P5 ST.E.64 desc[UR60][R8.64], R58 ;  /* 0x0000003a0800d985 */ /* 0x0007e2000c101b3c */
[----:B------:R-:W-:-:S02]  /*1f350*/  @!P0 LEA R10, P5, R137, R2, 0x2 ;  /* 0x00000002890a8211 */ /* 0x000fc400078a10ff */
[-C--:B------:R-:W-:Y:S02]  /*1f360*/  @!P1 LEA.HI.X R13, R135, R3.reuse, R136, 0x2, P4 ;  /* 0x00000003870d9211 */ /* 0x080fe400020f1488 */
[-C--:B------:R-:W-:Y:S02]  /*1f370*/  @!P0 LEA.HI.X R11, R137, R3.reuse, R138, 0x2, P5 ;  /* 0x00000003890b8211 */ /* 0x080fe400028f148a */
[----:B------:R-:W-:Y:S02]  /*1f380*/  ISETP.GE.AND P5, PT, R87, UR4, PT ;  /* 0x0000000457007c0c */ /* 0x000fe4000bfa6270 */
[----:B0-----:R-:W-:Y:S01]  /*1f390*/  @!P2 LEA R14, P6, R91, R2, 0x2 ;  /* 0x000000025b0ea211 */ /* 0x001fe200078c10ff */
[----:B------:R0:W-:Y:S01]  /*1f3a0*/  @!P0 ST.E.64 desc[UR60][R10.64], R62 ;  /* 0x0000003e0a008985 */ /* 0x0001e2000c101b3c */
[----:B------:R-:W-:Y:S02]  /*1f3b0*/  ISETP.GE.AND P4, PT, R85, UR4, PT ;  /* 0x0000000455007c0c */ /* 0x000fe4000bf86270 */
[----:B------:R-:W-:Y:S01]  /*1f3c0*/  @!P2 LEA.HI.X R15, R91, R3, R134, 0x2, P6 ;  /* 0x000000035b0fa211 */ /* 0x000fe200030f1486 */
[----:B------:R4:W-:Y:S01]  /*1f3d0*/  @!P1 ST.E.64 desc[UR60][R12.64], R66 ;  /* 0x000000420c009985 */ /* 0x0009e2000c101b3c */
[----:B------:R-:W-:-:S02]  /*1f3e0*/  ISETP.GE.AND P1, PT, R237, UR4, PT ;  /* 0x00000004ed007c0c */ /* 0x000fc4000bf26270 */
[-C--:B-1----:R-:W-:Y:S01]  /*1f3f0*/  @!P3 LEA R4, P6, R89, R2.reuse, 0x2 ;  /* 0x000000025904b211 */ /* 0x082fe200078c10ff */
[----:B------:R1:W-:Y:S01]  /*1f400*/  @!P2 ST.E.64 desc[UR60][R14.64], R70 ;  /* 0x000000460e00a985 */ /* 0x0003e2000c101b3c */
[----:B------:R-:W-:Y:S02]  /*1f410*/  ISETP.GE.AND P2, PT, R236, UR4, PT ;  /* 0x00000004ec007c0c */ /* 0x000fe4000bf46270 */
[-C--:B--2---:R-:W-:Y:S02]  /*1f420*/  @!P5 LEA R6, P0, R87, R2.reuse, 0x2 ;  /* 0x000000025706d211 */ /* 0x084fe400078010ff */
[-C--:B------:R-:W-:Y:S02]  /*1f430*/  @!P3 LEA.HI.X R5, R89, R3.reuse, R90, 0x2, P6 ;  /* 0x000000035905b211 */ /* 0x080fe400030f145a */
[----:B------:R-:W-:Y:S02]  /*1f440*/  @!P5 LEA.HI.X R7, R87, R3, R88, 0x2, P0 ;  /* 0x000000035707d211 */ /* 0x000fe400000f1458 */
[----:B------:R-:W-:Y:S01]  /*1f450*/  ISETP.GE.AND P0, PT, R235, UR4, PT ;  /* 0x00000004eb007c0c */ /* 0x000fe2000bf06270 */
[----:B------:R2:W-:Y:S01]  /*1f460*/  @!P3 ST.E.64 desc[UR60][R4.64], R74 ;  /* 0x0000004a0400b985 */ /* 0x0005e2000c101b3c */
[----:B---3--:R-:W-:-:S02]  /*1f470*/  @!P4 LEA R8, P6, R85, R2, 0x2 ;  /* 0x000000025508c211 */ /* 0x008fc400078c10ff */
[-C--:B0-----:R-:W-:Y:S01]  /*1f480*/  @!P1 LEA R10, P3, R237, R2.reuse, 0x2 ;  /* 0x00000002ed0a9211 */ /* 0x081fe200078610ff */
[----:B------:R0:W-:Y:S01]  /*1f490*/  @!P5 ST.E.64 desc[UR60][R6.64], R126 ;  /* 0x0000007e0600d985 */ /* 0x0001e2000c101b3c */
[-C--:B------:R-:W-:Y:S02]  /*1f4a0*/  @!P4 LEA.HI.X R9, R85, R3.reuse, R86, 0x2, P6 ;  /* 0x000000035509c211 */ /* 0x080fe400030f1456 */
[----:B------:R-:W-:Y:S02]  /*1f4b0*/  @!P1 LEA.HI.X R11, R237, R3, R84, 0x2, P3 ;  /* 0x00000003ed0b9211 */ /* 0x000fe400018f1454 */
[-C--:B----4-:R-:W-:Y:S01]  /*1f4c0*/  @!P2 LEA R12, P6, R236, R2.reuse, 0x2 ;  /* 0x00000002ec0ca211 */ /* 0x090fe200078c10ff */
[----:B------:R3:W-:Y:S01]  /*1f4d0*/  @!P4 ST.E.64 desc[UR60][R8.64], R128 ;  /* 0x000000800800c985 */ /* 0x0007e2000c101b3c */
[----:B------:R-:W-:Y:S02]  /*1f4e0*/  ISETP.GE.AND P3, PT, R234, UR4, PT ;  /* 0x00000004ea007c0c */ /* 0x000fe4000bf66270 */
[----:B------:R-:W-:Y:S01]  /*1f4f0*/  ISETP.GE.AND P4, PT, R21, UR4, PT ;  /* 0x0000000415007c0c */ /* 0x000fe2000bf86270 */
[----:B------:R-:W-:Y:S01]  /*1f500*/  @!P1 ST.E.64 desc[UR60][R10.64], R130 ;  /* 0x000000820a009985 */ /* 0x000fe2000c101b3c */
[----:B-1----:R-:W-:-:S02]  /*1f510*/  @!P0 LEA R14, P5, R235, R2, 0x2 ;  /* 0x00000002eb0e8211 */ /* 0x002fc400078a10ff */
[-C--:B------:R-:W-:Y:S02]  /*1f520*/  @!P2 LEA.HI.X R13, R236, R3.reuse, R83, 0x2, P6 ;  /* 0x00000003ec0da211 */ /* 0x080fe400030f1453 */
[----:B------:R-:W-:Y:S02]  /*1f530*/  ISETP.GE.AND P1, PT, R233, UR4, PT ;  /* 0x00000004e9007c0c */ /* 0x000fe4000bf26270 */
[----:B------:R-:W-:Y:S01]  /*1f540*/  @!P0 LEA.HI.X R15, R235, R3, R82, 0x2, P5 ;  /* 0x00000003eb0f8211 */ /* 0x000fe200028f1452 */
[----:B------:R1:W-:Y:S01]  /*1f550*/  @!P2 ST.E.64 desc[UR60][R12.64], R132 ;  /* 0x000000840c00a985 */ /* 0x0003e2000c101b3c */
[----:B------:R-:W-:Y:S02]  /*1f560*/  ISETP.GE.AND P5, PT, R230, UR4, PT ;  /* 0x00000004e6007c0c */ /* 0x000fe4000bfa6270 */
[----:B------:R-:W-:Y:S01]  /*1f570*/  ISETP.GE.AND P2, PT, R25, UR4, PT ;  /* 0x0000000419007c0c */ /* 0x000fe2000bf46270 */
[----:B------:R4:W-:Y:S01]  /*1f580*/  @!P0 ST.E.64 desc[UR60][R14.64], R94 ;  /* 0x0000005e0e008985 */ /* 0x0009e2000c101b3c */
[----:B--2---:R-:W-:-:S02]  /*1f590*/  @!P3 LEA R4, P6, R234, R2, 0x2 ;  /* 0x00000002ea04b211 */ /* 0x004fc400078c10ff */
[-C--:B------:R-:W-:Y:S02]  /*1f5a0*/  @!P4 LEA R20, P0, R21, R2.reuse, 0x2 ;  /* 0x000000021514c211 */ /* 0x080fe400078010ff */
[-C--:B------:R-:W-:Y:S02]  /*1f5b0*/  @!P3 LEA.HI.X R5, R234, R3.reuse, R81, 0x2, P6 ;  /* 0x00000003ea05b211 */ /* 0x080fe400030f1451 */
[-C--:B0-----:R-:W-:Y:S02]  /*1f5c0*/  @!P1 LEA R6, P6, R233, R2.reuse, 0x2 ;  /* 0x00000002e9069211 */ /* 0x081fe400078c10ff */
[----:B------:R-:W-:Y:S01]  /*1f5d0*/  @!P4 LEA.HI.X R21, R21, R3, R0, 0x2, P0 ;  /* 0x000000031515c211 */ /* 0x000fe200000f1400 */
[----:B------:R4:W-:Y:S01]  /*1f5e0*/  @!P3 ST.E.64 desc[UR60][R4.64], R98 ;  /* 0x000000620400b985 */ /* 0x0009e2000c101b3c */
[----:B---3--:R-:W-:Y:S01]  /*1f5f0*/  SHF.R.S32.HI R9, RZ, 0x1f, R230 ;  /* 0x0000001fff097819 */ /* 0x008fe200000114e6 */
[----:B-1----:R-:W-:Y:S01]  /*1f600*/  VIADD R13, R222, 0xb8 ;  /* 0x000000b8de0d7836 */ /* 0x002fe20000000000 */
[----:B------:R-:W-:-:S02]  /*1f610*/  @!P5 LEA R8, P0, R230, R2, 0x2 ;  /* 0x00000002e608d211 */ /* 0x000fc400078010ff */
[-C--:B------:R-:W-:Y:S02]  /*1f620*/  @!P1 LEA.HI.X R7, R233, R3.reuse, R80, 0x2, P6 ;  /* 0x00000003e9079211 */ /* 0x080fe400030f1450 */
[----:B------:R-:W-:Y:S02]  /*1f630*/  SHF.R.S32.HI R0, RZ, 0x1f, R25 ;  /* 0x0000001fff007819 */ /* 0x000fe40000011419 */
[C---:B------:R-:W-:Y:S01]  /*1f640*/  @!P2 LEA R10, P6, R25.reuse, R2, 0x2 ;  /* 0x00000002190aa211 */ /* 0x040fe200078c10ff */
[----:B------:R4:W-:Y:S01]  /*1f650*/  @!P1 ST.E.64 desc[UR60][R6.64], R102 ;  /* 0x0000006606009985 */ /* 0x0009e2000c101b3c */
[-C--:B------:R-:W-:Y:S02]  /*1f660*/  @!P5 LEA.HI.X R9, R230, R3.reuse, R9, 0x2, P0 ;  /* 0x00000003e609d211 */ /* 0x080fe400000f1409 */
[----:B------:R-:W-:Y:S02]  /*1f670*/  @!P2 LEA.HI.X R11, R25, R3, R0, 0x2, P6 ;  /* 0x00000003190ba211 */ /* 0x000fe400030f1400 */
[----:B------:R-:W-:Y:S01]  /*1f680*/  ISETP.GE.AND P0, PT, R13, UR4, PT ;  /* 0x000000040d007c0c */ /* 0x000fe2000bf06270 */
[----:B------:R4:W-:Y:S04]  /*1f690*/  @!P5 ST.E.64 desc[UR60][R8.64], R106 ;  /* 0x0000006a0800d985 */ /* 0x0009e8000c101b3c */
[----:B------:R4:W-:Y:S04]  /*1f6a0*/  @!P4 ST.E.64 desc[UR60][R20.64], R110 ;  /* 0x0000006e1400c985 */ /* 0x0009e8000c101b3c */
[----:B------:R4:W-:Y:S04]  /*1f6b0*/  @!P2 ST.E.64 desc[UR60][R10.64], R114 ;  /* 0x000000720a00a985 */ /* 0x0009e8000c101b3c */
[----:B------:R-:W-:Y:S05]  /*1f6c0*/  @P0 BRA `(.L_x_630) ;  /* 0x0000000c006c0947 */ /* 0x000fea0003800000 */
[----:B------:R-:W-:Y:S02]  /*1f6d0*/  LEA R2, P0, R13, R2, 0x2 ;  /* 0x000000020d027211 */ /* 0x000fe400078010ff */
[----:B------:R-:W-:-:S04]  /*1f6e0*/  SHF.R.S32.HI R0, RZ, 0x1f, R13 ;  /* 0x0000001fff007819 */ /* 0x000fc8000001140d */
[----:B------:R-:W-:-:S05]  /*1f6f0*/  LEA.HI.X R3, R13, R3, R0, 0x2, P0 ;  /* 0x000000030d037211 */ /* 0x000fca00000f1400 */
[----:B------:R0:W-:Y:S01]  /*1f700*/  ST.E.64 desc[UR60][R2.64], R118 ;  /* 0x0000007602007985 */ /* 0x0001e2000c101b3c */
[----:B------:R-:W-:Y:S05]  /*1f710*/  BRA `(.L_x_630) ;  /* 0x0000000c00587947 */ /* 0x000fea0003800000 */
.L_x_621:
[----:B------:R-:W-:Y:S01]  /*1f720*/  ULDC.64 UR6, c[0x0][0xc08] ;  /* 0x0003020000067ab9 */ /* 0x000fe20000000a00 */
[----:B------:R-:W-:Y:S01]  /*1f730*/  ULDC.64 UR4, c[0x0][0xc00] ;  /* 0x0003000000047ab9 */ /* 0x000fe20000000a00 */
[----:B------:R-:W-:Y:S01]  /*1f740*/  ISETP.NE.U32.AND P1, PT, RZ, UR6, PT ;  /* 0x00000006ff007c0c */ /* 0x000fe2000bf25070 */
[----:B------:R-:W-:Y:S01]  /*1f750*/  IMAD.MOV.U32 R15, RZ, RZ, RZ ;  /* 0x000000ffff0f7224 */ /* 0x000fe200078e00ff */
[----:B------:R-:W-:Y:S02]  /*1f760*/  ISETP.NE.U32.AND P0, PT, RZ, UR4, PT ;  /* 0x00000004ff007c0c */ /* 0x000fe4000bf05070 */
[----:B------:R-:W-:Y:S02]  /*1f770*/  ISETP.NE.AND.EX P1, PT, RZ, UR7, PT, P1 ;  /* 0x00000007ff007c0c */ /* 0x000fe4000bf25310 */
[----:B------:R-:W-:Y:S02]  /*1f780*/  IADD3 R2, P2, R225, UR4, RZ ;  /* 0x00000004e1027c10 */ /* 0x000fe4000ff5e0ff */
[----:B------:R-:W-:-:S02]  /*1f790*/  ISETP.NE.AND.EX P0, PT, RZ, UR5, PT, P0 ;  /* 0x00000005ff007c0c */ /* 0x000fc4000bf05300 */
[----:B------:R-:W-:Y:S01]  /*1f7a0*/  IADD3.X R3, R226, UR5, RZ, P2, !PT ;  /* 0x00000005e2037c10 */ /* 0x000fe200097fe4ff */
[----:B------:R-:W-:Y:S02]  /*1f7b0*/  ULDC UR4, c[0x0][0xa88] ;  /* 0x0002a20000047ab9 */ /* 0x000fe40000000800 */
[----:B------:R-:W-:-:S04]  /*1f7c0*/  IMAD.U32 R0, RZ, RZ, UR4 ;  /* 0x00000004ff007e24 */ /* 0x000fc8000f8e00ff */
[----:B------:R-:W-:-:S04]  /*1f7d0*/  @P1 IADD3 R4, P2, R225, UR6, RZ ;  /* 0x00000006e1041c10 */ /* 0x000fc8000ff5e0ff */
[----:B------:R-:W-:Y:S01]  /*1f7e0*/  @P1 IADD3.X R5, R226, UR7, RZ, P2, !PT ;  /* 0x00000007e2051c10 */ /* 0x000fe200097fe4ff */
[----:B------:R2:W5:Y:S04]  /*1f7f0*/  @P0 LDG.E R15, desc[UR60][R2.64] ;  /* 0x0000003c020f0981 */ /* 0x000568000c1e1900 */
[----:B------:R2:W5:Y:S01]  /*1f800*/  @P1 LDG.E R0, desc[UR60][R4.64] ;  /* 0x0000003c04001981 */ /* 0x000562000c1e1900 */
[----:B------:R-:W-:Y:S01]  /*1f810*/  ISETP.NE.AND P2, PT, R223, RZ, PT ;  /* 0x000000ffdf00720c */ /* 0x000fe20003f45270 */
[----:B------:R-:W3:-:S12]  /*1f820*/  S2R R6, SR_TID.X ;  /* 0x0000000000067919 */ /* 0x000ed80000002100 */
[----:B------:R-:W4:Y:S01]  /*1f830*/  @!P2 LDC R223, c[0x0][0xad4] ;  /* 0x0002b500ffdfab82 */ /* 0x000f220000000800 */
[----:B---3--:R-:W-:Y:S01]  /*1f840*/  VIADD R7, R6, 0xffffff80 ;  /* 0xffffff8006077836 */ /* 0x008fe20000000000 */
[----:B----4-:R-:W-:-:S04]  /*1f850*/  ISETP.GT.AND P2, PT, R223, 0x1, PT ;  /* 0x00000001df00780c */ /* 0x010fc80003f44270 */
[----:B------:R-:W-:Y:S01]  /*1f860*/  ISETP.GT.AND P3, PT, R7, 0x7f, PT ;  /* 0x0000007f0700780c */ /* 0x000fe20003f64270 */
[----:B--2---:R-:W-:-:S12]  /*1f870*/  @P1 BRA `(.L_x_633) ;  /* 0x0000000000101947 */ /* 0x004fd80003800000 */
[----:B------:R-:W-:Y:S05]  /*1f880*/  @!P0 BRA `(.L_x_633) ;  /* 0x00000000000c8947 */ /* 0x000fea0003800000 */
[----:B------:R-:W2:Y:S04]  /*1f890*/  LDG.E R5, desc[UR60][R2.64] ;  /* 0x0000003c02057981 */ /* 0x000ea8000c1e1900 */
[----:B-----5:R-:W2:Y:S02]  /*1f8a0*/  LDG.E R0, desc[UR60][R2.64+0x4] ;  /* 0x0000043c02007981 */ /* 0x020ea4000c1e1900 */
[----:B--2---:R-:W-:-:S07]  /*1f8b0*/  IMAD.IADD R0, R0, 0x1, -R5 ;  /* 0x0000000100007824 */ /* 0x004fce00078e0a05 */
.L_x_633:
[----:B------:R-:W2:Y:S01]  /*1f8c0*/  LDL.LU R2, [R1+0x6c] ;  /* 0x00006c0001027983 */ /* 0x000ea20000300800 */
[----:B------:R-:W-:Y:S01]  /*1f8d0*/  BSSY B1, `(.L_x_634) ;  /* 0x0000036000017945 */ /* 0x000fe20003800000 */
[----:B------:R-:W-:Y:S02]  /*1f8e0*/  SEL R29, R224, RZ, !P0 ;  /* 0x000000ffe01d7207 */ /* 0x000fe40004000000 */
[----:B-----5:R-:W-:Y:S02]  /*1f8f0*/  SHF.R.S32.HI R24, RZ, 0x1f, R15 ;  /* 0x0000001fff187819 */ /* 0x020fe4000001140f */
[----:B--2---:R-:W-:Y:S01]  /*1f900*/  SEL R26, R2, RZ, !P0 ;  /* 0x000000ff021a7207 */ /* 0x004fe20004000000 */
[----:B------:R-:W-:Y:S06]  /*1f910*/  @P3 BRA `(.L_x_635) ;  /* 0x0000000000c43947 */ /* 0x000fec0003800000 */
[----:B------:R-:W2:Y:S01]  /*1f920*/  LDC R31, c[0x0][0xbe8] ;  /* 0x0002fa00ff1f7b82 */ /* 0x000ea20000000800 */
[----:B------:R-:W-:-:S04]  /*1f930*/  IMAD R2, R231, 0x80, R6 ;  /* 0x00000080e7027824 */ /* 0x000fc800078e0206 */
[----:B------:R-:W-:Y:S02]  /*1f940*/  VIADD R28, R2, 0xffffff80 ;  /* 0xffffff80021c7836 */ /* 0x000fe40000000000 */
[----:B--2---:R-:W-:-:S05]  /*1f950*/  IMAD R3, R0, R31, RZ ;  /* 0x0000001f00037224 */ /* 0x004fca00078e02ff */
[----:B------:R-:W-:-:S13]  /*1f960*/  ISETP.GE.AND P0, PT, R28, R3, PT ;  /* 0x000000031c00720c */ /* 0x000fda0003f06270 */
[----:B------:R-:W-:Y:S05]  /*1f970*/  @P0 BRA `(.L_x_635) ;  /* 0x0000000000ac0947 */ /* 0x000fea0003800000 */
[----:B------:R-:W-:Y:S01]  /*1f980*/  IMAD.MOV.U32 R20, RZ, RZ, 0x9b8 ;  /* 0x000009b8ff147424 */ /* 0x000fe200078e00ff */
[----:B------:R-:W-:Y:S01]  /*1f990*/  ISETP.GT.AND P0, PT, R223, 0x1, PT ;  /* 0x00000001df00780c */ /* 0x000fe20003f04270 */
[----:B------:R-:W2:Y:S01]  /*1f9a0*/  LDC.64 R2, c[0x0][0xba8] ;  /* 0x0002ea00ff027b82 */ /* 0x000ea20000000a00 */
[----:B------:R-:W-:Y:S01]  /*1f9b0*/  ISETP.NE.AND P1, PT, R31, 0x1, PT ;  /* 0x000000011f00780c */ /* 0x000fe20003f25270 */
[----:B------:R-:W-:Y:S01]  /*1f9c0*/  IMAD.MOV.U32 R21, RZ, RZ, R28 ;  /* 0x000000ffff157224 */ /* 0x000fe200078e001c */
[----:B------:R-:W-:-:S05]  /*1f9d0*/  SEL R20, R20, 0x978, P0 ;  /* 0x0000097814147807 */ /* 0x000fca0000000000 */
[----:B------:R-:W3:Y:S08]  /*1f9e0*/  LDC.64 R8, c[0x0][R20+0x220] ;  /* 0x0000880014087b82 */ /* 0x000ef00000000a00 */
[----:B------:R-:W4:Y:S08]  /*1f9f0*/  LDC.64 R6, c[0x0][R20+0x218] ;  /* 0x0000860014067b82 */ /* 0x000f300000000a00 */
[----:B------:R-:W5:Y:S08]  /*1fa00*/  LDC.64 R10, c[0x0][R20+0x228] ;  /* 0x00008a00140a7b82 */ /* 0x000f700000000a00 */
[----:B------:R-:W0:Y:S08]  /*1fa10*/  @P1 LDC R13, c[0x0][0xbec] ;  /* 0x0002fb00ff0d1b82 */ /* 0x000e300000000800 */
[----:B------:R-:W1:Y:S08]  /*1fa20*/  LDC.64 R4, c[0x0][R20+0x210] ;  /* 0x0000840014047b82 */ /* 0x000e700000000a00 */
[----:B------:R-:W5:Y:S01]  /*1fa30*/  @P1 LDC R27, c[0x0][0xbf0] ;  /* 0x0002fc00ff1b1b82 */ /* 0x000f620000000800 */
[----:B0-----:R-:W-:-:S07]  /*1fa40*/  @P1 IMAD.HI.U32 R14, R28, R13, RZ ;  /* 0x0000000d1c0e1227 */ /* 0x001fce00078e00ff */
[----:B--2---:R-:W0:Y:S01]  /*1fa50*/  @!P0 LDC R2, c[0x0][0xb50] ;  /* 0x0002d400ff028b82 */ /* 0x004e220000000800 */
[-C--:B---3--:R-:W-:Y:S02]  /*1fa60*/  IMAD R9, R9, R29.reuse, RZ ;  /* 0x0000001d09097224 */ /* 0x088fe400078e02ff */
[----:B------:R-:W-:-:S05]  /*1fa70*/  IMAD.WIDE.U32 R12, R8, R29, RZ ;  /* 0x0000001d080c7225 */ /* 0x000fca00078e00ff */
[----:B------:R-:W2:Y:S01]  /*1fa80*/  @!P0 LDC R3, c[0x0][0xb54] ;  /* 0x0002d500ff038b82 */ /* 0x000ea20000000800 */
[-C--:B----4-:R-:W-:Y:S02]  /*1fa90*/  IMAD R25, R7, R221.reuse, RZ ;  /* 0x000000dd07197224 */ /* 0x090fe400078e02ff */
[----:B------:R-:W-:Y:S01]  /*1faa0*/  IMAD.WIDE.U32 R6, R6, R221, RZ ;  /* 0x000000dd06067225 */ /* 0x000fe200078e00ff */
[----:B-----5:R-:W-:-:S03]  /*1fab0*/  @P1 SHF.R.U32.HI R21, RZ, R27, R14 ;  /* 0x0000001bff151219 */ /* 0x020fc6000001160e */
[----:B------:R-:W-:Y:S01]  /*1fac0*/  IMAD R27, R8, R26, R9 ;  /* 0x0000001a081b7224 */ /* 0x000fe200078e0209 */
[----:B------:R-:W-:Y:S01]  /*1fad0*/  SEL R9, R232, RZ, P0 ;  /* 0x000000ffe8097207 */ /* 0x000fe20000000000 */
[----:B------:R-:W-:Y:S01]  /*1fae0*/  IMAD.IADD R25, R7, 0x1, R25 ;  /* 0x0000000107197824 */ /* 0x000fe200078e0219 */
[----:B------:R-:W-:Y:S01]  /*1faf0*/  IADD3 R8, P1, P3, R12, R6, R15 ;  /* 0x000000060c087210 */ /* 0x000fe20007b3e00f */
[----:B------:R-:W-:Y:S02]  /*1fb00*/  IMAD.IADD R27, R13, 0x1, R27 ;  /* 0x000000010d1b7824 */ /* 0x000fe400078e021b */
[----:B------:R-:W-:-:S03]  /*1fb10*/  IMAD.WIDE.U32 R6, R10, R9, RZ ;  /* 0x000000090a067225 */ /* 0x000fc600078e00ff */
[----:B------:R-:W-:Y:S01]  /*1fb20*/  IADD3.X R10, R27, R25, R24, P1, P3 ;  /* 0x000000191b0a7210 */ /* 0x000fe20000fe6418 */
[----:B------:R-:W-:Y:S01]  /*1fb30*/  IMAD R11, R11, R9, RZ ;  /* 0x000000090b0b7224 */ /* 0x000fe200078e02ff */
[----:B------:R-:W-:Y:S01]  /*1fb40*/  IADD3 R6, P0, P1, R21, R8, R6 ;  /* 0x0000000815067210 */ /* 0x000fe2000791e006 */
[--C-:B------:R-:W-:Y:S01]  /*1fb50*/  IMAD.MOV R12, RZ, RZ, -R21.reuse ;  /* 0x000000ffff0c7224 */ /* 0x100fe200078e0a15 */
[----:B------:R-:W-:Y:S01]  /*1fb60*/  SHF.R.S32.HI R21, RZ, 0x1f, R21 ;  /* 0x0000001fff157819 */ /* 0x000fe20000011415 */
[----:B------:R-:W-:Y:S02]  /*1fb70*/  IMAD.IADD R11, R7, 0x1, R11 ;  /* 0x00000001070b7824 */ /* 0x000fe400078e020b */
[----:B------:R-:W-:-:S03]  /*1fb80*/  IMAD R9, R31, R12, R28 ;  /* 0x0000000c1f097224 */ /* 0x000fc600078e021c */
[----:B------:R-:W-:Y:S01]  /*1fb90*/  IADD3.X R7, R21, R10, R11, P0, P1 ;  /* 0x0000000a15077210 */ /* 0x000fe200007e240b */
[----:B-1----:R-:W-:Y:S01]  /*1fba0*/  IMAD R5, R5, R9, RZ ;  /* 0x0000000905057224 */ /* 0x002fe200078e02ff */
[----:B------:R-:W-:-:S05]  /*1fbb0*/  SHF.R.S32.HI R11, RZ, 0x1f, R9 ;  /* 0x0000001fff0b7819 */ /* 0x000fca0000011409 */
[C---:B------:R-:W-:Y:S02]  /*1fbc0*/  IMAD R11, R4.reuse, R11, R5 ;  /* 0x0000000b040b7224 */ /* 0x040fe400078e0205 */
[----:B------:R-:W-:-:S04]  /*1fbd0*/  IMAD.WIDE.U32 R4, R4, R9, R6 ;  /* 0x0000000904047225 */ /* 0x000fc800078e0006 */
[----:B------:R-:W-:Y:S01]  /*1fbe0*/  IMAD.IADD R5, R5, 0x1, R11 ;  /* 0x0000000105057824 */ /* 0x000fe200078e020b */
[----:B0-----:R-:W-:-:S04]  /*1fbf0*/  LEA R2, P0, R4, R2, 0x2 ;  /* 0x0000000204027211 */ /* 0x001fc800078010ff */
[----:B--2---:R-:W-:Y:S01]  /*1fc00*/  LEA.HI.X R3, R4, R3, R5, 0x2, P0 ;  /* 0x0000000304037211 */ /* 0x004fe200000f1405 */
[----:B------:R-:W-:-:S05]  /*1fc10*/  IMAD.MOV.U32 R5, RZ, RZ, -0x800000 ;  /* 0xff800000ff057424 */ /* 0x000fca00078e00ff */
[----:B------:R2:W-:Y:S03]  /*1fc20*/  STG.E desc[UR60][R2.64], R5 ;  /* 0x0000000502007986 */ /* 0x0005e6000c10193c */
.L_x_635:
[----:B------:R-:W-:Y:S05]  /*1fc30*/  BSYNC B1 ;  /* 0x0000000000017941 */ /* 0x000fea0003800000 */
.L_x_634:
[----:B------:R-:W-:Y:S05]  /*1fc40*/  @P2 BRA `(.L_x_630) ;  /* 0x00000008000c2947 */ /* 0x000fea0003800000 */
[----:B--2---:R-:W2:Y:S01]  /*1fc50*/  S2R R2, SR_TID.X ;  /* 0x0000000000027919 */ /* 0x004ea20000002100 */
[----:B------:R-:W3:Y:S01]  /*1fc60*/  LDC R9, c[0x0][0xbe8] ;  /* 0x0002fa00ff097b82 */ /* 0x000ee20000000800 */
[----:B------:R-:W-:Y:S01]  /*1fc70*/  ULDC.64 UR4, c[0x0][0xaa0] ;  /* 0x0002a80000047ab9 */ /* 0x000fe20000000a00 */
[----:B------:R-:W-:Y:S01]  /*1fc80*/  BSSY B1, `(.L_x_636) ;  /* 0x0000049000017945 */ /* 0x000fe20003800000 */
[----:B---3--:R-:W-:Y:S01]  /*1fc90*/  ISETP.NE.AND P0, PT, R9, 0x1, PT ;  /* 0x000000010900780c */ /* 0x008fe20003f05270 */
[----:B--2---:R-:W-:Y:S02]  /*1fca0*/  VIADD R4, R2, 0xffffff80 ;  /* 0xffffff8002047836 */ /* 0x004fe40000000000 */
[----:B------:R-:W-:-:S03]  /*1fcb0*/  IMAD R2, R24, UR4, RZ ;  /* 0x0000000418027c24 */ /* 0x000fc6000f8e02ff */
[----:B------:R-:W-:-:S07]  /*1fcc0*/  SHF.R.S32.HI R3, RZ, 0x1f, R4 ;  /* 0x0000001fff037819 */ /* 0x000fce0000011404 */
[----:B------:R-:W2:Y:S01]  /*1fcd0*/  @P0 LDC R7, c[0x0][0xbec] ;  /* 0x0002fb00ff070b82 */ /* 0x000ea20000000800 */
[----:B------:R-:W-:Y:S01]  /*1fce0*/  IMAD R5, R15, UR5, R2 ;  /* 0x000000050f057c24 */ /* 0x000fe2000f8e0202 */
[----:B------:R-:W-:Y:S01]  /*1fcf0*/  LEA.HI R6, R3, R4, RZ, 0x3 ;  /* 0x0000000403067211 */ /* 0x000fe200078f18ff */
[----:B------:R-:W-:Y:S01]  /*1fd00*/  IMAD.WIDE.U32 R2, R15, UR4, RZ ;  /* 0x000000040f027c25 */ /* 0x000fe2000f8e00ff */
[----:B------:R-:W-:Y:S02]  /*1fd10*/  ULDC.64 UR4, c[0x0][0xae8] ;  /* 0x0002ba0000047ab9 */ /* 0x000fe40000000a00 */
[----:B------:R-:W-:Y:S02]  /*1fd20*/  LOP3.LUT R13, R6, 0xfffffff8, RZ, 0xc0, !PT ;  /* 0xfffffff8060d7812 */ /* 0x000fe400078ec0ff */
[----:B------:R-:W3:Y:S01]  /*1fd30*/  @P0 LDC R11, c[0x0][0xbf0] ;  /* 0x0002fc00ff0b0b82 */ /* 0x000ee20000000800 */
[----:B------:R-:W-:Y:S01]  /*1fd40*/  SHF.R.S32.HI R10, RZ, 0x3, R6 ;  /* 0x00000003ff0a7819 */ /* 0x000fe20000011406 */
[----:B------:R-:W-:-:S02]  /*1fd50*/  IMAD.IADD R3, R3, 0x1, R5 ;  /* 0x0000000103037824 */ /* 0x000fc400078e0205 */
[----:B------:R-:W-:Y:S02]  /*1fd60*/  IMAD.IADD R13, R4, 0x1, -R13 ;  /* 0x00000001040d7824 */ /* 0x000fe400078e0a0d */
[----:B------:R-:W-:-:S04]  /*1fd70*/  IMAD.WIDE.U32 R2, R221, UR4, R2 ;  /* 0x00000004dd027c25 */ /* 0x000fc8000f8e0002 */
[----:B------:R-:W-:Y:S02]  /*1fd80*/  IMAD R4, R13, 0x20, R10 ;  /* 0x000000200d047824 */ /* 0x000fe400078e020a */
[----:B------:R-:W-:Y:S01]  /*1fd90*/  IMAD R3, R221, UR5, R3 ;  /* 0x00000005dd037c24 */ /* 0x000fe2000f8e0203 */
[----:B------:R-:W-:Y:S01]  /*1fda0*/  ULDC.64 UR4, c[0x0][0xaf0] ;  /* 0x0002bc0000047ab9 */ /* 0x000fe20000000a00 */
[----:B------:R-:W-:Y:S02]  /*1fdb0*/  IMAD R8, R231, 0x80, R4 ;  /* 0x00000080e7087824 */ /* 0x000fe400078e0204 */
[----:B------:R-:W-:Y:S02]  /*1fdc0*/  IMAD R6, R26, UR4, RZ ;  /* 0x000000041a067c24 */ /* 0x000fe4000f8e02ff */
[----:B--2---:R-:W-:-:S04]  /*1fdd0*/  @P0 IMAD.HI.U32 R4, R8, R7, RZ ;  /* 0x0000000708040227 */ /* 0x004fc800078e00ff */
[----:B------:R-:W-:Y:S02]  /*1fde0*/  IMAD.MOV.U32 R5, RZ, RZ, R8 ;  /* 0x000000ffff057224 */ /* 0x000fe400078e0008 */
[C---:B------:R-:W-:Y:S01]  /*1fdf0*/  IMAD R7, R29.reuse, UR5, R6 ;  /* 0x000000051d077c24 */ /* 0x040fe2000f8e0206 */
[----:B---3--:R-:W-:Y:S01]  /*1fe00*/  @P0 SHF.R.U32.HI R5, RZ, R11, R4 ;  /* 0x0000000bff050219 */ /* 0x008fe20000011604 */
[----:B------:R-:W-:Y:S01]  /*1fe10*/  IMAD.WIDE.U32 R2, R29, UR4, R2 ;  /* 0x000000041d027c25 */ /* 0x000fe2000f8e0002 */
[----:B------:R-:W-:Y:S02]  /*1fe20*/  ULDC.64 UR4, c[0x0][0xae0] ;  /* 0x0002b80000047ab9 */ /* 0x000fe40000000a00 */
[----:B------:R-:W-:Y:S01]  /*1fe30*/  SHF.R.S32.HI R4, RZ, 0x1f, R5 ;  /* 0x0000001fff047819 */ /* 0x000fe20000011405 */
[----:B------:R-:W-:Y:S02]  /*1fe40*/  IMAD.IADD R3, R3, 0x1, R7 ;  /* 0x0000000103037824 */ /* 0x000fe400078e0207 */
[----:B------:R-:W-:-:S02]  /*1fe50*/  IMAD.MOV R7, RZ, RZ, -R5 ;  /* 0x000000ffff077224 */ /* 0x000fc400078e0a05 */
[----:B------:R-:W-:Y:S02]  /*1fe60*/  IMAD R4, R4, UR4, RZ ;  /* 0x0000000404047c24 */ /* 0x000fe4000f8e02ff */
[----:B------:R-:W-:Y:S02]  /*1fe70*/  IMAD R7, R9, R7, R8 ;  /* 0x0000000709077224 */ /* 0x000fe400078e0208 */
[----:B------:R-:W-:-:S04]  /*1fe80*/  IMAD.WIDE.U32 R2, R5, UR4, R2 ;  /* 0x0000000405027c25 */ /* 0x000fc8000f8e0002 */
[----:B------:R-:W-:Y:S01]  /*1fe90*/  IMAD R5, R5, UR5, R4 ;  /* 0x0000000505057c24 */ /* 0x000fe2000f8e0204 */
[----:B------:R-:W-:Y:S01]  /*1fea0*/  SHF.R.S32.HI R4, RZ, 0x1f, R7 ;  /* 0x0000001fff047819 */ /* 0x000fe20000011407 */
[----:B------:R-:W-:Y:S01]  /*1feb0*/  ULDC.64 UR4, c[0x0][0xad8] ;  /* 0x0002b60000047ab9 */ /* 0x000fe20000000a00 */
[----:B------:R-:W-:Y:S02]  /*1fec0*/  IMAD R8, R231, 0x80, R10 ;  /* 0x00000080e7087824 */ /* 0x000fe400078e020a */
[----:B------:R-:W-:Y:S02]  /*1fed0*/  IMAD.IADD R3, R3, 0x1, R5 ;  /* 0x0000000103037824 */ /* 0x000fe400078e0205 */
[----:B------:R-:W-:Y:S02]  /*1fee0*/  IMAD R6, R4, UR4, RZ ;  /* 0x0000000404067c24 */ /* 0x000fe4000f8e02ff */
[----:B------:R-:W-:Y:S02]  /*1fef0*/  IMAD R9, R0, R9, RZ ;  /* 0x0000000900097224 */ /* 0x000fe400078e02ff */
        /* <DEDUP_REMOVED lines=13> */
[----:B------:R2:W3:Y:S01]  /*1ffd0*/  SHFL.IDX PT, R2, R4, RZ, 0x181f ;  /* 0x00181fff04027589 */ /* 0x0004e200000e0000 */
[----:B------:R-:W-:Y:S01]  /*1ffe0*/  VIADD R11, R13, 0x80 ;  /* 0x000000800d0b7836 */ /* 0x000fe20000000000 */
[----:B------:R-:W-:Y:S02]  /*1fff0*/  SHF.R.S32.HI R12, RZ, 0x1f, R13 ;  /* 0x0000001fff0c7819 */ /* 0x000fe4000001140d */
[----:B------:R2:W4:Y:S01]  /*20000*/  SHFL.IDX PT, R0, R5, RZ, 0x181f ;  /* 0x00181fff05007589 */ /* 0x00052200000e0000 */
[----:B------:R-:W-:Y:S02]  /*20010*/  SHF.R.S32.HI R6, RZ, 0x1f, R7 ;  /* 0x0000001fff067819 */ /* 0x000fe40000011407 */
[----:B------:R-:W-:Y:S01]  /*20020*/  SHF.R.S32.HI R10, RZ, 0x1f, R11 ;  /* 0x0000001fff0a7819 */ /* 0x000fe2000001140b */
[----:B------:R-:W-:Y:S06]  /*20030*/  @P2 BRA `(.L_x_637) ;  /* 0x0000000000342947 */ /* 0x000fec0003800000 */
[----:B------:R-:W-:Y:S02]  /*20040*/  ULDC UR4, c[0x0][0xac8] ;  /* 0x0002b20000047ab9 */ /* 0x000fe40000000800 */
[----:B------:R-:W-:Y:S02]  /*20050*/  ISETP.GE.AND P4, PT, R13, UR4, PT ;  /* 0x000000040d007c0c */ /* 0x000fe4000bf86270 */
[----:B------:R-:W-:Y:S02]  /*20060*/  ISETP.GE.AND P3, PT, R7, UR4, PT ;  /* 0x0000000407007c0c */ /* 0x000fe4000bf66270 */
[----:B------:R-:W-:-:S09]  /*20070*/  ISETP.GE.AND P2, PT, R11, UR4, PT ;  /* 0x000000040b007c0c */ /* 0x000fd2000bf46270 */
[-C--:B---3--:R-:W-:Y:S02]  /*20080*/  @!P4 LEA R14, P6, R13, R2.reuse, 0x1 ;  /* 0x000000020d0ec211 */ /* 0x088fe400078c08ff */
[----:B------:R-:W-:Y:S02]  /*20090*/  @!P3 LEA R20, P5, R7, R2, 0x1 ;  /* 0x000000020714b211 */ /* 0x000fe400078a08ff */
[----:B----4-:R-:W-:Y:S02]  /*200a0*/  @!P4 LEA.HI.X R15, R13, R0, R12, 0x1, P6 ;  /* 0x000000000d0fc211 */ /* 0x010fe400030f0c0c */
[----:B------:R-:W-:Y:S02]  /*200b0*/  @!P2 LEA R2, P6, R11, R2, 0x1 ;  /* 0x000000020b02a211 */ /* 0x000fe400078c08ff */
[-C--:B------:R-:W-:Y:S01]  /*200c0*/  @!P3 LEA.HI.X R21, R7, R0.reuse, R6, 0x1, P5 ;  /* 0x000000000715b211 */ /* 0x080fe200028f0c06 */
[----:B------:R3:W-:Y:S01]  /*200d0*/  @!P4 ST.E.128 desc[UR60][R14.64], RZ ;  /* 0x000000ff0e00c985 */ /* 0x0007e2000c101d3c */
[----:B------:R-:W-:-:S03]  /*200e0*/  @!P2 LEA.HI.X R3, R11, R0, R10, 0x1, P6 ;  /* 0x000000000b03a211 */ /* 0x000fc600030f0c0a */
[----:B------:R3:W-:Y:S04]  /*200f0*/  @!P3 ST.E.128 desc[UR60][R20.64], RZ ;  /* 0x000000ff1400b985 */ /* 0x0007e8000c101d3c */
[----:B------:R3:W-:Y:S02]  /*20100*/  @!P2 ST.E.128 desc[UR60][R2.64], RZ ;  /* 0x000000ff0200a985 */ /* 0x0007e4000c101d3c */
.L_x_637:
[----:B------:R-:W-:Y:S05]  /*20110*/  BSYNC B1 ;  /* 0x0000000000017941 */ /* 0x000fea0003800000 */
.L_x_636:
[----:B----4-:R4:W0:Y:S01]  /*20120*/  SHFL.IDX PT, R0, R5, 0x1, 0x181f ;  /* 0x00381f0005007f89 */ /* 0x01082200000e0000 */
[----:B------:R-:W-:Y:S03]  /*20130*/  BSSY B1, `(.L_x_638) ;  /* 0x0000010000017945 */ /* 0x000fe60003800000 */
[----:B---3--:R4:W3:Y:S01]  /*20140*/  SHFL.IDX PT, R2, R4, 0x1, 0x181f ;  /* 0x00381f0004027f89 */ /* 0x0088e200000e0000 */
[----:B------:R-:W-:Y:S05]  /*20150*/  @P0 BRA `(.L_x_639) ;  /* 0x0000000000340947 */ /* 0x000fea0003800000 */
[----:B------:R-:W-:Y:S02]  /*20160*/  ULDC UR4, c[0x0][0xac8] ;  /* 0x0002b20000047ab9 */ /* 0x000fe40000000800 */
[----:B------:R-:W-:Y:S02]  /*20170*/  ISETP.GE.AND P4, PT, R13, UR4, PT ;  /* 0x000000040d007c0c */ /* 0x000fe4000bf86270 */
[----:B------:R-:W-:Y:S02]  /*20180*/  ISETP.GE.AND P5, PT, R7, UR4, PT ;  /* 0x0000000407007c0c */ /* 0x000fe4000bfa6270 */
[----:B------:R-:W-:-:S09]  /*20190*/  ISETP.GE.AND P6, PT, R11, UR4, PT ;  /* 0x000000040b007c0c */ /* 0x000fd2000bfc6270 */
[-C--:B---3--:R-:W-:Y:S02]  /*201a0*/  @!P4 LEA R14, P0, R13, R2.reuse, 0x1 ;  /* 0x000000020d0ec211 */ /* 0x088fe400078008ff */
        /* <DEDUP_REMOVED lines=8> */
.L_x_639:
[----:B------:R-:W-:Y:S05]  /*20230*/  BSYNC B1 ;  /* 0x0000000000017941 */ /* 0x000fea0003800000 */
.L_x_638:
[----:B0-----:R0:W0:Y:S01]  /*20240*/  SHFL.IDX PT, R0, R5, 0x2, 0x181f ;  /* 0x00581f0005007f89 */ /* 0x00102200000e0000 */
[----:B------:R-:W-:Y:S03]  /*20250*/  BSSY B1, `(.L_x_640) ;  /* 0x0000010000017945 */ /* 0x000fe60003800000 */
[----:B---3--:R3:W0:Y:S01]  /*20260*/  SHFL.IDX PT, R2, R4, 0x2, 0x181f ;  /* 0x00581f0004027f89 */ /* 0x00862200000e0000 */
[----:B------:R-:W-:Y:S05]  /*20270*/  @P1 BRA `(.L_x_641) ;  /* 0x0000000000341947 */ /* 0x000fea0003800000 */
[----:B------:R-:W-:Y:S02]  /*20280*/  ULDC UR4, c[0x0][0xac8] ;  /* 0x0002b20000047ab9 */ /* 0x000fe40000000800 */
        /* <DEDUP_REMOVED lines=9> */
[----:B------:R0:W-:Y:S04]  /*20320*/  @!P3 ST.E.128 desc[UR60][R14.64], RZ ;  /* 0x000000ff0e00b985 */ /* 0x0001e8000c101d3c */
[----:B------:R0:W-:Y:S04]  /*20330*/  @!P4 ST.E.128 desc[UR60][R20.64], RZ ;  /* 0x000000ff1400c985 */ /* 0x0001e8000c101d3c */
[----:B------:R0:W-:Y:S02]  /*20340*/  @!P5 ST.E.128 desc[UR60][R2.64], RZ ;  /* 0x000000ff0200d985 */ /* 0x0001e4000c101d3c */
.L_x_641:
[----:B------:R-:W-:Y:S05]  /*20350*/  BSYNC B1 ;  /* 0x0000000000017941 */ /* 0x000fea0003800000 */
.L_x_640:
[----:B0-----:R-:W-:Y:S01]  /*20360*/  VIADD R0, R8, 0x60 ;  /* 0x0000006008007836 */ /* 0x001fe20000000000 */
[----:B--2-4-:R-:W0:Y:S04]  /*20370*/  SHFL.IDX PT, R5, R5, 0x3, 0x181f ;  /* 0x00781f0005057f89 */ /* 0x014e2800000e0000 */
[----:B------:R-:W-:Y:S01]  /*20380*/  ISETP.GE.AND P0, PT, R0, R9, PT ;  /* 0x000000090000720c */ /* 0x000fe20003f06270 */
[----:B------:R2:W4:-:S12]  /*20390*/  SHFL.IDX PT, R2, R4, 0x3, 0x181f ;  /* 0x00781f0004027f89 */ /* 0x00051800000e0000 */
[----:B--2---:R-:W-:Y:S05]  /*203a0*/  @P0 BRA `(.L_x_630) ;  /* 0x0000000000340947 */ /* 0x004fea0003800000 */
        /* <DEDUP_REMOVED lines=13> */
.L_x_630:
[----:B------:R-:W-:Y:S05]  /*20480*/  BSYNC B0 ;  /* 0x0000000000007941 */ /* 0x000fea0003800000 */
.L_x_620:
[----:B------:R-:W-:Y:S02]  /*20490*/  ULDC UR4, c[0x0][0xc3c] ;  /* 0x00030f0000047ab9 */ /* 0x000fe40000000800 */
[----:B-1----:R-:W-:-:S13]  /*204a0*/  ISETP.GE.AND P0, PT, R151, UR4, PT ;  /* 0x0000000497007c0c */ /* 0x002fda000bf06270 */
[----:B------:R-:W-:Y:S05]  /*204b0*/  @!P0 BRA `(.L_x_642) ;  /* 0xfffffe0c00548947 */ /* 0x000fea000383ffff */
[----:B------:R-:W-:Y:S05]  /*204c0*/  BRA `(.L_x_430) ;  /* 0x0000008400487947 */ /* 0x000fea0003800000 */
.L_x_428:
        /* <DEDUP_REMOVED lines=20> */
.L_x_643:
[----:B------:R-:W-:Y:S01]  /*20610*/  LOP3.LUT R0, R6, 0x1f, RZ, 0xc0, !PT ;  /* 0x0000001f06007812 */ /* 0x000fe200078ec0ff */
[----:B------:R-:W-:Y:S01]  /*20620*/  ULDC UR4, c[0x0][0xc3c] ;  /* 0x00030f0000047ab9 */ /* 0x000fe20000000800 */
[----:B------:R-:W-:Y:S01]  /*20630*/  IMAD.MOV.U32 R10, RZ, RZ, RZ ;  /* 0x000000ffff0a7224 */ /* 0x000fe200078e00ff */
[----:B------:R-:W1:Y:S01]  /*20640*/  S2UR UR6, SR_CTAID.X ;  /* 0x00000000000679c3 */ /* 0x000e620000002500 */
[----:B------:R-:W-:Y:S01]  /*20650*/  ISETP.NE.AND P0, PT, R0, 0x1f, PT ;  /* 0x0000001f0000780c */ /* 0x000fe20003f05270 */
[----:B------:R-:W-:-:S03]  /*20660*/  ULDC UR5, c[0x0][0xc38] ;  /* 0x00030e0000057ab9 */ /* 0x000fc60000000800 */
[----:B------:R-:W-:-:S13]  /*20670*/  ISETP.GE.OR P1, PT, R0, UR4, !P0 ;  /* 0x0000000400007c0c */ /* 0x000fda000c726670 */
[----:B0-----:R-:W0:Y:S08]  /*20680*/  @!P1 LDC.64 R2, c[0x0][0xc80] ;  /* 0x00032000ff029b82 */ /* 0x001e300000000a00 */
[----:B------:R-:W2:Y:S01]  /*20690*/  @!P1 LDC.64 R4, c[0x0][0xc78] ;  /* 0x00031e00ff049b82 */ /* 0x000ea20000000a00 */
[----:B0-----:R-:W-:-:S05]  /*206a0*/  @!P1 IMAD.WIDE.U32 R2, R0, 0x4, R2 ;  /* 0x0000000400029825 */ /* 0x001fca00078e0002 */
[----:B------:R2:W3:Y:S02]  /*206b0*/  @!P1 LDG.E R7, desc[UR60][R2.64] ;  /* 0x0000003c02079981 */ /* 0x0004e4000c1e1900 */
[----:B--2---:R-:W-:-:S05]  /*206c0*/  @!P1 IMAD.WIDE.U32 R2, R0, 0x4, R4 ;  /* 0x0000000400029825 */ /* 0x004fca00078e0004 */
[----:B------:R-:W3:Y:S01]  /*206d0*/  @!P1 LDG.E R10, desc[UR60][R2.64] ;  /* 0x0000003c020a9981 */ /* 0x000ee2000c1e1900 */
[C---:B------:R-:W-:Y:S01]  /*206e0*/  ISETP.NE.AND P1, PT, R0.reuse, RZ, PT ;  /* 0x000000ff0000720c */ /* 0x040fe20003f25270 */
[----:B------:R-:W-:Y:S01]  /*206f0*/  UMOV UR4, URZ ;  /* 0x0000003f00047c82 */ /* 0x000fe20008000000 */
[C---:B------:R-:W-:Y:S02]  /*20700*/  ISETP.GE.U32.AND P2, PT, R0.reuse, 0x2, PT ;  /* 0x000000020000780c */ /* 0x040fe40003f46070 */
[C---:B------:R-:W-:Y:S02]  /*20710*/  ISETP.GE.U32.AND P3, PT, R0.reuse, 0x4, PT ;  /* 0x000000040000780c */ /* 0x040fe40003f66070 */
[C---:B------:R-:W-:Y:S02]  /*20720*/  ISETP.GE.U32.AND P4, PT, R0.reuse, 0x8, PT ;  /* 0x000000080000780c */ /* 0x040fe40003f86070 */
[----:B------:R-:W-:Y:S01]  /*20730*/  ISETP.GE.U32.AND P5, PT, R0, 0x10, PT ;  /* 0x000000100000780c */ /* 0x000fe20003fa6070 */
[----:B---3--:R-:W-:-:S05]  /*20740*/  IMAD R4, R7, R10, RZ ;  /* 0x0000000a07047224 */ /* 0x008fca00078e02ff */
        /* <DEDUP_REMOVED lines=17> */
[----:B------:R-:W-:Y:S01]  /*20860*/  IMAD.MOV.U32 R11, RZ, RZ, R8 ;  /* 0x000000ffff0b7224 */ /* 0x000fe200078e0008 */
[----:B-1----:R-:W-:-:S13]  /*20870*/  ISETP.GT.AND P6, PT, R8, UR6, PT ;  /* 0x0000000608007c0c */ /* 0x002fda000bfc4270 */
[----:B------:R-:W-:Y:S05]  /*20880*/  @P6 BRA `(.L_x_645) ;  /* 0x0000000000a46947 */ /* 0x000fea0003800000 */
[----:B------:R-:W-:Y:S01]  /*20890*/  IMAD.MOV.U32 R8, RZ, RZ, R11 ;  /* 0x000000ffff087224 */ /* 0x000fe200078e000b */
[----:B------:R-:W-:Y:S01]  /*208a0*/  UMOV UR4, URZ ;  /* 0x0000003f00047c82 */ /* 0x000fe20008000000 */
[----:B------:R-:W-:-:S05]  /*208b0*/  ULDC UR5, c[0x0][0xc38] ;  /* 0x00030e0000057ab9 */ /* 0x000fca0000000800 */
.L_x_647:
[----:B------:R-:W0:Y:S01]  /*208c0*/  LDC R2, c[0x0][0xc3c] ;  /* 0x00030f00ff027b82 */ /* 0x000e220000000800 */
[----:B------:R-:W-:Y:S01]  /*208d0*/  ULDC UR7, c[0x0][0xc3c] ;  /* 0x00030f0000077ab9 */ /* 0x000fe20000000800 */
[----:B------:R-:W-:Y:S01]  /*208e0*/  UIADD3 UR4, UR4, 0x1f, URZ ;  /* 0x0000001f04047890 */ /* 0x000fe2000fffe03f */
[----:B------:R-:W-:-:S05]  /*208f0*/  IMAD.U32 R3, RZ, RZ, UR7 ;  /* 0x00000007ff037e24 */ /* 0x000fca000f8e00ff */
[----:B------:R1:W-:Y:S01]  /*20900*/  STL [R1+0xc], R3 ;  /* 0x00000c0301007387 */ /* 0x0003e20000100800 */
[----:B0-----:R-:W-:-:S13]  /*20910*/  ISETP.LE.AND P6, PT, R2, UR4, PT ;  /* 0x0000000402007c0c */ /* 0x001fda000bfc3270 */
[----:B-1----:R-:W-:Y:S05]  /*20920*/  @P6 BRA `(.L_x_646) ;  /* 0x0000000400a46947 */ /* 0x002fea0003800000 */
[----:B------:R-:W-:Y:S02]  /*20930*/  VIADD R9, R0, UR4 ;  /* 0x0000000400097c36 */ /* 0x000fe40008000000 */
[----:B------:R-:W-:-:S03]  /*20940*/  IMAD.MOV.U32 R7, RZ, RZ, RZ ;  /* 0x000000ffff077224 */ /* 0x000fc600078e00ff */
[----:B------:R-:W-:-:S13]  /*20950*/  ISETP.GE.OR P6, PT, R9, R2, !P0 ;  /* 0x000000020900720c */ /* 0x000fda00047c6670 */
[----:B------:R-:W0:Y:S08]  /*20960*/  @!P6 LDC.64 R2, c[0x0][0xc80] ;  /* 0x00032000ff02eb82 */ /* 0x000e300000000a00 */
[----:B------:R-:W1:Y:S01]  /*20970*/  @!P6 LDC.64 R4, c[0x0][0xc78] ;  /* 0x00031e00ff04eb82 */ /* 0x000e620000000a00 */
[----:B------:R-:W-:Y:S02]  /*20980*/  IMAD.MOV.U32 R10, RZ, RZ, RZ ;  /* 0x000000ffff0a7224 */ /* 0x000fe400078e00ff */
[----:B0-----:R-:W-:-:S05]  /*20990*/  @!P6 IMAD.WIDE R2, R9, 0x4, R2 ;  /* 0x000000040902e825 */ /* 0x001fca00078e0202 */
[----:B------:R1:W2:Y:S02]  /*209a0*/  @!P6 LDG.E R7, desc[UR60][R2.64] ;  /* 0x0000003c0207e981 */ /* 0x0002a4000c1e1900 */
[----:B-1----:R-:W-:-:S05]  /*209b0*/  @!P6 IMAD.WIDE R2, R9, 0x4, R4 ;  /* 0x000000040902e825 */ /* 0x002fca00078e0204 */
        /* <DEDUP_REMOVED lines=22> */
.L_x_645:
        /* <DEDUP_REMOVED lines=20> */
.L_x_648:
[----:B-1----:R-:W-:Y:S01]  /*20c60*/  IMAD R10, R14, UR5, R11 ;  /* 0x000000050e0a7c24 */ /* 0x002fe2000f8e020b */
[----:B------:R-:W1:Y:S01]  /*20c70*/  MUFU.RCP R12, R12 ;  /* 0x0000000c000c7308 */ /* 0x000e620000001000 */
[----:B------:R-:W-:Y:S02]  /*20c80*/  IMAD R11, R16, R5, RZ ;  /* 0x00000005100b7224 */ /* 0x000fe400078e02ff */
[----:B0-----:R-:W-:Y:S01]  /*20c90*/  IMAD.MOV.U32 R2, RZ, RZ, RZ ;  /* 0x000000ffff027224 */ /* 0x001fe200078e00ff */
[----:B------:R0:W-:Y:S03]  /*20ca0*/  STL [R1], R10 ;  /* 0x0000000a01007387 */ /* 0x0001e60000100800 */
[----:B------:R-:W-:Y:S01]  /*20cb0*/  IMAD.HI.U32 R2, R3, R11, R2 ;  /* 0x0000000b03027227 */ /* 0x000fe200078e0002 */
[----:B------:R-:W-:-:S05]  /*20cc0*/  IABS R11, R7 ;  /* 0x00000007000b7213 */ /* 0x000fca0000000000 */
[----:B------:R-:W-:Y:S01]  /*20cd0*/  IMAD.MOV R14, RZ, RZ, -R11 ;  /* 0x000000ffff0e7224 */ /* 0x000fe200078e0a0b */
[----:B0-----:R-:W-:-:S04]  /*20ce0*/  IADD3 R10, -R10, UR6, RZ ;  /* 0x000000060a0a7c10 */ /* 0x001fc8000fffe1ff */
[----:B------:R-:W-:-:S05]  /*20cf0*/  IABS R3, R10 ;  /* 0x0000000a00037213 */ /* 0x000fca0000000000 */
[----:B------:R-:W-:-:S04]  /*20d00*/  IMAD.HI.U32 R11, R2, R3, RZ ;  /* 0x00000003020b7227 */ /* 0x000fc800078e00ff */
[----:B------:R-:W-:Y:S02]  /*20d10*/  IMAD R2, R11, R14, R3 ;  /* 0x0000000e0b027224 */ /* 0x000fe400078e0203 */
[----:B-1----:R-:W-:-:S03]  /*20d20*/  VIADD R3, R12, 0xffffffe ;  /* 0x0ffffffe0c037836 */ /* 0x002fc60000000000 */
[----:B------:R-:W-:-:S03]  /*20d30*/  ISETP.GT.U32.AND P1, PT, R5, R2, PT ;  /* 0x000000020500720c */ /* 0x000fc60003f24070 */
[----:B------:R-:W0:Y:S10]  /*20d40*/  F2I.FTZ.U32.TRUNC.NTZ R3, R3 ;  /* 0x0000000300037305 */ /* 0x000e34000021f000 */
[----:B------:R-:W-:-:S02]  /*20d50*/  @!P1 IMAD.IADD R2, R2, 0x1, -R5 ;  /* 0x0000000102029824 */ /* 0x000fc400078e0a05 */
[----:B------:R-:W-:Y:S01]  /*20d60*/  @!P1 VIADD R11, R11, 0x1 ;  /* 0x000000010b0b9836 */ /* 0x000fe20000000000 */
[----:B------:R-:W-:Y:S02]  /*20d70*/  ISETP.NE.AND P1, PT, R7, RZ, PT ;  /* 0x000000ff0700720c */ /* 0x000fe40003f25270 */
[----:B------:R-:W-:Y:S01]  /*20d80*/  ISETP.GE.U32.AND P0, PT, R2, R5, PT ;  /* 0x000000050200720c */ /* 0x000fe20003f06070 */
[----:B0-----:R-:W-:Y:S02]  /*20d90*/  IMAD.MOV R5, RZ, RZ, -R3 ;  /* 0x000000ffff057224 */ /* 0x001fe400078e0a03 */
[----:B------:R-:W-:Y:S02]  /*20da0*/  IMAD.MOV.U32 R2, RZ, RZ, RZ ;  /* 0x000000ffff027224 */ /* 0x000fe400078e00ff */
[----:B------:R-:W-:-:S04]  /*20db0*/  IMAD R5, R5, R8, RZ ;  /* 0x0000000805057224 */ /* 0x000fc800078e02ff */
[----:B------:R-:W-:Y:S01]  /*20dc0*/  IMAD.HI.U32 R5, R3, R5, R2 ;  /* 0x0000000503057227 */ /* 0x000fe200078e0002 */
[----:B------:R-:W-:Y:S02]  /*20dd0*/  LOP3.LUT R2, R10, R7, RZ, 0x3c, !PT ;  /* 0x000000070a027212 */ /* 0x000fe400078e3cff */
[----:B------:R-:W-:Y:S01]  /*20de0*/  IABS R3, R9 ;  /* 0x0000000900037213 */ /* 0x000fe20000000000 */
[----:B------:R-:W-:Y:S01]  /*20df0*/  @P0 VIADD R11, R11, 0x1 ;  /* 0x000000010b0b0836 */ /* 0x000fe20000000000 */
[----:B------:R-:W-:-:S03]  /*20e00*/  ISETP.GE.AND P2, PT, R2, RZ, PT ;  /* 0x000000ff0200720c */ /* 0x000fc60003f46270 */
[----:B------:R-:W-:-:S10]  /*20e10*/  IMAD.MOV R3, RZ, RZ, -R3 ;  /* 0x000000ffff037224 */ /* 0x000fd400078e0a03 */
[----:B------:R-:W-:Y:S01]  /*20e20*/  @!P2 IMAD.MOV R11, RZ, RZ, -R11 ;  /* 0x000000ffff0ba224 */ /* 0x000fe200078e0a0b */
[----:B------:R-:W-:-:S04]  /*20e30*/  @!P1 LOP3.LUT R11, RZ, R7, RZ, 0x33, !PT ;  /* 0x00000007ff0b9212 */ /* 0x000fc800078e33ff */
[-C--:B------:R-:W-:Y:S01]  /*20e40*/  IABS R2, R11.reuse ;  /* 0x0000000b00027213 */ /* 0x080fe20000000000 */
[----:B------:R-:W-:-:S04]  /*20e50*/  IMAD R7, R7, R11, RZ ;  /* 0x0000000b07077224 */ /* 0x000fc800078e02ff */
[----:B------:R-:W-:-:S04]  /*20e60*/  IMAD.HI.U32 R5, R5, R2, RZ ;  /* 0x0000000205057227 */ /* 0x000fc800078e00ff */
[----:B------:R-:W-:Y:S01]  /*20e70*/  IMAD R3, R5, R3, R2 ;  /* 0x0000000305037224 */ /* 0x000fe200078e0202 */
[----:B------:R-:W-:-:S04]  /*20e80*/  LOP3.LUT R2, R11, R9, RZ, 0x3c, !PT ;  /* 0x000000090b027212 */ /* 0x000fc800078e3cff */
[----:B------:R-:W-:Y:S02]  /*20e90*/  ISETP.GT.U32.AND P1, PT, R8, R3, PT ;  /* 0x000000030800720c */ /* 0x000fe40003f24070 */
[----:B------:R-:W-:-:S11]  /*20ea0*/  ISETP.GE.AND P2, PT, R2, RZ, PT ;  /* 0x000000ff0200720c */ /* 0x000fd60003f46270 */
[----:B------:R-:W-:Y:S02]  /*20eb0*/  @!P1 IMAD.IADD R3, R3, 0x1, -R8 ;  /* 0x0000000103039824 */ /* 0x000fe400078e0a08 */
[----:B------:R-:W-:Y:S01]  /*20ec0*/  @!P1 VIADD R5, R5, 0x1 ;  /* 0x0000000105059836 */ /* 0x000fe20000000000 */
[----:B------:R-:W-:Y:S02]  /*20ed0*/  ISETP.NE.AND P1, PT, R9, RZ, PT ;  /* 0x000000ff0900720c */ /* 0x000fe40003f25270 */
[----:B------:R-:W-:-:S13]  /*20ee0*/  ISETP.GE.U32.AND P0, PT, R3, R8, PT ;  /* 0x000000080300720c */ /* 0x000fda0003f06070 */
[----:B------:R-:W-:-:S04]  /*20ef0*/  @P0 VIADD R5, R5, 0x1 ;  /* 0x0000000105050836 */ /* 0x000fc80000000000 */
[----:B------:R-:W-:Y:S01]  /*20f00*/  @!P2 IMAD.MOV R5, RZ, RZ, -R5 ;  /* 0x000000ffff05a224 */ /* 0x000fe200078e0a05 */
[----:B------:R-:W-:-:S05]  /*20f10*/  @!P1 LOP3.LUT R5, RZ, R9, RZ, 0x33, !PT ;  /* 0x00000009ff059212 */ /* 0x000fca00078e33ff */
[----:B------:R-:W-:-:S04]  /*20f20*/  IMAD.MOV R2, RZ, RZ, -R5 ;  /* 0x000000ffff027224 */ /* 0x000fc800078e0a05 */
[C---:B------:R-:W-:Y:S02]  /*20f30*/  IMAD R11, R9.reuse, R2, R11 ;  /* 0x00000002090b7224 */ /* 0x040fe400078e020b */
[----:B------:R-:W-:Y:S02]  /*20f40*/  IMAD R2, R9, 0x1000000, R5 ;  /* 0x0100000009027824 */ /* 0x000fe400078e0205 */
[----:B------:R-:W-:Y:S02]  /*20f50*/  IMAD.IADD R5, R10, 0x1, -R7 ;  /* 0x000000010a057824 */ /* 0x000fe400078e0a07 */
[----:B------:R-:W-:Y:S02]  /*20f60*/  IMAD R3, R11, 0x10000, R2 ;  /* 0x000100000b037824 */ /* 0x000fe400078e0202 */
[----:B------:R-:W-:Y:S01]  /*20f70*/  VIADD R2, R4, UR4 ;  /* 0x0000000404027c36 */ /* 0x000fe20008000000 */
[----:B------:R1:W-:Y:S04]  /*20f80*/  STL [R1+0x4], R5 ;  /* 0x0000040501007387 */ /* 0x0003e80000100800 */
[----:B------:R1:W-:Y:S04]  /*20f90*/  STL [R1+0xc], R2 ;  /* 0x00000c0201007387 */ /* 0x0003e80000100800 */
[----:B------:R1:W-:Y:S01]  /*20fa0*/  STL [R1+0x8], R3 ;  /* 0x0000080301007387 */ /* 0x0003e20000100800 */
[----:B------:R-:W-:Y:S05]  /*20fb0*/  BRA `(.L_x_649) ;  /* 0x0000000000107947 */ /* 0x000fea0003800000 */
.L_x_646:
[----:B------:R-:W-:Y:S01]  /*20fc0*/  IMAD.U32 R2, RZ, RZ, UR6 ;  /* 0x00000006ff027e24 */ /* 0x000fe2000f8e00ff */
[----:B------:R0:W-:Y:S04]  /*20fd0*/  STL [R1+0x4], RZ ;  /* 0x000004ff01007387 */ /* 0x0001e80000100800 */
[----:B------:R0:W-:Y:S04]  /*20fe0*/  STL [R1+0x8], RZ ;  /* 0x000008ff01007387 */ /* 0x0001e80000100800 */
[----:B------:R0:W-:Y:S02]  /*20ff0*/  STL [R1], R2 ;  /* 0x0000000201007387 */ /* 0x0001e40000100800 */
.L_x_649:
[----:B------:R-:W2:Y:S04]  /*21000*/  LDL R8, [R1] ;  /* 0x0000000001087983 */ /* 0x000ea80000100800 */
[----:B------:R-:W2:Y:S04]  /*21010*/  LDL R9, [R1+0x4] ;  /* 0x0000040001097983 */ /* 0x000ea80000100800 */
[----:B------:R-:W2:Y:S04]  /*21020*/  LDL R10, [R1+0x8] ;  /* 0x00000800010a7983 */ /* 0x000ea80000100800 */
[----:B------:R-:W2:Y:S01]  /*21030*/  LDL R11, [R1+0xc] ;  /* 0x00000c00010b7983 */ /* 0x000ea20000100800 */
[----:B------:R-:W-:-:S13]  /*21040*/  ISETP.NE.AND P0, PT, R0, RZ, PT ;  /* 0x000000ff0000720c */ /* 0x000fda0003f05270 */
[----:B-1----:R-:W1:Y:S01]  /*21050*/  @!P0 S2R R3, SR_CgaCtaId ;  /* 0x0000000000038919 */ /* 0x002e620000008800 */
[----:B------:R-:W-:-:S04]  /*21060*/  @!P0 MOV R0, 0x400 ;  /* 0x0000040000008802 */ /* 0x000fc80000000f00 */
[----:B-1----:R-:W-:-:S05]  /*21070*/  @!P0 LEA R0, R3, R0, 0x18 ;  /* 0x0000000003008211 */ /* 0x002fca00078ec0ff */
[----:B--2---:R2:W-:Y:S01]  /*21080*/  @!P0 STS.128 [R0+0x368d0], R8 ;  /* 0x0368d00800008388 */ /* 0x0045e20000000c00 */
[----:B------:R-:W-:Y:S06]  /*21090*/  BAR.ARV 0x5, 0x180 ;  /* 0x0146000000007b1d */ /* 0x000fec0000002000 */
.L_x_644:
[----:B--2---:R-:W2:Y:S01]  /*210a0*/  LDL R0, [R1+0xc] ;  /* 0x00000c0001007983 */ /* 0x004ea20000100800 */
[----:B------:R-:W-:Y:S01]  /*210b0*/  ULDC UR4, c[0x0][0xc3c] ;  /* 0x00030f0000047ab9 */ /* 0x000fe20000000800 */
[----:B------:R-:W-:Y:S01]  /*210c0*/  IMAD.MOV.U32 R19, RZ, RZ, RZ ;  /* 0x000000ffff137224 */ /* 0x000fe200078e00ff */
[----:B--2---:R-:W-:Y:S01]  /*210d0*/  ISETP.GE.AND P0, PT, R0, UR4, PT ;  /* 0x0000000400007c0c */ /* 0x004fe2000bf06270 */
[----:B------:R-:W-:-:S05]  /*210e0*/  IMAD.MOV.U32 R0, RZ, RZ, 0x1 ;  /* 0x00000001ff007424 */ /* 0x000fca00078e00ff */
[----:B------:R2:W-:Y:S04]  /*210f0*/  STL [R1+0x18], R0 ;  /* 0x0000180001007387 */ /* 0x0005e80000100800 */
[----:B------:R2:W-:Y:S03]  /*21100*/  STL [R1+0x64], RZ ;  /* 0x000064ff01007387 */ /* 0x0005e60000100800 */
[----:B------:R-:W-:Y:S05]  /*21110*/  @P0 BRA `(.L_x_650) ;  /* 0x0000007400540947 */ /* 0x000fea0003800000 */
[----:B------:R-:W3:Y:S01]  /*21120*/  S2UR UR5, SR_CgaCtaId ;  /* 0x00000000000579c3 */ /* 0x000ee20000008800 */
[C---:B--2---:R-:W-:Y:S01]  /*21130*/  IMAD.SHL.U32 R0, R6.reuse, 0x8, RZ ;  /* 0x0000000806007824 */ /* 0x044fe200078e00ff */
[----:B------:R-:W-:Y:S01]  /*21140*/  LOP3.LUT R4, R6, 0x7f, RZ, 0xc0, !PT ;  /* 0x0000007f06047812 */ /* 0x000fe200078ec0ff */
[----:B------:R-:W-:Y:S01]  /*21150*/  UMOV UR4, 0x400 ;  /* 0x0000040000047882 */ /* 0x000fe20000000000 */
[----:B------:R-:W-:Y:S01]  /*21160*/  BSSY B8, `(.L_x_650) ;  /* 0x0000750000087945 */ /* 0x000fe20003800000 */
[----:B------:R-:W-:Y:S01]  /*21170*/  IMAD.MOV.U32 R19, RZ, RZ, RZ ;  /* 0x000000ffff137224 */ /* 0x000fe200078e00ff */
[----:B------:R-:W-:Y:S01]  /*21180*/  LOP3.LUT R3, R0, 0x1f8, RZ, 0xc0, !PT ;  /* 0x000001f800037812 */ /* 0x000fe200078ec0ff */
[----:B0-----:R-:W-:Y:S01]  /*21190*/  IMAD.SHL.U32 R2, R4, 0x8, RZ ;  /* 0x0000000804027824 */ /* 0x001fe200078e00ff */
[----:B------:R-:W-:Y:S01]  /*211a0*/  LOP3.LUT R0, R0, 0x38, RZ, 0xc0, !PT ;  /* 0x0000003800007812 */ /* 0x000fe200078ec0ff */
[----:B------:R-:W-:Y:S01]  /*211b0*/  ULDC.64 UR36, c[0x0][0x198] ;  /* 0x0000660000247ab9 */ /* 0x000fe20000000a00 */
[----:B------:R-:W-:Y:S01]  /*211c0*/  LOP3.LUT R3, R3, 0x38, R6, 0x78, !PT ;  /* 0x0000003803037812 */ /* 0x000fe200078e7806 */
[----:B------:R-:W-:Y:S01]  /*211d0*/  IMAD.SHL.U32 R6, R6, 0x10, RZ ;  /* 0x0000001006067824 */ /* 0x000fe200078e00ff */
[----:B------:R-:W-:-:S02]  /*211e0*/  ULDC UR38, c[0x0][0xc] ;  /* 0x0000030000267ab9 */ /* 0x000fc40000000800 */
[----:B------:R-:W-:Y:S02]  /*211f0*/  LOP3.LUT R3, R3, 0x200, R2, 0xf8, !PT ;  /* 0x0000020003037812 */ /* 0x000fe400078ef802 */
[----:B------:R-:W-:-:S04]  /*21200*/  SHF.R.U32.HI R2, RZ, 0x3, R4 ;  /* 0x00000003ff027819 */ /* 0x000fc80000011604 */
[----:B------:R-:W-:Y:S01]  /*21210*/  LOP3.LUT R4, R2, 0x70, R6, 0xf8, !PT ;  /* 0x0000007002047812 */ /* 0x000fe200078ef806 */
[----:B------:R-:W-:Y:S01]  /*21220*/  IMAD.MOV.U32 R2, RZ, RZ, 0x1 ;  /* 0x00000001ff027424 */ /* 0x000fe200078e00ff */
[----:B---3--:R-:W-:-:S06]  /*21230*/  ULEA UR4, UR5, UR4, 0x18 ;  /* 0x0000000405047291 */ /* 0x008fcc000f8ec03f */
[----:B------:R-:W-:-:S04]  /*21240*/  IMAD.U32 R18, RZ, RZ, UR4 ;  /* 0x00000004ff127e24 */ /* 0x000fc8000f8e00ff */
[----:B------:R-:W-:-:S05]  /*21250*/  IMAD R3, R3, 0x2, R18 ;  /* 0x0000000203037824 */ /* 0x000fca00078e0212 */
[----:B------:R0:W-:Y:S04]  /*21260*/  STL [R1+0x2c], R3 ;  /* 0x00002c0301007387 */ /* 0x0001e80000100800 */
[----:B------:R-:W-:Y:S04]  /*21270*/  STL [R1+0x64], RZ ;  /* 0x000064ff01007387 */ /* 0x000fe80000100800 */
[----:B------:R2:W-:Y:S01]  /*21280*/  STL [R1+0x24], R2 ;  /* 0x0000240201007387 */ /* 0x0005e20000100800 */
[----:B0-----:R-:W-:-:S03]  /*21290*/  IMAD.MOV.U32 R3, RZ, RZ, 0x1 ;  /* 0x00000001ff037424 */ /* 0x001fc600078e00ff */
[----:B------:R0:W-:Y:S04]  /*212a0*/  STL [R1+0x20], RZ ;  /* 0x000020ff01007387 */ /* 0x0001e80000100800 */
[----:B------:R0:W-:Y:S01]  /*212b0*/  STL [R1+0x18], R3 ;  /* 0x0000180301007387 */ /* 0x0001e20000100800 */
[C---:B--2---:R-:W-:Y:S02]  /*212c0*/  LOP3.LUT R2, R0.reuse, 0x40, RZ, 0xfc, !PT ;  /* 0x0000004000027812 */ /* 0x044fe400078efcff */
[----:B------:R-:W-:-:S07]  /*212d0*/  LOP3.LUT R0, R0, 0x80, RZ, 0xfc, !PT ;  /* 0x0000008000007812 */ /* 0x000fce00078efcff */
.L_x_798:
[----:B------:R-:W2:Y:S01]  /*212e0*/  LDL R0, [R1+0xc] ;  /* 0x00000c0001007983 */ /* 0x000ea20000100800 */
[----:B0-----:R-:W2:Y:S01]  /*212f0*/  LDC.64 R2, c[0x0][0xc88] ;  /* 0x00032200ff027b82 */ /* 0x001ea20000000a00 */
[----:B------:R-:W-:Y:S05]  /*21300*/  YIELD ;  /* 0x0000000000007946 */ /* 0x000fea0003800000 */
[----:B------:R-:W-:Y:S01]  /*21310*/  ULDC.64 UR4, c[0x0][0xa28] ;  /* 0x00028a0000047ab9 */ /* 0x000fe20000000a00 */
[----:B-1----:R-:W-:Y:S01]  /*21320*/  IMAD.MOV.U32 R8, RZ, RZ, RZ ;  /* 0x000000ffff087224 */ /* 0x002fe200078e00ff */
[----:B------:R-:W-:Y:S01]  /*21330*/  ISETP.NE.U32.AND P0, PT, RZ, UR4, PT ;  /* 0x00000004ff007c0c */ /* 0x000fe2000bf05070 */
[----:B------:R-:W-:Y:S01]  /*21340*/  ULDC.64 UR10, c[0x0][0xa18] ;  /* 0x00028600000a7ab9 */ /* 0x000fe20000000a00 */
[----:B------:R-:W-:Y:S01]  /*21350*/  ULDC.64 UR8, c[0x0][0xa10] ;  /* 0x0002840000087ab9 */ /* 0x000fe20000000a00 */
[----:B------:R-:W-:Y:S01]  /*21360*/  ULDC.64 UR6, c[0x0][0xa08] ;  /* 0x0002820000067ab9 */ /* 0x000fe20000000a00 */
[----:B--2---:R-:W-:-:S05]  /*21370*/  IMAD.WIDE R2, R0, 0x4, R2 ;  /* 0x0000000400027825 */ /* 0x004fca00078e0202 */
[----:B------:R-:W2:Y:S01]  /*21380*/  LDG.E R15, desc[UR60][R2.64] ;  /* 0x0000003c020f7981 */ /* 0x000ea2000c1e1900 */
[----:B------:R-:W-:Y:S01]  /*21390*/  ISETP.NE.AND.EX P0, PT, RZ, UR5, PT, P0 ;  /* 0x00000005ff007c0c */ /* 0x000fe2000bf05300 */
[----:B------:R-:W-:Y:S01]  /*213a0*/  IMAD.MOV.U32 R0, RZ, RZ, RZ ;  /* 0x000000ffff007224 */ /* 0x000fe200078e00ff */
        /* <DEDUP_REMOVED lines=10> */
[----:B------:R-:W-:Y:S02]  /*21450*/  ISETP.NE.AND.EX P1, PT, RZ, UR5, PT, P1 ;  /* 0x00000005ff007c0c */ /* 0x000fe4000bf25310 */
[----:B------:R-:W-:Y:S02]  /*21460*/  CS2R R10, SRZ ;  /* 0x00000000000a7805 */ /* 0x000fe4000001ff00 */
[----:B------:R-:W-:Y:S01]  /*21470*/  ISETP.NE.U32.AND P3, PT, RZ, UR10, PT ;  /* 0x0000000aff007c0c */ /* 0x000fe2000bf65070 */
[----:B------:R-:W-:Y:S01]  /*21480*/  STL [R1+0x28], R14 ;  /* 0x0000280e01007387 */ /* 0x000fe20000100800 */
[----:B------:R-:W-:Y:S02]  /*21490*/  ISETP.NE.U32.AND P0, PT, RZ, UR6, PT ;  /* 0x00000006ff007c0c */ /* 0x000fe4000bf05070 */
[----:B------:R-:W-:Y:S01]  /*214a0*/  ISETP.NE.U32.AND P2, PT, RZ, UR8, PT ;  /* 0x00000008ff007c0c */ /* 0x000fe2000bf45070 */
[----:B------:R-:W-:Y:S01]  /*214b0*/  STL [R1+0x38], R13 ;  /* 0x0000380d01007387 */ /* 0x000fe20000100800 */
[----:B------:R-:W-:-:S02]  /*214c0*/  IADD3 R6, P5, R14, UR6, RZ ;  /* 0x000000060e067c10 */ /* 0x000fc4000ffbe0ff */
[C---:B-1----:R-:W-:Y:S02]  /*214d0*/  IADD3 R2, P4, R14.reuse, UR4, RZ ;  /* 0x000000040e027c10 */ /* 0x042fe4000ff9e0ff */
[----:B------:R-:W-:Y:S02]  /*214e0*/  ISETP.NE.AND.EX P3, PT, RZ, UR11, PT, P3 ;  /* 0x0000000bff007c0c */ /* 0x000fe4000bf65330 */
[C---:B------:R-:W-:Y:S02]  /*214f0*/  IADD3.X R3, R13.reuse, UR5, RZ, P4, !PT ;  /* 0x000000050d037c10 */ /* 0x040fe4000a7fe4ff */
[----:B0-----:R-:W-:Y:S02]  /*21500*/  IADD3 R4, P4, R14, UR8, RZ ;  /* 0x000000080e047c10 */ /* 0x001fe4000ff9e0ff */
[----:B------:R-:W-:Y:S01]  /*21510*/  ISETP.NE.AND.EX P0, PT, RZ, UR7, PT, P0 ;  /* 0x00000007ff007c0c */ /* 0x000fe2000bf05300 */
[----:B------:R-:W2:Y:S01]  /*21520*/  @P1 LDG.E R8, desc[UR60][R2.64] ;  /* 0x0000003c02081981 */ /* 0x000ea2000c1e1900 */
[C---:B------:R-:W-:Y:S01]  /*21530*/  IADD3.X R5, R13.reuse, UR9, RZ, P4, !PT ;  /* 0x000000090d057c10 */ /* 0x040fe2000a7fe4ff */
[----:B------:R-:W-:Y:S01]  /*21540*/  ULDC UR4, c[0x0][0x288] ;  /* 0x0000a20000047ab9 */ /* 0x000fe20000000800 */
[----:B------:R-:W-:Y:S01]  /*21550*/  ISETP.NE.AND.EX P2, PT, RZ, UR9, PT, P2 ;  /* 0x00000009ff007c0c */ /* 0x000fe2000bf45320 */
[----:B------:R-:W-:Y:S01]  /*21560*/  IMAD.U32 R12, RZ, RZ, UR4 ;  /* 0x00000004ff0c7e24 */ /* 0x000fe2000f8e00ff */
[----:B------:R-:W-:Y:S01]  /*21570*/  IADD3.X R7, R13, UR7, RZ, P5, !PT ;  /* 0x000000070d077c10 */ /* 0x000fe2000affe4ff */
[----:B------:R-:W-:-:S06]  /*21580*/  ULDC.64 UR4, c[0x0][0x418] ;  /* 0x0001060000047ab9 */ /* 0x000fcc0000000a00 */
[----:B------:R-:W5:Y:S04]  /*21590*/  @P0 LDG.E R11, desc[UR60][R6.64] ;  /* 0x0000003c060b0981 */ /* 0x000f68000c1e1900 */
        /* <DEDUP_REMOVED lines=10> */
[----:B------:R-:W-:-:S03]  /*21640*/  UIMAD UR4, UR4, UR5, URZ ;  /* 0x00000005040472a4 */ /* 0x000fc6000f8e023f */
[----:B------:R-:W-:Y:S02]  /*21650*/  ULDC UR5, c[0x0][0x348] ;  /* 0x0000d20000057ab9 */ /* 0x000fe40000000800 */
[----:B0-----:R-:W-:Y:S02]  /*21660*/  IMAD.U32 R9, RZ, RZ, UR5 ;  /* 0x00000005ff097e24 */ /* 0x001fe4000f8e00ff */
[----:B------:R-:W-:Y:S01]  /*21670*/  IMAD.U32 R8, RZ, RZ, UR4 ;  /* 0x00000004ff087e24 */ /* 0x000fe2000f8e00ff */
[----:B--2---:R0:W-:Y:S01]  /*21680*/  STL [R1+0x5c], R12 ;  /* 0x00005c0c01007387 */ /* 0x0041e20000100800 */
[----:B------:R-:W-:Y:S05]  /*21690*/  @P3 BRA `(.L_x_651) ;  /* 0x0000000000143947 */ /* 0x000fea0003800000 */
[----:B------:R-:W-:Y:S05]  /*216a0*/  @!P1 BRA `(.L_x_651) ;  /* 0x0000000000109947 */ /* 0x000fea0003800000 */
[----:B0-----:R-:W2:Y:S04]  /*216b0*/  LDG.E R12, desc[UR60][R2.64] ;  /* 0x0000003c020c7981 */ /* 0x001ea8000c1e1900 */
[----:B------:R-:W2:Y:S02]  /*216c0*/  LDG.E R2, desc[UR60][R2.64+0x4] ;  /* 0x0000043c02027981 */ /* 0x000ea4000c1e1900 */
[----:B--2---:R-:W-:-:S05]  /*216d0*/  IMAD.IADD R2, R2, 0x1, -R12 ;  /* 0x0000000102027824 */ /* 0x004fca00078e0a0c */
[----:B------:R1:W-:Y:S02]  /*216e0*/  STL [R1+0x5c], R2 ;  /* 0x00005c0201007387 */ /* 0x0003e40000100800 */
.L_x_651:
[----:B------:R-:W2:Y:S01]  /*216f0*/  LDL.LU R3, [R1+0x8] ;  /* 0x0000080001037983 */ /* 0x000ea20000300800 */
[----:B0-----:R-:W-:Y:S01]  /*21700*/  IMAD.MOV.U32 R12, RZ, RZ, R15 ;  /* 0x000000ffff0c7224 */ /* 0x001fe200078e000f */
[----:B------:R-:W-:Y:S02]  /*21710*/  ULDC.64 UR4, c[0x0][0xa20] ;  /* 0x0002880000047ab9 */ /* 0x000fe40000000a00 */
[----:B------:R-:W-:Y:S02]  /*21720*/  ISETP.NE.U32.AND P1, PT, RZ, UR4, PT ;  /* 0x00000004ff007c0c */ /* 0x000fe4000bf25070 */
[----:B------:R0:W-:Y:S02]  /*21730*/  STL [R1+0x14], R12 ;  /* 0x0000140c01007387 */ /* 0x0001e40000100800 */
[----:B------:R-:W-:Y:S02]  /*21740*/  ISETP.NE.AND.EX P1, PT, RZ, UR5, PT, P1 ;  /* 0x00000005ff007c0c */ /* 0x000fe4000bf25310 */
[----:B--2---:R-:W-:-:S02]  /*21750*/  LOP3.LUT R17, R3, 0xff000000, RZ, 0xc0, !PT ;  /* 0xff00000003117812 */ /* 0x004fc400078ec0ff */
[C---:B-1----:R-:W-:Y:S02]  /*21760*/  LOP3.LUT R2, R3.reuse, 0xff0000, RZ, 0xc0, !PT ;  /* 0x00ff000003027812 */ /* 0x042fe400078ec0ff */
[----:B------:R-:W-:Y:S02]  /*21770*/  SHF.R.U32.HI R17, RZ, 0x8, R17 ;  /* 0x00000008ff117819 */ /* 0x000fe40000011611 */
[----:B------:R-:W-:Y:S02]  /*21780*/  LOP3.LUT R16, R3, 0xffff, RZ, 0xc0, !PT ;  /* 0x0000ffff03107812 */ /* 0x000fe400078ec0ff */
[----:B------:R-:W-:Y:S01]  /*21790*/  LEA.HI R17, R2, R17, RZ, 0x10 ;  /* 0x0000001102117211 */ /* 0x000fe200078f80ff */
[----:B-----5:R-:W-:-:S05]  /*217a0*/  IMAD.IADD R2, R11, 0x1, R0 ;  /* 0x000000010b027824 */ /* 0x020fca00078e0200 */
[----:B------:R0:W-:Y:S01]  /*217b0*/  STL [R1+0x1c], R2 ;  /* 0x00001c0201007387 */ /* 0x0001e20000100800 */
[----:B------:R-:W-:Y:S05]  /*217c0*/  @!P1 BRA `(.L_x_652) ;  /* 0x0000000000109947 */ /* 0x000fea0003800000 */
[----:B0-----:R-:W-:-:S04]  /*217d0*/  IADD3 R2, P0, R14, UR4, RZ ;  /* 0x000000040e027c10 */ /* 0x001fc8000ff1e0ff */
[----:B------:R-:W-:-:S05]  /*217e0*/  IADD3.X R3, R13, UR5, RZ, P0, !PT ;  /* 0x000000050d037c10 */ /* 0x000fca00087fe4ff */
[----:B------:R0:W5:Y:S01]  /*217f0*/  LDG.E R8, desc[UR60][R2.64] ;  /* 0x0000003c02087981 */ /* 0x000162000c1e1900 */
[----:B------:R-:W-:Y:S05]  /*21800*/  BRA `(.L_x_653) ;  /* 0x0000000000107947 */ /* 0x000fea0003800000 */
.L_x_652:
[----:B------:R-:W-:Y:S05]  /*21810*/  @!P0 BRA `(.L_x_653) ;  /* 0x00000000000c8947 */ /* 0x000fea0003800000 */
[----:B------:R-:W2:Y:S04]  /*21820*/  LDG.E R8, desc[UR60][R6.64] ;  /* 0x0000003c06087981 */ /* 0x000ea8000c1e1900 */
[----:B------:R-:W2:Y:S02]  /*21830*/  LDG.E R6, desc[UR60][R6.64+0x4] ;  /* 0x0000043c06067981 */ /* 0x000ea4000c1e1900 */
[----:B--2---:R-:W-:-:S07]  /*21840*/  IMAD.IADD R8, R6, 0x1, -R8 ;  /* 0x0000000106087824 */ /* 0x004fce00078e0a08 */
.L_x_653:
[----:B-----5:R-:W-:Y:S02]  /*21850*/  IMAD.IADD R6, R8, 0x1, -R0 ;  /* 0x0000000108067824 */ /* 0x020fe400078e0a00 */
[----:B------:R-:W2:Y:S04]  /*21860*/  @P2 LDG.E R0, desc[UR60][R4.64] ;  /* 0x0000003c04002981 */ /* 0x000ea8000c1e1900 */
[----:B------:R-:W2:Y:S01]  /*21870*/  @P2 LDG.E R4, desc[UR60][R4.64+0x4] ;  /* 0x0000043c04042981 */ /* 0x000ea2000c1e1900 */
[----:B0-----:R-:W-:Y:S01]  /*21880*/  IMAD.MOV.U32 R2, RZ, RZ, RZ ;  /* 0x000000ffff027224 */ /* 0x001fe200078e00ff */
[----:B------:R-:W-:Y:S01]  /*21890*/  LOP3.LUT R13, R17, 0xff, RZ, 0xc0, !PT ;  /* 0x000000ff110d7812 */ /* 0x000fe200078ec0ff */
[----:B------:R-:W-:Y:S01]  /*218a0*/  BSSY B0, `(.L_x_654) ;  /* 0x000002a000007945 */ /* 0x000fe20003800000 */
[----:B------:R-:W-:Y:S01]  /*218b0*/  SHF.R.U32.HI R17, RZ, 0x10, R17 ;  /* 0x00000010ff117819 */ /* 0x000fe20000011611 */
[----:B--2---:R-:W-:-:S04]  /*218c0*/  @P2 IMAD.IADD R9, R4, 0x1, -R0 ;  /* 0x0000000104092824 */ /* 0x004fc800078e0a00 */
[----:B------:R-:W-:-:S04]  /*218d0*/  IMAD.IADD R0, R6, 0x1, R9 ;  /* 0x0000000106007824 */ /* 0x000fc800078e0209 */
[C---:B------:R-:W-:Y:S01]  /*218e0*/  VIADD R3, R0.reuse, 0x6f ;  /* 0x0000006f00037836 */ /* 0x040fe20000000000 */
[----:B------:R-:W-:-:S03]  /*218f0*/  ISETP.GE.AND P1, PT, R0, 0x1, PT ;  /* 0x000000010000780c */ /* 0x000fc60003f26270 */
[----:B------:R-:W-:-:S04]  /*21900*/  IMAD.HI R2, R3, -0x6db6db6d, R2 ;  /* 0x9249249303027827 */ /* 0x000fc800078e0202 */
[----:B------:R-:W-:Y:S01]  /*21910*/  IMAD.MOV.U32 R3, RZ, RZ, RZ ;  /* 0x000000ffff037224 */ /* 0x000fe200078e00ff */
[----:B------:R-:W-:-:S04]  /*21920*/  SHF.R.U32.HI R0, RZ, 0x1f, R2 ;  /* 0x0000001fff007819 */ /* 0x000fc80000011602 */
[----:B------:R-:W-:-:S05]  /*21930*/  LEA.HI.SX32 R11, R2, R0, 0x1a ;  /* 0x00000000020b7211 */ /* 0x000fca00078fd2ff */
[----:B------:R0:W-:Y:S04]  /*21940*/  STL [R1+0x40], R11 ;  /* 0x0000400b01007387 */ /* 0x0001e80000100800 */
[----:B------:R0:W-:Y:S01]  /*21950*/  STL [R1+0x60], R13 ;  /* 0x0000600d01007387 */ /* 0x0001e20000100800 */
[----:B------:R-:W-:Y:S05]  /*21960*/  @!P1 BRA `(.L_x_655) ;  /* 0x0000000000749947 */ /* 0x000fea0003800000 */
[----:B------:R-:W-:Y:S01]  /*21970*/  ISETP.NE.AND P0, PT, R17, RZ, PT ;  /* 0x000000ff1100720c */ /* 0x000fe20003f05270 */
[----:B------:R-:W-:-:S03]  /*21980*/  ULDC UR4, c[0x0][0x9f0] ;  /* 0x00027c0000047ab9 */ /* 0x000fc60000000800 */
[----:B------:R-:W-:-:S04]  /*21990*/  SEL R0, R17, UR4, P0 ;  /* 0x0000000411007c07 */ /* 0x000fc80008000000 */
[----:B------:R-:W-:Y:S02]  /*219a0*/  IABS R2, R0 ;  /* 0x0000000000027213 */ /* 0x000fe40000000000 */
[----:B------:R-:W-:Y:S02]  /*219b0*/  IADD3 R3, R0, -0x1, R11 ;  /* 0xffffffff00037810 */ /* 0x000fe40007ffe00b */
[----:B------:R-:W1:Y:S08]  /*219c0*/  I2F.RP R4, R2 ;  /* 0x0000000200047306 */ /* 0x000e700000209400 */
[----:B-1----:R-:W1:Y:S02]  /*219d0*/  MUFU.RCP R4, R4 ;  /* 0x0000000400047308 */ /* 0x002e640000001000 */
[----:B-1----:R-:W-:-:S06]  /*219e0*/  VIADD R4, R4, 0xffffffe ;  /* 0x0ffffffe04047836 */ /* 0x002fcc0000000000 */
[----:B------:R1:W2:Y:S02]  /*219f0*/  F2I.FTZ.U32.TRUNC.NTZ R5, R4 ;  /* 0x0000000400057305 */ /* 0x0002a4000021f000 */
[----:B-1----:R-:W-:-:S04]  /*21a00*/  LOP3.LUT R4, R3, R0, RZ, 0x3c, !PT ;  /* 0x0000000003047212 */ /* 0x002fc800078e3cff */
[----:B------:R-:W-:Y:S01]  /*21a10*/  ISETP.GE.AND P4, PT, R4, RZ, PT ;  /* 0x000000ff0400720c */ /* 0x000fe20003f86270 */
[----:B--2---:R-:W-:-:S04]  /*21a20*/  IMAD.MOV R4, RZ, RZ, -R5 ;  /* 0x000000ffff047224 */ /* 0x004fc800078e0a05 */
[----:B------:R-:W-:Y:S02]  /*21a30*/  IMAD R7, R4, R2, RZ ;  /* 0x0000000204077224 */ /* 0x000fe400078e02ff */
[----:B------:R-:W-:-:S04]  /*21a40*/  IMAD.MOV.U32 R4, RZ, RZ, RZ ;  /* 0x000000ffff047224 */ /* 0x000fc800078e00ff */
[----:B------:R-:W-:Y:S01]  /*21a50*/  IMAD.HI.U32 R7, R5, R7, R4 ;  /* 0x0000000705077227 */ /* 0x000fe200078e0004 */
[----:B------:R-:W-:Y:S02]  /*21a60*/  IABS R4, R3 ;  /* 0x0000000300047213 */ /* 0x000fe40000000000 */
[----:B------:R-:W-:-:S05]  /*21a70*/  IABS R3, R0 ;  /* 0x0000000000037213 */ /* 0x000fca0000000000 */
[----:B------:R-:W-:-:S04]  /*21a80*/  IMAD.MOV R3, RZ, RZ, -R3 ;  /* 0x000000ffff037224 */ /* 0x000fc800078e0a03 */
        /* <DEDUP_REMOVED lines=10> */
[----:B------:R-:W-:-:S07]  /*21b30*/  @!P3 LOP3.LUT R3, RZ, R0, RZ, 0x33, !PT ;  /* 0x00000000ff03b212 */ /* 0x000fce00078e33ff */
.L_x_655:
[----:B------:R-:W-:Y:S05]  /*21b40*/  BSYNC B0 ;  /* 0x0000000000007941 */ /* 0x000fea0003800000 */
.L_x_654:
[-C--:B------:R-:W-:Y:S01]  /*21b50*/  IMAD R0, R13, R3.reuse, RZ ;  /* 0x000000030d007224 */ /* 0x080fe200078e02ff */
[----:B------:R-:W-:Y:S04]  /*21b60*/  BSSY B0, `(.L_x_656) ;  /* 0x0000161000007945 */ /* 0x000fe80003800000 */
        /* <DEDUP_REMOVED lines=8> */
[----:B------:R-:W-:-:S04]  /*21bf0*/  IMAD.MOV.U32 R2, RZ, RZ, R3 ;  /* 0x000000ffff027224 */ /* 0x000fc800078e0003 */
[----:B------:R-:W-:Y:S02]  /*21c00*/  IMAD.MOV.U32 R8, RZ, RZ, R2 ;  /* 0x000000ffff087224 */ /* 0x000fe400078e0002 */
[----:B------:R-:W-:Y:S02]  /*21c10*/  @P0 VIADD R5, R4, 0x6f ;  /* 0x0000006f04050836 */ /* 0x000fe40000000000 */
[----:B------:R-:W-:-:S04]  /*21c20*/  @P0 IMAD.MOV.U32 R4, RZ, RZ, RZ ;  /* 0x000000ffff040224 */ /* 0x000fc800078e00ff */
[----:B------:R-:W-:-:S05]  /*21c30*/  @P0 IMAD.HI R4, R5, -0x6db6db6d, R4 ;  /* 0x9249249305040827 */ /* 0x000fca00078e0204 */
[----:B------:R-:W-:-:S04]  /*21c40*/  @P0 SHF.R.U32.HI R0, RZ, 0x1f, R4 ;  /* 0x0000001fff000819 */ /* 0x000fc80000011604 */
[----:B------:R-:W-:Y:S02]  /*21c50*/  @P0 LEA.HI.SX32 R8, R4, R0, 0x1a ;  /* 0x0000000004080211 */ /* 0x000fe400078fd2ff */
[----:B------:R-:W-:Y:S02]  /*21c60*/  PLOP3.LUT P0, PT, PT, PT, PT, 0x80, 0x0 ;  /* 0x000000000000781c */ /* 0x000fe40003f0f070 */
[----:B------:R-:W-:-:S13]  /*21c70*/  ISETP.GT.AND P3, PT, R8, R2, PT ;  /* 0x000000020800720c */ /* 0x000fda0003f64270 */
[----:B------:R-:W-:Y:S05]  /*21c80*/  @!P3 BRA `(.L_x_657) ;  /* 0x000000140038b947 */ /* 0x000fea0003800000 */
[----:B------:R-:W-:Y:S01]  /*21c90*/  UMOV UR4, 0xffffffff ;  /* 0xffffffff00047882 */ /* 0x000fe20000000000 */
[----:B------:R-:W-:Y:S02]  /*21ca0*/  SEL R0, R12, RZ, !P2 ;  /* 0x000000ff0c007207 */ /* 0x000fe40005000000 */
[----:B------:R-:W-:Y:S05]  /*21cb0*/  BRA.DIV UR4, `(.L_x_658) ;  /* 0x0000007604047947 */ /* 0x000fea000b800000 */
[----:B------:R-:W1:Y:S02]  /*21cc0*/  S2R R3, SR_TID.X ;  /* 0x0000000000037919 */ /* 0x000e640000002100 */
[----:B-1----:R-:W-:-:S04]  /*21cd0*/  SHF.R.U32.HI R3, RZ, 0x5, R3 ;  /* 0x00000005ff037819 */ /* 0x002fc80000011603 */
[----:B------:R-:W-:-:S05]  /*21ce0*/  LOP3.LUT R3, R3, 0x3, RZ, 0xc0, !PT ;  /* 0x0000000303037812 */ /* 0x000fca00078ec0ff */
[----:B------:R1:W2:Y:S02]  /*21cf0*/  SHFL.IDX PT, R14, R3, RZ, 0x1f ;  /* 0x00001fff030e7589 */ /* 0x0002a400000e0000 */
.L_x_829:
[----:B--2---:R-:W-:Y:S02]  /*21d00*/  ISETP.NE.AND P0, PT, R14, RZ, PT ;  /* 0x000000ff0e00720c */ /* 0x004fe40003f05270 */
[----:B------:R-:W-:-:S11]  /*21d10*/  PLOP3.LUT P6, PT, PT, PT, PT, 0x8, 0x0 ;  /* 0x000000000000781c */ /* 0x000fd60003fce170 */
[----:B------:R-:W-:Y:S05]  /*21d20*/  @P0 BRA `(.L_x_659) ;  /* 0x00000000000c0947 */ /* 0x000fea0003800000 */
[----:B------:R-:W-:-:S03]  /*21d30*/  UMOV UR4, 0xffffffff ;  /* 0xffffffff00047882 */ /* 0x000fc60000000000 */
[----:B------:R-:W-:Y:S05]  /*21d40*/  BRA.DIV UR4, `(.L_x_660) ;  /* 0x0000007604147947 */ /* 0x000fea000b800000 */
[----:B------:R-:W-:-:S13]  /*21d50*/  ELECT P6, URZ, PT ;  /* 0x00000000003f782f */ /* 0x000fda00038c0000 */
.L_x_659:
[----:B-1----:R-:W2:Y:S01]  /*21d60*/  LDL R3, [R1+0x64] ;  /* 0x0000640001037983 */ /* 0x002ea20000100800 */
[----:B------:R-:W-:Y:S01]  /*21d70*/  BSSY B1, `(.L_x_661) ;  /* 0x0000008000017945 */ /* 0x000fe20003800000 */
[----:B--2---:R-:W-:-:S05]  /*21d80*/  VIADD R3, R3, 0x1 ;  /* 0x0000000103037836 */ /* 0x004fca0000000000 */
[----:B------:R-:W-:-:S04]  /*21d90*/  LEA.HI R4, R3, R3, RZ, 0x1 ;  /* 0x0000000303047211 */ /* 0x000fc800078f08ff */
[----:B------:R-:W-:-:S05]  /*21da0*/  LOP3.LUT R4, R4, 0xfffffffe, RZ, 0xc0, !PT ;  /* 0xfffffffe04047812 */ /* 0x000fca00078ec0ff */
[----:B------:R-:W-:-:S05]  /*21db0*/  IMAD.IADD R3, R3, 0x1, -R4 ;  /* 0x0000000103037824 */ /* 0x000fca00078e0a04 */
[----:B------:R-:W-:-:S04]  /*21dc0*/  SHF.L.U32 R3, R3, 0x1f, RZ ;  /* 0x0000001f03037819 */ /* 0x000fc800000006ff */
[----:B------:R-:W1:Y:S02]  /*21dd0*/  SYNCS.PHASECHK.TRANS64.TRYWAIT P0, [R18+URZ+0x36820], R3 ;  /* 0x03682003120075a7 */ /* 0x000e64000800017f */
[----:B-1----:R-:W-:Y:S05]  /*21de0*/  @!P0 BRA `(.L_x_662) ;  /* 0x00000074000c8947 */ /* 0x002fea0003800000 */
.L_x_832:
[----:B------:R-:W-:Y:S05]  /*21df0*/  BSYNC B1 ;  /* 0x0000000000017941 */ /* 0x000fea0003800000 */
.L_x_661:
[----:B------:R-:W-:Y:S04]  /*21e00*/  BSSY B1, `(.L_x_663) ;  /* 0x000008e000017945 */ /* 0x000fe80003800000 */
[----:B------:R-:W-:Y:S05]  /*21e10*/  @!P6 BRA `(.L_x_664) ;  /* 0x000000080030e947 */ /* 0x000fea0003800000 */
[----:B------:R-:W2:Y:S04]  /*21e20*/  LDL R5, [R1+0x20] ;  /* 0x0000200001057983 */ /* 0x000ea80000100800 */
[----:B------:R-:W3:Y:S01]  /*21e30*/  LDL R6, [R1+0x24] ;  /* 0x0000240001067983 */ /* 0x000ee20000100800 */
[----:B------:R-:W-:Y:S01]  /*21e40*/  BSSY B2, `(.L_x_665) ;  /* 0x0000008000027945 */ /* 0x000fe20003800000 */
[----:B------:R-:W4:Y:S02]  /*21e50*/  S2R R4, SR_TID.X ;  /* 0x0000000000047919 */ /* 0x000f240000002100 */
[----:B----4-:R-:W-:-:S04]  /*21e60*/  LOP3.LUT R4, R4, 0x7f, RZ, 0xc0, !PT ;  /* 0x0000007f04047812 */ /* 0x010fc800078ec0ff */
[----:B------:R-:W-:Y:S01]  /*21e70*/  ISETP.NE.AND P2, PT, R4, RZ, PT ;  /* 0x000000ff0400720c */ /* 0x000fe20003f45270 */
[----:B--2---:R-:W-:Y:S01]  /*21e80*/  IMAD R5, R5, 0x8, R18 ;  /* 0x0000000805057824 */ /* 0x004fe200078e0212 */
[----:B---3--:R-:W-:-:S04]  /*21e90*/  SHF.L.U32 R9, R6, 0x1f, RZ ;  /* 0x0000001f06097819 */ /* 0x008fc800000006ff */
[----:B------:R-:W2:Y:S02]  /*21ea0*/  SYNCS.PHASECHK.TRANS64.TRYWAIT P0, [R5+URZ+0x368a0], R9 ;  /* 0x0368a009050075a7 */ /* 0x000ea4000800017f */
[----:B--2---:R-:W-:Y:S05]  /*21eb0*/  @!P0 BRA `(.L_x_666) ;  /* 0x0000007000ec8947 */ /* 0x004fea0003800000 */
.L_x_833:
[----:B------:R-:W-:Y:S05]  /*21ec0*/  BSYNC B2 ;  /* 0x0000000000027941 */ /* 0x000fea0003800000 */
.L_x_665:
[----:B------:R-:W-:Y:S04]  /*21ed0*/  BSSY B2, `(.L_x_667) ;  /* 0x0000009000027945 */ /* 0x000fe80003800000 */
[----:B------:R-:W-:Y:S05]  /*21ee0*/  @P2 BRA `(.L_x_668) ;  /* 0x00000000001c2947 */ /* 0x000fea0003800000 */
[----:B------:R-:W3:Y:S01]  /*21ef0*/  S2R R4, SR_TID.X ;  /* 0x0000000000047919 */ /* 0x000ee20000002100 */
[----:B-1----:R-:W-:-:S04]  /*21f00*/  IMAD.MOV.U32 R3, RZ, RZ, 0xa800 ;  /* 0x0000a800ff037424 */ /* 0x002fc800078e00ff */
[----:B------:R4:W-:Y:S01]  /*21f10*/  SYNCS.ARRIVE.TRANS64 RZ, [R5+URZ+0x36890], R3 ;  /* 0x0368900305ff79a7 */ /* 0x0009e2000800003f */
[----:B---3--:R-:W-:-:S04]  /*21f20*/  LOP3.LUT R4, R4, 0x1f, RZ, 0xc0, !PT ;  /* 0x0000001f04047812 */ /* 0x008fc800078ec0ff */
[----:B------:R-:W-:-:S13]  /*21f30*/  ISETP.NE.AND P0, PT, R4, RZ, PT ;  /* 0x000000ff0400720c */ /* 0x000fda0003f05270 */
[----:B----4-:R-:W-:Y:S05]  /*21f40*/  @!P0 BRA `(.L_x_668) ;  /* 0x0000000000048947 */ /* 0x010fea0003800000 */
[----:B------:R-:W-:Y:S01]  /*21f50*/  BPT.TRAP 0x1 ;  /* 0x000000040000795c */ /* 0x000fe20000300000 */
.L_x_668:
[----:B------:R-:W-:Y:S05]  /*21f60*/  BSYNC B2 ;  /* 0x0000000000027941 */ /* 0x000fea0003800000 */
.L_x_667:
[----:B-1----:R-:W3:Y:S01]  /*21f70*/  LDL R3, [R1+0x20] ;  /* 0x0000200001037983 */ /* 0x002ee20000100800 */
[----:B------:R-:W-:Y:S01]  /*21f80*/  IMAD.MOV.U32 R15, RZ, RZ, RZ ;  /* 0x000000ffff0f7224 */ /* 0x000fe200078e00ff */
[----:B------:R-:W-:Y:S01]  /*21f90*/  UIADD3 UR4, UP0, UR36, 0x570, URZ ;  /* 0x0000057024047890 */ /* 0x000fe2000ff1e03f */
[----:B------:R-:W-:Y:S01]  /*21fa0*/  IMAD R4, R8, 0x70, R10 ;  /* 0x0000007008047824 */ /* 0x000fe200078e020a */
[----:B------:R-:W-:Y:S01]  /*21fb0*/  PLOP3.LUT P0, PT, PT, PT, PT, 0x80, 0x0 ;  /* 0x000000000000781c */ /* 0x000fe20003f0f070 */
[----:B------:R-:W-:Y:S01]  /*21fc0*/  UMOV UR6, 0x0 ;  /* 0x0000000000067882 */ /* 0x000fe20000000000 */
[----:B------:R-:W-:Y:S01]  /*21fd0*/  R2UR UR10, R15 ;  /* 0x000000000f0a72ca */ /* 0x000fe200000e0000 */
[----:B------:R-:W-:Y:S01]  /*21fe0*/  VIADD R4, R4, 0xffffff90 ;  /* 0xffffff9004047836 */ /* 0x000fe20000000000 */
[----:B------:R-:W-:Y:S01]  /*21ff0*/  UIADD3.X UR5, URZ, UR37, URZ, UP0, !UPT ;  /* 0x000000253f057290 */ /* 0x000fe200087fe43f */
[----:B------:R-:W-:Y:S01]  /*22000*/  UMOV UR7, 0x12f00000 ;  /* 0x12f0000000077882 */ /* 0x000fe20000000000 */
[----:B---3--:R-:W-:-:S02]  /*22010*/  IMAD R7, R3, 0xa800, R18 ;  /* 0x0000a80003077824 */ /* 0x008fc400078e0212 */
[----:B------:R-:W-:Y:S02]  /*22020*/  VIADD R3, R5, 0x36890 ;  /* 0x0003689005037836 */ /* 0x000fe40000000000 */
[----:B------:R-:W-:-:S07]  /*22030*/  VIADD R6, R7, 0x21400 ;  /* 0x0002140007067836 */ /* 0x000fce0000000000 */
.L_x_669:
        /* <DEDUP_REMOVED lines=16> */
.L_x_670:
        /* <DEDUP_REMOVED lines=10> */
[----:B0-----:R-:W-:Y:S01]  /*221e0*/  IMAD.MOV.U32 R11, RZ, RZ, 0x80 ;  /* 0x00000080ff0b7424 */ /* 0x001fe200078e00ff */
[----:B------:R-:W-:Y:S01]  /*221f0*/  PLOP3.LUT P0, PT, PT, PT, PT, 0x80, 0x0 ;  /* 0x000000000000781c */ /* 0x000fe20003f0f070 */
[----:B------:R-:W-:Y:S01]  /*22200*/  VIADD R6, R7, 0x28400 ;  /* 0x0002840007067836 */ /* 0x000fe20000000000 */
[----:B------:R-:W-:Y:S01]  /*22210*/  UMOV UR6, 0x0 ;  /* 0x0000000000067882 */ /* 0x000fe20000000000 */
[----:B------:R-:W-:Y:S01]  /*22220*/  UMOV UR7, 0x12f00000 ;  /* 0x12f0000000077882 */ /* 0x000fe20000000000 */
[----:B------:R-:W-:-:S15]  /*22230*/  R2UR UR10, R11 ;  /* 0x000000000b0a72ca */ /* 0x000fde00000e0000 */
.L_x_671:
        /* <DEDUP_REMOVED lines=10> */
[----:B------:R-:W0:Y:S01]  /*222e0*/  SYNCS.PHASECHK.TRANS64.TRYWAIT P0, [R5+URZ+0x368c0], R9 ;  /* 0x0368c009050075a7 */ /* 0x000e22000800017f */
[----:B------:R-:W-:Y:S04]  /*222f0*/  BSSY B2, `(.L_x_672) ;  /* 0x0000002000027945 */ /* 0x000fe80003800000 */
[----:B0-----:R-:W-:Y:S05]  /*22300*/  @!P0 BRA `(.L_x_673) ;  /* 0x0000006c00ec8947 */ /* 0x001fea0003800000 */
.L_x_834:
[----:B------:R-:W-:Y:S05]  /*22310*/  BSYNC B2 ;  /* 0x0000000000027941 */ /* 0x000fea0003800000 */
.L_x_672:
[----:B------:R-:W-:Y:S01]  /*22320*/  BSSY B2, `(.L_x_674) ;  /* 0x000000b000027945 */ /* 0x000fe20003800000 */
[----:B------:R-:W-:Y:S02]  /*22330*/  IMAD.MOV.U32 R12, RZ, RZ, 0x0 ;  /* 0x00000000ff0c7424 */ /* 0x000fe400078e00ff */
[----:B------:R-:W-:Y:S01]  /*22340*/  IMAD.MOV.U32 R13, RZ, RZ, 0x12f00000 ;  /* 0x12f00000ff0d7424 */ /* 0x000fe200078e00ff */
[----:B------:R-:W-:Y:S06]  /*22350*/  @P2 BRA `(.L_x_675) ;  /* 0x00000000001c2947 */ /* 0x000fec0003800000 */
[----:B------:R-:W1:Y:S01]  /*22360*/  S2R R6, SR_TID.X ;  /* 0x0000000000067919 */ /* 0x000e620000002100 */
[----:B------:R-:W-:-:S04]  /*22370*/  IMAD.MOV.U32 R3, RZ, RZ, 0xa800 ;  /* 0x0000a800ff037424 */ /* 0x000fc800078e00ff */
[----:B------:R3:W-:Y:S01]  /*22380*/  SYNCS.ARRIVE.TRANS64 RZ, [R5+URZ+0x368b0], R3 ;  /* 0x0368b00305ff79a7 */ /* 0x0007e2000800003f */
[----:B-1----:R-:W-:-:S04]  /*22390*/  LOP3.LUT R6, R6, 0x1f, RZ, 0xc0, !PT ;  /* 0x0000001f06067812 */ /* 0x002fc800078ec0ff */
[----:B------:R-:W-:-:S13]  /*223a0*/  ISETP.NE.AND P0, PT, R6, RZ, PT ;  /* 0x000000ff0600720c */ /* 0x000fda0003f05270 */
[----:B---3--:R-:W-:Y:S05]  /*223b0*/  @!P0 BRA `(.L_x_675) ;  /* 0x0000000000048947 */ /* 0x008fea0003800000 */
[----:B------:R-:W-:Y:S01]  /*223c0*/  BPT.TRAP 0x1 ;  /* 0x000000040000795c */ /* 0x000fe20000300000 */
.L_x_675:
[----:B------:R-:W-:Y:S05]  /*223d0*/  BSYNC B2 ;  /* 0x0000000000027941 */ /* 0x000fea0003800000 */
.L_x_674:
[----:B------:R-:W-:Y:S01]  /*223e0*/  R2UR UR10, R15 ;  /* 0x000000000f0a72ca */ /* 0x000fe200000e0000 */
[----:B------:R-:W-:Y:S01]  /*223f0*/  UIADD3 UR4, UP0, UR36, 0x670, URZ ;  /* 0x0000067024047890 */ /* 0x000fe2000ff1e03f */
[----:B------:R-:W-:Y:S01]  /*22400*/  R2UR UR6, R12 ;  /* 0x000000000c0672ca */ /* 0x000fe200000e0000 */
[----:B0-2---:R-:W-:Y:S01]  /*22410*/  VIADD R5, R5, 0x368b0 ;  /* 0x000368b005057836 */ /* 0x005fe20000000000 */
[----:B------:R-:W-:Y:S01]  /*22420*/  R2UR UR7, R13 ;  /* 0x000000000d0772ca */ /* 0x000fe200000e0000 */
[----:B------:R-:W-:Y:S01]  /*22430*/  VIADD R3, R7, 0x400 ;  /* 0x0000040007037836 */ /* 0x000fe20000000000 */
[----:B------:R-:W-:Y:S01]  /*22440*/  PLOP3.LUT P0, PT, PT, PT, PT, 0x80, 0x0 ;  /* 0x000000000000781c */ /* 0x000fe20003f0f070 */
[----:B------:R-:W-:-:S12]  /*22450*/  UIADD3.X UR5, URZ, UR37, URZ, UP0, !UPT ;  /* 0x000000253f057290 */ /* 0x000fd800087fe43f */
.L_x_676:
        /* <DEDUP_REMOVED lines=15> */
.L_x_677:
        /* <DEDUP_REMOVED lines=15> */
.L_x_678:
        /* <DEDUP_REMOVED lines=10> */
.L_x_664:
[----:B------:R-:W-:Y:S05]  /*226e0*/  BSYNC B1 ;  /* 0x0000000000017941 */ /* 0x000fea0003800000 */
.L_x_663:
[----:B-1----:R-:W2:Y:S04]  /*226f0*/  LDL.LU R3, [R1+0x20] ;  /* 0x0000200001037983 */ /* 0x002ea80000300800 */
[----:B------:R-:W3:Y:S01]  /*22700*/  LDL.LU R6, [R1+0x24] ;  /* 0x0000240001067983 */ /* 0x000ee20000300800 */
[----:B------:R-:W-:Y:S01]  /*22710*/  VIADD R8, R8, 0xfffffffe ;  /* 0xfffffffe08087836 */ /* 0x000fe20000000000 */
[----:B------:R-:W-:-:S04]  /*22720*/  PLOP3.LUT P0, PT, PT, PT, PT, 0x8, 0x0 ;  /* 0x000000000000781c */ /* 0x000fc80003f0e170 */
[----:B------:R-:W-:Y:S01]  /*22730*/  ISETP.GE.AND P3, PT, R8, R2, PT ;  /* 0x000000020800720c */ /* 0x000fe20003f66270 */
[----:B--2---:R-:W-:-:S05]  /*22740*/  VIADD R3, R3, 0x1 ;  /* 0x0000000103037836 */ /* 0x004fca0000000000 */
[----:B------:R-:W-:-:S04]  /*22750*/  ISETP.NE.AND P2, PT, R3, 0x2, PT ;  /* 0x000000020300780c */ /* 0x000fc80003f45270 */
[----:B------:R-:W-:Y:S02]  /*22760*/  SEL R4, RZ, 0x1, P2 ;  /* 0x00000001ff047807 */ /* 0x000fe40001000000 */
[----:B------:R-:W-:Y:S02]  /*22770*/  SEL R3, R3, RZ, P2 ;  /* 0x000000ff03037207 */ /* 0x000fe40001000000 */
[----:B---3--:R-:W-:-:S03]  /*22780*/  LOP3.LUT R6, R6, R4, RZ, 0x3c, !PT ;  /* 0x0000000406067212 */ /* 0x008fc600078e3cff */
[----:B------:R1:W-:Y:S04]  /*22790*/  STL [R1+0x20], R3 ;  /* 0x0000200301007387 */ /* 0x0003e80000100800 */
[----:B------:R1:W-:Y:S01]  /*227a0*/  STL [R1+0x24], R6 ;  /* 0x0000240601007387 */ /* 0x0003e20000100800 */
[----:B------:R-:W-:Y:S05]  /*227b0*/  @!P3 BRA `(.L_x_657) ;  /* 0x00000008006cb947 */ /* 0x000fea0003800000 */
.L_x_695:
[----:B------:R-:W-:Y:S05]  /*227c0*/  YIELD ;  /* 0x0000000000007946 */ /* 0x000fea0003800000 */
[----:B------:R-:W-:Y:S04]  /*227d0*/  BSSY B1, `(.L_x_679) ;  /* 0x000008d000017945 */ /* 0x000fe80003800000 */
[----:B--2---:R-:W-:Y:S05]  /*227e0*/  @!P6 BRA `(.L_x_680) ;  /* 0x00000008002ce947 */ /* 0x004fea0003800000 */
[----:B------:R-:W2:Y:S04]  /*227f0*/  LDL R5, [R1+0x20] ;  /* 0x0000200001057983 */ /* 0x000ea80000100800 */
[----:B------:R-:W3:Y:S01]  /*22800*/  LDL R4, [R1+0x24] ;  /* 0x0000240001047983 */ /* 0x000ee20000100800 */
[----:B------:R-:W-:Y:S01]  /*22810*/  BSSY B2, `(.L_x_681) ;  /* 0x0000008000027945 */ /* 0x000fe20003800000 */
[----:B-1----:R-:W1:Y:S02]  /*22820*/  S2R R3, SR_TID.X ;  /* 0x0000000000037919 */ /* 0x002e640000002100 */
[----:B-1----:R-:W-:-:S04]  /*22830*/  LOP3.LUT R3, R3, 0x7f, RZ, 0xc0, !PT ;  /* 0x0000007f03037812 */ /* 0x002fc800078ec0ff */
[----:B------:R-:W-:Y:S01]  /*22840*/  ISETP.NE.AND P3, PT, R3, RZ, PT ;  /* 0x000000ff0300720c */ /* 0x000fe20003f65270 */
[----:B--2---:R-:W-:Y:S01]  /*22850*/  IMAD R7, R5, 0x8, R18 ;  /* 0x0000000805077824 */ /* 0x004fe200078e0212 */
[----:B---3--:R-:W-:-:S04]  /*22860*/  SHF.L.U32 R6, R4, 0x1f, RZ ;  /* 0x0000001f04067819 */ /* 0x008fc800000006ff */
[----:B------:R-:W1:Y:S02]  /*22870*/  SYNCS.PHASECHK.TRANS64.TRYWAIT P2, [R7+URZ+0x368a0], R6 ;  /* 0x0368a006070075a7 */ /* 0x000e64000804017f */
[----:B-1----:R-:W-:Y:S05]  /*22880*/  @!P2 BRA `(.L_x_682) ;  /* 0x0000006800a0a947 */ /* 0x002fea0003800000 */
.L_x_835:
[----:B------:R-:W-:Y:S05]  /*22890*/  BSYNC B2 ;  /* 0x0000000000027941 */ /* 0x000fea0003800000 */
.L_x_681:
[----:B------:R-:W-:Y:S04]  /*228a0*/  BSSY B2, `(.L_x_683) ;  /* 0x0000009000027945 */ /* 0x000fe80003800000 */
[----:B------:R-:W-:Y:S05]  /*228b0*/  @P3 BRA `(.L_x_684) ;  /* 0x00000000001c3947 */ /* 0x000fea0003800000 */
[----:B------:R-:W2:Y:S01]  /*228c0*/  S2R R4, SR_TID.X ;  /* 0x0000000000047919 */ /* 0x000ea20000002100 */
[----:B------:R-:W-:-:S04]  /*228d0*/  IMAD.MOV.U32 R3, RZ, RZ, 0xa800 ;  /* 0x0000a800ff037424 */ /* 0x000fc800078e00ff */
[----:B------:R3:W-:Y:S01]  /*228e0*/  SYNCS.ARRIVE.TRANS64 RZ, [R7+URZ+0x36890], R3 ;  /* 0x0368900307ff79a7 */ /* 0x0007e2000800003f */
[----:B--2---:R-:W-:-:S04]  /*228f0*/  LOP3.LUT R4, R4, 0x1f, RZ, 0xc0, !PT ;  /* 0x0000001f04047812 */ /* 0x004fc800078ec0ff */
[----:B------:R-:W-:-:S13]  /*22900*/  ISETP.NE.AND P2, PT, R4, RZ, PT ;  /* 0x000000ff0400720c */ /* 0x000fda0003f45270 */
[----:B---3--:R-:W-:Y:S05]  /*22910*/  @!P2 BRA `(.L_x_684) ;  /* 0x000000000004a947 */ /* 0x008fea0003800000 */
[----:B------:R-:W-:Y:S01]  /*22920*/  BPT.TRAP 0x1 ;  /* 0x000000040000795c */ /* 0x000fe20000300000 */
.L_x_684:
[----:B------:R-:W-:Y:S05]  /*22930*/  BSYNC B2 ;  /* 0x0000000000027941 */ /* 0x000fea0003800000 */
.L_x_683:
[----:B------:R-:W2:Y:S01]  /*22940*/  LDL R3, [R1+0x20] ;  /* 0x0000200001037983 */ /* 0x000ea20000100800 */
[----:B0-----:R-:W-:Y:S01]  /*22950*/  IMAD.MOV.U32 R11, RZ, RZ, RZ ;  /* 0x000000ffff0b7224 */ /* 0x001fe200078e00ff */
[----:B------:R-:W-:Y:S01]  /*22960*/  UIADD3 UR4, UP0, UR36, 0x570, URZ ;  /* 0x0000057024047890 */ /* 0x000fe2000ff1e03f */
[----:B------:R-:W-:Y:S01]  /*22970*/  PLOP3.LUT P2, PT, PT, PT, PT, 0x80, 0x0 ;  /* 0x000000000000781c */ /* 0x000fe20003f4f070 */
[----:B------:R-:W-:Y:S01]  /*22980*/  IMAD R4, R8, 0x70, R10 ;  /* 0x0000007008047824 */ /* 0x000fe200078e020a */
[----:B------:R-:W-:Y:S01]  /*22990*/  UMOV UR6, 0x0 ;  /* 0x0000000000067882 */ /* 0x000fe20000000000 */
[----:B------:R-:W-:Y:S01]  /*229a0*/  R2UR UR10, R11 ;  /* 0x000000000b0a72ca */ /* 0x000fe200000e0000 */
[----:B------:R-:W-:Y:S01]  /*229b0*/  UIADD3.X UR5, URZ, UR37, URZ, UP0, !UPT ;  /* 0x000000253f057290 */ /* 0x000fe200087fe43f */
[----:B------:R-:W-:Y:S01]  /*229c0*/  UMOV UR7, 0x12f00000 ;  /* 0x12f0000000077882 */ /* 0x000fe20000000000 */
[----:B--2---:R-:W-:Y:S02]  /*229d0*/  IMAD R5, R3, 0xa800, R18 ;  /* 0x0000a80003057824 */ /* 0x004fe400078e0212 */
[----:B------:R-:W-:-:S02]  /*229e0*/  VIADD R3, R7, 0x36890 ;  /* 0x0003689007037836 */ /* 0x000fc40000000000 */
[----:B------:R-:W-:-:S08]  /*229f0*/  VIADD R9, R5, 0x21400 ;  /* 0x0002140005097836 */ /* 0x000fd00000000000 */
.L_x_685:
        /* <DEDUP_REMOVED lines=16> */
.L_x_686:
        /* <DEDUP_REMOVED lines=16> */
.L_x_687:
        /* <DEDUP_REMOVED lines=13> */
.L_x_836:
[----:B------:R-:W-:Y:S05]  /*22cd0*/  BSYNC B2 ;  /* 0x0000000000027941 */ /* 0x000fea0003800000 */
.L_x_688:
[----:B------:R-:W-:Y:S01]  /*22ce0*/  BSSY B2, `(.L_x_690) ;  /* 0x000000b000027945 */ /* 0x000fe20003800000 */
[----:B------:R-:W-:Y:S02]  /*22cf0*/  IMAD.MOV.U32 R12, RZ, RZ, 0x0 ;  /* 0x00000000ff0c7424 */ /* 0x000fe400078e00ff */
[----:B------:R-:W-:Y:S01]  /*22d00*/  IMAD.MOV.U32 R13, RZ, RZ, 0x12f00000 ;  /* 0x12f00000ff0d7424 */ /* 0x000fe200078e00ff */
[----:B------:R-:W-:Y:S06]  /*22d10*/  @P3 BRA `(.L_x_691) ;  /* 0x00000000001c3947 */ /* 0x000fec0003800000 */
[----:B------:R-:W2:Y:S01]  /*22d20*/  S2R R9, SR_TID.X ;  /* 0x0000000000097919 */ /* 0x000ea20000002100 */
[----:B------:R-:W-:-:S04]  /*22d30*/  IMAD.MOV.U32 R3, RZ, RZ, 0xa800 ;  /* 0x0000a800ff037424 */ /* 0x000fc800078e00ff */
[----:B------:R3:W-:Y:S01]  /*22d40*/  SYNCS.ARRIVE.TRANS64 RZ, [R7+URZ+0x368b0], R3 ;  /* 0x0368b00307ff79a7 */ /* 0x0007e2000800003f */
[----:B--2---:R-:W-:-:S04]  /*22d50*/  LOP3.LUT R9, R9, 0x1f, RZ, 0xc0, !PT ;  /* 0x0000001f09097812 */ /* 0x004fc800078ec0ff */
[----:B------:R-:W-:-:S13]  /*22d60*/  ISETP.NE.AND P2, PT, R9, RZ, PT ;  /* 0x000000ff0900720c */ /* 0x000fda0003f45270 */
[----:B---3--:R-:W-:Y:S05]  /*22d70*/  @!P2 BRA `(.L_x_691) ;  /* 0x000000000004a947 */ /* 0x008fea0003800000 */
[----:B------:R-:W-:Y:S01]  /*22d80*/  BPT.TRAP 0x1 ;  /* 0x000000040000795c */ /* 0x000fe20000300000 */
.L_x_691:
[----:B------:R-:W-:Y:S05]  /*22d90*/  BSYNC B2 ;  /* 0x0000000000027941 */ /* 0x000fea0003800000 */
.L_x_690:
[----:B------:R-:W-:Y:S01]  /*22da0*/  R2UR UR10, R11 ;  /* 0x000000000b0a72ca */ /* 0x000fe200000e0000 */
[----:B------:R-:W-:Y:S01]  /*22db0*/  UIADD3 UR4, UP0, UR36, 0x670, URZ ;  /* 0x0000067024047890 */ /* 0x000fe2000ff1e03f */
[----:B------:R-:W-:Y:S01]  /*22dc0*/  R2UR UR6, R12 ;  /* 0x000000000c0672ca */ /* 0x000fe200000e0000 */
[----:B01----:R-:W-:Y:S01]  /*22dd0*/  VIADD R7, R7, 0x368b0 ;  /* 0x000368b007077836 */ /* 0x003fe20000000000 */
[----:B------:R-:W-:Y:S01]  /*22de0*/  R2UR UR7, R13 ;  /* 0x000000000d0772ca */ /* 0x000fe200000e0000 */
[----:B------:R-:W-:Y:S01]  /*22df0*/  VIADD R3, R5, 0x400 ;  /* 0x0000040005037836 */ /* 0x000fe20000000000 */
[----:B------:R-:W-:Y:S01]  /*22e00*/  PLOP3.LUT P2, PT, PT, PT, PT, 0x80, 0x0 ;  /* 0x000000000000781c */ /* 0x000fe20003f4f070 */
[----:B------:R-:W-:-:S12]  /*22e10*/  UIADD3.X UR5, URZ, UR37, URZ, UP0, !UPT ;  /* 0x000000253f057290 */ /* 0x000fd800087fe43f */
.L_x_692:
        /* <DEDUP_REMOVED lines=15> */
.L_x_693:
        /* <DEDUP_REMOVED lines=15> */
.L_x_694:
        /* <DEDUP_REMOVED lines=10> */
.L_x_680:
[----:B------:R-:W-:Y:S05]  /*230a0*/  BSYNC B1 ;  /* 0x0000000000017941 */ /* 0x000fea0003800000 */
.L_x_679:
[----:B-1----:R-:W2:Y:S04]  /*230b0*/  LDL.LU R3, [R1+0x20] ;  /* 0x0000200001037983 */ /* 0x002ea80000300800 */
[----:B------:R-:W3:Y:S01]  /*230c0*/  LDL.LU R6, [R1+0x24] ;  /* 0x0000240001067983 */ /* 0x000ee20000300800 */
[C---:B------:R-:W-:Y:S01]  /*230d0*/  ISETP.GT.AND P3, PT, R8.reuse, R2, PT ;  /* 0x000000020800720c */ /* 0x040fe20003f64270 */
[----:B------:R-:W-:Y:S02]  /*230e0*/  VIADD R8, R8, 0xffffffff ;  /* 0xffffffff08087836 */ /* 0x000fe40000000000 */
[----:B--2---:R-:W-:-:S05]  /*230f0*/  VIADD R3, R3, 0x1 ;  /* 0x0000000103037836 */ /* 0x004fca0000000000 */
[----:B------:R-:W-:-:S04]  /*23100*/  ISETP.NE.AND P2, PT, R3, 0x2, PT ;  /* 0x000000020300780c */ /* 0x000fc80003f45270 */
[----:B------:R-:W-:Y:S02]  /*23110*/  SEL R4, RZ, 0x1, P2 ;  /* 0x00000001ff047807 */ /* 0x000fe40001000000 */
[----:B------:R-:W-:Y:S02]  /*23120*/  SEL R3, R3, RZ, P2 ;  /* 0x000000ff03037207 */ /* 0x000fe40001000000 */
[----:B---3--:R-:W-:-:S05]  /*23130*/  LOP3.LUT R6, R6, R4, RZ, 0x3c, !PT ;  /* 0x0000000406067212 */ /* 0x008fca00078e3cff */
[----:B------:R2:W-:Y:S04]  /*23140*/  STL [R1+0x24], R6 ;  /* 0x0000240601007387 */ /* 0x0005e80000100800 */
[----:B------:R2:W-:Y:S01]  /*23150*/  STL [R1+0x20], R3 ;  /* 0x0000200301007387 */ /* 0x0005e20000100800 */
[----:B------:R-:W-:Y:S05]  /*23160*/  @P3 BRA `(.L_x_695) ;  /* 0xfffffff400943947 */ /* 0x000fea000383ffff */
.L_x_657:
[----:B------:R-:W-:Y:S05]  /*23170*/  BSYNC B0 ;  /* 0x0000000000007941 */ /* 0x000fea0003800000 */
.L_x_656:
[----:B------:R3:W5:Y:S01]  /*23180*/  LDL R7, [R1+0x40] ;  /* 0x0000400001077983 */ /* 0x0007620000100800 */
[----:B------:R-:W-:Y:S05]  /*23190*/  @!P0 WARPSYNC.ALL ;  /* 0x0000000000008948 */ /* 0x000fea0003800000 */
[----:B------:R3:W-:Y:S01]  /*231a0*/  STL [R1+0x44], RZ ;  /* 0x000044ff01007387 */ /* 0x0007e20000100800 */
[----:B------:R-:W-:Y:S01]  /*231b0*/  BSSY B0, `(.L_x_696) ;  /* 0x0000020000007945 */ /* 0x000fe20003800000 */
[----:B------:R-:W-:Y:S06]  /*231c0*/  @!P0 BAR.SYNC.DEFER_BLOCKING 0xc, 0x180 ;  /* 0x0306000000008b1d */ /* 0x000fec0000010000 */
[----:B---3--:R-:W-:Y:S05]  /*231d0*/  @!P1 BRA `(.L_x_697) ;  /* 0x0000000000749947 */ /* 0x008fea0003800000 */
[----:B------:R-:W-:-:S13]  /*231e0*/  ISETP.NE.AND P0, PT, R17, RZ, PT ;  /* 0x000000ff1100720c */ /* 0x000fda0003f05270 */
[----:B------:R-:W3:Y:S02]  /*231f0*/  @!P0 LDC R17, c[0x0][0x9f0] ;  /* 0x00027c00ff118b82 */ /* 0x000ee40000000800 */
[----:B---3--:R-:W-:-:S04]  /*23200*/  IABS R0, R17 ;  /* 0x0000001100007213 */ /* 0x008fc80000000000 */
[----:B------:R-:W3:Y:S08]  /*23210*/  I2F.RP R2, R0 ;  /* 0x0000000000027306 */ /* 0x000ef00000209400 */
[----:B---3--:R-:W3:Y:S02]  /*23220*/  MUFU.RCP R2, R2 ;  /* 0x0000000200027308 */ /* 0x008ee40000001000 */
[----:B---3--:R-:W-:-:S06]  /*23230*/  VIADD R2, R2, 0xffffffe ;  /* 0x0ffffffe02027836 */ /* 0x008fcc0000000000 */
[----:B-12---:R-:W1:Y:S02]  /*23240*/  F2I.FTZ.U32.TRUNC.NTZ R3, R2 ;  /* 0x0000000200037305 */ /* 0x006e64000021f000 */
[----:B-1----:R-:W-:-:S04]  /*23250*/  IMAD.MOV R2, RZ, RZ, -R3 ;  /* 0x000000ffff027224 */ /* 0x002fc800078e0a03 */
[----:B------:R-:W-:Y:S02]  /*23260*/  IMAD R4, R2, R0, RZ ;  /* 0x0000000002047224 */ /* 0x000fe400078e02ff */
[----:B------:R-:W-:-:S04]  /*23270*/  IMAD.MOV.U32 R2, RZ, RZ, RZ ;  /* 0x000000ffff027224 */ /* 0x000fc800078e00ff */
[----:B------:R-:W-:Y:S01]  /*23280*/  IMAD.HI.U32 R6, R3, R4, R2 ;  /* 0x0000000403067227 */ /* 0x000fe200078e0002 */
[----:B------:R-:W-:Y:S02]  /*23290*/  IABS R2, R17 ;  /* 0x0000001100027213 */ /* 0x000fe40000000000 */
[----:B-----5:R-:W-:-:S03]  /*232a0*/  IADD3 R4, R7, -0x1, R17 ;  /* 0xffffffff07047810 */ /* 0x020fc60007ffe011 */
        /* <DEDUP_REMOVED lines=15> */
[----:B------:R3:W-:Y:S02]  /*233a0*/  STL [R1+0x44], R2 ;  /* 0x0000440201007387 */ /* 0x0007e40000100800 */
.L_x_697:
[----:B------:R-:W-:Y:S05]  /*233b0*/  BSYNC B0 ;  /* 0x0000000000007941 */ /* 0x000fea0003800000 */
.L_x_696:
[----:B------:R-:W4:Y:S04]  /*233c0*/  LDL R0, [R1+0x44] ;  /* 0x0000440001007983 */ /* 0x000f280000100800 */
[----:B---3--:R-:W4:Y:S01]  /*233d0*/  LDL R2, [R1+0x60] ;  /* 0x0000600001027983 */ /* 0x008f220000100800 */
[----:B------:R-:W-:Y:S01]  /*233e0*/  BSSY B7, `(.L_x_698) ;  /* 0x000044d000077945 */ /* 0x000fe20003800000 */
[----:B----4-:R-:W-:-:S05]  /*233f0*/  IMAD R2, R2, R0, RZ ;  /* 0x0000000002027224 */ /* 0x010fca00078e02ff */
[----:B-----5:R-:W-:Y:S01]  /*23400*/  VIADDMNMX R0, R2, R0, R7, PT ;  /* 0x0000000002007246 */ /* 0x020fe20003800107 */
        /* <DEDUP_REMOVED lines=8> */
[----:B-12---:R-:W1:Y:S01]  /*23490*/  S2R R3, SR_LANEID ;  /* 0x0000000000037919 */ /* 0x006e620000000000 */
[----:B------:R-:W-:Y:S01]  /*234a0*/  VOTEU.ANY UR4, UPT, PT ;  /* 0x0000000000047886 */ /* 0x000fe200038e0100 */
[----:B------:R-:W2:Y:S01]  /*234b0*/  LDC.64 R4, c[0x0][0xc60] ;  /* 0x00031800ff047b82 */ /* 0x000ea20000000a00 */
[----:B------:R-:W1:Y:S08]  /*234c0*/  FLO.U32 R0, UR4 ;  /* 0x0000000400007d00 */ /* 0x000e7000080e0000 */
[----:B------:R-:W2:Y:S01]  /*234d0*/  POPC R2, UR4 ;  /* 0x0000000400027d09 */ /* 0x000ea20008000000 */
[----:B-1----:R-:W-:-:S13]  /*234e0*/  ISETP.EQ.U32.AND P0, PT, R0, R3, PT ;  /* 0x000000030000720c */ /* 0x002fda0003f02070 */
[----:B--2---:R-:W2:Y:S01]  /*234f0*/  @P0 ATOMG.E.ADD.STRONG.GPU PT, R5, desc[UR60][R4.64], R2 ;  /* 0x00000002040509a8 */ /* 0x004ea200081ee1fc */
[----:B------:R-:W1:Y:S02]  /*23500*/  S2R R3, SR_LTMASK ;  /* 0x0000000000037919 */ /* 0x000e640000003900 */
[----:B-1----:R-:W-:-:S06]  /*23510*/  LOP3.LUT R3, R3, UR4, RZ, 0xc0, !PT ;  /* 0x0000000403037c12 */ /* 0x002fcc000f8ec0ff */
[----:B------:R-:W1:Y:S01]  /*23520*/  POPC R3, R3 ;  /* 0x0000000300037309 */ /* 0x000e620000000000 */
[----:B--2---:R-:W1:Y:S02]  /*23530*/  SHFL.IDX PT, R0, R5, R0, 0x1f ;  /* 0x00001f0005007589 */ /* 0x004e6400000e0000 */
[----:B-1----:R-:W-:-:S05]  /*23540*/  IADD3 R0, R0, UR38, R3 ;  /* 0x0000002600007c10 */ /* 0x002fca000fffe003 */
[----:B------:R4:W-:Y:S01]  /*23550*/  STL [R1], R0 ;  /* 0x0000000001007387 */ /* 0x0009e20000100800 */
[----:B------:R-:W-:Y:S05]  /*23560*/  BRA `(.L_x_700) ;  /* 0x0000004000d07947 */ /* 0x000fea0003800000 */
.L_x_699:
        /* <DEDUP_REMOVED lines=8> */
[----:B------:R-:W-:Y:S02]  /*235f0*/  IMAD.U32 R4, RZ, RZ, UR6 ;  /* 0x00000006ff047e24 */ /* 0x000fe4000f8e00ff */
[----:B-12---:R-:W1:Y:S01]  /*23600*/  LDC.64 R2, c[0x4][R2] ;  /* 0x0100000002027b82 */ /* 0x006e620000000a00 */
[----:B------:R-:W-:Y:S02]  /*23610*/  IMAD.U32 R5, RZ, RZ, UR7 ;  /* 0x00000007ff057e24 */ /* 0x000fe4000f8e00ff */
[----:B------:R-:W-:Y:S02]  /*23620*/  IMAD.U32 R6, RZ, RZ, UR8 ;  /* 0x00000008ff067e24 */ /* 0x000fe4000f8e00ff */
[----:B------:R-:W-:-:S02]  /*23630*/  IMAD.U32 R7, RZ, RZ, UR9 ;  /* 0x00000009ff077e24 */ /* 0x000fc4000f8e00ff */
[----:B------:R-:W-:Y:S02]  /*23640*/  IMAD.U32 R10, RZ, RZ, UR4 ;  /* 0x00000004ff0a7e24 */ /* 0x000fe4000f8e00ff */
[----:B0-----:R-:W-:Y:S02]  /*23650*/  IMAD.U32 R11, RZ, RZ, UR5 ;  /* 0x00000005ff0b7e24 */ /* 0x001fe4000f8e00ff */
[----:B------:R-:W-:Y:S02]  /*23660*/  IMAD.MOV.U32 R8, RZ, RZ, 0x70 ;  /* 0x00000070ff087424 */ /* 0x000fe400078e00ff */
[----:B------:R-:W-:Y:S02]  /*23670*/  IMAD.MOV.U32 R12, RZ, RZ, 0x1 ;  /* 0x00000001ff0c7424 */ /* 0x000fe400078e00ff */
[----:B------:R-:W-:-:S07]  /*23680*/  IMAD.MOV.U32 R13, RZ, RZ, RZ ;  /* 0x000000ffff0d7224 */ /* 0x000fce00078e00ff */
[----:B------:R-:W-:-:S07]  /*23690*/  LEPC R20, `(.L_x_702) ;  /* 0x000000001014794e */ /* 0x000fce0000000000 */
[----:B-1----:R-:W-:Y:S05]  /*236a0*/  CALL.ABS.NOINC R2 ;  /* 0x0000000002007343 */ /* 0x002fea0003c00000 */
.L_x_702:
[----:B------:R-:W-:Y:S05]  /*236b0*/  BSYNC B6 ;  /* 0x0000000000067941 */ /* 0x000fea0003800000 */
.L_x_701:
        /* <DEDUP_REMOVED lines=8> */
[----:B-12---:R1:W2:Y:S01]  /*23740*/  LDC.64 R2, c[0x4][R17] ;  /* 0x0100000011027b82 */ /* 0x0062a20000000a00 */
[----:B------:R-:W-:Y:S02]  /*23750*/  IMAD.U32 R4, RZ, RZ, UR6 ;  /* 0x00000006ff047e24 */ /* 0x000fe4000f8e00ff */
[----:B------:R-:W-:Y:S02]  /*23760*/  IMAD.U32 R5, RZ, RZ, UR7 ;  /* 0x00000007ff057e24 */ /* 0x000fe4000f8e00ff */
[----:B------:R-:W-:Y:S02]  /*23770*/  IMAD.U32 R6, RZ, RZ, UR8 ;  /* 0x00000008ff067e24 */ /* 0x000fe4000f8e00ff */
[----:B------:R-:W-:-:S02]  /*23780*/  IMAD.U32 R7, RZ, RZ, UR9 ;  /* 0x00000009ff077e24 */ /* 0x000fc4000f8e00ff */
[----:B------:R-:W-:Y:S02]  /*23790*/  IMAD.U32 R10, RZ, RZ, UR4 ;  /* 0x00000004ff0a7e24 */ /* 0x000fe4000f8e00ff */
[----:B0-----:R-:W-:Y:S02]  /*237a0*/  IMAD.U32 R11, RZ, RZ, UR5 ;  /* 0x00000005ff0b7e24 */ /* 0x001fe4000f8e00ff */
[----:B------:R-:W-:Y:S02]  /*237b0*/  IMAD.MOV.U32 R8, RZ, RZ, 0x70 ;  /* 0x00000070ff087424 */ /* 0x000fe400078e00ff */
[----:B------:R-:W-:Y:S02]  /*237c0*/  IMAD.MOV.U32 R12, RZ, RZ, 0x1 ;  /* 0x00000001ff0c7424 */ /* 0x000fe400078e00ff */
[----:B-1----:R-:W-:-:S07]  /*237d0*/  IMAD.MOV.U32 R13, RZ, RZ, RZ ;  /* 0x000000ffff0d7224 */ /* 0x002fce00078e00ff */
[----:B------:R-:W-:-:S07]  /*237e0*/  LEPC R20, `(.L_x_705) ;  /* 0x000000001014794e */ /* 0x000fce0000000000 */
[----:B--2---:R-:W-:Y:S05]  /*237f0*/  CALL.ABS.NOINC R2 ;  /* 0x0000000002007343 */ /* 0x004fea0003c00000 */
.L_x_705:
[----:B------:R0:W1:Y:S01]  /*23800*/  LDC.64 R2, c[0x4][R17] ;  /* 0x0100000011027b82 */ /* 0x0000620000000a00 */
[----:B------:R-:W-:Y:S01]  /*23810*/  ULDC.64 UR4, c[0x4][0xa8] ;  /* 0x01002a0000047ab9 */ /* 0x000fe20000000a00 */
[----:B------:R-:W-:Y:S01]  /*23820*/  ULDC.64 UR6, c[0x4][0xb0] ;  /* 0x01002c0000067ab9 */ /* 0x000fe20000000a00 */
[----:B------:R-:W-:Y:S01]  /*23830*/  ULDC.64 UR8, c[0x4][0x18] ;  /* 0x0100060000087ab9 */ /* 0x000fe20000000a00 */
[----:B------:R-:W-:Y:S02]  /*23840*/  IMAD.U32 R4, RZ, RZ, UR4 ;  /* 0x00000004ff047e24 */ /* 0x000fe4000f8e00ff */
[----:B------:R-:W-:Y:S02]  /*23850*/  IMAD.U32 R5, RZ, RZ, UR5 ;  /* 0x00000005ff057e24 */ /* 0x000fe4000f8e00ff */
[----:B------:R-:W-:Y:S02]  /*23860*/  IMAD.U32 R6, RZ, RZ, UR6 ;  /* 0x00000006ff067e24 */ /* 0x000fe4000f8e00ff */
[----:B------:R-:W-:-:S02]  /*23870*/  IMAD.U32 R7, RZ, RZ, UR7 ;  /* 0x00000007ff077e24 */ /* 0x000fc4000f8e00ff */
[----:B------:R-:W-:Y:S02]  /*23880*/  IMAD.U32 R10, RZ, RZ, UR8 ;  /* 0x00000008ff0a7e24 */ /* 0x000fe4000f8e00ff */
[----:B------:R-:W-:Y:S02]  /*23890*/  IMAD.U32 R11, RZ, RZ, UR9 ;  /* 0x00000009ff0b7e24 */ /* 0x000fe4000f8e00ff */
[----:B------:R-:W-:Y:S02]  /*238a0*/  IMAD.MOV.U32 R8, RZ, RZ, 0x70 ;  /* 0x00000070ff087424 */ /* 0x000fe400078e00ff */
[----:B------:R-:W-:Y:S02]  /*238b0*/  IMAD.MOV.U32 R12, RZ, RZ, 0x1 ;  /* 0x00000001ff0c7424 */ /* 0x000fe400078e00ff */
[----:B0-----:R-:W-:-:S07]  /*238c0*/  IMAD.MOV.U32 R13, RZ, RZ, RZ ;  /* 0x000000ffff0d7224 */ /* 0x001fce00078e00ff */
[----:B------:R-:W-:-:S07]  /*238d0*/  LEPC R20, `(.L_x_704) ;  /* 0x000000001014794e */ /* 0x000fce0000000000 */
[----:B-1----:R-:W-:Y:S05]  /*238e0*/  CALL.ABS.NOINC R2 ;  /* 0x0000000002007343 */ /* 0x002fea0003c00000 */
.L_x_704:
[----:B------:R-:W-:Y:S05]  /*238f0*/  BSYNC B6 ;  /* 0x0000000000067941 */ /* 0x000fea0003800000 */
.L_x_703:
[----:B------:R-:W3:Y:S01]  /*23900*/  LDL.LU R2, [R1+0x28] ;  /* 0x0000280001027983 */ /* 0x000ee20000300800 */
[----:B------:R-:W-:-:S03]  /*23910*/  ULDC.64 UR4, c[0x0][0x9f8] ;  /* 0x00027e0000047ab9 */ /* 0x000fc60000000a00 */
[----:B------:R-:W1:Y:S04]  /*23920*/  LDL.LU R0, [R1+0x38] ;  /* 0x0000380001007983 */ /* 0x000e680000300800 */
[----:B------:R-:W4:Y:S01]  /*23930*/  LDL R7, [R1+0x14] ;  /* 0x0000140001077983 */ /* 0x000f220000100800 */
[----:B------:R-:W-:-:S03]  /*23940*/  ISETP.NE.U32.AND P0, PT, RZ, UR4, PT ;  /* 0x00000004ff007c0c */ /* 0x000fc6000bf05070 */
[----:B------:R-:W5:Y:S01]  /*23950*/  LDL R17, [R1+0x48] ;  /* 0x0000480001117983 */ /* 0x000f620000100800 */
[----:B------:R-:W-:-:S13]  /*23960*/  ISETP.NE.AND.EX P0, PT, RZ, UR5, PT, P0 ;  /* 0x00000005ff007c0c */ /* 0x000fda000bf05300 */
[----:B---3--:R-:W-:-:S04]  /*23970*/  @P0 IADD3 R2, P1, R2, UR4, RZ ;  /* 0x0000000402020c10 */ /* 0x008fc8000ff3e0ff */
[----:B-12---:R-:W-:Y:S01]  /*23980*/  @P0 IADD3.X R3, R0, UR5, RZ, P1, !PT ;  /* 0x0000000500030c10 */ /* 0x006fe20008ffe4ff */
[----:B------:R-:W-:-:S04]  /*23990*/  ULDC.64 UR4, c[0x0][0xa08] ;  /* 0x0002820000047ab9 */ /* 0x000fc80000000a00 */
[----:B----4-:R1:W2:Y:S02]  /*239a0*/  @P0 LDG.E R7, desc[UR60][R2.64] ;  /* 0x0000003c02070981 */ /* 0x0102a4000c1e1900 */
[----:B-1----:R-:W1:Y:S01]  /*239b0*/  LDC.64 R2, c[0x0][0x418] ;  /* 0x00010600ff027b82 */ /* 0x002e620000000a00 */
[----:B-----5:R-:W-:Y:S01]  /*239c0*/  VIADD R0, R17, 0xffffffff ;  /* 0xffffffff11007836 */ /* 0x020fe20000000000 */
[----:B--2---:R-:W-:Y:S01]  /*239d0*/  SHF.R.S32.HI R8, RZ, 0x1f, R7 ;  /* 0x0000001fff087819 */ /* 0x004fe20000011407 */
[----:B------:R2:W-:Y:S04]  /*239e0*/  @P0 STL [R1+0x14], R7 ;  /* 0x0000140701000387 */ /* 0x0005e80000100800 */
[----:B------:R2:W-:Y:S01]  /*239f0*/  STL [R1+0x28], R8 ;  /* 0x0000280801007387 */ /* 0x0005e20000100800 */
[----:B-1----:R-:W-:Y:S01]  /*23a00*/  LOP3.LUT P0, RZ, R2, UR4, RZ, 0xfc, !PT ;  /* 0x0000000402ff7c12 */ /* 0x002fe2000f80fcff */
[----:B------:R-:W-:-:S03]  /*23a10*/  UMOV UR4, 0xffffffff ;  /* 0xffffffff00047882 */ /* 0x000fc60000000000 */
[----:B------:R-:W-:-:S04]  /*23a20*/  LOP3.LUT P0, RZ, R3, UR5, RZ, 0xfc, P0 ;  /* 0x0000000503ff7c12 */ /* 0x000fc8000800fcff */
[----:B------:R-:W-:Y:S01]  /*23a30*/  SEL R17, R7, RZ, !P0 ;  /* 0x000000ff07117207 */ /* 0x000fe20004000000 */
[----:B--2---:R-:W-:Y:S08]  /*23a40*/  BRA.DIV UR4, `(.L_x_706) ;  /* 0x0000005a04587947 */ /* 0x004ff0000b800000 */
[----:B------:R-:W1:Y:S02]  /*23a50*/  S2R R4, SR_TID.X ;  /* 0x0000000000047919 */ /* 0x000e640000002100 */
[----:B-1----:R-:W-:-:S04]  /*23a60*/  SHF.R.U32.HI R4, RZ, 0x5, R4 ;  /* 0x00000005ff047819 */ /* 0x002fc80000011604 */
[----:B------:R-:W-:-:S05]  /*23a70*/  LOP3.LUT R4, R4, 0x3, RZ, 0xc0, !PT ;  /* 0x0000000304047812 */ /* 0x000fca00078ec0ff */
[----:B------:R1:W2:Y:S02]  /*23a80*/  SHFL.IDX PT, R14, R4, RZ, 0x1f ;  /* 0x00001fff040e7589 */ /* 0x0002a400000e0000 */
.L_x_839:
[----:B-1----:R-:W3:Y:S01]  /*23a90*/  LDL.LU R4, [R1+0x10] ;  /* 0x0000100001047983 */ /* 0x002ee20000300800 */
[----:B------:R-:W-:Y:S02]  /*23aa0*/  PLOP3.LUT P1, PT, PT, PT, PT, 0x8, 0x0 ;  /* 0x000000000000781c */ /* 0x000fe40003f2e170 */
[----:B--2---:R-:W-:Y:S01]  /*23ab0*/  ISETP.NE.AND P0, PT, R14, RZ, PT ;  /* 0x000000ff0e00720c */ /* 0x004fe20003f05270 */
        /* <DEDUP_REMOVED lines=8> */
.L_x_842:
[----:B------:R-:W-:Y:S05]  /*23b40*/  @!P6 BRA `(.L_x_707) ;  /* 0x000000040028e947 */ /* 0x000fea0003800000 */
[----:B------:R-:W-:-:S04]  /*23b50*/  ISETP.NE.U32.AND P0, PT, R2, RZ, PT ;  /* 0x000000ff0200720c */ /* 0x000fc80003f05070 */
[----:B------:R-:W-:-:S13]  /*23b60*/  ISETP.NE.AND.EX P0, PT, R3, RZ, PT, P0 ;  /* 0x000000ff0300720c */ /* 0x000fda0003f05300 */
[----:B------:R-:W-:Y:S05]  /*23b70*/  @!P0 BRA `(.L_x_709) ;  /* 0x0000000000508947 */ /* 0x000fea0003800000 */
[----:B------:R-:W2:Y:S01]  /*23b80*/  LDC R6, c[0x0][0x43c] ;  /* 0x00010f00ff067b82 */ /* 0x000ea20000000800 */
[----:B------:R-:W-:Y:S01]  /*23b90*/  IMAD.MOV.U32 R9, RZ, RZ, R0 ;  /* 0x000000ffff097224 */ /* 0x000fe200078e0000 */
[----:B------:R-:W-:-:S03]  /*23ba0*/  ULDC.64 UR4, c[0x0][0x428] ;  /* 0x00010a0000047ab9 */ /* 0x000fc60000000a00 */
[----:B-1----:R-:W-:Y:S01]  /*23bb0*/  IMAD.MOV.U32 R0, RZ, RZ, R9 ;  /* 0x000000ffff007224 */ /* 0x002fe200078e0009 */
[----:B--2---:R-:W-:-:S13]  /*23bc0*/  ISETP.NE.AND P0, PT, R6, 0x1, PT ;  /* 0x000000010600780c */ /* 0x004fda0003f05270 */
[----:B------:R-:W1:Y:S02]  /*23bd0*/  @P0 LDC.64 R4, c[0x0][0x440] ;  /* 0x00011000ff040b82 */ /* 0x000e640000000a00 */
[----:B-1----:R-:W-:-:S05]  /*23be0*/  @P0 IMAD.HI.U32 R4, R9, R4, RZ ;  /* 0x0000000409040227 */ /* 0x002fca00078e00ff */
        /* <DEDUP_REMOVED lines=13> */
.L_x_709:
[----:B--2---:R-:W2:Y:S01]  /*23cc0*/  LDL R2, [R1+0x18] ;  /* 0x0000180001027983 */ /* 0x004ea20000100800 */
[----:B-1----:R-:W-:Y:S01]  /*23cd0*/  IMAD R0, R19, 0x8, R18 ;  /* 0x0000000813007824 */ /* 0x002fe200078e0212 */
[----:B--2---:R-:W-:-:S04]  /*23ce0*/  SHF.L.U32 R2, R2, 0x1f, RZ ;  /* 0x0000001f02027819 */ /* 0x004fc800000006ff */
[----:B------:R-:W1:Y:S02]  /*23cf0*/  SYNCS.PHASECHK.TRANS64.TRYWAIT P0, [R0+URZ+0x36840], R2 ;  /* 0x03684002000075a7 */ /* 0x000e64000800017f */
[----:B-1----:R-:W-:Y:S05]  /*23d00*/  @!P0 BRA `(.L_x_710) ;  /* 0x0000005400fc8947 */ /* 0x002fea0003800000 */
.L_x_843:
[----:B------:R-:W2:Y:S02]  /*23d10*/  S2R R3, SR_TID.X ;  /* 0x0000000000037919 */ /* 0x000ea40000002100 */
        /* <DEDUP_REMOVED lines=10> */
.L_x_711:
[----:B------:R-:W2:Y:S04]  /*23dc0*/  LDL R4, [R1+0x8] ;  /* 0x0000080001047983 */ /* 0x000ea80000100800 */
[----:B------:R-:W3:Y:S04]  /*23dd0*/  LDL R3, [R1+0x1c] ;  /* 0x00001c0001037983 */ /* 0x000ee80000100800 */
[----:B-1----:R-:W4:Y:S01]  /*23de0*/  LDL.LU R2, [R1+0x10] ;  /* 0x0000100001027983 */ /* 0x002f220000300800 */
        /* <DEDUP_REMOVED lines=17> */
[----:B--2---:R-:W-:Y:S02]  /*23f00*/  R2UR UR11, R4 ;  /* 0x00000000040b72ca */ /* 0x004fe400000e0000 */
[----:B---3--:R-:W-:Y:S02]  /*23f10*/  R2UR UR5, R3 ;  /* 0x00000000030572ca */ /* 0x008fe400000e0000 */
[----:B----4-:R-:W-:-:S04]  /*23f20*/  LOP3.LUT R2, R2, 0xfffffffe, RZ, 0xc0, !PT ;  /* 0xfffffffe02027812 */ /* 0x010fc800078ec0ff */
[----:B------:R-:W-:-:S07]  /*23f30*/  @P0 LOP3.LUT R2, R2, 0x1, RZ, 0xfc, !PT ;  /* 0x0000000102020812 */ /* 0x000fce00078efcff */
[----:B------:R-:W-:Y:S01]  /*23f40*/  UIMAD UR11, UR11, 0x70, UR5 ;  /* 0x000000700b0b78a4 */ /* 0x000fe2000f8e0205 */
[----:B------:R2:W-:Y:S01]  /*23f50*/  STL [R1+0x10], R2 ;  /* 0x0000100201007387 */ /* 0x0005e20000100800 */
[----:B------:R-:W-:-:S09]  /*23f60*/  UIADD3.X UR5, URZ, UR37, URZ, UP0, !UPT ;  /* 0x000000253f057290 */ /* 0x000fd200087fe43f */
[----:B------:R1:W-:Y:S02]  /*23f70*/  UTMALDG.4D [UR8], [UR4], desc[UR6] ;  /* 0x00000608040075b4 */ /* 0x0003e40008019000 */
[----:B-1----:R-:W-:Y:S01]  /*23f80*/  UMOV UR8, UR15 ;  /* 0x0000000f00087c82 */ /* 0x002fe20008000000 */
[----:B------:R-:W-:Y:S02]  /*23f90*/  UMOV UR10, UR17 ;  /* 0x00000011000a7c82 */ /* 0x000fe40008000000 */
[----:B------:R1:W-:Y:S02]  /*23fa0*/  UTMALDG.4D [UR8], [UR4], desc[UR6] ;  /* 0x00000608040075b4 */ /* 0x0003e40008019000 */
[----:B-1----:R-:W-:Y:S01]  /*23fb0*/  UMOV UR8, UR16 ;  /* 0x0000001000087c82 */ /* 0x002fe20008000000 */
[----:B------:R-:W-:Y:S02]  /*23fc0*/  UMOV UR10, UR14 ;  /* 0x0000000e000a7c82 */ /* 0x000fe40008000000 */
[----:B------:R2:W-:Y:S02]  /*23fd0*/  UTMALDG.4D [UR8], [UR4], desc[UR6] ;  /* 0x00000608040075b4 */ /* 0x0005e40008019000 */
[----:B--2---:R-:W-:Y:S01]  /*23fe0*/  NOP ;  /* 0x0000000000007918 */ /* 0x004fe20000000000 */
.L_x_707:
[----:B------:R-:W2:Y:S04]  /*23ff0*/  LDL.LU R3, [R1+0x4c] ;  /* 0x00004c0001037983 */ /* 0x000ea80000300800 */
[----:B------:R-:W3:Y:S04]  /*24000*/  LDL.LU R5, [R1+0x34] ;  /* 0x0000340001057983 */ /* 0x000ee80000300800 */
[----:B-1----:R-:W4:Y:S01]  /*24010*/  LDL.LU R4, [R1+0x58] ;  /* 0x0000580001047983 */ /* 0x002f220000300800 */
        /* <DEDUP_REMOVED lines=9> */
[----:B--2---:R-:W-:Y:S02]  /*240b0*/  SHF.R.S32.HI R0, RZ, 0x1f, R3 ;  /* 0x0000001fff007819 */ /* 0x004fe40000011403 */
[----:B---3--:R-:W-:-:S03]  /*240c0*/  SEL R5, R5, RZ, !P0 ;  /* 0x000000ff05057207 */ /* 0x008fc60004000000 */
[----:B------:R-:W-:Y:S01]  /*240d0*/  IMAD R0, R0, UR4, RZ ;  /* 0x0000000400007c24 */ /* 0x000fe2000f8e02ff */
[----:B----4-:R-:W-:-:S03]  /*240e0*/  SEL R4, R4, RZ, !P0 ;  /* 0x000000ff04047207 */ /* 0x010fc60004000000 */
        /* <DEDUP_REMOVED lines=8> */
[----:B-1----:R-:W-:Y:S01]  /*24170*/  MOV R2, 0x0 ;  /* 0x0000000000027802 */ /* 0x002fe20000000f00 */
[----:B------:R-:W-:Y:S01]  /*24180*/  ULDC.64 UR4, c[0x4][0xa8] ;  /* 0x01002a0000047ab9 */ /* 0x000fe20000000a00 */
[----:B------:R-:W-:Y:S01]  /*24190*/  ULDC.64 UR6, c[0x4][0xb0] ;  /* 0x01002c0000067ab9 */ /* 0x000fe20000000a00 */
[----:B------:R-:W-:Y:S01]  /*241a0*/  ULDC.64 UR8, c[0x4][0x20] ;  /* 0x0100080000087ab9 */ /* 0x000fe20000000a00 */
[----:B------:R-:W-:Y:S02]  /*241b0*/  IMAD.U32 R4, RZ, RZ, UR4 ;  /* 0x00000004ff047e24 */ /* 0x000fe4000f8e00ff */
[----:B------:R-:W1:Y:S01]  /*241c0*/  LDC.64 R2, c[0x4][R2] ;  /* 0x0100000002027b82 */ /* 0x000e620000000a00 */
        /* <DEDUP_REMOVED lines=10> */
.L_x_713:
[----:B------:R-:W-:Y:S05]  /*24270*/  BSYNC B6 ;  /* 0x0000000000067941 */ /* 0x000fea0003800000 */
.L_x_712:
[----:B-1----:R-:W2:Y:S01]  /*24280*/  LDL.LU R0, [R1+0x4c] ;  /* 0x00004c0001007983 */ /* 0x002ea20000300800 */
[----:B------:R-:W-:Y:S01]  /*24290*/  ULDC.64 UR4, c[0x0][0x2d8] ;  /* 0x0000b60000047ab9 */ /* 0x000fe20000000a00 */
[----:B------:R-:W1:Y:S01]  /*242a0*/  LDC R8, c[0x0][0x448] ;  /* 0x00011200ff087b82 */ /* 0x000e620000000800 */
[----:B------:R-:W-:Y:S01]  /*242b0*/  ULDC.64 UR6, c[0x0][0x280] ;  /* 0x0000a00000067ab9 */ /* 0x000fe20000000a00 */
[----:B------:R-:W3:Y:S04]  /*242c0*/  LDL.LU R5, [R1+0x38] ;  /* 0x0000380001057983 */ /* 0x000ee80000300800 */
[----:B------:R-:W3:Y:S04]  /*242d0*/  LDL.LU.64 R2, [R1+0x50] ;  /* 0x0000500001027983 */ /* 0x000ee80000300a00 */
[----:B------:R-:W4:Y:S01]  /*242e0*/  LDL.LU R4, [R1+0x34] ;  /* 0x0000340001047983 */ /* 0x000f220000300800 */
[----:B-1----:R-:W-:Y:S01]  /*242f0*/  ISETP.NE.AND P0, PT, R8, 0x1, PT ;  /* 0x000000010800780c */ /* 0x002fe20003f05270 */
[----:B0-----:R-:W0:-:S12]  /*24300*/  S2R R11, SR_TID.X ;  /* 0x00000000000b7919 */ /* 0x001e180000002100 */
[----:B------:R-:W1:Y:S01]  /*24310*/  @P0 LDC R7, c[0x0][0x450] ;  /* 0x00011400ff070b82 */ /* 0x000e620000000800 */
[----:B---3--:R-:W-:Y:S02]  /*24320*/  IMAD.MOV.U32 R3, RZ, RZ, R5 ;  /* 0x000000ffff037224 */ /* 0x008fe400078e0005 */
[----:B------:R-:W3:Y:S01]  /*24330*/  LDL.LU R5, [R1+0x4] ;  /* 0x0000040001057983 */ /* 0x000ee20000300800 */
[----:B0-----:R-:W-:Y:S02]  /*24340*/  IMAD.SHL.U32 R11, R11, 0x8, RZ ;  /* 0x000000080b0b7824 */ /* 0x001fe400078e00ff */
[----:B------:R-:W-:-:S03]  /*24350*/  IMAD.WIDE.U32 R2, R16, UR4, R2 ;  /* 0x0000000410027c25 */ /* 0x000fc6000f8e0002 */
[----:B------:R-:W-:Y:S01]  /*24360*/  LOP3.LUT R11, R11, 0x38, RZ, 0xc0, !PT ;  /* 0x000000380b0b7812 */ /* 0x000fe200078ec0ff */
[----:B------:R-:W-:Y:S01]  /*24370*/  IMAD R3, R16, UR5, R3 ;  /* 0x0000000510037c24 */ /* 0x000fe2000f8e0203 */
[----:B------:R-:W-:Y:S02]  /*24380*/  ULDC.64 UR4, c[0x0][0x2e0] ;  /* 0x0000b80000047ab9 */ /* 0x000fe40000000a00 */
[----:B--2---:R-:W-:Y:S01]  /*24390*/  IMAD R0, R0, UR4, RZ ;  /* 0x0000000400007c24 */ /* 0x004fe2000f8e02ff */
[C---:B------:R-:W-:Y:S01]  /*243a0*/  LOP3.LUT R10, R11.reuse, 0x40, RZ, 0xfc, !PT ;  /* 0x000000400b0a7812 */ /* 0x040fe200078efcff */
[----:B----4-:R-:W-:Y:S01]  /*243b0*/  IMAD.WIDE.U32 R2, R4, UR4, R2 ;  /* 0x0000000404027c25 */ /* 0x010fe2000f8e0002 */
[----:B------:R-:W-:-:S03]  /*243c0*/  LOP3.LUT R9, R11, 0x80, RZ, 0xfc, !PT ;  /* 0x000000800b097812 */ /* 0x000fc600078efcff */
[----:B------:R-:W-:Y:S01]  /*243d0*/  IMAD R0, R4, UR5, R0 ;  /* 0x0000000504007c24 */ /* 0x000fe2000f8e0200 */
[----:B------:R-:W-:Y:S01]  /*243e0*/  ULDC.64 UR4, c[0x0][0x2d0] ;  /* 0x0000b40000047ab9 */ /* 0x000fe20000000a00 */
[----:B------:R-:W0:Y:S02]  /*243f0*/  S2R R4, SR_TID.X ;  /* 0x0000000000047919 */ /* 0x000e240000002100 */
[----:B------:R-:W-:Y:S01]  /*24400*/  IMAD.IADD R3, R3, 0x1, R0 ;  /* 0x0000000103037824 */ /* 0x000fe200078e0200 */
[----:B0-----:R-:W-:-:S04]  /*24410*/  LOP3.LUT R4, R4, 0x7f, RZ, 0xc0, !PT ;  /* 0x0000007f04047812 */ /* 0x001fc800078ec0ff */
[----:B------:R-:W-:Y:S02]  /*24420*/  SHF.R.U32.HI R6, RZ, 0x3, R4 ;  /* 0x00000003ff067819 */ /* 0x000fe40000011604 */
[----:B------:R-:W0:Y:S02]  /*24430*/  S2R R4, SR_TID.X ;  /* 0x0000000000047919 */ /* 0x000e240000002100 */
[----:B0-----:R-:W-:-:S05]  /*24440*/  IMAD.SHL.U32 R4, R4, 0x10, RZ ;  /* 0x0000001004047824 */ /* 0x001fca00078e00ff */
[----:B------:R-:W-:Y:S02]  /*24450*/  LOP3.LUT R4, R6, 0x70, R4, 0xf8, !PT ;  /* 0x0000007006047812 */ /* 0x000fe400078ef804 */
[----:B------:R-:W0:Y:S01]  /*24460*/  @P0 LDC R6, c[0x0][0x44c] ;  /* 0x00011300ff060b82 */ /* 0x000e220000000800 */
[----:B---3--:R-:W-:-:S05]  /*24470*/  IMAD.SHL.U32 R5, R5, 0x80, RZ ;  /* 0x0000008005057824 */ /* 0x008fca00078e00ff */
[----:B------:R-:W-:-:S05]  /*24480*/  LOP3.LUT R4, R4, R5, RZ, 0xfc, !PT ;  /* 0x0000000504047212 */ /* 0x000fca00078efcff */
[----:B0-----:R-:W-:-:S04]  /*24490*/  @P0 IMAD.HI.U32 R6, R4, R6, RZ ;  /* 0x0000000604060227 */ /* 0x001fc800078e00ff */
[----:B------:R-:W-:Y:S01]  /*244a0*/  IMAD.MOV.U32 R0, RZ, RZ, R4 ;  /* 0x000000ffff007224 */ /* 0x000fe200078e0004 */
[----:B-1----:R-:W-:-:S05]  /*244b0*/  @P0 SHF.R.U32.HI R0, RZ, R7, R6 ;  /* 0x00000007ff000219 */ /* 0x002fca0000011606 */
[----:B------:R-:W-:Y:S02]  /*244c0*/  IMAD.MOV R6, RZ, RZ, -R0 ;  /* 0x000000ffff067224 */ /* 0x000fe400078e0a00 */
[----:B------:R-:W-:-:S04]  /*244d0*/  IMAD.WIDE.U32 R2, R0, UR4, R2 ;  /* 0x0000000400027c25 */ /* 0x000fc8000f8e0002 */
[----:B------:R-:W-:Y:S01]  /*244e0*/  IMAD R4, R8, R6, R4 ;  /* 0x0000000608047224 */ /* 0x000fe200078e0204 */
[----:B------:R-:W-:-:S05]  /*244f0*/  SHF.R.S32.HI R6, RZ, 0x1f, R0 ;  /* 0x0000001fff067819 */ /* 0x000fca0000011400 */
        /* <DEDUP_REMOVED lines=8> */
[----:B------:R-:W-:Y:S01]  /*24580*/  ISETP.GE.AND P1, PT, R10, UR4, PT ;  /* 0x000000040a007c0c */ /* 0x000fe2000bf26270 */
[----:B------:R-:W-:Y:S01]  /*24590*/  IMAD R0, R4, UR5, R0 ;  /* 0x0000000504007c24 */ /* 0x000fe2000f8e0200 */
[----:B------:R0:W5:Y:S01]  /*245a0*/  LDL R10, [R1+0x2c] ;  /* 0x00002c00010a7983 */ /* 0x0001620000100800 */
[C---:B------:R-:W-:Y:S02]  /*245b0*/  LEA R4, P3, R2.reuse, UR6, 0x1 ;  /* 0x0000000602047c11 */ /* 0x040fe4000f8608ff */
[----:B------:R-:W-:Y:S01]  /*245c0*/  IMAD.IADD R0, R3, 0x1, R0 ;  /* 0x0000000103007824 */ /* 0x000fe200078e0200 */
[----:B------:R-:W-:Y:S02]  /*245d0*/  ISETP.GE.AND P2, PT, R11, UR4, PT ;  /* 0x000000040b007c0c */ /* 0x000fe4000bf46270 */
[----:B------:R-:W-:Y:S01]  /*245e0*/  ISETP.GE.AND P0, PT, R9, UR4, PT ;  /* 0x0000000409007c0c */ /* 0x000fe2000bf06270 */
[----:B------:R-:W-:Y:S01]  /*245f0*/  UMOV UR4, 0xffffffff ;  /* 0xffffffff00047882 */ /* 0x000fe20000000000 */
[----:B------:R-:W-:-:S02]  /*24600*/  LEA.HI.X R3, R2, UR7, R0, 0x1, P3 ;  /* 0x0000000702037c11 */ /* 0x000fc400098f0c00 */
[----:B0-----:R-:W-:Y:S09]  /*24610*/  BRA.DIV UR4, `(.L_x_714) ;  /* 0x0000004e04cc7947 */ /* 0x001ff2000b800000 */
[----:B------:R-:W0:Y:S02]  /*24620*/  S2R R6, SR_TID.X ;  /* 0x0000000000067919 */ /* 0x000e240000002100 */
[----:B0-----:R-:W-:-:S04]  /*24630*/  LOP3.LUT R6, R6, 0x7f, RZ, 0xc0, !PT ;  /* 0x0000007f06067812 */ /* 0x001fc800078ec0ff */
[----:B------:R-:W-:Y:S02]  /*24640*/  SHF.R.U32.HI R7, RZ, 0x3, R6 ;  /* 0x00000003ff077819 */ /* 0x000fe40000011606 */
[----:B------:R-:W2:Y:S03]  /*24650*/  LDL.LU R6, [R1+0x5c] ;  /* 0x00005c0001067983 */ /* 0x000ea60000300800 */
[----:B------:R-:W-:Y:S01]  /*24660*/  IMAD.IADD R0, R7, 0x1, R5 ;  /* 0x0000000107007824 */ /* 0x000fe200078e0205 */
[----:B------:R-:W0:Y:S03]  /*24670*/  S2R R11, SR_TID.X ;  /* 0x00000000000b7919 */ /* 0x000e260000002100 */
[----:B------:R-:W-:Y:S01]  /*24680*/  VIADD R5, R0, 0x10 ;  /* 0x0000001000057836 */ /* 0x000fe20000000000 */
[----:B------:R-:W1:Y:S04]  /*24690*/  SHFL.IDX PT, R7, R4, RZ, 0x181f ;  /* 0x00181fff04077589 */ /* 0x000e6800000e0000 */
[----:B------:R-:W-:Y:S01]  /*246a0*/  SHFL.IDX PT, R9, R3, 0x1, 0x181f ;  /* 0x00381f0003097f89 */ /* 0x000fe200000e0000 */
[----:B0-----:R-:W-:-:S05]  /*246b0*/  IMAD.SHL.U32 R11, R11, 0x8, RZ ;  /* 0x000000080b0b7824 */ /* 0x001fca00078e00ff */
[----:B------:R-:W-:Y:S01]  /*246c0*/  LOP3.LUT R11, R11, 0x38, RZ, 0xc0, !PT ;  /* 0x000000380b0b7812 */ /* 0x000fe200078ec0ff */
[----:B--2---:R-:W-:Y:S02]  /*246d0*/  IMAD R2, R6, R8, RZ ;  /* 0x0000000806027224 */ /* 0x004fe400078e02ff */
[----:B------:R-:W0:Y:S03]  /*246e0*/  SHFL.IDX PT, R6, R3, RZ, 0x181f ;  /* 0x00181fff03067589 */ /* 0x000e2600000e0000 */
[-C--:B------:R-:W-:Y:S02]  /*246f0*/  ISETP.GE.AND P4, PT, R0, R2.reuse, PT ;  /* 0x000000020000720c */ /* 0x080fe40003f86270 */
[----:B------:R-:W-:Y:S02]  /*24700*/  ISETP.GE.AND P3, PT, R5, R2, PT ;  /* 0x000000020500720c */ /* 0x000fe40003f66270 */
[----:B------:R-:W2:Y:S09]  /*24710*/  SHFL.IDX PT, R5, R4, 0x1, 0x181f ;  /* 0x00381f0004057f89 */ /* 0x000eb200000e0000 */
[----:B-1----:R-:W-:-:S05]  /*24720*/  @!P4 LEA R7, P5, R11, R7, 0x1 ;  /* 0x000000070b07c211 */ /* 0x002fca00078a08ff */
[----:B0-----:R-:W-:-:S05]  /*24730*/  @!P4 IMAD.X R6, RZ, RZ, R6, P5 ;  /* 0x000000ffff06c224 */ /* 0x001fca00028e0606 */
[-C--:B------:R-:W-:Y:S02]  /*24740*/  @!P4 LOP3.LUT R7, R7, R6.reuse, RZ, 0x3c, !PT ;  /* 0x000000060707c212 */ /* 0x080fe400078e3cff */
[----:B--2---:R-:W-:Y:S02]  /*24750*/  @!P3 LEA R8, P5, R11, R5, 0x1 ;  /* 0x000000050b08b211 */ /* 0x004fe400078a08ff */
[----:B------:R-:W-:-:S03]  /*24760*/  @!P4 LOP3.LUT R6, R7, R6, RZ, 0x3c, !PT ;  /* 0x000000060706c212 */ /* 0x000fc600078e3cff */
[----:B------:R-:W-:Y:S01]  /*24770*/  @!P3 IMAD.X R5, RZ, RZ, R9, P5 ;  /* 0x000000ffff05b224 */ /* 0x000fe200028e0609 */
[----:B------:R-:W-:-:S05]  /*24780*/  @!P4 LOP3.LUT R7, R7, R6, RZ, 0x3c, !PT ;  /* 0x000000060707c212 */ /* 0x000fca00078e3cff */
[----:B-----5:R-:W-:Y:S04]  /*24790*/  @!P4 LDGSTS.E.BYPASS.LTC128B.128 [R10+0x15400], desc[UR60][R6.64], !P2 ;  /* 0x15400000060acfae */ /* 0x020fe8000d101d7c */
[----:B------:R-:W-:Y:S04]  /*247a0*/  @!P4 LDGSTS.E.BYPASS.LTC128B.128 [R10+0x19400], desc[UR60][R6.64+0x80], !P1 ;  /* 0x19400080060acfae */ /* 0x000fe8000c901d7c */
[----:B------:R0:W-:Y:S02]  /*247b0*/  @!P4 LDGSTS.E.BYPASS.LTC128B.128 [R10+0x1d400], desc[UR60][R6.64+0x100], !P0 ;  /* 0x1d400100060acfae */ /* 0x0001e4000c101d7c */
[----:B0-----:R-:W-:-:S02]  /*247c0*/  @!P3 IMAD.MOV.U32 R6, RZ, RZ, R8 ;  /* 0x000000ffff06b224 */ /* 0x001fc400078e0008 */
[----:B------:R-:W-:Y:S01]  /*247d0*/  @!P3 IMAD.MOV.U32 R7, RZ, RZ, R5 ;  /* 0x000000ffff07b224 */ /* 0x000fe200078e0005 */
[----:B------:R-:W-:Y:S01]  /*247e0*/  SHFL.IDX PT, R8, R3, 0x2, 0x181f ;  /* 0x00581f0003087f89 */ /* 0x000fe200000e0000 */
[----:B------:R-:W-:-:S03]  /*247f0*/  VIADD R5, R0, 0x20 ;  /* 0x0000002000057836 */ /* 0x000fc60000000000 */
[----:B------:R-:W-:Y:S04]  /*24800*/  @!P3 LDGSTS.E.BYPASS.LTC128B.128 [R10+0x15c00], desc[UR60][R6.64], !P2 ;  /* 0x15c00000060abfae */ /* 0x000fe8000d101d7c */
[----:B------:R-:W-:Y:S04]  /*24810*/  @!P3 LDGSTS.E.BYPASS.LTC128B.128 [R10+0x19c00], desc[UR60][R6.64+0x80], !P1 ;  /* 0x19c00080060abfae */ /* 0x000fe8000c901d7c */
[----:B------:R0:W-:Y:S01]  /*24820*/  @!P3 LDGSTS.E.BYPASS.LTC128B.128 [R10+0x1dc00], desc[UR60][R6.64+0x100], !P0 ;  /* 0x1dc00100060abfae */ /* 0x0001e2000c101d7c */
[----:B------:R-:W-:-:S03]  /*24830*/  ISETP.GE.AND P3, PT, R5, R2, PT ;  /* 0x000000020500720c */ /* 0x000fc60003f66270 */
[----:B------:R-:W1:Y:S10]  /*24840*/  SHFL.IDX PT, R5, R4, 0x2, 0x181f ;  /* 0x00581f0004057f89 */ /* 0x000e7400000e0000 */
        /* <DEDUP_REMOVED lines=48> */
[----:B------:R1:W2:Y:S04]  /*24b50*/  SHFL.IDX PT, R5, R3, 0x7, 0x181f ;  /* 0x00f81f0003057f89 */ /* 0x0002a800000e0000 */
[----:B------:R1:W-:Y:S04]  /*24b60*/  @!P4 LDGSTS.E.BYPASS.LTC128B.128 [R10+0x18400], desc[UR60][R6.64], !P2 ;  /* 0x18400000060acfae */ /* 0x0003e8000d101d7c */
[----:B------:R1:W-:Y:S04]  /*24b70*/  @!P4 LDGSTS.E.BYPASS.LTC128B.128 [R10+0x1c400], desc[UR60][R6.64+0x80], !P1 ;  /* 0x1c400080060acfae */ /* 0x0003e8000c901d7c */
[----:B------:R1:W-:Y:S04]  /*24b80*/  @!P4 LDGSTS.E.BYPASS.LTC128B.128 [R10+0x20400], desc[UR60][R6.64+0x100], !P0 ;  /* 0x20400100060acfae */ /* 0x0003e8000c101d7c */
[----:B------:R1:W3:Y:S02]  /*24b90*/  SHFL.IDX PT, R3, R4, 0x7, 0x181f ;  /* 0x00f81f0004037f89 */ /* 0x0002e400000e0000 */
.L_x_860:
[----:B------:R-:W-:Y:S01]  /*24ba0*/  VIADD R0, R0, 0x70 ;  /* 0x0000007000007836 */ /* 0x000fe20000000000 */
[----:B------:R-:W-:Y:S04]  /*24bb0*/  BSSY B0, `(.L_x_715) ;  /* 0x000000e000007945 */ /* 0x000fe80003800000 */
[----:B------:R-:W-:-:S13]  /*24bc0*/  ISETP.GE.AND P3, PT, R0, R2, PT ;  /* 0x000000020000720c */ /* 0x000fda0003f66270 */
[----:B------:R-:W-:Y:S05]  /*24bd0*/  @P3 BRA `(.L_x_716) ;  /* 0x00000000002c3947 */ /* 0x000fea0003800000 */
[----:B-1----:R-:W1:Y:S02]  /*24be0*/  S2R R4, SR_TID.X ;  /* 0x0000000000047919 */ /* 0x002e640000002100 */
[----:B-1----:R-:W-:-:S05]  /*24bf0*/  IMAD.SHL.U32 R4, R4, 0x8, RZ ;  /* 0x0000000804047824 */ /* 0x002fca00078e00ff */
[----:B------:R-:W-:-:S04]  /*24c00*/  LOP3.LUT R4, R4, 0x38, RZ, 0xc0, !PT ;  /* 0x0000003804047812 */ /* 0x000fc800078ec0ff */
[----:B---3--:R-:W-:-:S05]  /*24c10*/  LEA R2, P3, R4, R3, 0x1 ;  /* 0x0000000304027211 */ /* 0x008fca00078608ff */
[----:B--2---:R-:W-:-:S05]  /*24c20*/  IMAD.X R3, RZ, RZ, R5, P3 ;  /* 0x000000ffff037224 */ /* 0x004fca00018e0605 */
[----:B------:R-:W-:Y:S01]  /*24c30*/  @!PT LDS RZ, [RZ] ;  /* 0x00000000fffff984 */ /* 0x000fe20000000800 */
[----:B------:R-:W-:Y:S01]  /*24c40*/  @!PT LDS RZ, [RZ] ;  /* 0x00000000fffff984 */ /* 0x000fe20000000800 */
[----:B------:R-:W-:Y:S01]  /*24c50*/  @!PT LDS RZ, [RZ] ;  /* 0x00000000fffff984 */ /* 0x000fe20000000800 */
[----:B------:R4:W-:Y:S04]  /*24c60*/  LDGSTS.E.BYPASS.LTC128B.128 [R10+0x18c00], desc[UR60][R2.64], !P2 ;  /* 0x18c00000020a7fae */ /* 0x0009e8000d101d7c */
[----:B------:R4:W-:Y:S04]  /*24c70*/  LDGSTS.E.BYPASS.LTC128B.128 [R10+0x1cc00], desc[UR60][R2.64+0x80], !P1 ;  /* 0x1cc00080020a7fae */ /* 0x0009e8000c901d7c */
[----:B------:R4:W-:Y:S02]  /*24c80*/  LDGSTS.E.BYPASS.LTC128B.128 [R10+0x20c00], desc[UR60][R2.64+0x100], !P0 ;  /* 0x20c00100020a7fae */ /* 0x0009e4000c101d7c */
.L_x_716:
[----:B------:R-:W-:Y:S05]  /*24c90*/  BSYNC B0 ;  /* 0x0000000000007941 */ /* 0x000fea0003800000 */
.L_x_715:
[----:B------:R-:W-:Y:S01]  /*24ca0*/  NOP ;  /* 0x0000000000007918 */ /* 0x000fe20000000000 */
[----:B------:R-:W-:Y:S01]  /*24cb0*/  PLOP3.LUT P0, PT, PT, PT, PT, 0x80, 0x0 ;  /* 0x000000000000781c */ /* 0x000fe20003f0f070 */
[----:B------:R-:W-:-:S12]  /*24cc0*/  VIADD R11, R18, 0x36800 ;  /* 0x00036800120b7836 */ /* 0x000fd80000000000 */
.L_x_717:
[----:B------:R-:W-:Y:S02]  /*24cd0*/  PLOP3.LUT P1, PT, P1, P0, PT, 0xa2, 0x0 ;  /* 0x000000000000781c */ /* 0x000fe40000f21472 */
[----:B------:R-:W-:-:S08]  /*24ce0*/  @P0 R2UR P1, UR4, R18 ;  /* 0x00000000120402ca */ /* 0x000fd00000020000 */
[----:B------:R-:W-:-:S05]  /*24cf0*/  @P0 PLOP3.LUT P0, PT, P1, PT, PT, 0x80, 0x0 ;  /* 0x000000000000081c */ /* 0x000fca0000f0f070 */
[----:B------:R-:W-:Y:S01]  /*24d00*/  @!P1 SYNCS.ARRIVE.TRANS64.RED.A0T1 RZ, [UR4+0x36800], RZ ;  /* 0x036800ffffff99a7 */ /* 0x000fe20008200404 */
[----:B------:R-:W-:Y:S07]  /*24d10*/  @!P1 ARRIVES.LDGSTSBAR.64.TRANSCNT [UR4+0x36800] ;  /* 0x03680000ff0099b0 */ /* 0x000fee0008000a84 */
[----:B------:R-:W-:Y:S05]  /*24d20*/  @P0 BRA.U.ANY `(.L_x_717) ;  /* 0xfffffffd00e80947 */ /* 0x000fea000393ffff */
[----:B----4-:R-:W4:Y:S02]  /*24d30*/  LDL.LU R2, [R1+0x64] ;  /* 0x0000640001027983 */ /* 0x010f240000300800 */
[----:B----4-:R-:W-:-:S05]  /*24d40*/  VIADD R2, R2, 0x1 ;  /* 0x0000000102027836 */ /* 0x010fca0000000000 */
        /* <DEDUP_REMOVED lines=8> */
[----:B------:R-:W5:Y:S03]  /*24dd0*/  SYNCS.PHASECHK.TRANS64.TRYWAIT P0, [R18+URZ+0x36820], R0 ;  /* 0x03682000120075a7 */ /* 0x000f66000800017f */
[----:B----45:R-:W-:Y:S05]  /*24de0*/  @!P0 BRA `(.L_x_719) ;  /* 0x0000005000dc8947 */ /* 0x030fea0003800000 */
.L_x_861:
[----:B------:R-:W-:Y:S05]  /*24df0*/  BSYNC B0 ;  /* 0x0000000000007941 */ /* 0x000fea0003800000 */
.L_x_718:
[----:B-1-3--:R-:W4:Y:S04]  /*24e00*/  LDL R3, [R1+0x48] ;  /* 0x0000480001037983 */ /* 0x00af280000100800 */
[----:B------:R-:W3:Y:S01]  /*24e10*/  LDL R2, [R1+0x30] ;  /* 0x0000300001027983 */ /* 0x000ee20000100800 */
[----:B------:R-:W-:Y:S01]  /*24e20*/  BSSY B0, `(.L_x_720) ;  /* 0x0000243000007945 */ /* 0x000fe20003800000 */
[----:B----4-:R-:W-:-:S05]  /*24e30*/  VIADD R0, R3, 0xfffffffe ;  /* 0xfffffffe03007836 */ /* 0x010fca0000000000 */
[----:B---3--:R-:W-:-:S13]  /*24e40*/  ISETP.GE.AND P0, PT, R0, R2, PT ;  /* 0x000000020000720c */ /* 0x008fda0003f06270 */
[----:B------:R-:W-:Y:S05]  /*24e50*/  @!P0 BRA `(.L_x_721) ;  /* 0x0000002000fc8947 */ /* 0x000fea0003800000 */
[----:B--2---:R-:W0:Y:S04]  /*24e60*/  LDL.LU R5, [R1+0x60] ;  /* 0x0000600001057983 */ /* 0x004e280000300800 */
[----:B------:R-:W2:Y:S04]  /*24e70*/  LDL.LU R4, [R1+0x44] ;  /* 0x0000440001047983 */ /* 0x000ea80000300800 */
[----:B------:R-:W3:Y:S01]  /*24e80*/  LDL.LU R3, [R1+0x40] ;  /* 0x0000400001037983 */ /* 0x000ee20000300800 */
[----:B------:R-:W-:Y:S01]  /*24e90*/  LOP3.LUT R2, RZ, R2, RZ, 0x33, !PT ;  /* 0x00000002ff027212 */ /* 0x000fe200078e33ff */
[----:B------:R-:W-:Y:S01]  /*24ea0*/  BSSY B2, `(.L_x_722) ;  /* 0x00000c5000027945 */ /* 0x000fe20003800000 */
[----:B0-----:R-:W-:-:S04]  /*24eb0*/  VIADD R7, R5, 0x1 ;  /* 0x0000000105077836 */ /* 0x001fc80000000000 */
[----:B--2---:R-:W-:-:S05]  /*24ec0*/  IMAD R7, R7, R4, RZ ;  /* 0x0000000407077224 */ /* 0x004fca00078e02ff */
[----:B---3--:R-:W-:-:S05]  /*24ed0*/  VIMNMX R7, R3, R7, PT ;  /* 0x0000000703077248 */ /* 0x008fca0003fe0100 */
        /* <DEDUP_REMOVED lines=40> */
.L_x_726:
[----:B------:R-:W-:Y:S01]  /*25160*/  IMAD R3, R8, 0x8, R18 ;  /* 0x0000000808037824 */ /* 0x000fe200078e0212 */
[----:B------:R-:W-:Y:S01]  /*25170*/  SHF.L.U32 R2, R10, 0x1f, RZ ;  /* 0x0000001f0a027819 */ /* 0x000fe200000006ff */
[----:B------:R-:W-:Y:S03]  /*25180*/  BSSY B3, `(.L_x_727) ;  /* 0x0000003000037945 */ /* 0x000fe60003800000 */
[----:B------:R-:W1:Y:S02]  /*25190*/  SYNCS.PHASECHK.TRANS64.TRYWAIT P0, [R3+URZ+0x36840], R2 ;  /* 0x03684002030075a7 */ /* 0x000e64000800017f */
[----:B-1----:R-:W-:Y:S05]  /*251a0*/  @!P0 BRA `(.L_x_728) ;  /* 0x0000005000008947 */ /* 0x002fea0003800000 */
.L_x_862:
[----:B------:R-:W-:Y:S05]  /*251b0*/  BSYNC B3 ;  /* 0x0000000000037941 */ /* 0x000fea0003800000 */
.L_x_727:
        /* <DEDUP_REMOVED lines=12> */
.L_x_730:
[----:B------:R-:W-:Y:S05]  /*25280*/  BSYNC B3 ;  /* 0x0000000000037941 */ /* 0x000fea0003800000 */
.L_x_729:
        /* <DEDUP_REMOVED lines=12> */
.L_x_731:
        /* <DEDUP_REMOVED lines=16> */
.L_x_732:
        /* <DEDUP_REMOVED lines=16> */
.L_x_733:
        /* <DEDUP_REMOVED lines=16> */
.L_x_863:
[----:B------:R-:W-:Y:S05]  /*25650*/  BSYNC B3 ;  /* 0x0000000000037941 */ /* 0x000fea0003800000 */
.L_x_734:
[----:B------:R-:W-:Y:S01]  /*25660*/  BSSY B3, `(.L_x_736) ;  /* 0x000000c000037945 */ /* 0x000fe20003800000 */
[----:B------:R-:W-:Y:S02]  /*25670*/  IMAD.MOV.U32 R12, RZ, RZ, 0x0 ;  /* 0x00000000ff0c7424 */ /* 0x000fe400078e00ff */
[----:B------:R-:W-:Y:S01]  /*25680*/  IMAD.MOV.U32 R13, RZ, RZ, 0x14f00000 ;  /* 0x14f00000ff0d7424 */ /* 0x000fe200078e00ff */
[----:B------:R-:W-:Y:S06]  /*25690*/  @P1 BRA `(.L_x_737) ;  /* 0x0000000000201947 */ /* 0x000fec0003800000 */
[----:B------:R-:W1:Y:S01]  /*256a0*/  S2R R5, SR_TID.X ;  /* 0x0000000000057919 */ /* 0x000e620000002100 */
[----:B0-----:R-:W-:Y:S02]  /*256b0*/  IMAD R2, R19, 0x8, R18 ;  /* 0x0000000813027824 */ /* 0x001fe400078e0212 */
[----:B------:R-:W-:-:S04]  /*256c0*/  IMAD.MOV.U32 R3, RZ, RZ, 0xa800 ;  /* 0x0000a800ff037424 */ /* 0x000fc800078e00ff */
[----:B------:R2:W-:Y:S01]  /*256d0*/  SYNCS.ARRIVE.TRANS64 RZ, [R2+URZ+0x36850], R3 ;  /* 0x0368500302ff79a7 */ /* 0x0005e2000800003f */
[----:B-1----:R-:W-:-:S04]  /*256e0*/  LOP3.LUT R5, R5, 0x1f, RZ, 0xc0, !PT ;  /* 0x0000001f05057812 */ /* 0x002fc800078ec0ff */
[----:B------:R-:W-:-:S13]  /*256f0*/  ISETP.NE.AND P0, PT, R5, RZ, PT ;  /* 0x000000ff0500720c */ /* 0x000fda0003f05270 */
[----:B--2---:R-:W-:Y:S05]  /*25700*/  @!P0 BRA `(.L_x_737) ;  /* 0x0000000000048947 */ /* 0x004fea0003800000 */
[----:B------:R-:W-:Y:S01]  /*25710*/  BPT.TRAP 0x1 ;  /* 0x000000040000795c */ /* 0x000fe20000300000 */
.L_x_737:
[----:B------:R-:W-:Y:S05]  /*25720*/  BSYNC B3 ;  /* 0x0000000000037941 */ /* 0x000fea0003800000 */
.L_x_736:
[----:B------:R-:W2:Y:S04]  /*25730*/  LDL R6, [R1+0x1c] ;  /* 0x00001c0001067983 */ /* 0x000ea80000100800 */
[----:B------:R-:W2:Y:S01]  /*25740*/  LDL.LU R5, [R1+0x8] ;  /* 0x0000080001057983 */ /* 0x000ea20000300800 */
[----:B------:R-:W-:Y:S01]  /*25750*/  R2UR UR10, R14 ;  /* 0x000000000e0a72ca */ /* 0x000fe200000e0000 */
[C-C-:B0-----:R-:W-:Y:S01]  /*25760*/  IMAD R3, R19.reuse, 0x8, R18.reuse ;  /* 0x0000000813037824 */ /* 0x141fe200078e0212 */
        /* <DEDUP_REMOVED lines=9> */
.L_x_738:
        /* <DEDUP_REMOVED lines=15> */
.L_x_739:
        /* <DEDUP_REMOVED lines=15> */
.L_x_740:
        /* <DEDUP_REMOVED lines=12> */
.L_x_725:
[----:B------:R-:W-:Y:S05]  /*25aa0*/  BSYNC B1 ;  /* 0x0000000000017941 */ /* 0x000fea0003800000 */
.L_x_724:
[----:B0-----:R-:W2:Y:S01]  /*25ab0*/  LDL.LU R0, [R1+0x48] ;  /* 0x0000480001007983 */ /* 0x001ea20000300800 */
[----:B------:R-:W-:-:S03]  /*25ac0*/  IMAD.MOV.U32 R19, RZ, RZ, R8 ;  /* 0x000000ffff137224 */ /* 0x000fc600078e0008 */
[----:B------:R0:W-:Y:S02]  /*25ad0*/  STL [R1+0x18], R10 ;  /* 0x0000180a01007387 */ /* 0x0001e40000100800 */
[----:B0-2---:R-:W-:-:S07]  /*25ae0*/  VIADD R0, R0, 0xfffffffd ;  /* 0xfffffffd00007836 */ /* 0x005fce0000000000 */
.L_x_723:
[----:B------:R-:W-:Y:S05]  /*25af0*/  BSYNC B2 ;  /* 0x0000000000027941 */ /* 0x000fea0003800000 */
.L_x_722:
[----:B------:R-:W-:Y:S01]  /*25b00*/  VIADD R9, R9, 0xfffffffe ;  /* 0xfffffffe09097836 */ /* 0x000fe20000000000 */
[----:B------:R-:W-:-:S04]  /*25b10*/  LOP3.LUT R7, RZ, R7, RZ, 0x33, !PT ;  /* 0x00000007ff077212 */ /* 0x000fc800078e33ff */
[----:B------:R-:W-:-:S13]  /*25b20*/  ISETP.NE.AND P0, PT, R9, R7, PT ;  /* 0x000000070900720c */ /* 0x000fda0003f05270 */
[----:B------:R-:W-:Y:S05]  /*25b30*/  @!P0 BRA `(.L_x_721) ;  /* 0x0000001400c48947 */ /* 0x000fea0003800000 */
[----:B------:R-:W-:-:S07]  /*25b40*/  IMAD.MOV.U32 R9, RZ, RZ, R17 ;  /* 0x000000ffff097224 */ /* 0x000fce00078e0011 */
.L_x_775:
        /* <DEDUP_REMOVED lines=35> */
.L_x_743:
[----:B------:R-:W-:Y:S01]  /*25d80*/  IMAD R3, R4, 0x8, R18 ;  /* 0x0000000804037824 */ /* 0x000fe200078e0212 */
[----:B------:R-:W-:Y:S01]  /*25d90*/  SHF.L.U32 R2, R5, 0x1f, RZ ;  /* 0x0000001f05027819 */ /* 0x000fe200000006ff */
[----:B------:R-:W-:Y:S03]  /*25da0*/  BSSY B2, `(.L_x_744) ;  /* 0x0000003000027945 */ /* 0x000fe60003800000 */
[----:B------:R-:W1:Y:S02]  /*25db0*/  SYNCS.PHASECHK.TRANS64.TRYWAIT P0, [R3+URZ+0x36840], R2 ;  /* 0x03684002030075a7 */ /* 0x000e64000800017f */
[----:B-1----:R-:W-:Y:S05]  /*25dc0*/  @!P0 BRA `(.L_x_745) ;  /* 0x0000004400208947 */ /* 0x002fea0003800000 */
.L_x_864:
[----:B------:R-:W-:Y:S05]  /*25dd0*/  BSYNC B2 ;  /* 0x0000000000027941 */ /* 0x000fea0003800000 */
.L_x_744:
        /* <DEDUP_REMOVED lines=12> */
.L_x_747:
[----:B------:R-:W-:Y:S05]  /*25ea0*/  BSYNC B2 ;  /* 0x0000000000027941 */ /* 0x000fea0003800000 */
.L_x_746:
[----:B-1----:R-:W2:Y:S01]  /*25eb0*/  LDL R2, [R1+0x1c] ;  /* 0x00001c0001027983 */ /* 0x002ea20000100800 */
[----:B------:R-:W-:Y:S01]  /*25ec0*/  IMAD.MOV.U32 R10, RZ, RZ, RZ ;  /* 0x000000ffff0a7224 */ /* 0x000fe200078e00ff */
[----:B------:R-:W-:Y:S01]  /*25ed0*/  UIADD3 UR4, UP0, UR36, 0x370, URZ ;  /* 0x0000037024047890 */ /* 0x000fe2000ff1e03f */
[----:B------:R-:W-:Y:S01]  /*25ee0*/  IMAD R7, R4, 0xa800, R18 ;  /* 0x0000a80004077824 */ /* 0x000fe200078e0212 */
[----:B------:R-:W-:Y:S01]  /*25ef0*/  PLOP3.LUT P0, PT, PT, PT, PT, 0x80, 0x0 ;  /* 0x000000000000781c */ /* 0x000fe20003f0f070 */
[----:B------:R-:W-:Y:S01]  /*25f00*/  VIADD R3, R3, 0x36830 ;  /* 0x0003683003037836 */ /* 0x000fe20000000000 */
[----:B------:R-:W-:Y:S01]  /*25f10*/  R2UR UR10, R10 ;  /* 0x000000000a0a72ca */ /* 0x000fe200000e0000 */
[----:B0-----:R-:W-:Y:S01]  /*25f20*/  VIADD R8, R7, 0x21400 ;  /* 0x0002140007087836 */ /* 0x001fe20000000000 */
[----:B------:R-:W-:Y:S01]  /*25f30*/  UIADD3.X UR5, URZ, UR37, URZ, UP0, !UPT ;  /* 0x000000253f057290 */ /* 0x000fe200087fe43f */
[----:B------:R-:W-:Y:S01]  /*25f40*/  UMOV UR6, 0x0 ;  /* 0x0000000000067882 */ /* 0x000fe20000000000 */
[----:B------:R-:W-:Y:S01]  /*25f50*/  UMOV UR7, 0x14f00000 ;  /* 0x14f0000000077882 */ /* 0x000fe20000000000 */
[----:B--2---:R-:W-:-:S10]  /*25f60*/  IMAD R2, R6, 0x70, R2 ;  /* 0x0000007006027824 */ /* 0x004fd400078e0202 */
.L_x_748:
        /* <DEDUP_REMOVED lines=16> */
.L_x_749:
        /* <DEDUP_REMOVED lines=16> */
.L_x_750:
        /* <DEDUP_REMOVED lines=16> */
.L_x_865:
[----:B------:R-:W-:Y:S05]  /*26270*/  BSYNC B2 ;  /* 0x0000000000027941 */ /* 0x000fea0003800000 */
.L_x_751:
        /* <DEDUP_REMOVED lines=11> */
.L_x_754:
[----:B------:R-:W-:Y:S05]  /*26330*/  BSYNC B2 ;  /* 0x0000000000027941 */ /* 0x000fea0003800000 */
.L_x_753:
        /* <DEDUP_REMOVED lines=12> */
.L_x_755:
        /* <DEDUP_REMOVED lines=15> */
.L_x_756:
        /* <DEDUP_REMOVED lines=15> */
.L_x_757:
        /* <DEDUP_REMOVED lines=12> */
.L_x_742:
[----:B------:R-:W-:Y:S05]  /*266a0*/  BSYNC B1 ;  /* 0x0000000000017941 */ /* 0x000fea0003800000 */
.L_x_741:
        /* <DEDUP_REMOVED lines=35> */
.L_x_760:
[----:B------:R-:W-:Y:S01]  /*268e0*/  IMAD R2, R19, 0x8, R18 ;  /* 0x0000000813027824 */ /* 0x000fe200078e0212 */
[----:B------:R-:W-:Y:S01]  /*268f0*/  SHF.L.U32 R3, R10, 0x1f, RZ ;  /* 0x0000001f0a037819 */ /* 0x000fe200000006ff */
[----:B------:R-:W-:Y:S03]  /*26900*/  BSSY B2, `(.L_x_761) ;  /* 0x0000003000027945 */ /* 0x000fe60003800000 */
[----:B------:R-:W2:Y:S02]  /*26910*/  SYNCS.PHASECHK.TRANS64.TRYWAIT P0, [R2+URZ+0x36840], R3 ;  /* 0x03684003020075a7 */ /* 0x000ea4000800017f */
[----:B--2---:R-:W-:Y:S05]  /*26920*/  @!P0 BRA `(.L_x_762) ;  /* 0x0000003800708947 */ /* 0x004fea0003800000 */
.L_x_866:
[----:B------:R-:W-:Y:S05]  /*26930*/  BSYNC B2 ;  /* 0x0000000000027941 */ /* 0x000fea0003800000 */
.L_x_761:
        /* <DEDUP_REMOVED lines=12> */
.L_x_764:
[----:B------:R-:W-:Y:S05]  /*26a00*/  BSYNC B2 ;  /* 0x0000000000027941 */ /* 0x000fea0003800000 */
.L_x_763:
[----:B--2---:R-:W2:Y:S01]  /*26a10*/  LDL R2, [R1+0x1c] ;  /* 0x00001c0001027983 */ /* 0x004ea20000100800 */
[----:B------:R-:W-:Y:S01]  /*26a20*/  IMAD.MOV.U32 R14, RZ, RZ, RZ ;  /* 0x000000ffff0e7224 */ /* 0x000fe200078e00ff */
[----:B------:R-:W-:Y:S01]  /*26a30*/  UIADD3 UR4, UP0, UR36, 0x370, URZ ;  /* 0x0000037024047890 */ /* 0x000fe2000ff1e03f */
[C---:B------:R-:W-:Y:S01]  /*26a40*/  IMAD R3, R19.reuse, 0x8, R11 ;  /* 0x0000000813037824 */ /* 0x040fe200078e020b */
[----:B------:R-:W-:Y:S01]  /*26a50*/  PLOP3.LUT P0, PT, PT, PT, PT, 0x80, 0x0 ;  /* 0x000000000000781c */ /* 0x000fe20003f0f070 */
[----:B------:R-:W-:Y:S01]  /*26a60*/  IMAD R8, R19, 0xa800, R18 ;  /* 0x0000a80013087824 */ /* 0x000fe200078e0212 */
[----:B------:R-:W-:Y:S01]  /*26a70*/  R2UR UR10, R14 ;  /* 0x000000000e0a72ca */ /* 0x000fe200000e0000 */
[----:B------:R-:W-:Y:S01]  /*26a80*/  VIADD R3, R3, 0x30 ;  /* 0x0000003003037836 */ /* 0x000fe20000000000 */
[----:B------:R-:W-:Y:S01]  /*26a90*/  UIADD3.X UR5, URZ, UR37, URZ, UP0, !UPT ;  /* 0x000000253f057290 */ /* 0x000fe200087fe43f */
[----:B0-----:R-:W-:Y:S01]  /*26aa0*/  VIADD R10, R8, 0x21400 ;  /* 0x00021400080a7836 */ /* 0x001fe20000000000 */
[----:B------:R-:W-:Y:S01]  /*26ab0*/  UMOV UR6, 0x0 ;  /* 0x0000000000067882 */ /* 0x000fe20000000000 */
[----:B------:R-:W-:Y:S01]  /*26ac0*/  UMOV UR7, 0x14f00000 ;  /* 0x14f0000000077882 */ /* 0x000fe20000000000 */
[----:B--2---:R-:W-:-:S09]  /*26ad0*/  IMAD R2, R7, 0x70, R2 ;  /* 0x0000007007027824 */ /* 0x004fd200078e0202 */
.L_x_765:
        /* <DEDUP_REMOVED lines=16> */
.L_x_766:
        /* <DEDUP_REMOVED lines=16> */
.L_x_767:
        /* <DEDUP_REMOVED lines=15> */
.L_x_867:
[----:B------:R-:W-:Y:S05]  /*26dd0*/  BSYNC B2 ;  /* 0x0000000000027941 */ /* 0x000fea0003800000 */
.L_x_768:
        /* <DEDUP_REMOVED lines=9> */
[----:B--2---:R-:W-:Y:S05]  /*26e70*/  @!P0 BRA `(.L_x_771) ;  /* 0x0000000000048947 */ /* 0x004fea0003800000 */
[----:B------:R-:W-:Y:S01]  /*26e80*/  BPT.TRAP 0x1 ;  /* 0x000000040000795c */ /* 0x000fe20000300000 */
.L_x_771:
[----:B------:R-:W-:Y:S05]  /*26e90*/  BSYNC B2 ;  /* 0x0000000000027941 */ /* 0x000fea0003800000 */
.L_x_770:
        /* <DEDUP_REMOVED lines=12> */
.L_x_772:
        /* <DEDUP_REMOVED lines=15> */
.L_x_773:
        /* <DEDUP_REMOVED lines=15> */
.L_x_774:
        /* <DEDUP_REMOVED lines=12> */
.L_x_759:
[----:B------:R-:W-:Y:S05]  /*27200*/  BSYNC B1 ;  /* 0x0000000000017941 */ /* 0x000fea0003800000 */
.L_x_758:
[----:B------:R-:W2:Y:S01]  /*27210*/  LDL R2, [R1+0x30] ;  /* 0x0000300001027983 */ /* 0x000ea20000100800 */
[----:B------:R-:W-:Y:S01]  /*27220*/  VIADD R0, R0, 0xfffffffe ;  /* 0xfffffffe00007836 */ /* 0x000fe20000000000 */
[----:B--2---:R-:W-:-:S13]  /*27230*/  ISETP.GT.AND P0, PT, R6, R2, PT ;  /* 0x000000020600720c */ /* 0x004fda0003f04270 */
[----:B------:R-:W-:Y:S05]  /*27240*/  @P0 BRA `(.L_x_775) ;  /* 0xffffffe800400947 */ /* 0x000fea000383ffff */
.L_x_721:
[----:B------:R-:W-:Y:S05]  /*27250*/  BSYNC B0 ;  /* 0x0000000000007941 */ /* 0x000fea0003800000 */
.L_x_720:
[----:B------:R-:W3:Y:S01]  /*27260*/  S2R R3, SR_TID.X ;  /* 0x0000000000037919 */ /* 0x000ee20000002100 */
[----:B------:R-:W-:Y:S01]  /*27270*/  BSSY B0, `(.L_x_776) ;  /* 0x0000011000007945 */ /* 0x000fe20003800000 */
[----:B---3--:R-:W-:-:S04]  /*27280*/  LOP3.LUT R3, R3, 0x7f, RZ, 0xc0, !PT ;  /* 0x0000007f03037812 */ /* 0x008fc800078ec0ff */
[----:B------:R-:W-:-:S13]  /*27290*/  ISETP.NE.AND P0, PT, R3, RZ, PT ;  /* 0x000000ff0300720c */ /* 0x000fda0003f05270 */
[----:B------:R-:W-:Y:S05]  /*272a0*/  @P0 BRA `(.L_x_777) ;  /* 0x0000000000340947 */ /* 0x000fea0003800000 */
[----:B------:R-:W3:Y:S01]  /*272b0*/  S2R R2, SR_LANEID ;  /* 0x0000000000027919 */ /* 0x000ee20000000000 */
[----:B------:R-:W-:Y:S01]  /*272c0*/  VOTEU.ANY UR4, UPT, PT ;  /* 0x0000000000047886 */ /* 0x000fe200038e0100 */
[----:B--2---:R-:W2:Y:S01]  /*272d0*/  LDC.64 R4, c[0x0][0xc60] ;  /* 0x00031800ff047b82 */ /* 0x004ea20000000a00 */
[----:B------:R-:W3:Y:S02]  /*272e0*/  FLO.U32 R0, UR4 ;  /* 0x0000000400007d00 */ /* 0x000ee400080e0000 */
[----:B---3--:R-:W-:-:S06]  /*272f0*/  ISETP.EQ.U32.AND P0, PT, R0, R2, PT ;  /* 0x000000020000720c */ /* 0x008fcc0003f02070 */
[----:B------:R-:W2:Y:S07]  /*27300*/  POPC R2, UR4 ;  /* 0x0000000400027d09 */ /* 0x000eae0008000000 */
[----:B--2---:R-:W2:Y:S04]  /*27310*/  @P0 ATOMG.E.ADD.STRONG.GPU PT, R2, desc[UR60][R4.64], R2 ;  /* 0x00000002040209a8 */ /* 0x004ea800081ee1fc */
[----:B--2---:R2:W3:Y:S02]  /*27320*/  SHFL.IDX PT, R2, R2, R0, 0x1f ;  /* 0x00001f0002027589 */ /* 0x0044e400000e0000 */
[----:B--2---:R-:W2:Y:S02]  /*27330*/  S2R R0, SR_LTMASK ;  /* 0x0000000000007919 */ /* 0x004ea40000003900 */
[----:B--2---:R-:W-:-:S06]  /*27340*/  LOP3.LUT R0, R0, UR4, RZ, 0xc0, !PT ;  /* 0x0000000400007c12 */ /* 0x004fcc000f8ec0ff */
[----:B------:R-:W3:Y:S02]  /*27350*/  POPC R0, R0 ;  /* 0x0000000000007309 */ /* 0x000ee40000000000 */
[----:B---3--:R-:W-:-:S05]  /*27360*/  IADD3 R0, R2, UR38, R0 ;  /* 0x0000002602007c10 */ /* 0x008fca000fffe000 */
[----:B------:R3:W-:Y:S02]  /*27370*/  STL [R1], R0 ;  /* 0x0000000001007387 */ /* 0x0007e40000100800 */
.L_x_777:
[----:B------:R-:W-:Y:S05]  /*27380*/  BSYNC B0 ;  /* 0x0000000000007941 */ /* 0x000fea0003800000 */
.L_x_776:
[----:B---3--:R-:W3:Y:S01]  /*27390*/  LDL R0, [R1+0x10] ;  /* 0x0000100001007983 */ /* 0x008ee20000100800 */
[----:B------:R-:W-:Y:S01]  /*273a0*/  BSSY B0, `(.L_x_778) ;  /* 0x0000049000007945 */ /* 0x000fe20003800000 */
[----:B---3--:R-:W-:-:S13]  /*273b0*/  LOP3.LUT P0, RZ, R0, 0x1, RZ, 0xc0, !PT ;  /* 0x0000000100ff7812 */ /* 0x008fda000780c0ff */
[----:B------:R-:W-:Y:S05]  /*273c0*/  @!P0 BRA `(.L_x_779) ;  /* 0x0000000400188947 */ /* 0x000fea0003800000 */
[----:B------:R-:W3:Y:S01]  /*273d0*/  LDL R2, [R1+0x18] ;  /* 0x0000180001027983 */ /* 0x000ee20000100800 */
[----:B------:R-:W-:Y:S01]  /*273e0*/  IMAD R0, R19, 0x8, R18 ;  /* 0x0000000813007824 */ /* 0x000fe200078e0212 */
[----:B------:R-:W-:Y:S01]  /*273f0*/  BSSY B1, `(.L_x_780) ;  /* 0x0000005000017945 */ /* 0x000fe20003800000 */
[----:B------:R-:W-:Y:S02]  /*27400*/  ISETP.NE.AND P1, PT, R3, RZ, PT ;  /* 0x000000ff0300720c */ /* 0x000fe40003f25270 */
[----:B---3--:R-:W-:-:S04]  /*27410*/  SHF.L.U32 R2, R2, 0x1f, RZ ;  /* 0x0000001f02027819 */ /* 0x008fc800000006ff */
[----:B------:R-:W3:Y:S02]  /*27420*/  SYNCS.PHASECHK.TRANS64.TRYWAIT P0, [R0+URZ+0x36860], R2 ;  /* 0x03686002000075a7 */ /* 0x000ee4000800017f */
[----:B---3--:R-:W-:Y:S05]  /*27430*/  @!P0 BRA `(.L_x_781) ;  /* 0x0000002c00d48947 */ /* 0x008fea0003800000 */
.L_x_868:
[----:B------:R-:W-:Y:S05]  /*27440*/  BSYNC B1 ;  /* 0x0000000000017941 */ /* 0x000fea0003800000 */
.L_x_780:
[----:B------:R-:W-:Y:S04]  /*27450*/  BSSY B1, `(.L_x_782) ;  /* 0x0000009000017945 */ /* 0x000fe80003800000 */
[----:B------:R-:W-:Y:S05]  /*27460*/  @P1 BRA `(.L_x_783) ;  /* 0x00000000001c1947 */ /* 0x000fea0003800000 */
[----:B------:R-:W4:Y:S01]  /*27470*/  S2R R3, SR_TID.X ;  /* 0x0000000000037919 */ /* 0x000f220000002100 */
[----:B---3--:R-:W-:-:S04]  /*27480*/  IMAD.MOV.U32 R2, RZ, RZ, 0xa800 ;  /* 0x0000a800ff027424 */ /* 0x008fc800078e00ff */
[----:B------:R3:W-:Y:S01]  /*27490*/  SYNCS.ARRIVE.TRANS64 RZ, [R0+URZ+0x36850], R2 ;  /* 0x0368500200ff79a7 */ /* 0x0007e2000800003f */
[----:B----4-:R-:W-:-:S04]  /*274a0*/  LOP3.LUT R3, R3, 0x1f, RZ, 0xc0, !PT ;  /* 0x0000001f03037812 */ /* 0x010fc800078ec0ff */
[----:B------:R-:W-:-:S13]  /*274b0*/  ISETP.NE.AND P0, PT, R3, RZ, PT ;  /* 0x000000ff0300720c */ /* 0x000fda0003f05270 */
[----:B---3--:R-:W-:Y:S05]  /*274c0*/  @!P0 BRA `(.L_x_783) ;  /* 0x0000000000048947 */ /* 0x008fea0003800000 */
[----:B------:R-:W-:Y:S01]  /*274d0*/  BPT.TRAP 0x1 ;  /* 0x000000040000795c */ /* 0x000fe20000300000 */
.L_x_783:
[----:B------:R-:W-:Y:S05]  /*274e0*/  BSYNC B1 ;  /* 0x0000000000017941 */ /* 0x000fea0003800000 */
.L_x_782:
[----:B------:R-:W4:Y:S04]  /*274f0*/  LDL.LU R3, [R1+0x1c] ;  /* 0x00001c0001037983 */ /* 0x000f280000300800 */
[----:B---3--:R-:W4:Y:S01]  /*27500*/  LDL.LU R2, [R1+0x8] ;  /* 0x0000080001027983 */ /* 0x008f220000300800 */
[----:B------:R-:W-:Y:S01]  /*27510*/  UIADD3 UR4, UP0, UR36, 0x470, URZ ;  /* 0x0000047024047890 */ /* 0x000fe2000ff1e03f */
[----:B------:R-:W-:Y:S01]  /*27520*/  PLOP3.LUT P0, PT, PT, PT, PT, 0x80, 0x0 ;  /* 0x000000000000781c */ /* 0x000fe20003f0f070 */
[----:B------:R-:W-:Y:S01]  /*27530*/  VIADD R0, R0, 0x36850 ;  /* 0x0003685000007836 */ /* 0x000fe20000000000 */
[----:B------:R-:W-:Y:S01]  /*27540*/  UMOV UR6, 0x0 ;  /* 0x0000000000067882 */ /* 0x000fe20000000000 */
[----:B------:R-:W-:Y:S01]  /*27550*/  UIADD3.X UR5, URZ, UR37, URZ, UP0, !UPT ;  /* 0x000000253f057290 */ /* 0x000fe200087fe43f */
[----:B------:R-:W-:Y:S01]  /*27560*/  UMOV UR7, 0x14f00000 ;  /* 0x14f0000000077882 */ /* 0x000fe20000000000 */
[----:B------:R-:W-:Y:S01]  /*27570*/  UMOV UR10, URZ ;  /* 0x0000003f000a7c82 */ /* 0x000fe20008000000 */
[----:B----4-:R-:W-:-:S02]  /*27580*/  IMAD R3, R2, 0x70, R3 ;  /* 0x0000007002037824 */ /* 0x010fc400078e0203 */
[----:B------:R-:W-:-:S04]  /*27590*/  IMAD R2, R19, 0xa800, R18 ;  /* 0x0000a80013027824 */ /* 0x000fc800078e0212 */
[----:B------:R-:W-:-:S07]  /*275a0*/  VIADD R4, R2, 0x400 ;  /* 0x0000040002047836 */ /* 0x000fce0000000000 */
.L_x_784:
        /* <DEDUP_REMOVED lines=9> */
[----:B---3--:R-:W-:Y:S05]  /*27640*/  @P0 BRA.U.ANY `(.L_x_784) ;  /* 0xfffffffd00d80947 */ /* 0x008fea000393ffff */
[----:B------:R-:W-:Y:S01]  /*27650*/  PLOP3.LUT P0, PT, PT, PT, PT, 0x80, 0x0 ;  /* 0x000000000000781c */ /* 0x000fe20003f0f070 */
[----:B------:R-:W-:Y:S01]  /*27660*/  VIADD R4, R2, 0x3c00 ;  /* 0x00003c0002047836 */ /* 0x000fe20000000000 */
[----:B------:R-:W-:Y:S01]  /*27670*/  UMOV UR6, 0x0 ;  /* 0x0000000000067882 */ /* 0x000fe20000000000 */
[----:B------:R-:W-:Y:S01]  /*27680*/  UMOV UR7, 0x14f00000 ;  /* 0x14f0000000077882 */ /* 0x000fe20000000000 */
[----:B------:R-:W-:-:S09]  /*27690*/  UMOV UR10, 0x40 ;  /* 0x00000040000a7882 */ /* 0x000fd20000000000 */
.L_x_785:
        /* <DEDUP_REMOVED lines=15> */
.L_x_786:
        /* <DEDUP_REMOVED lines=10> */
.L_x_779:
[----:B------:R-:W-:Y:S05]  /*27830*/  BSYNC B0 ;  /* 0x0000000000007941 */ /* 0x000fea0003800000 */
.L_x_778:
[----:B------:R-:W3:Y:S01]  /*27840*/  LDL.LU R4, [R1+0x18] ;  /* 0x0000180001047983 */ /* 0x000ee20000300800 */
[----:B------:R-:W-:-:S05]  /*27850*/  VIADD R19, R19, 0x1 ;  /* 0x0000000113137836 */ /* 0x000fca0000000000 */
[----:B------:R-:W-:-:S04]  /*27860*/  ISETP.NE.AND P0, PT, R19, 0x2, PT ;  /* 0x000000021300780c */ /* 0x000fc80003f05270 */
[----:B------:R-:W-:Y:S02]  /*27870*/  SEL R0, RZ, 0x1, P0 ;  /* 0x00000001ff007807 */ /* 0x000fe40000000000 */
[----:B------:R-:W-:Y:S02]  /*27880*/  SEL R19, R19, RZ, P0 ;  /* 0x000000ff13137207 */ /* 0x000fe40000000000 */
[----:B---3--:R-:W-:-:S05]  /*27890*/  LOP3.LUT R4, R4, R0, RZ, 0x3c, !PT ;  /* 0x0000000004047212 */ /* 0x008fca00078e3cff */
[----:B------:R3:W-:Y:S02]  /*278a0*/  STL [R1+0x18], R4 ;  /* 0x0000180401007387 */ /* 0x0007e40000100800 */
.L_x_700:
[----:B------:R-:W-:Y:S05]  /*278b0*/  BSYNC B7 ;  /* 0x0000000000077941 */ /* 0x000fea0003800000 */
.L_x_698:
[----:B----4-:R-:W4:Y:S02]  /*278c0*/  LDL R0, [R1+0x10] ;  /* 0x0000100001007983 */ /* 0x010f240000100800 */
[----:B----4-:R-:W-:-:S13]  /*278d0*/  LOP3.LUT P0, RZ, R0, 0x2, RZ, 0xc0, !PT ;  /* 0x0000000200ff7812 */ /* 0x010fda000780c0ff */
[----:B------:R-:W-:Y:S05]  /*278e0*/  @!P0 BRA `(.L_x_787) ;  /* 0x00000000002c8947 */ /* 0x000fea0003800000 */
[----:B------:R-:W-:Y:S05]  /*278f0*/  WARPSYNC.ALL ;  /* 0x0000000000007948 */ /* 0x000fea0003800000 */
[----:B------:R-:W4:Y:S08]  /*27900*/  S2UR UR5, SR_CgaCtaId ;  /* 0x00000000000579c3 */ /* 0x000f300000008800 */
[----:B------:R-:W-:Y:S06]  /*27910*/  BAR.SYNC.DEFER_BLOCKING 0x5, 0x180 ;  /* 0x0146000000007b1d */ /* 0x000fec0000010000 */
[----:B------:R-:W-:-:S02]  /*27920*/  UMOV UR4, 0x400 ;  /* 0x0000040000047882 */ /* 0x000fc40000000000 */
[----:B----4-:R-:W-:-:S06]  /*27930*/  ULEA UR4, UR5, UR4, 0x18 ;  /* 0x0000000405047291 */ /* 0x010fcc000f8ec03f */
[----:B------:R-:W-:-:S05]  /*27940*/  IMAD.U32 R18, RZ, RZ, UR4 ;  /* 0x00000004ff127e24 */ /* 0x000fca000f8e00ff */
[----:B0123--:R-:W0:Y:S04]  /*27950*/  LDS.128 R4, [R18+0x368d0] ;  /* 0x0368d00012047984 */ /* 0x00fe280000000c00 */
[----:B0-----:R0:W-:Y:S04]  /*27960*/  STL.64 [R1], R4 ;  /* 0x0000000401007387 */ /* 0x0011e80000100a00 */
[----:B------:R0:W-:Y:S01]  /*27970*/  STL.64 [R1+0x8], R6 ;  /* 0x0000080601007387 */ /* 0x0001e20000100a00 */
[----:B------:R-:W-:Y:S06]  /*27980*/  BAR.ARV 0x4, 0x180 ;  /* 0x0106000000007b1d */ /* 0x000fec0000002000 */
[----:B------:R-:W-:Y:S05]  /*27990*/  BRA `(.L_x_788) ;  /* 0x0000000c00207947 */ /* 0x000fea0003800000 */
.L_x_787:
[----:B------:R-:W4:Y:S01]  /*279a0*/  S2R R16, SR_TID.X ;  /* 0x0000000000107919 */ /* 0x000f220000002100 */
[----:B------:R-:W-:Y:S01]  /*279b0*/  UMOV UR4, 0xffffffff ;  /* 0xffffffff00047882 */ /* 0x000fe20000000000 */
[----:B----4-:R-:W-:-:S04]  /*279c0*/  LOP3.LUT R16, R16, 0x1f, RZ, 0xc0, !PT ;  /* 0x0000001f10107812 */ /* 0x010fc800078ec0ff */
[----:B------:R-:W-:Y:S01]  /*279d0*/  ISETP.NE.AND P0, PT, R16, 0x1f, PT ;  /* 0x0000001f1000780c */ /* 0x000fe20003f05270 */
[----:B------:R-:W-:-:S12]  /*279e0*/  BRA.DIV UR4, `(.L_x_789) ;  /* 0x0000002a047c7947 */ /* 0x000fd8000b800000 */
[----:B------:R-:W0:Y:S01]  /*279f0*/  LDL.LU R2, [R1] ;  /* 0x0000000001027983 */ /* 0x000e220000300800 */
[----:B------:R-:W-:-:S03]  /*27a00*/  ULDC UR4, c[0x0][0xc3c] ;  /* 0x00030f0000047ab9 */ /* 0x000fc60000000800 */
[----:B-12---:R-:W2:Y:S01]  /*27a10*/  LDL R3, [R1+0xc] ;  /* 0x00000c0001037983 */ /* 0x006ea20000100800 */
[----:B0-----:R-:W-:Y:S02]  /*27a20*/  IMAD.MOV.U32 R10, RZ, RZ, R2 ;  /* 0x000000ffff0a7224 */ /* 0x001fe400078e0002 */
[----:B--2---:R-:W-:-:S05]  /*27a30*/  IMAD.IADD R0, R3, 0x1, R16 ;  /* 0x0000000103007824 */ /* 0x004fca00078e0210 */
[----:B------:R-:W-:-:S13]  /*27a40*/  ISETP.GE.OR P1, PT, R0, UR4, !P0 ;  /* 0x0000000400007c0c */ /* 0x000fda000c726670 */
[----:B------:R-:W0:Y:S08]  /*27a50*/  @!P1 LDC.64 R2, c[0x0][0xc80] ;  /* 0x00032000ff029b82 */ /* 0x000e300000000a00 */
[----:B------:R-:W1:Y:S01]  /*27a60*/  @!P1 LDC.64 R6, c[0x0][0xc78] ;  /* 0x00031e00ff069b82 */ /* 0x000e620000000a00 */
[----:B0-----:R-:W-:-:S05]  /*27a70*/  @!P1 IMAD.WIDE R2, R0, 0x4, R2 ;  /* 0x0000000400029825 */ /* 0x001fca00078e0202 */
[----:B------:R1:W2:Y:S02]  /*27a80*/  @!P1 LDG.E R8, desc[UR60][R2.64] ;  /* 0x0000003c02089981 */ /* 0x0002a4000c1e1900 */
[----:B-1----:R-:W-:-:S06]  /*27a90*/  @!P1 IMAD.WIDE R2, R0, 0x4, R6 ;  /* 0x0000000400029825 */ /* 0x002fcc00078e0206 */
[----:B------:R-:W4:Y:S01]  /*27aa0*/  @!P1 LDG.E R2, desc[UR60][R2.64] ;  /* 0x0000003c02029981 */ /* 0x000f22000c1e1900 */
[----:B---3--:R-:W-:Y:S01]  /*27ab0*/  IMAD.MOV.U32 R4, RZ, RZ, RZ ;  /* 0x000000ffff047224 */ /* 0x008fe200078e00ff */
[C---:B------:R-:W-:Y:S01]  /*27ac0*/  ISETP.GE.U32.AND P2, PT, R16.reuse, 0x2, PT ;  /* 0x000000021000780c */ /* 0x040fe20003f46070 */
[----:B------:R-:W-:Y:S01]  /*27ad0*/  IMAD.MOV.U32 R6, RZ, RZ, RZ ;  /* 0x000000ffff067224 */ /* 0x000fe200078e00ff */
[C---:B------:R-:W-:Y:S01]  /*27ae0*/  ISETP.GE.U32.AND P3, PT, R16.reuse, 0x4, PT ;  /* 0x000000041000780c */ /* 0x040fe20003f66070 */
[----:B------:R-:W-:Y:S01]  /*27af0*/  SHFL.IDX PT, R5, R10, RZ, 0x1f ;  /* 0x00001fff0a057589 */ /* 0x000fe200000e0000 */
[C---:B------:R-:W-:Y:S02]  /*27b00*/  ISETP.GE.U32.AND P4, PT, R16.reuse, 0x8, PT ;  /* 0x000000081000780c */ /* 0x040fe40003f86070 */
[----:B------:R-:W-:Y:S01]  /*27b10*/  ISETP.GE.U32.AND P5, PT, R16, 0x10, PT ;  /* 0x000000101000780c */ /* 0x000fe20003fa6070 */
[----:B------:R-:W-:Y:S01]  /*27b20*/  SHFL.IDX PT, R0, R10, 0x1, 0x1f ;  /* 0x00201f000a007f89 */ /* 0x000fe200000e0000 */
[----:B--2---:R-:W-:-:S02]  /*27b30*/  @!P1 IMAD.MOV.U32 R4, RZ, RZ, R8 ;  /* 0x000000ffff049224 */ /* 0x004fc400078e0008 */
[----:B------:R-:W-:Y:S02]  /*27b40*/  IMAD.MOV.U32 R8, RZ, RZ, RZ ;  /* 0x000000ffff087224 */ /* 0x000fe400078e00ff */
[----:B----4-:R-:W-:Y:S01]  /*27b50*/  @!P1 IMAD.MOV.U32 R6, RZ, RZ, R2 ;  /* 0x000000ffff069224 */ /* 0x010fe200078e0002 */
        /* <DEDUP_REMOVED lines=18> */
.L_x_878:
[----:B------:R-:W-:Y:S02]  /*27c80*/  ULDC UR4, c[0x0][0xc38] ;  /* 0x00030e0000047ab9 */ /* 0x000fe40000000800 */
[----:B------:R-:W-:-:S04]  /*27c90*/  IMAD.U32 R2, RZ, RZ, UR4 ;  /* 0x00000004ff027e24 */ /* 0x000fc8000f8e00ff */
[----:B-1----:R-:W-:-:S04]  /*27ca0*/  IMAD R9, R9, R2, RZ ;  /* 0x0000000209097224 */ /* 0x002fc800078e02ff */
[----:B------:R-:W-:-:S05]  /*27cb0*/  IMAD.IADD R0, R0, 0x1, R9 ;  /* 0x0000000100007824 */ /* 0x000fca00078e0209 */
[----:B------:R-:W-:-:S13]  /*27cc0*/  ISETP.GT.AND P6, PT, R0, R5, PT ;  /* 0x000000050000720c */ /* 0x000fda0003fc4270 */
[----:B------:R-:W-:Y:S05]  /*27cd0*/  @P6 BRA `(.L_x_790) ;  /* 0x0000000000ac6947 */ /* 0x000fea0003800000 */
.L_x_793:
[----:B------:R-:W2:Y:S01]  /*27ce0*/  LDL.LU R3, [R1+0xc] ;  /* 0x00000c0001037983 */ /* 0x000ea20000300800 */
[----:B------:R-:W1:Y:S01]  /*27cf0*/  LDC R2, c[0x0][0xc3c] ;  /* 0x00030f00ff027b82 */ /* 0x000e620000000800 */
[----:B--2---:R-:W-:-:S05]  /*27d00*/  VIADD R3, R3, 0x1f ;  /* 0x0000001f03037836 */ /* 0x004fca0000000000 */
[----:B-1----:R-:W-:-:S13]  /*27d10*/  ISETP.GE.AND P6, PT, R3, R2, PT ;  /* 0x000000020300720c */ /* 0x002fda0003fc6270 */
[----:B------:R-:W-:Y:S05]  /*27d20*/  @P6 BRA `(.L_x_791) ;  /* 0x0000000400d46947 */ /* 0x000fea0003800000 */
[----:B------:R-:W1:Y:S01]  /*27d30*/  S2R R4, SR_TID.X ;  /* 0x0000000000047919 */ /* 0x000e620000002100 */
[----:B------:R2:W-:Y:S01]  /*27d40*/  STL [R1+0xc], R3 ;  /* 0x00000c0301007387 */ /* 0x0005e20000100800 */
[----:B-1----:R-:W-:-:S05]  /*27d50*/  LOP3.LUT R4, R4, 0x1f, RZ, 0xc0, !PT ;  /* 0x0000001f04047812 */ /* 0x002fca00078ec0ff */
[----:B------:R-:W-:Y:S02]  /*27d60*/  IMAD.IADD R6, R3, 0x1, R4 ;  /* 0x0000000103067824 */ /* 0x000fe400078e0204 */
[----:B------:R-:W-:-:S03]  /*27d70*/  IMAD.MOV.U32 R4, RZ, RZ, RZ ;  /* 0x000000ffff047224 */ /* 0x000fc600078e00ff */
[----:B------:R-:W-:-:S13]  /*27d80*/  ISETP.GE.OR P6, PT, R6, R2, !P0 ;  /* 0x000000020600720c */ /* 0x000fda00047c6670 */
[----:B--2---:R-:W1:Y:S02]  /*27d90*/  @!P6 LDC.64 R2, c[0x0][0xc80] ;  /* 0x00032000ff02eb82 */ /* 0x004e640000000a00 */
[----:B-1----:R-:W-:-:S05]  /*27da0*/  @!P6 IMAD.WIDE R2, R6, 0x4, R2 ;  /* 0x000000040602e825 */ /* 0x002fca00078e0202 */
[----:B------:R1:W2:Y:S02]  /*27db0*/  @!P6 LDG.E R4, desc[UR60][R2.64] ;  /* 0x0000003c0204e981 */ /* 0x0002a4000c1e1900 */
[----:B-1----:R-:W1:Y:S02]  /*27dc0*/  @!P6 LDC.64 R2, c[0x0][0xc78] ;  /* 0x00031e00ff02eb82 */ /* 0x002e640000000a00 */
[----:B-1----:R-:W-:-:S04]  /*27dd0*/  @!P6 IMAD.WIDE R2, R6, 0x4, R2 ;  /* 0x000000040602e825 */ /* 0x002fc800078e0202 */
[----:B------:R-:W-:-:S06]  /*27de0*/  IMAD.MOV.U32 R6, RZ, RZ, RZ ;  /* 0x000000ffff067224 */ /* 0x000fcc00078e00ff */
[----:B------:R-:W2:Y:S01]  /*27df0*/  @!P6 LDG.E R6, desc[UR60][R2.64] ;  /* 0x0000003c0206e981 */ /* 0x000ea2000c1e1900 */
[----:B------:R-:W-:Y:S01]  /*27e00*/  UMOV UR4, 0xffffffff ;  /* 0xffffffff00047882 */ /* 0x000fe20000000000 */
[----:B--2---:R-:W-:Y:S02]  /*27e10*/  IMAD R2, R6, R4, RZ ;  /* 0x0000000406027224 */ /* 0x004fe400078e02ff */
[----:B------:R-:W-:Y:S05]  /*27e20*/  BRA.DIV UR4, `(.L_x_792) ;  /* 0x0000002a04cc7947 */ /* 0x000fea000b800000 */
        /* <DEDUP_REMOVED lines=14> */
[----:B0-----:R-:W-:-:S05]  /*27f10*/  IMAD.IADD R7, R2, 0x1, R3 ;  /* 0x0000000102077824 */ /* 0x001fca00078e0203 */
[----:B------:R0:W1:Y:S02]  /*27f20*/  SHFL.IDX PT, R9, R7, 0x1f, 0x1f ;  /* 0x03e01f0007097f89 */ /* 0x00006400000e0000 */
.L_x_886:
[----:B------:R-:W-:Y:S02]  /*27f30*/  ULDC UR4, c[0x0][0xc38] ;  /* 0x00030e0000047ab9 */ /* 0x000fe40000000800 */
[----:B------:R-:W-:-:S04]  /*27f40*/  IMAD.U32 R2, RZ, RZ, UR4 ;  /* 0x00000004ff027e24 */ /* 0x000fc8000f8e00ff */
[----:B-1----:R-:W-:-:S04]  /*27f50*/  IMAD R9, R9, R2, RZ ;  /* 0x0000000209097224 */ /* 0x002fc800078e02ff */
[----:B------:R-:W-:-:S05]  /*27f60*/  IMAD.IADD R0, R9, 0x1, R0 ;  /* 0x0000000109007824 */ /* 0x000fca00078e0200 */
[----:B------:R-:W-:-:S13]  /*27f70*/  ISETP.GT.AND P6, PT, R0, R5, PT ;  /* 0x000000050000720c */ /* 0x000fda0003fc4270 */
[----:B------:R-:W-:Y:S05]  /*27f80*/  @!P6 BRA `(.L_x_793) ;  /* 0xfffffffc0054e947 */ /* 0x000fea000383ffff */
.L_x_790:
        /* <DEDUP_REMOVED lines=9> */
.L_x_891:
[----:B------:R-:W-:-:S13]  /*28020*/  ISETP.NE.AND P0, PT, R3, RZ, PT ;  /* 0x000000ff0300720c */ /* 0x000fda0003f05270 */
[----:B------:R-:W-:Y:S05]  /*28030*/  @!P0 BRA `(.L_x_795) ;  /* 0x0000000000148947 */ /* 0x000fea0003800000 */
[----:B------:R-:W-:Y:S01]  /*28040*/  UMOV UR4, 0xffffffff ;  /* 0xffffffff00047882 */ /* 0x000fe20000000000 */
[----:B------:R-:W-:Y:S02]  /*28050*/  VIADD R12, R0, 0xffffffff ;  /* 0xffffffff000c7836 */ /* 0x000fe40000000000 */
[----:B------:R-:W-:Y:S05]  /*28060*/  BRA.DIV UR4, `(.L_x_796) ;  /* 0x0000002e04707947 */ /* 0x000fea000b800000 */
[----:B0-----:R0:W4:Y:S02]  /*28070*/  SHFL.IDX PT, R7, R7, R12, 0x1f ;  /* 0x00001f0c07077589 */ /* 0x00112400000e0000 */
.L_x_894:
[----:B----4-:R-:W-:-:S07]  /*28080*/  IMAD.MOV.U32 R8, RZ, RZ, R7 ;  /* 0x000000ffff087224 */ /* 0x010fce00078e0007 */
.L_x_795:
[----:B------:R-:W4:Y:S01]  /*28090*/  LDL.LU R10, [R1+0xc] ;  /* 0x00000c00010a7983 */ /* 0x000f220000300800 */
[----:B0-2---:R-:W-:Y:S01]  /*280a0*/  IABS R7, R4 ;  /* 0x0000000400077213 */ /* 0x005fe20000000000 */
[----:B------:R-:W-:-:S03]  /*280b0*/  IMAD R9, R8, R2, R9 ;  /* 0x0000000208097224 */ /* 0x000fc600078e0209 */
[----:B------:R-:W0:Y:S01]  /*280c0*/  I2F.RP R2, R7 ;  /* 0x0000000700027306 */ /* 0x000e220000209400 */
[----:B------:R-:W-:Y:S01]  /*280d0*/  IMAD.IADD R5, R5, 0x1, -R9 ;  /* 0x0000000105057824 */ /* 0x000fe200078e0a09 */
[----:B------:R2:W-:Y:S02]  /*280e0*/  STL [R1], R9 ;  /* 0x0000000901007387 */ /* 0x0005e40000100800 */
[----:B--2---:R-:W-:-:S04]  /*280f0*/  IABS R9, R4 ;  /* 0x0000000400097213 */ /* 0x004fc80000000000 */
        /* <DEDUP_REMOVED lines=35> */
[----:B------:R-:W-:Y:S02]  /*28330*/  IMAD R3, R2, R9, R3 ;  /* 0x0000000902037224 */ /* 0x000fe400078e0203 */
[----:B------:R-:W-:-:S03]  /*28340*/  IMAD.IADD R4, R5, 0x1, -R4 ;  /* 0x0000000105047824 */ /* 0x000fc600078e0a04 */
        /* <DEDUP_REMOVED lines=14> */
[----:B-1----:R-:W-:-:S05]  /*28430*/  IMAD R0, R3, 0x10000, R2 ;  /* 0x0001000003007824 */ /* 0x002fca00078e0202 */
[----:B------:R0:W-:Y:S04]  /*28440*/  STL [R1+0x8], R0 ;  /* 0x0000080001007387 */ /* 0x0001e80000100800 */
[----:B------:R0:W-:Y:S04]  /*28450*/  STL [R1+0xc], R10 ;  /* 0x00000c0a01007387 */ /* 0x0001e80000100800 */
[----:B------:R0:W-:Y:S01]  /*28460*/  STL [R1+0x4], R4 ;  /* 0x0000040401007387 */ /* 0x0001e20000100800 */
[----:B------:R-:W-:Y:S05]  /*28470*/  BRA `(.L_x_797) ;  /* 0x0000000000287947 */ /* 0x000fea0003800000 */
.L_x_791:
[----:B------:R-:W-:Y:S01]  /*28480*/  UMOV UR4, URZ ;  /* 0x0000003f00047c82 */ /* 0x000fe20008000000 */
[----:B------:R-:W-:Y:S01]  /*28490*/  ULDC UR6, c[0x0][0xc3c] ;  /* 0x00030f0000067ab9 */ /* 0x000fe20000000800 */
[----:B------:R-:W-:Y:S01]  /*284a0*/  UMOV UR5, URZ ;  /* 0x0000003f00057c82 */ /* 0x000fe20008000000 */
[----:B------:R-:W-:Y:S01]  /*284b0*/  IMAD.U32 R3, RZ, RZ, UR4 ;  /* 0x00000004ff037e24 */ /* 0x000fe2000f8e00ff */
[----:B------:R1:W-:Y:S01]  /*284c0*/  STL [R1], R5 ;  /* 0x0000000501007387 */ /* 0x0003e20000100800 */
[----:B------:R-:W-:Y:S02]  /*284d0*/  IMAD.U32 R0, RZ, RZ, UR6 ;  /* 0x00000006ff007e24 */ /* 0x000fe4000f8e00ff */
[----:B------:R-:W-:Y:S01]  /*284e0*/  IMAD.U32 R2, RZ, RZ, UR5 ;  /* 0x00000005ff027e24 */ /* 0x000fe2000f8e00ff */
[----:B------:R1:W-:Y:S04]  /*284f0*/  STL [R1+0x4], R3 ;  /* 0x0000040301007387 */ /* 0x0003e80000100800 */
[----:B------:R1:W-:Y:S04]  /*28500*/  STL [R1+0xc], R0 ;  /* 0x00000c0001007387 */ /* 0x0003e80000100800 */
[----:B------:R1:W-:Y:S02]  /*28510*/  STL [R1+0x8], R2 ;  /* 0x0000080201007387 */ /* 0x0003e40000100800 */
.L_x_797:
[----:B-1----:R-:W2:Y:S04]  /*28520*/  LDL R2, [R1+0xc] ;  /* 0x00000c0001027983 */ /* 0x002ea80000100800 */
[----:B------:R-:W3:Y:S04]  /*28530*/  LDL R3, [R1+0x8] ;  /* 0x0000080001037983 */ /* 0x000ee80000100800 */
[----:B------:R-:W4:Y:S04]  /*28540*/  LDL R5, [R1+0x4] ;  /* 0x0000040001057983 */ /* 0x000f280000100800 */
[----:B0-----:R-:W4:Y:S01]  /*28550*/  LDL R4, [R1] ;  /* 0x0000000001047983 */ /* 0x001f220000100800 */
[----:B------:R-:W0:Y:S01]  /*28560*/  S2R R0, SR_TID.X ;  /* 0x0000000000007919 */ /* 0x000e220000002100 */
[----:B------:R-:W-:Y:S05]  /*28570*/  WARPSYNC.ALL ;  /* 0x0000000000007948 */ /* 0x000fea0003800000 */
[----:B0-----:R-:W-:Y:S01]  /*28580*/  LOP3.LUT R0, R0, 0x1f, RZ, 0xc0, !PT ;  /* 0x0000001f00007812 */ /* 0x001fe200078ec0ff */
[----:B------:R-:W-:Y:S03]  /*28590*/  BAR.SYNC.DEFER_BLOCKING 0x4, 0x180 ;  /* 0x0106000000007b1d */ /* 0x000fe60000010000 */
[----:B------:R-:W-:-:S13]  /*285a0*/  ISETP.NE.AND P0, PT, R0, RZ, PT ;  /* 0x000000ff0000720c */ /* 0x000fda0003f05270 */
[----:B------:R-:W0:Y:S01]  /*285b0*/  @!P0 S2R R0, SR_CgaCtaId ;  /* 0x0000000000008919 */ /* 0x000e220000008800 */
[----:B--2---:R-:W-:Y:S01]  /*285c0*/  IMAD.MOV.U32 R7, RZ, RZ, R2 ;  /* 0x000000ffff077224 */ /* 0x004fe200078e0002 */
[----:B------:R-:W-:Y:S01]  /*285d0*/  @!P0 MOV R2, 0x400 ;  /* 0x0000040000028802 */ /* 0x000fe20000000f00 */
[----:B---3--:R-:W-:-:S03]  /*285e0*/  IMAD.MOV.U32 R6, RZ, RZ, R3 ;  /* 0x000000ffff067224 */ /* 0x008fc600078e0003 */
[----:B0-----:R-:W-:-:S05]  /*285f0*/  @!P0 LEA R18, R0, R2, 0x18 ;  /* 0x0000000200128211 */ /* 0x001fca00078ec0ff */
[----:B----4-:R1:W-:Y:S01]  /*28600*/  @!P0 STS.128 [R18+0x368d0], R4 ;  /* 0x0368d00412008388 */ /* 0x0103e20000000c00 */
[----:B------:R-:W-:Y:S06]  /*28610*/  BAR.ARV 0x5, 0x180 ;  /* 0x0146000000007b1d */ /* 0x000fec0000002000 */
.L_x_788:
[----:B------:R-:W2:Y:S01]  /*28620*/  LDL R0, [R1+0xc] ;  /* 0x00000c0001007983 */ /* 0x000ea20000100800 */
[----:B------:R-:W-:Y:S02]  /*28630*/  ULDC UR4, c[0x0][0xc3c] ;  /* 0x00030f0000047ab9 */ /* 0x000fe40000000800 */
[----:B--2---:R-:W-:-:S13]  /*28640*/  ISETP.GE.AND P0, PT, R0, UR4, PT ;  /* 0x0000000400007c0c */ /* 0x004fda000bf06270 */
[----:B------:R-:W-:Y:S05]  /*28650*/  @!P0 BRA `(.L_x_798) ;  /* 0xffffff8c00208947 */ /* 0x000fea000383ffff */
[----:B------:R-:W-:Y:S05]  /*28660*/  BSYNC B8 ;  /* 0x0000000000087941 */ /* 0x000fea0003800000 */
.L_x_650:
[----:B--2---:R-:W2:Y:S01]  /*28670*/  LDL.LU R0, [R1+0x64] ;  /* 0x0000640001007983 */ /* 0x004ea20000300800 */
[----:B------:R-:W-:Y:S01]  /*28680*/  BSSY B0, `(.L_x_799) ;  /* 0x000000b000007945 */ /* 0x000fe20003800000 */
[----:B01----:R-:W0:Y:S01]  /*28690*/  S2R R5, SR_CgaCtaId ;  /* 0x0000000000057919 */ /* 0x003e220000008800 */
[----:B--2---:R-:W-:-:S05]  /*286a0*/  VIADD R0, R0, 0x1 ;  /* 0x0000000100007836 */ /* 0x004fca0000000000 */
        /* <DEDUP_REMOVED lines=8> */
.L_x_895:
[----:B------:R-:W-:Y:S05]  /*28730*/  BSYNC B0 ;  /* 0x0000000000007941 */ /* 0x000fea0003800000 */
.L_x_799:
[----:B------:R-:W-:-:S03]  /*28740*/  UMOV UR4, 0xffffffff ;  /* 0xffffffff00047882 */ /* 0x000fc60000000000 */
[----:B------:R-:W-:Y:S05]  /*28750*/  BRA.DIV UR4, `(.L_x_801) ;  /* 0x0000002604f07947 */ /* 0x000fea000b800000 */
[----:B------:R-:W1:Y:S02]  /*28760*/  S2R R2, SR_TID.X ;  /* 0x0000000000027919 */ /* 0x000e640000002100 */
[----:B-1----:R-:W-:-:S04]  /*28770*/  SHF.R.U32.HI R2, RZ, 0x5, R2 ;  /* 0x00000005ff027819 */ /* 0x002fc80000011602 */
[----:B------:R-:W-:-:S05]  /*28780*/  LOP3.LUT R2, R2, 0x3, RZ, 0xc0, !PT ;  /* 0x0000000302027812 */ /* 0x000fca00078ec0ff */
[----:B------:R1:W2:Y:S02]  /*28790*/  SHFL.IDX PT, R14, R2, RZ, 0x1f ;  /* 0x00001fff020e7589 */ /* 0x0002a400000e0000 */
.L_x_898:
[----:B--2---:R-:W-:-:S13]  /*287a0*/  ISETP.NE.AND P0, PT, R14, RZ, PT ;  /* 0x000000ff0e00720c */ /* 0x004fda0003f05270 */
[----:B------:R-:W-:Y:S05]  /*287b0*/  @P0 BRA `(.L_x_430) ;  /* 0x00000000008c0947 */ /* 0x000fea0003800000 */
[----:B------:R-:W-:-:S03]  /*287c0*/  UMOV UR4, 0xffffffff ;  /* 0xffffffff00047882 */ /* 0x000fc60000000000 */
[----:B------:R-:W-:Y:S05]  /*287d0*/  BRA.DIV UR4, `(.L_x_802) ;  /* 0x0000002a04047947 */ /* 0x000fea000b800000 */
[----:B------:R-:W-:-:S13]  /*287e0*/  ELECT P6, URZ, PT ;  /* 0x00000000003f782f */ /* 0x000fda00038c0000 */
.L_x_901:
[----:B------:R-:W-:Y:S05]  /*287f0*/  @!P6 BRA `(.L_x_430) ;  /* 0x00000000007ce947 */ /* 0x000fea0003800000 */
[----:B-1----:R-:W2:Y:S02]  /*28800*/  LDL.LU R2, [R1+0x68] ;  /* 0x0000680001027983 */ /* 0x002ea40000300800 */
[----:B--2---:R-:W-:-:S04]  /*28810*/  LOP3.LUT R2, R2, 0x2, RZ, 0xfc, !PT ;  /* 0x0000000202027812 */ /* 0x004fc800078efcff */
[----:B------:R-:W-:-:S13]  /*28820*/  ISETP.NE.AND P2, PT, R2, 0x3, PT ;  /* 0x000000030200780c */ /* 0x000fda0003f45270 */
[----:B------:R-:W-:Y:S05]  /*28830*/  @!P2 BRA `(.L_x_803) ;  /* 0x000000000004a947 */ /* 0x000fea0003800000 */
[----:B------:R-:W-:Y:S01]  /*28840*/  BPT.TRAP 0x1 ;  /* 0x000000040000795c */ /* 0x000fe20000300000 */
.L_x_803:
        /* <DEDUP_REMOVED lines=13> */
.L_x_902:
[----:B------:R-:W1:Y:S02]  /*28920*/  SYNCS.PHASECHK.TRANS64.TRYWAIT P0, [R7+URZ], R2 ;  /* 0x00000002070075a7 */ /* 0x000e64000800017f */
[----:B-1----:R-:W-:Y:S05]  /*28930*/  @!P0 BRA `(.L_x_805) ;  /* 0x0000002400e08947 */ /* 0x002fea0003800000 */
.L_x_903:
[----:B------:R-:W-:Y:S05]  /*28940*/  @!P2 BRA `(.L_x_806) ;  /* 0x000000000004a947 */ /* 0x000fea0003800000 */
[----:B------:R-:W-:Y:S01]  /*28950*/  BPT.TRAP 0x1 ;  /* 0x000000040000795c */ /* 0x000fe20000300000 */
.L_x_806:
[----:B------:R-:W-:-:S04]  /*28960*/  VIADD R0, R0, 0x36860 ;  /* 0x0003686000007836 */ /* 0x000fc80000000000 */
[----:B------:R-:W-:-:S04]  /*28970*/  IMAD R4, R19, 0x8, R0 ;  /* 0x0000000813047824 */ /* 0x000fc800078e0200 */
[----:B------:R-:W2:Y:S02]  /*28980*/  SYNCS.PHASECHK.TRANS64.TRYWAIT P0, [R4+URZ], R5 ;  /* 0x00000005040075a7 */ /* 0x000ea4000800017f */
[----:B--2---:R-:W-:Y:S05]  /*28990*/  @!P0 BRA `(.L_x_807) ;  /* 0x0000002400dc8947 */ /* 0x004fea0003800000 */
.L_x_904:
[----:B------:R-:W-:-:S07]  /*289a0*/  IMAD R3, R3, 0x8, R0 ;  /* 0x0000000803037824 */ /* 0x000fce00078e0200 */
.L_x_808:
[----:B---3--:R3:W4:Y:S02]  /*289b0*/  SYNCS.PHASECHK.TRANS64.TRYWAIT P0, [R3+URZ], R2 ;  /* 0x00000002030075a7 */ /* 0x008724000800017f */
[----:B----4-:R-:W-:Y:S05]  /*289c0*/  @!P0 NANOSLEEP.SYNCS 0x989680 ;  /* 0x009896800000895d */ /* 0x010fea0003900000 */
[----:B------:R-:W4:Y:S02]  /*289d0*/  @!P0 SYNCS.PHASECHK.TRANS64 P0, [R3+URZ], R2 ;  /* 0x00000002030085a7 */ /* 0x000f24000800007f */
[----:B----4-:R-:W-:Y:S05]  /*289e0*/  @!P0 BRA `(.L_x_808) ;  /* 0xfffffffc00f08947 */ /* 0x010fea000383ffff */
.L_x_430:
[----:B------:R-:W-:Y:S05]  /*289f0*/  BSYNC B9 ;  /* 0x0000000000097941 */ /* 0x000fea0003800000 */
.L_x_427:
[----:B------:R-:W-:Y:S05]  /*28a00*/  EXIT ;  /* 0x000000000000794d */ /* 0x000fea0003800000 */
.L_x_450:
[----:B0-----:R0:W1:Y:S02]  /*28a10*/  SYNCS.PHASECHK.TRANS64.TRYWAIT P5, [R97+URZ+0x36890], R98 ;  /* 0x03689062610075a7 */ /* 0x00106400080a017f */
[----:B-1----:R-:W-:Y:S05]  /*28a20*/  @!P5 NANOSLEEP.SYNCS 0x989680 ;  /* 0x009896800000d95d */ /* 0x002fea0003900000 */
[----:B------:R-:W1:Y:S02]  /*28a30*/  @!P5 SYNCS.PHASECHK.TRANS64 P5, [R97+URZ+0x36890], R98 ;  /* 0x036890626100d5a7 */ /* 0x000e6400080a007f */
[----:B-1----:R-:W-:Y:S05]  /*28a40*/  @!P5 BRA `(.L_x_450) ;  /* 0xfffffffc00f0d947 */ /* 0x002fea000383ffff */
[----:B------:R-:W-:Y:S05]  /*28a50*/  BRA `(.L_x_809) ;  /* 0xfffffdac00c47947 */ /* 0x000fea000383ffff */
.L_x_504:
[----:B-1----:R1:W2:Y:S02]  /*28a60*/  SYNCS.PHASECHK.TRANS64.TRYWAIT P5, [R97+URZ+0x36890], R98 ;  /* 0x03689062610075a7 */ /* 0x0022a400080a017f */
[----:B--2---:R-:W-:Y:S05]  /*28a70*/  @!P5 NANOSLEEP.SYNCS 0x989680 ;  /* 0x009896800000d95d */ /* 0x004fea0003900000 */
[----:B------:R-:W2:Y:S02]  /*28a80*/  @!P5 SYNCS.PHASECHK.TRANS64 P5, [R97+URZ+0x36890], R98 ;  /* 0x036890626100d5a7 */ /* 0x000ea400080a007f */
[----:B--2---:R-:W-:Y:S05]  /*28a90*/  @!P5 BRA `(.L_x_504) ;  /* 0xfffffffc00f0d947 */ /* 0x004fea000383ffff */
[----:B------:R-:W-:Y:S05]  /*28aa0*/  BRA `(.L_x_810) ;  /* 0xfffffde400107947 */ /* 0x000fea000383ffff */
.L_x_529:
[----:B-1----:R1:W2:Y:S02]  /*28ab0*/  SYNCS.PHASECHK.TRANS64.TRYWAIT P3, [R97+URZ+0x36890], R98 ;  /* 0x03689062610075a7 */ /* 0x0022a4000806017f */
[----:B--2---:R-:W-:Y:S05]  /*28ac0*/  @!P3 NANOSLEEP.SYNCS 0x989680 ;  /* 0x009896800000b95d */ /* 0x004fea0003900000 */
[----:B------:R-:W2:Y:S02]  /*28ad0*/  @!P3 SYNCS.PHASECHK.TRANS64 P3, [R97+URZ+0x36890], R98 ;  /* 0x036890626100b5a7 */ /* 0x000ea4000806007f */
[----:B--2---:R-:W-:Y:S05]  /*28ae0*/  @!P3 BRA `(.L_x_529) ;  /* 0xfffffffc00f0b947 */ /* 0x004fea000383ffff */
[----:B------:R-:W-:Y:S05]  /*28af0*/  BRA `(.L_x_811) ;  /* 0xfffffe1400bc7947 */ /* 0x000fea000383ffff */
.L_x_535:
[----:B-1----:R1:W2:Y:S02]  /*28b00*/  SYNCS.PHASECHK.TRANS64.TRYWAIT P2, [R97+URZ+0x368b0], R98 ;  /* 0x0368b062610075a7 */ /* 0x0022a4000804017f */
[----:B--2---:R-:W-:Y:S05]  /*28b10*/  @!P2 NANOSLEEP.SYNCS 0x989680 ;  /* 0x009896800000a95d */ /* 0x004fea0003900000 */
[----:B------:R-:W2:Y:S02]  /*28b20*/  @!P2 SYNCS.PHASECHK.TRANS64 P2, [R97+URZ+0x368b0], R98 ;  /* 0x0368b0626100a5a7 */ /* 0x000ea4000804007f */
[----:B--2---:R-:W-:Y:S05]  /*28b30*/  @!P2 BRA `(.L_x_535) ;  /* 0xfffffffc00f0a947 */ /* 0x004fea000383ffff */
[----:B------:R-:W-:Y:S05]  /*28b40*/  BRA `(.L_x_812) ;  /* 0xfffffe1800d87947 */ /* 0x000fea000383ffff */
.L_x_555:
[----:B------:R-:W-:Y:S01]  /*28b50*/  BSSY B1, `(.L_x_813) ;  /* 0x0000008000017945 */ /* 0x000fe20003800000 */
[----:B------:R-:W-:Y:S02]  /*28b60*/  IMAD.MOV.U32 R13, RZ, RZ, R25 ;  /* 0x000000ffff0d7224 */ /* 0x000fe400078e0019 */
[----:B------:R-:W-:Y:S02]  /*28b70*/  IMAD.MOV.U32 R12, RZ, RZ, RZ ;  /* 0x000000ffff0c7224 */ /* 0x000fe400078e00ff */
[----:B------:R-:W-:Y:S02]  /*28b80*/  IMAD.MOV.U32 R11, RZ, RZ, 0x1c1f ;  /* 0x00001c1fff0b7424 */ /* 0x000fe400078e00ff */
[----:B------:R-:W-:-:S07]  /*28b90*/  IMAD.MOV.U32 R15, RZ, RZ, -0x1 ;  /* 0xffffffffff0f7424 */ /* 0x000fce00078e00ff */
[----:B------:R-:W-:Y:S05]  /*28ba0*/  WARPSYNC.COLLECTIVE R15, `(.L_x_814) ;  /* 0x000000000f087348 */ /* 0x000fea0003c00000 */
[----:B------:R0:W1:Y:S02]  /*28bb0*/  SHFL.IDX P6, R14, R13, R12, R11 ;  /* 0x0000000c0d0e7389 */ /* 0x00006400000c000b */
[----:B01----:R-:W-:Y:S01]  /*28bc0*/  ENDCOLLECTIVE ;  /* 0x000000000000791b */ /* 0x003fe20003800000 */
.L_x_814:
[----:B------:R-:W-:Y:S05]  /*28bd0*/  BSYNC B1 ;  /* 0x0000000000017941 */ /* 0x000fea0003800000 */
.L_x_813:
[----:B------:R-:W-:Y:S02]  /*28be0*/  IMAD.MOV.U32 R13, RZ, RZ, R24 ;  /* 0x000000ffff0d7224 */ /* 0x000fe400078e0018 */
[----:B------:R-:W-:Y:S02]  /*28bf0*/  IMAD.MOV.U32 R12, RZ, RZ, RZ ;  /* 0x000000ffff0c7224 */ /* 0x000fe400078e00ff */
[----:B------:R-:W-:Y:S02]  /*28c00*/  IMAD.MOV.U32 R11, RZ, RZ, 0x1c1f ;  /* 0x00001c1fff0b7424 */ /* 0x000fe400078e00ff */
[----:B------:R-:W-:Y:S02]  /*28c10*/  IMAD.MOV.U32 R15, RZ, RZ, -0x1 ;  /* 0xffffffffff0f7424 */ /* 0x000fe400078e00ff */
[----:B------:R-:W-:-:S07]  /*28c20*/  IMAD.MOV.U32 R3, RZ, RZ, R14 ;  /* 0x000000ffff037224 */ /* 0x000fce00078e000e */
[----:B------:R-:W-:Y:S05]  /*28c30*/  WARPSYNC.COLLECTIVE R15, `(.L_x_815) ;  /* 0x000000000f087348 */ /* 0x000fea0003c00000 */
[----:B------:R0:W1:Y:S02]  /*28c40*/  SHFL.IDX P6, R14, R13, R12, R11 ;  /* 0x0000000c0d0e7389 */ /* 0x00006400000c000b */
[----:B01----:R-:W-:Y:S01]  /*28c50*/  ENDCOLLECTIVE ;  /* 0x000000000000791b */ /* 0x003fe20003800000 */
.L_x_815:
[----:B------:R-:W-:Y:S02]  /*28c60*/  IMAD.MOV.U32 R13, RZ, RZ, R27 ;  /* 0x000000ffff0d7224 */ /* 0x000fe400078e001b */
[----:B------:R-:W-:-:S07]  /*28c70*/  IMAD.MOV.U32 R0, RZ, RZ, R14 ;  /* 0x000000ffff007224 */ /* 0x000fce00078e000e */
[----:B------:R-:W-:Y:S05]  /*28c80*/  WARPSYNC.COLLECTIVE R15, `(.L_x_816) ;  /* 0x000000000f087348 */ /* 0x000fea0003c00000 */
[----:B------:R0:W1:Y:S02]  /*28c90*/  SHFL.IDX P6, R14, R13, R12, R11 ;  /* 0x0000000c0d0e7389 */ /* 0x00006400000c000b */
[----:B01----:R-:W-:Y:S01]  /*28ca0*/  ENDCOLLECTIVE ;  /* 0x000000000000791b */ /* 0x003fe20003800000 */
.L_x_816:
[----:B------:R-:W-:Y:S02]  /*28cb0*/  IMAD.MOV.U32 R13, RZ, RZ, R26 ;  /* 0x000000ffff0d7224 */ /* 0x000fe400078e001a */
[----:B------:R-:W-:-:S07]  /*28cc0*/  IMAD.MOV.U32 R5, RZ, RZ, R14 ;  /* 0x000000ffff057224 */ /* 0x000fce00078e000e */
[----:B------:R-:W-:Y:S05]  /*28cd0*/  WARPSYNC.COLLECTIVE R15, `(.L_x_817) ;  /* 0x000000000f087348 */ /* 0x000fea0003c00000 */
[----:B------:R0:W1:Y:S02]  /*28ce0*/  SHFL.IDX P6, R14, R13, R12, R11 ;  /* 0x0000000c0d0e7389 */ /* 0x00006400000c000b */
[----:B01----:R-:W-:Y:S01]  /*28cf0*/  ENDCOLLECTIVE ;  /* 0x000000000000791b */ /* 0x003fe20003800000 */
.L_x_817:
[----:B------:R-:W-:Y:S05]  /*28d00*/  BRA `(.L_x_818) ;  /* 0xfffffe2800dc7947 */ /* 0x000fea000383ffff */
.L_x_559:
[----:B0-----:R0:W1:Y:S02]  /*28d10*/  SYNCS.PHASECHK.TRANS64.TRYWAIT P0, [R16+URZ+0x36800], R5 ;  /* 0x03680005100075a7 */ /* 0x001064000800017f */
[----:B-1----:R-:W-:Y:S05]  /*28d20*/  @!P0 NANOSLEEP.SYNCS 0x989680 ;  /* 0x009896800000895d */ /* 0x002fea0003900000 */
[----:B------:R-:W1:Y:S02]  /*28d30*/  @!P0 SYNCS.PHASECHK.TRANS64 P0, [R16+URZ+0x36800], R5 ;  /* 0x03680005100085a7 */ /* 0x000e64000800007f */
[----:B-1----:R-:W-:Y:S05]  /*28d40*/  @!P0 BRA `(.L_x_559) ;  /* 0xfffffffc00f08947 */ /* 0x002fea000383ffff */
[----:B------:R-:W-:Y:S05]  /*28d50*/  BRA `(.L_x_819) ;  /* 0xfffffe34009c7947 */ /* 0x000fea000383ffff */
.L_x_583:
        /* <DEDUP_REMOVED lines=8> */
.L_x_821:
[----:B------:R-:W-:Y:S05]  /*28de0*/  BSYNC B1 ;  /* 0x0000000000017941 */ /* 0x000fea0003800000 */
.L_x_820:
        /* <DEDUP_REMOVED lines=8> */
.L_x_822:
[----:B------:R-:W-:Y:S02]  /*28e70*/  IMAD.MOV.U32 R21, RZ, RZ, R3 ;  /* 0x000000ffff157224 */ /* 0x000fe400078e0003 */
[----:B------:R-:W-:Y:S02]  /*28e80*/  IMAD.MOV.U32 R13, RZ, RZ, R27 ;  /* 0x000000ffff0d7224 */ /* 0x000fe400078e001b */
[----:B------:R-:W-:-:S07]  /*28e90*/  IMAD.MOV.U32 R0, RZ, RZ, R14 ;  /* 0x000000ffff007224 */ /* 0x000fce00078e000e */
[----:B------:R-:W-:Y:S05]  /*28ea0*/  WARPSYNC.COLLECTIVE R15, `(.L_x_823) ;  /* 0x000000000f087348 */ /* 0x000fea0003c00000 */
[----:B------:R0:W1:Y:S02]  /*28eb0*/  SHFL.IDX P6, R14, R13, R12, R11 ;  /* 0x0000000c0d0e7389 */ /* 0x00006400000c000b */
[----:B01----:R-:W-:Y:S01]  /*28ec0*/  ENDCOLLECTIVE ;  /* 0x000000000000791b */ /* 0x003fe20003800000 */
.L_x_823:
[----:B------:R-:W-:Y:S02]  /*28ed0*/  IMAD.MOV.U32 R20, RZ, RZ, R0 ;  /* 0x000000ffff147224 */ /* 0x000fe400078e0000 */
[----:B------:R-:W-:Y:S02]  /*28ee0*/  IMAD.MOV.U32 R13, RZ, RZ, R26 ;  /* 0x000000ffff0d7224 */ /* 0x000fe400078e001a */
[----:B------:R-:W-:-:S07]  /*28ef0*/  IMAD.MOV.U32 R5, RZ, RZ, R14 ;  /* 0x000000ffff057224 */ /* 0x000fce00078e000e */
[----:B------:R-:W-:Y:S05]  /*28f00*/  WARPSYNC.COLLECTIVE R15, `(.L_x_824) ;  /* 0x000000000f087348 */ /* 0x000fea0003c00000 */
[----:B------:R0:W1:Y:S02]  /*28f10*/  SHFL.IDX P6, R14, R13, R12, R11 ;  /* 0x0000000c0d0e7389 */ /* 0x00006400000c000b */
[----:B01----:R-:W-:Y:S01]  /*28f20*/  ENDCOLLECTIVE ;  /* 0x000000000000791b */ /* 0x003fe20003800000 */
.L_x_824:
[----:B------:R-:W-:Y:S05]  /*28f30*/  BRA `(.L_x_825) ;  /* 0xfffffe5400487947 */ /* 0x000fea000383ffff */
.L_x_587:
[----:B0-----:R0:W1:Y:S02]  /*28f40*/  SYNCS.PHASECHK.TRANS64.TRYWAIT P0, [R16+URZ+0x36800], R5 ;  /* 0x03680005100075a7 */ /* 0x001064000800017f */
[----:B-1----:R-:W-:Y:S05]  /*28f50*/  @!P0 NANOSLEEP.SYNCS 0x989680 ;  /* 0x009896800000895d */ /* 0x002fea0003900000 */
[----:B------:R-:W1:Y:S02]  /*28f60*/  @!P0 SYNCS.PHASECHK.TRANS64 P0, [R16+URZ+0x36800], R5 ;  /* 0x03680005100085a7 */ /* 0x000e64000800007f */
[----:B-1----:R-:W-:Y:S05]  /*28f70*/  @!P0 BRA `(.L_x_587) ;  /* 0xfffffffc00f08947 */ /* 0x002fea000383ffff */
[----:B------:R-:W-:Y:S05]  /*28f80*/  BRA `(.L_x_826) ;  /* 0xfffffe5c005c7947 */ /* 0x000fea000383ffff */
.L_x_601:
[----:B-1----:R1:W2:Y:S02]  /*28f90*/  SYNCS.PHASECHK.TRANS64.TRYWAIT P2, [R10+URZ+0x36830], R3 ;  /* 0x036830030a0075a7 */ /* 0x0022a4000804017f */
[----:B--2---:R-:W-:Y:S05]  /*28fa0*/  @!P2 NANOSLEEP.SYNCS 0x989680 ;  /* 0x009896800000a95d */ /* 0x004fea0003900000 */
[----:B------:R-:W2:Y:S02]  /*28fb0*/  @!P2 SYNCS.PHASECHK.TRANS64 P2, [R10+URZ+0x36830], R3 ;  /* 0x036830030a00a5a7 */ /* 0x000ea4000804007f */
[----:B--2---:R-:W-:Y:S05]  /*28fc0*/  @!P2 BRA `(.L_x_601) ;  /* 0xfffffffc00f0a947 */ /* 0x004fea000383ffff */
[----:B------:R-:W-:Y:S05]  /*28fd0*/  BRA `(.L_x_600) ;  /* 0xfffffe8400307947 */ /* 0x000fea000383ffff */
.L_x_608:
[----:B-1----:R1:W2:Y:S02]  /*28fe0*/  SYNCS.PHASECHK.TRANS64.TRYWAIT P2, [R11+URZ+0x36830], R4 ;  /* 0x036830040b0075a7 */ /* 0x0022a4000804017f */
[----:B--2---:R-:W-:Y:S05]  /*28ff0*/  @!P2 NANOSLEEP.SYNCS 0x989680 ;  /* 0x009896800000a95d */ /* 0x004fea0003900000 */
[----:B------:R-:W2:Y:S02]  /*29000*/  @!P2 SYNCS.PHASECHK.TRANS64 P2, [R11+URZ+0x36830], R4 ;  /* 0x036830040b00a5a7 */ /* 0x000ea4000804007f */
[----:B--2---:R-:W-:Y:S05]  /*29010*/  @!P2 BRA `(.L_x_608) ;  /* 0xfffffffc00f0a947 */ /* 0x004fea000383ffff */
[----:B------:R-:W-:Y:S05]  /*29020*/  BRA `(.L_x_607) ;  /* 0xfffffed800607947 */ /* 0x000fea000383ffff */
.L_x_613:
[----:B-1----:R1:W2:Y:S02]  /*29030*/  SYNCS.PHASECHK.TRANS64.TRYWAIT P2, [R9+URZ+0x36850], R0 ;  /* 0x03685000090075a7 */ /* 0x0022a4000804017f */
[----:B--2---:R-:W-:Y:S05]  /*29040*/  @!P2 NANOSLEEP.SYNCS 0x989680 ;  /* 0x009896800000a95d */ /* 0x004fea0003900000 */
[----:B------:R-:W2:Y:S02]  /*29050*/  @!P2 SYNCS.PHASECHK.TRANS64 P2, [R9+URZ+0x36850], R0 ;  /* 0x036850000900a5a7 */ /* 0x000ea4000804007f */
[----:B--2---:R-:W-:Y:S05]  /*29060*/  @!P2 BRA `(.L_x_613) ;  /* 0xfffffffc00f0a947 */ /* 0x004fea000383ffff */
[----:B------:R-:W-:Y:S05]  /*29070*/  BRA `(.L_x_612) ;  /* 0xffffff1000087947 */ /* 0x000fea000383ffff */
.L_x_619:
[----:B-1----:R1:W2:Y:S02]  /*29080*/  SYNCS.PHASECHK.TRANS64.TRYWAIT P0, [R6+URZ+0x36850], R3 ;  /* 0x03685003060075a7 */ /* 0x0022a4000800017f */
[----:B--2---:R-:W-:Y:S05]  /*29090*/  @!P0 NANOSLEEP.SYNCS 0x989680 ;  /* 0x009896800000895d */ /* 0x004fea0003900000 */
[----:B------:R-:W2:Y:S02]  /*290a0*/  @!P0 SYNCS.PHASECHK.TRANS64 P0, [R6+URZ+0x36850], R3 ;  /* 0x03685003060085a7 */ /* 0x000ea4000800007f */
[----:B--2---:R-:W-:Y:S05]  /*290b0*/  @!P0 BRA `(.L_x_619) ;  /* 0xfffffffc00f08947 */ /* 0x004fea000383ffff */
[----:B------:R-:W-:Y:S05]  /*290c0*/  BRA `(.L_x_618) ;  /* 0xffffff2c00007947 */ /* 0x000fea000383ffff */
.L_x_658:
[----:B------:R-:W1:Y:S01]  /*290d0*/  S2R R7, SR_TID.X ;  /* 0x0000000000077919 */ /* 0x000e620000002100 */
[----:B------:R-:W-:Y:S01]  /*290e0*/  BSSY B1, `(.L_x_827) ;  /* 0x000000a000017945 */ /* 0x000fe20003800000 */
[----:B------:R-:W-:Y:S02]  /*290f0*/  IMAD.MOV.U32 R12, RZ, RZ, RZ ;  /* 0x000000ffff0c7224 */ /* 0x000fe400078e00ff */
[----:B0-----:R-:W-:Y:S02]  /*29100*/  IMAD.MOV.U32 R11, RZ, RZ, 0x1f ;  /* 0x0000001fff0b7424 */ /* 0x001fe400078e00ff */
[----:B------:R-:W-:Y:S01]  /*29110*/  IMAD.MOV.U32 R15, RZ, RZ, -0x1 ;  /* 0xffffffffff0f7424 */ /* 0x000fe200078e00ff */
[----:B-1----:R-:W-:-:S04]  /*29120*/  SHF.R.U32.HI R7, RZ, 0x5, R7 ;  /* 0x00000005ff077819 */ /* 0x002fc80000011607 */
[----:B------:R-:W-:-:S05]  /*29130*/  LOP3.LUT R7, R7, 0x3, RZ, 0xc0, !PT ;  /* 0x0000000307077812 */ /* 0x000fca00078ec0ff */
[----:B------:R-:W-:-:S07]  /*29140*/  IMAD.MOV.U32 R13, RZ, RZ, R7 ;  /* 0x000000ffff0d7224 */ /* 0x000fce00078e0007 */
[----:B------:R-:W-:Y:S05]  /*29150*/  WARPSYNC.COLLECTIVE R15, `(.L_x_828) ;  /* 0x000000000f087348 */ /* 0x000fea0003c00000 */
[----:B------:R0:W1:Y:S02]  /*29160*/  SHFL.IDX P6, R14, R13, R12, R11 ;  /* 0x0000000c0d0e7389 */ /* 0x00006400000c000b */
[----:B01----:R-:W-:Y:S01]  /*29170*/  ENDCOLLECTIVE ;  /* 0x000000000000791b */ /* 0x003fe20003800000 */
.L_x_828:
[----:B------:R-:W-:Y:S05]  /*29180*/  BSYNC B1 ;  /* 0x0000000000017941 */ /* 0x000fea0003800000 */
.L_x_827:
[----:B------:R-:W-:Y:S05]  /*29190*/  BRA `(.L_x_829) ;  /* 0xffffff8800d87947 */ /* 0x000fea000383ffff */
.L_x_660:
[----:B------:R-:W-:Y:S01]  /*291a0*/  BSSY B1, `(.L_x_830) ;  /* 0x0000006000017945 */ /* 0x000fe20003800000 */
[----:B------:R-:W-:-:S07]  /*291b0*/  IMAD.MOV.U32 R15, RZ, RZ, -0x1 ;  /* 0xffffffffff0f7424 */ /* 0x000fce00078e00ff */
[----:B01----:R-:W-:Y:S05]  /*291c0*/  WARPSYNC.COLLECTIVE R15, `(.L_x_831) ;  /* 0x000000000f0c7348 */ /* 0x003fea0003c00000 */
[----:B------:R-:W-:Y:S02]  /*291d0*/  ELECT P6, UR62, PT ;  /* 0x00000000003e782f */ /* 0x000fe400038c0000 */
[----:B------:R-:W-:Y:S01]  /*291e0*/  MOV R14, UR62 ;  /* 0x0000003e000e7c02 */ /* 0x000fe20008000f00 */
[----:B01----:R-:W-:Y:S10]  /*291f0*/  ENDCOLLECTIVE ;  /* 0x000000000000791b */ /* 0x003ff40003800000 */
.L_x_831:
[----:B------:R-:W-:Y:S05]  /*29200*/  BSYNC B1 ;  /* 0x0000000000017941 */ /* 0x000fea0003800000 */
.L_x_830:
[----:B------:R-:W-:Y:S05]  /*29210*/  BRA `(.L_x_659) ;  /* 0xffffff8800d07947 */ /* 0x000fea000383ffff */
.L_x_662:
[----:B-1----:R1:W2:Y:S02]  /*29220*/  SYNCS.PHASECHK.TRANS64.TRYWAIT P0, [R18+URZ+0x36820], R3 ;  /* 0x03682003120075a7 */ /* 0x0022a4000800017f */
[----:B--2---:R-:W-:Y:S05]  /*29230*/  @!P0 NANOSLEEP.SYNCS 0x989680 ;  /* 0x009896800000895d */ /* 0x004fea0003900000 */
[----:B------:R-:W2:Y:S02]  /*29240*/  @!P0 SYNCS.PHASECHK.TRANS64 P0, [R18+URZ+0x36820], R3 ;  /* 0x03682003120085a7 */ /* 0x000ea4000800007f */
[----:B--2---:R-:W-:Y:S05]  /*29250*/  @!P0 BRA `(.L_x_662) ;  /* 0xfffffffc00f08947 */ /* 0x004fea000383ffff */
[----:B------:R-:W-:Y:S05]  /*29260*/  BRA `(.L_x_832) ;  /* 0xffffff8800e07947 */ /* 0x000fea000383ffff */
.L_x_666:
[----:B--2---:R2:W3:Y:S02]  /*29270*/  SYNCS.PHASECHK.TRANS64.TRYWAIT P0, [R5+URZ+0x368a0], R9 ;  /* 0x0368a009050075a7 */ /* 0x0044e4000800017f */
[----:B---3--:R-:W-:Y:S05]  /*29280*/  @!P0 NANOSLEEP.SYNCS 0x989680 ;  /* 0x009896800000895d */ /* 0x008fea0003900000 */
[----:B------:R-:W3:Y:S02]  /*29290*/  @!P0 SYNCS.PHASECHK.TRANS64 P0, [R5+URZ+0x368a0], R9 ;  /* 0x0368a009050085a7 */ /* 0x000ee4000800007f */
[----:B---3--:R-:W-:Y:S05]  /*292a0*/  @!P0 BRA `(.L_x_666) ;  /* 0xfffffffc00f08947 */ /* 0x008fea000383ffff */
[----:B------:R-:W-:Y:S05]  /*292b0*/  BRA `(.L_x_833) ;  /* 0xffffff8c00007947 */ /* 0x000fea000383ffff */
.L_x_673:
[----:B0-----:R0:W1:Y:S02]  /*292c0*/  SYNCS.PHASECHK.TRANS64.TRYWAIT P0, [R5+URZ+0x368c0], R9 ;  /* 0x0368c009050075a7 */ /* 0x001064000800017f */
[----:B-1----:R-:W-:Y:S05]  /*292d0*/  @!P0 NANOSLEEP.SYNCS 0x989680 ;  /* 0x009896800000895d */ /* 0x002fea0003900000 */
[----:B------:R-:W1:Y:S02]  /*292e0*/  @!P0 SYNCS.PHASECHK.TRANS64 P0, [R5+URZ+0x368c0], R9 ;  /* 0x0368c009050085a7 */ /* 0x000e64000800007f */
[----:B-1----:R-:W-:Y:S05]  /*292f0*/  @!P0 BRA `(.L_x_673) ;  /* 0xfffffffc00f08947 */ /* 0x002fea000383ffff */
[----:B------:R-:W-:Y:S05]  /*29300*/  BRA `(.L_x_834) ;  /* 0xffffff9000007947 */ /* 0x000fea000383ffff */
.L_x_682:
[----:B-1----:R1:W2:Y:S02]  /*29310*/  SYNCS.PHASECHK.TRANS64.TRYWAIT P2, [R7+URZ+0x368a0], R6 ;  /* 0x0368a006070075a7 */ /* 0x0022a4000804017f */
[----:B--2---:R-:W-:Y:S05]  /*29320*/  @!P2 NANOSLEEP.SYNCS 0x989680 ;  /* 0x009896800000a95d */ /* 0x004fea0003900000 */
[----:B------:R-:W2:Y:S02]  /*29330*/  @!P2 SYNCS.PHASECHK.TRANS64 P2, [R7+URZ+0x368a0], R6 ;  /* 0x0368a0060700a5a7 */ /* 0x000ea4000804007f */
[----:B--2---:R-:W-:Y:S05]  /*29340*/  @!P2 BRA `(.L_x_682) ;  /* 0xfffffffc00f0a947 */ /* 0x004fea000383ffff */
[----:B------:R-:W-:Y:S05]  /*29350*/  BRA `(.L_x_835) ;  /* 0xffffff94004c7947 */ /* 0x000fea000383ffff */
.L_x_689:
[----:B0-----:R0:W2:Y:S02]  /*29360*/  SYNCS.PHASECHK.TRANS64.TRYWAIT P2, [R7+URZ+0x368c0], R6 ;  /* 0x0368c006070075a7 */ /* 0x0010a4000804017f */
[----:B--2---:R-:W-:Y:S05]  /*29370*/  @!P2 NANOSLEEP.SYNCS 0x989680 ;  /* 0x009896800000a95d */ /* 0x004fea0003900000 */
[----:B------:R-:W2:Y:S02]  /*29380*/  @!P2 SYNCS.PHASECHK.TRANS64 P2, [R7+URZ+0x368c0], R6 ;  /* 0x0368c0060700a5a7 */ /* 0x000ea4000804007f */
[----:B--2---:R-:W-:Y:S05]  /*29390*/  @!P2 BRA `(.L_x_689) ;  /* 0xfffffffc00f0a947 */ /* 0x004fea000383ffff */
[----:B------:R-:W-:Y:S05]  /*293a0*/  BRA `(.L_x_836) ;  /* 0xffffff9800487947 */ /* 0x000fea000383ffff */
.L_x_706:
        /* <DEDUP_REMOVED lines=11> */
.L_x_838:
[----:B------:R-:W-:Y:S05]  /*29460*/  BSYNC B0 ;  /* 0x0000000000007941 */ /* 0x000fea0003800000 */
.L_x_837:
[----:B------:R-:W-:Y:S05]  /*29470*/  BRA `(.L_x_839) ;  /* 0xffffffa400847947 */ /* 0x000fea000383ffff */
.L_x_708:
[----:B------:R-:W-:Y:S01]  /*29480*/  BSSY B0, `(.L_x_840) ;  /* 0x0000006000007945 */ /* 0x000fe20003800000 */
[----:B------:R-:W-:-:S07]  /*29490*/  IMAD.MOV.U32 R15, RZ, RZ, -0x1 ;  /* 0xffffffffff0f7424 */ /* 0x000fce00078e00ff */
[----:B01----:R-:W-:Y:S05]  /*294a0*/  WARPSYNC.COLLECTIVE R15, `(.L_x_841) ;  /* 0x000000000f0c7348 */ /* 0x003fea0003c00000 */
[----:B------:R-:W-:Y:S02]  /*294b0*/  ELECT P6, UR62, PT ;  /* 0x00000000003e782f */ /* 0x000fe400038c0000 */
[----:B------:R-:W-:Y:S01]  /*294c0*/  MOV R14, UR62 ;  /* 0x0000003e000e7c02 */ /* 0x000fe20008000f00 */
[----:B01----:R-:W-:Y:S10]  /*294d0*/  ENDCOLLECTIVE ;  /* 0x000000000000791b */ /* 0x003ff40003800000 */
.L_x_841:
[----:B------:R-:W-:Y:S05]  /*294e0*/  BSYNC B0 ;  /* 0x0000000000007941 */ /* 0x000fea0003800000 */
.L_x_840:
[----:B------:R-:W-:Y:S05]  /*294f0*/  BRA `(.L_x_842) ;  /* 0xffffffa400907947 */ /* 0x000fea000383ffff */
.L_x_710:
[----:B-1----:R1:W2:Y:S02]  /*29500*/  SYNCS.PHASECHK.TRANS64.TRYWAIT P0, [R0+URZ+0x36840], R2 ;  /* 0x03684002000075a7 */ /* 0x0022a4000800017f */
[----:B--2---:R-:W-:Y:S05]  /*29510*/  @!P0 NANOSLEEP.SYNCS 0x989680 ;  /* 0x009896800000895d */ /* 0x004fea0003900000 */
[----:B------:R-:W2:Y:S02]  /*29520*/  @!P0 SYNCS.PHASECHK.TRANS64 P0, [R0+URZ+0x36840], R2 ;  /* 0x03684002000085a7 */ /* 0x000ea4000800007f */
[----:B--2---:R-:W-:Y:S05]  /*29530*/  @!P0 BRA `(.L_x_710) ;  /* 0xfffffffc00f08947 */ /* 0x004fea000383ffff */
[----:B------:R-:W-:Y:S05]  /*29540*/  BRA `(.L_x_843) ;  /* 0xffffffa400f07947 */ /* 0x000fea000383ffff */
.L_x_714:
[----:B------:R0:W5:Y:S01]  /*29550*/  LDL.LU R9, [R1+0x5c] ;  /* 0x00005c0001097983 */ /* 0x0001620000300800 */
[----:B------:R-:W-:Y:S02]  /*29560*/  IMAD.MOV.U32 R13, RZ, RZ, R3 ;  /* 0x000000ffff0d7224 */ /* 0x000fe400078e0003 */
[----:B------:R-:W-:Y:S02]  /*29570*/  IMAD.MOV.U32 R12, RZ, RZ, RZ ;  /* 0x000000ffff0c7224 */ /* 0x000fe400078e00ff */
[----:B------:R-:W-:Y:S02]  /*29580*/  IMAD.MOV.U32 R11, RZ, RZ, 0x181f ;  /* 0x0000181fff0b7424 */ /* 0x000fe400078e00ff */
[----:B------:R-:W-:-:S07]  /*29590*/  IMAD.MOV.U32 R15, RZ, RZ, -0x1 ;  /* 0xffffffffff0f7424 */ /* 0x000fce00078e00ff */
[----:B0----5:R-:W-:Y:S05]  /*295a0*/  WARPSYNC.COLLECTIVE R15, `(.L_x_844) ;  /* 0x000000000f087348 */ /* 0x021fea0003c00000 */
[----:B------:R1:W2:Y:S02]  /*295b0*/  SHFL.IDX P6, R14, R13, R12, R11 ;  /* 0x0000000c0d0e7389 */ /* 0x0002a400000c000b */
[----:B012--5:R-:W-:Y:S01]  /*295c0*/  ENDCOLLECTIVE ;  /* 0x000000000000791b */ /* 0x027fe20003800000 */
.L_x_844:
[----:B------:R-:W-:Y:S02]  /*295d0*/  IMAD.MOV.U32 R13, RZ, RZ, R4 ;  /* 0x000000ffff0d7224 */ /* 0x000fe400078e0004 */
[----:B------:R-:W-:-:S07]  /*295e0*/  IMAD.MOV.U32 R6, RZ, RZ, R14 ;  /* 0x000000ffff067224 */ /* 0x000fce00078e000e */
[----:B------:R-:W-:Y:S05]  /*295f0*/  WARPSYNC.COLLECTIVE R15, `(.L_x_845) ;  /* 0x000000000f087348 */ /* 0x000fea0003c00000 */
[----:B------:R0:W1:Y:S02]  /*29600*/  SHFL.IDX P6, R14, R13, R12, R11 ;  /* 0x0000000c0d0e7389 */ /* 0x00006400000c000b */
[----:B01----:R-:W-:Y:S01]  /*29610*/  ENDCOLLECTIVE ;  /* 0x000000000000791b */ /* 0x003fe20003800000 */
.L_x_845:
[----:B------:R-:W-:Y:S02]  /*29620*/  IMAD.MOV.U32 R13, RZ, RZ, R3 ;  /* 0x000000ffff0d7224 */ /* 0x000fe400078e0003 */
[----:B------:R-:W-:Y:S02]  /*29630*/  IMAD.MOV.U32 R12, RZ, RZ, 0x1 ;  /* 0x00000001ff0c7424 */ /* 0x000fe400078e00ff */
[----:B------:R-:W-:-:S07]  /*29640*/  IMAD.MOV.U32 R7, RZ, RZ, R14 ;  /* 0x000000ffff077224 */ /* 0x000fce00078e000e */
[----:B------:R-:W-:Y:S05]  /*29650*/  WARPSYNC.COLLECTIVE R15, `(.L_x_846) ;  /* 0x000000000f087348 */ /* 0x000fea0003c00000 */
[----:B------:R0:W1:Y:S02]  /*29660*/  SHFL.IDX P6, R14, R13, R12, R11 ;  /* 0x0000000c0d0e7389 */ /* 0x00006400000c000b */
[----:B01----:R-:W-:Y:S01]  /*29670*/  ENDCOLLECTIVE ;  /* 0x000000000000791b */ /* 0x003fe20003800000 */
.L_x_846:
[----:B------:R-:W-:Y:S02]  /*29680*/  IMAD.MOV.U32 R13, RZ, RZ, R4 ;  /* 0x000000ffff0d7224 */ /* 0x000fe400078e0004 */
[----:B------:R-:W-:Y:S02]  /*29690*/  IMAD R2, R9, R8, RZ ;  /* 0x0000000809027224 */ /* 0x000fe400078e02ff */
[----:B------:R-:W0:Y:S01]  /*296a0*/  S2R R9, SR_TID.X ;  /* 0x0000000000097919 */ /* 0x000e220000002100 */
[----:B------:R-:W1:Y:S01]  /*296b0*/  S2R R8, SR_TID.X ;  /* 0x0000000000087919 */ /* 0x000e620000002100 */
[----:B0-----:R-:W-:-:S04]  /*296c0*/  LOP3.LUT R9, R9, 0x7f, RZ, 0xc0, !PT ;  /* 0x0000007f09097812 */ /* 0x001fc800078ec0ff */
[----:B------:R-:W-:Y:S01]  /*296d0*/  SHF.R.U32.HI R9, RZ, 0x3, R9 ;  /* 0x00000003ff097819 */ /* 0x000fe20000011609 */
[----:B-1----:R-:W-:-:S04]  /*296e0*/  IMAD.SHL.U32 R8, R8, 0x8, RZ ;  /* 0x0000000808087824 */ /* 0x002fc800078e00ff */
[----:B------:R-:W-:Y:S01]  /*296f0*/  IMAD.IADD R0, R9, 0x1, R5 ;  /* 0x0000000109007824 */ /* 0x000fe200078e0205 */
[----:B------:R-:W-:Y:S01]  /*29700*/  LOP3.LUT R8, R8, 0x38, RZ, 0xc0, !PT ;  /* 0x0000003808087812 */ /* 0x000fe200078ec0ff */
[----:B------:R-:W-:-:S07]  /*29710*/  IMAD.MOV.U32 R9, RZ, RZ, R14 ;  /* 0x000000ffff097224 */ /* 0x000fce00078e000e */
[----:B------:R-:W-:Y:S05]  /*29720*/  WARPSYNC.COLLECTIVE R15, `(.L_x_847) ;  /* 0x000000000f087348 */ /* 0x000fea0003c00000 */
[----:B------:R0:W1:Y:S02]  /*29730*/  SHFL.IDX P6, R14, R13, R12, R11 ;  /* 0x0000000c0d0e7389 */ /* 0x00006400000c000b */
[----:B01----:R-:W-:Y:S01]  /*29740*/  ENDCOLLECTIVE ;  /* 0x000000000000791b */ /* 0x003fe20003800000 */
.L_x_847:
[C---:B------:R-:W-:Y:S01]  /*29750*/  ISETP.GE.AND P3, PT, R0.reuse, R2, PT ;  /* 0x000000020000720c */ /* 0x040fe20003f66270 */
[----:B------:R-:W-:-:S12]  /*29760*/  VIADD R5, R0, 0x10 ;  /* 0x0000001000057836 */ /* 0x000fd80000000000 */
[----:B------:R-:W-:Y:S01]  /*29770*/  @!P3 LEA R7, P5, R8, R7, 0x1 ;  /* 0x000000070807b211 */ /* 0x000fe200078a08ff */
[----:B------:R-:W-:Y:S02]  /*29780*/  IMAD.MOV.U32 R13, RZ, RZ, R3 ;  /* 0x000000ffff0d7224 */ /* 0x000fe400078e0003 */
[----:B------:R-:W-:Y:S02]  /*29790*/  IMAD.MOV.U32 R12, RZ, RZ, 0x2 ;  /* 0x00000002ff0c7424 */ /* 0x000fe400078e00ff */
        /* <DEDUP_REMOVED lines=10> */
[----:B------:R-:W-:Y:S01]  /*29840*/  ISETP.GE.AND P3, PT, R5, R2, PT ;  /* 0x000000020500720c */ /* 0x000fe20003f66270 */
[----:B------:R-:W-:-:S12]  /*29850*/  IMAD.MOV.U32 R5, RZ, RZ, R14 ;  /* 0x000000ffff057224 */ /* 0x000fd800078e000e */
[----:B0-----:R-:W-:Y:S05]  /*29860*/  WARPSYNC.COLLECTIVE R15, `(.L_x_848) ;  /* 0x000000000f087348 */ /* 0x001fea0003c00000 */
[----:B------:R1:W2:Y:S02]  /*29870*/  SHFL.IDX P6, R14, R13, R12, R11 ;  /* 0x0000000c0d0e7389 */ /* 0x0002a400000c000b */
[----:B012---:R-:W-:Y:S01]  /*29880*/  ENDCOLLECTIVE ;  /* 0x000000000000791b */ /* 0x007fe20003800000 */
.L_x_848:
[----:B------:R-:W-:Y:S01]  /*29890*/  @!P3 LEA R8, P5, R8, R5, 0x1 ;  /* 0x000000050808b211 */ /* 0x000fe200078a08ff */
[----:B------:R-:W-:-:S04]  /*298a0*/  IMAD.MOV.U32 R13, RZ, RZ, R4 ;  /* 0x000000ffff0d7224 */ /* 0x000fc800078e0004 */
[----:B------:R-:W-:Y:S02]  /*298b0*/  @!P3 IMAD.X R5, RZ, RZ, R9, P5 ;  /* 0x000000ffff05b224 */ /* 0x000fe400028e0609 */
[----:B------:R-:W0:Y:S01]  /*298c0*/  S2R R9, SR_TID.X ;  /* 0x0000000000097919 */ /* 0x000e220000002100 */
[----:B------:R-:W-:Y:S02]  /*298d0*/  @!P3 IMAD.MOV.U32 R6, RZ, RZ, R8 ;  /* 0x000000ffff06b224 */ /* 0x000fe400078e0008 */
[----:B------:R-:W-:Y:S02]  /*298e0*/  @!P3 IMAD.MOV.U32 R7, RZ, RZ, R5 ;  /* 0x000000ffff07b224 */ /* 0x000fe400078e0005 */
[----:B------:R-:W-:Y:S02]  /*298f0*/  VIADD R5, R0, 0x20 ;  /* 0x0000002000057836 */ /* 0x000fe40000000000 */
[----:B------:R-:W-:Y:S01]  /*29900*/  IMAD.MOV.U32 R8, RZ, RZ, R14 ;  /* 0x000000ffff087224 */ /* 0x000fe200078e000e */
[----:B------:R-:W-:Y:S01]  /*29910*/  @!PT LDS RZ, [RZ] ;  /* 0x00000000fffff984 */ /* 0x000fe20000000800 */
[----:B------:R-:W-:Y:S01]  /*29920*/  @!PT LDS RZ, [RZ] ;  /* 0x00000000fffff984 */ /* 0x000fe20000000800 */
[----:B------:R-:W-:Y:S01]  /*29930*/  @!PT LDS RZ, [RZ] ;  /* 0x00000000fffff984 */ /* 0x000fe20000000800 */
[----:B------:R1:W-:Y:S06]  /*29940*/  @!P3 LDGSTS.E.BYPASS.LTC128B.128 [R10+0x15c00], desc[UR60][R6.64], !P2 ;  /* 0x15c00000060abfae */ /* 0x0003ec000d101d7c */
[----:B01----:R-:W-:Y:S05]  /*29950*/  WARPSYNC.COLLECTIVE R15, `(.L_x_849) ;  /* 0x000000000f087348 */ /* 0x003fea0003c00000 */
[----:B------:R2:W3:Y:S02]  /*29960*/  SHFL.IDX P6, R14, R13, R12, R11 ;  /* 0x0000000c0d0e7389 */ /* 0x0004e400000c000b */
[----:B0123--:R-:W-:Y:S01]  /*29970*/  ENDCOLLECTIVE ;  /* 0x000000000000791b */ /* 0x00ffe20003800000 */
.L_x_849:
[----:B------:R-:W-:Y:S01]  /*29980*/  @!PT LDS RZ, [RZ] ;  /* 0x00000000fffff984 */ /* 0x000fe20000000800 */
[----:B------:R-:W-:Y:S01]  /*29990*/  @!PT LDS RZ, [RZ] ;  /* 0x00000000fffff984 */ /* 0x000fe20000000800 */
[----:B------:R-:W-:Y:S01]  /*299a0*/  @!PT LDS RZ, [RZ] ;  /* 0x00000000fffff984 */ /* 0x000fe20000000800 */
[----:B------:R0:W-:Y:S04]  /*299b0*/  @!P3 LDGSTS.E.BYPASS.LTC128B.128 [R10+0x19c00], desc[UR60][R6.64+0x80], !P1 ;  /* 0x19c00080060abfae */ /* 0x0001e8000c901d7c */
[----:B------:R0:W-:Y:S01]  /*299c0*/  @!P3 LDGSTS.E.BYPASS.LTC128B.128 [R10+0x1dc00], desc[UR60][R6.64+0x100], !P0 ;  /* 0x1dc00100060abfae */ /* 0x0001e2000c101d7c */
[----:B------:R-:W-:Y:S01]  /*299d0*/  ISETP.GE.AND P3, PT, R5, R2, PT ;  /* 0x000000020500720c */ /* 0x000fe20003f66270 */
[----:B------:R-:W-:Y:S02]  /*299e0*/  IMAD.MOV.U32 R13, RZ, RZ, R3 ;  /* 0x000000ffff0d7224 */ /* 0x000fe400078e0003 */
[----:B------:R-:W-:Y:S02]  /*299f0*/  IMAD.MOV.U32 R12, RZ, RZ, 0x3 ;  /* 0x00000003ff0c7424 */ /* 0x000fe400078e00ff */
[----:B------:R-:W-:-:S02]  /*29a00*/  IMAD.SHL.U32 R9, R9, 0x8, RZ ;  /* 0x0000000809097824 */ /* 0x000fc400078e00ff */
[----:B------:R-:W-:-:S03]  /*29a10*/  IMAD.MOV.U32 R5, RZ, RZ, R14 ;  /* 0x000000ffff057224 */ /* 0x000fc600078e000e */
[----:B------:R-:W-:-:S07]  /*29a20*/  LOP3.LUT R9, R9, 0x38, RZ, 0xc0, !PT ;  /* 0x0000003809097812 */ /* 0x000fce00078ec0ff */
[----:B0-----:R-:W-:Y:S05]  /*29a30*/  WARPSYNC.COLLECTIVE R15, `(.L_x_850) ;  /* 0x000000000f087348 */ /* 0x001fea0003c00000 */
[----:B------:R1:W2:Y:S02]  /*29a40*/  SHFL.IDX P6, R14, R13, R12, R11 ;  /* 0x0000000c0d0e7389 */ /* 0x0002a400000c000b */
[----:B012---:R-:W-:Y:S01]  /*29a50*/  ENDCOLLECTIVE ;  /* 0x000000000000791b */ /* 0x007fe20003800000 */
.L_x_850:
[----:B------:R-:W-:-:S05]  /*29a60*/  @!P3 LEA R5, P4, R9, R5, 0x1 ;  /* 0x000000050905b211 */ /* 0x000fca00078808ff */
[----:B------:R-:W-:-:S04]  /*29a70*/  @!P3 IMAD.X R6, RZ, RZ, R8, P4 ;  /* 0x000000ffff06b224 */ /* 0x000fc800020e0608 */
[----:B------:R-:W-:Y:S02]  /*29a80*/  @!P3 IMAD.MOV.U32 R7, RZ, RZ, R6 ;  /* 0x000000ffff07b224 */ /* 0x000fe400078e0006 */
[----:B------:R-:W-:Y:S02]  /*29a90*/  @!P3 IMAD.MOV.U32 R6, RZ, RZ, R5 ;  /* 0x000000ffff06b224 */ /* 0x000fe400078e0005 */
[----:B------:R-:W-:Y:S02]  /*29aa0*/  IMAD.MOV.U32 R13, RZ, RZ, R4 ;  /* 0x000000ffff0d7224 */ /* 0x000fe400078e0004 */
[----:B------:R-:W-:Y:S01]  /*29ab0*/  VIADD R5, R0, 0x30 ;  /* 0x0000003000057836 */ /* 0x000fe20000000000 */
[----:B------:R-:W-:Y:S01]  /*29ac0*/  @!PT LDS RZ, [RZ] ;  /* 0x00000000fffff984 */ /* 0x000fe20000000800 */
[----:B------:R-:W-:Y:S01]  /*29ad0*/  @!PT LDS RZ, [RZ] ;  /* 0x00000000fffff984 */ /* 0x000fe20000000800 */
[----:B------:R-:W-:Y:S01]  /*29ae0*/  @!PT LDS RZ, [RZ] ;  /* 0x00000000fffff984 */ /* 0x000fe20000000800 */
[----:B------:R-:W-:Y:S04]  /*29af0*/  @!P3 LDGSTS.E.BYPASS.LTC128B.128 [R10+0x16400], desc[UR60][R6.64], !P2 ;  /* 0x16400000060abfae */ /* 0x000fe8000d101d7c */
[----:B------:R-:W-:Y:S04]  /*29b00*/  @!P3 LDGSTS.E.BYPASS.LTC128B.128 [R10+0x1a400], desc[UR60][R6.64+0x80], !P1 ;  /* 0x1a400080060abfae */ /* 0x000fe8000c901d7c */
[----:B------:R0:W-:Y:S01]  /*29b10*/  @!P3 LDGSTS.E.BYPASS.LTC128B.128 [R10+0x1e400], desc[UR60][R6.64+0x100], !P0 ;  /* 0x1e400100060abfae */ /* 0x0001e2000c101d7c */
[----:B------:R-:W-:Y:S01]  /*29b20*/  ISETP.GE.AND P3, PT, R5, R2, PT ;  /* 0x000000020500720c */ /* 0x000fe20003f66270 */
[----:B0-----:R-:W-:-:S12]  /*29b30*/  IMAD.MOV.U32 R6, RZ, RZ, R14 ;  /* 0x000000ffff067224 */ /* 0x001fd800078e000e */
[----:B------:R-:W-:Y:S05]  /*29b40*/  WARPSYNC.COLLECTIVE R15, `(.L_x_851) ;  /* 0x000000000f087348 */ /* 0x000fea0003c00000 */
[----:B------:R0:W1:Y:S02]  /*29b50*/  SHFL.IDX P6, R14, R13, R12, R11 ;  /* 0x0000000c0d0e7389 */ /* 0x00006400000c000b */
[----:B01----:R-:W-:Y:S01]  /*29b60*/  ENDCOLLECTIVE ;  /* 0x000000000000791b */ /* 0x003fe20003800000 */
.L_x_851:
[----:B------:R-:W-:Y:S02]  /*29b70*/  IMAD.MOV.U32 R13, RZ, RZ, R3 ;  /* 0x000000ffff0d7224 */ /* 0x000fe400078e0003 */
[----:B------:R-:W-:Y:S02]  /*29b80*/  IMAD.MOV.U32 R12, RZ, RZ, 0x4 ;  /* 0x00000004ff0c7424 */ /* 0x000fe400078e00ff */
[----:B------:R-:W-:-:S07]  /*29b90*/  IMAD.MOV.U32 R5, RZ, RZ, R14 ;  /* 0x000000ffff057224 */ /* 0x000fce00078e000e */
[----:B------:R-:W-:Y:S05]  /*29ba0*/  WARPSYNC.COLLECTIVE R15, `(.L_x_852) ;  /* 0x000000000f087348 */ /* 0x000fea0003c00000 */
[----:B------:R0:W1:Y:S02]  /*29bb0*/  SHFL.IDX P6, R14, R13, R12, R11 ;  /* 0x0000000c0d0e7389 */ /* 0x00006400000c000b */
[----:B01----:R-:W-:Y:S01]  /*29bc0*/  ENDCOLLECTIVE ;  /* 0x000000000000791b */ /* 0x003fe20003800000 */
.L_x_852:
        /* <DEDUP_REMOVED lines=17> */
.L_x_853:
[----:B------:R-:W-:Y:S02]  /*29ce0*/  IMAD.MOV.U32 R13, RZ, RZ, R3 ;  /* 0x000000ffff0d7224 */ /* 0x000fe400078e0003 */
[----:B------:R-:W-:Y:S02]  /*29cf0*/  IMAD.MOV.U32 R12, RZ, RZ, 0x5 ;  /* 0x00000005ff0c7424 */ /* 0x000fe400078e00ff */
[----:B------:R-:W-:-:S07]  /*29d00*/  IMAD.MOV.U32 R5, RZ, RZ, R14 ;  /* 0x000000ffff057224 */ /* 0x000fce00078e000e */
[----:B------:R-:W-:Y:S05]  /*29d10*/  WARPSYNC.COLLECTIVE R15, `(.L_x_854) ;  /* 0x000000000f087348 */ /* 0x000fea0003c00000 */
[----:B------:R0:W1:Y:S02]  /*29d20*/  SHFL.IDX P6, R14, R13, R12, R11 ;  /* 0x0000000c0d0e7389 */ /* 0x00006400000c000b */
[----:B01----:R-:W-:Y:S01]  /*29d30*/  ENDCOLLECTIVE ;  /* 0x000000000000791b */ /* 0x003fe20003800000 */
.L_x_854:
        /* <DEDUP_REMOVED lines=17> */
.L_x_855:
[----:B------:R-:W-:Y:S02]  /*29e50*/  IMAD.MOV.U32 R13, RZ, RZ, R3 ;  /* 0x000000ffff0d7224 */ /* 0x000fe400078e0003 */
[----:B------:R-:W-:Y:S02]  /*29e60*/  IMAD.MOV.U32 R12, RZ, RZ, 0x6 ;  /* 0x00000006ff0c7424 */ /* 0x000fe400078e00ff */
[----:B------:R-:W-:-:S07]  /*29e70*/  IMAD.MOV.U32 R5, RZ, RZ, R14 ;  /* 0x000000ffff057224 */ /* 0x000fce00078e000e */
[----:B------:R-:W-:Y:S05]  /*29e80*/  WARPSYNC.COLLECTIVE R15, `(.L_x_856) ;  /* 0x000000000f087348 */ /* 0x000fea0003c00000 */
[----:B------:R0:W1:Y:S02]  /*29e90*/  SHFL.IDX P6, R14, R13, R12, R11 ;  /* 0x0000000c0d0e7389 */ /* 0x00006400000c000b */
[----:B01----:R-:W-:Y:S01]  /*29ea0*/  ENDCOLLECTIVE ;  /* 0x000000000000791b */ /* 0x003fe20003800000 */
.L_x_856:
[----:B------:R-:W-:-:S05]  /*29eb0*/  @!P3 LEA R5, P4, R9, R5, 0x1 ;  /* 0x000000050905b211 */ /* 0x000fca00078808ff */
[----:B------:R-:W-:-:S04]  /*29ec0*/  @!P3 IMAD.X R6, RZ, RZ, R6, P4 ;  /* 0x000000ffff06b224 */ /* 0x000fc800020e0606 */
[----:B------:R-:W-:Y:S02]  /*29ed0*/  @!P3 IMAD.MOV.U32 R7, RZ, RZ, R6 ;  /* 0x000000ffff07b224 */ /* 0x000fe400078e0006 */
[----:B------:R-:W-:Y:S02]  /*29ee0*/  @!P3 IMAD.MOV.U32 R6, RZ, RZ, R5 ;  /* 0x000000ffff06b224 */ /* 0x000fe400078e0005 */
[----:B------:R-:W-:-:S03]  /*29ef0*/  IMAD.MOV.U32 R13, RZ, RZ, R4 ;  /* 0x000000ffff0d7224 */ /* 0x000fc600078e0004 */
[----:B------:R-:W-:Y:S01]  /*29f00*/  @!PT LDS RZ, [RZ] ;  /* 0x00000000fffff984 */ /* 0x000fe20000000800 */
[----:B------:R-:W-:Y:S01]  /*29f10*/  @!PT LDS RZ, [RZ] ;  /* 0x00000000fffff984 */ /* 0x000fe20000000800 */
[----:B------:R-:W-:Y:S01]  /*29f20*/  @!PT LDS RZ, [RZ] ;  /* 0x00000000fffff984 */ /* 0x000fe20000000800 */
[----:B------:R-:W-:Y:S04]  /*29f30*/  @!P3 LDGSTS.E.BYPASS.LTC128B.128 [R10+0x17c00], desc[UR60][R6.64], !P2 ;  /* 0x17c00000060abfae */ /* 0x000fe8000d101d7c */
[----:B------:R-:W-:Y:S04]  /*29f40*/  @!P3 LDGSTS.E.BYPASS.LTC128B.128 [R10+0x1bc00], desc[UR60][R6.64+0x80], !P1 ;  /* 0x1bc00080060abfae */ /* 0x000fe8000c901d7c */
[----:B------:R0:W-:Y:S02]  /*29f50*/  @!P3 LDGSTS.E.BYPASS.LTC128B.128 [R10+0x1fc00], desc[UR60][R6.64+0x100], !P0 ;  /* 0x1fc00100060abfae */ /* 0x0001e4000c101d7c */
[----:B0-----:R-:W-:-:S07]  /*29f60*/  IMAD.MOV.U32 R6, RZ, RZ, R14 ;  /* 0x000000ffff067224 */ /* 0x001fce00078e000e */
[----:B------:R-:W-:Y:S05]  /*29f70*/  WARPSYNC.COLLECTIVE R15, `(.L_x_857) ;  /* 0x000000000f087348 */ /* 0x000fea0003c00000 */
[----:B------:R0:W1:Y:S02]  /*29f80*/  SHFL.IDX P6, R14, R13, R12, R11 ;  /* 0x0000000c0d0e7389 */ /* 0x00006400000c000b */
[----:B01----:R-:W-:Y:S01]  /*29f90*/  ENDCOLLECTIVE ;  /* 0x000000000000791b */ /* 0x003fe20003800000 */
.L_x_857:
[----:B------:R-:W-:-:S05]  /*29fa0*/  VIADD R7, R0, 0x60 ;  /* 0x0000006000077836 */ /* 0x000fca0000000000 */
[----:B------:R-:W-:Y:S01]  /*29fb0*/  ISETP.GE.AND P4, PT, R7, R2, PT ;  /* 0x000000020700720c */ /* 0x000fe20003f86270 */
[----:B------:R-:W-:Y:S02]  /*29fc0*/  IMAD.MOV.U32 R13, RZ, RZ, R3 ;  /* 0x000000ffff0d7224 */ /* 0x000fe400078e0003 */
[----:B------:R-:W-:Y:S02]  /*29fd0*/  IMAD.MOV.U32 R12, RZ, RZ, 0x7 ;  /* 0x00000007ff0c7424 */ /* 0x000fe400078e00ff */
[----:B------:R-:W-:-:S08]  /*29fe0*/  IMAD.MOV.U32 R5, RZ, RZ, R14 ;  /* 0x000000ffff057224 */ /* 0x000fd000078e000e */
[----:B------:R-:W-:Y:S05]  /*29ff0*/  WARPSYNC.COLLECTIVE R15, `(.L_x_858) ;  /* 0x000000000f087348 */ /* 0x000fea0003c00000 */
[----:B------:R0:W1:Y:S02]  /*2a000*/  SHFL.IDX P6, R14, R13, R12, R11 ;  /* 0x0000000c0d0e7389 */ /* 0x00006400000c000b */
[----:B01----:R-:W-:Y:S01]  /*2a010*/  ENDCOLLECTIVE ;  /* 0x000000000000791b */ /* 0x003fe20003800000 */
.L_x_858:
[----:B------:R-:W-:-:S05]  /*2a020*/  @!P4 LEA R5, P3, R9, R5, 0x1 ;  /* 0x000000050905c211 */ /* 0x000fca00078608ff */
[----:B------:R-:W-:-:S04]  /*2a030*/  @!P4 IMAD.X R6, RZ, RZ, R6, P3 ;  /* 0x000000ffff06c224 */ /* 0x000fc800018e0606 */
[----:B------:R-:W-:Y:S02]  /*2a040*/  @!P4 IMAD.MOV.U32 R7, RZ, RZ, R6 ;  /* 0x000000ffff07c224 */ /* 0x000fe400078e0006 */
[----:B------:R-:W-:Y:S02]  /*2a050*/  IMAD.MOV.U32 R13, RZ, RZ, R4 ;  /* 0x000000ffff0d7224 */ /* 0x000fe400078e0004 */
[----:B------:R-:W-:-:S05]  /*2a060*/  @!P4 IMAD.MOV.U32 R6, RZ, RZ, R5 ;  /* 0x000000ffff06c224 */ /* 0x000fca00078e0005 */
[----:B------:R-:W-:Y:S01]  /*2a070*/  @!PT LDS RZ, [RZ] ;  /* 0x00000000fffff984 */ /* 0x000fe20000000800 */
[----:B------:R-:W-:Y:S01]  /*2a080*/  @!PT LDS RZ, [RZ] ;  /* 0x00000000fffff984 */ /* 0x000fe20000000800 */
[----:B------:R-:W-:Y:S01]  /*2a090*/  @!PT LDS RZ, [RZ] ;  /* 0x00000000fffff984 */ /* 0x000fe20000000800 */
[----:B------:R0:W-:Y:S01]  /*2a0a0*/  @!P4 LDGSTS.E.BYPASS.LTC128B.128 [R10+0x18400], desc[UR60][R6.64], !P2 ;  /* 0x18400000060acfae */ /* 0x0001e2000d101d7c */
[----:B------:R-:W-:-:S03]  /*2a0b0*/  IMAD.MOV.U32 R5, RZ, RZ, R14 ;  /* 0x000000ffff057224 */ /* 0x000fc600078e000e */
[----:B------:R0:W-:Y:S04]  /*2a0c0*/  @!P4 LDGSTS.E.BYPASS.LTC128B.128 [R10+0x1c400], desc[UR60][R6.64+0x80], !P1 ;  /* 0x1c400080060acfae */ /* 0x0001e8000c901d7c */
[----:B0-----:R-:W-:Y:S05]  /*2a0d0*/  WARPSYNC.COLLECTIVE R15, `(.L_x_859) ;  /* 0x000000000f087348 */ /* 0x001fea0003c00000 */
[----:B------:R1:W2:Y:S02]  /*2a0e0*/  SHFL.IDX P6, R14, R13, R12, R11 ;  /* 0x0000000c0d0e7389 */ /* 0x0002a400000c000b */
[----:B012---:R-:W-:Y:S01]  /*2a0f0*/  ENDCOLLECTIVE ;  /* 0x000000000000791b */ /* 0x007fe20003800000 */
.L_x_859:
[----:B------:R-:W-:Y:S01]  /*2a100*/  @!PT LDS RZ, [RZ] ;  /* 0x00000000fffff984 */ /* 0x000fe20000000800 */
[----:B------:R-:W-:Y:S01]  /*2a110*/  @!PT LDS RZ, [RZ] ;  /* 0x00000000fffff984 */ /* 0x000fe20000000800 */
[----:B------:R-:W-:Y:S01]  /*2a120*/  @!PT LDS RZ, [RZ] ;  /* 0x00000000fffff984 */ /* 0x000fe20000000800 */
[----:B------:R0:W-:Y:S01]  /*2a130*/  @!P4 LDGSTS.E.BYPASS.LTC128B.128 [R10+0x20400], desc[UR60][R6.64+0x100], !P0 ;  /* 0x20400100060acfae */ /* 0x0001e2000c101d7c */
[----:B------:R-:W-:Y:S01]  /*2a140*/  IMAD.MOV.U32 R3, RZ, RZ, R14 ;  /* 0x000000ffff037224 */ /* 0x000fe200078e000e */
[----:B------:R-:W-:Y:S06]  /*2a150*/  BRA `(.L_x_860) ;  /* 0xffffffa800907947 */ /* 0x000fec000383ffff */
.L_x_719:
[----:B----4-:R4:W0:Y:S02]  /*2a160*/  SYNCS.PHASECHK.TRANS64.TRYWAIT P0, [R18+URZ+0x36820], R0 ;  /* 0x03682000120075a7 */ /* 0x010824000800017f */
[----:B0-----:R-:W-:Y:S05]  /*2a170*/  @!P0 NANOSLEEP.SYNCS 0x989680 ;  /* 0x009896800000895d */ /* 0x001fea0003900000 */
[----:B------:R-:W0:Y:S02]  /*2a180*/  @!P0 SYNCS.PHASECHK.TRANS64 P0, [R18+URZ+0x36820], R0 ;  /* 0x03682000120085a7 */ /* 0x000e24000800007f */
[----:B0-----:R-:W-:Y:S05]  /*2a190*/  @!P0 BRA `(.L_x_719) ;  /* 0xfffffffc00f08947 */ /* 0x001fea000383ffff */
[----:B------:R-:W-:Y:S05]  /*2a1a0*/  BRA `(.L_x_861) ;  /* 0xffffffac00107947 */ /* 0x000fea000383ffff */
.L_x_728:
[----:B-1----:R1:W2:Y:S02]  /*2a1b0*/  SYNCS.PHASECHK.TRANS64.TRYWAIT P0, [R3+URZ+0x36840], R2 ;  /* 0x03684002030075a7 */ /* 0x0022a4000800017f */
[----:B--2---:R-:W-:Y:S05]  /*2a1c0*/  @!P0 NANOSLEEP.SYNCS 0x989680 ;  /* 0x009896800000895d */ /* 0x004fea0003900000 */
[----:B------:R-:W2:Y:S02]  /*2a1d0*/  @!P0 SYNCS.PHASECHK.TRANS64 P0, [R3+URZ+0x36840], R2 ;  /* 0x03684002030085a7 */ /* 0x000ea4000800007f */
[----:B--2---:R-:W-:Y:S05]  /*2a1e0*/  @!P0 BRA `(.L_x_728) ;  /* 0xfffffffc00f08947 */ /* 0x004fea000383ffff */
[----:B------:R-:W-:Y:S05]  /*2a1f0*/  BRA `(.L_x_862) ;  /* 0xffffffac00ec7947 */ /* 0x000fea000383ffff */
.L_x_735:
[----:B0-----:R0:W1:Y:S02]  /*2a200*/  SYNCS.PHASECHK.TRANS64.TRYWAIT P0, [R3+URZ+0x60], R2 ;  /* 0x00006002030075a7 */ /* 0x001064000800017f */
[----:B-1----:R-:W-:Y:S05]  /*2a210*/  @!P0 NANOSLEEP.SYNCS 0x989680 ;  /* 0x009896800000895d */ /* 0x002fea0003900000 */
[----:B------:R-:W1:Y:S02]  /*2a220*/  @!P0 SYNCS.PHASECHK.TRANS64 P0, [R3+URZ+0x60], R2 ;  /* 0x00006002030085a7 */ /* 0x000e64000800007f */
[----:B-1----:R-:W-:Y:S05]  /*2a230*/  @!P0 BRA `(.L_x_735) ;  /* 0xfffffffc00f08947 */ /* 0x002fea000383ffff */
[----:B------:R-:W-:Y:S05]  /*2a240*/  BRA `(.L_x_863) ;  /* 0xffffffb400007947 */ /* 0x000fea000383ffff */
.L_x_745:
[----:B-1----:R1:W2:Y:S02]  /*2a250*/  SYNCS.PHASECHK.TRANS64.TRYWAIT P0, [R3+URZ+0x36840], R2 ;  /* 0x03684002030075a7 */ /* 0x0022a4000800017f */
[----:B--2---:R-:W-:Y:S05]  /*2a260*/  @!P0 NANOSLEEP.SYNCS 0x989680 ;  /* 0x009896800000895d */ /* 0x004fea0003900000 */
[----:B------:R-:W2:Y:S02]  /*2a270*/  @!P0 SYNCS.PHASECHK.TRANS64 P0, [R3+URZ+0x36840], R2 ;  /* 0x03684002030085a7 */ /* 0x000ea4000800007f */
[----:B--2---:R-:W-:Y:S05]  /*2a280*/  @!P0 BRA `(.L_x_745) ;  /* 0xfffffffc00f08947 */ /* 0x004fea000383ffff */
[----:B------:R-:W-:Y:S05]  /*2a290*/  BRA `(.L_x_864) ;  /* 0xffffffb800cc7947 */ /* 0x000fea000383ffff */
.L_x_752:
[----:B0-----:R0:W1:Y:S02]  /*2a2a0*/  SYNCS.PHASECHK.TRANS64.TRYWAIT P0, [R2+URZ+0x60], R3 ;  /* 0x00006003020075a7 */ /* 0x001064000800017f */
[----:B-1----:R-:W-:Y:S05]  /*2a2b0*/  @!P0 NANOSLEEP.SYNCS 0x989680 ;  /* 0x009896800000895d */ /* 0x002fea0003900000 */
[----:B------:R-:W1:Y:S02]  /*2a2c0*/  @!P0 SYNCS.PHASECHK.TRANS64 P0, [R2+URZ+0x60], R3 ;  /* 0x00006003020085a7 */ /* 0x000e64000800007f */
[----:B-1----:R-:W-:Y:S05]  /*2a2d0*/  @!P0 BRA `(.L_x_752) ;  /* 0xfffffffc00f08947 */ /* 0x002fea000383ffff */
[----:B------:R-:W-:Y:S05]  /*2a2e0*/  BRA `(.L_x_865) ;  /* 0xffffffbc00e07947 */ /* 0x000fea000383ffff */
.L_x_762:
[----:B--2---:R2:W3:Y:S02]  /*2a2f0*/  SYNCS.PHASECHK.TRANS64.TRYWAIT P0, [R2+URZ+0x36840], R3 ;  /* 0x03684003020075a7 */ /* 0x0044e4000800017f */
[----:B---3--:R-:W-:Y:S05]  /*2a300*/  @!P0 NANOSLEEP.SYNCS 0x989680 ;  /* 0x009896800000895d */ /* 0x008fea0003900000 */
[----:B------:R-:W3:Y:S02]  /*2a310*/  @!P0 SYNCS.PHASECHK.TRANS64 P0, [R2+URZ+0x36840], R3 ;  /* 0x03684003020085a7 */ /* 0x000ee4000800007f */
[----:B---3--:R-:W-:Y:S05]  /*2a320*/  @!P0 BRA `(.L_x_762) ;  /* 0xfffffffc00f08947 */ /* 0x008fea000383ffff */
[----:B------:R-:W-:Y:S05]  /*2a330*/  BRA `(.L_x_866) ;  /* 0xffffffc4007c7947 */ /* 0x000fea000383ffff */
.L_x_769:
[----:B0-----:R0:W1:Y:S02]  /*2a340*/  SYNCS.PHASECHK.TRANS64.TRYWAIT P0, [R2+URZ+0x60], R5 ;  /* 0x00006005020075a7 */ /* 0x001064000800017f */
[----:B-1----:R-:W-:Y:S05]  /*2a350*/  @!P0 NANOSLEEP.SYNCS 0x989680 ;  /* 0x009896800000895d */ /* 0x002fea0003900000 */
[----:B------:R-:W1:Y:S02]  /*2a360*/  @!P0 SYNCS.PHASECHK.TRANS64 P0, [R2+URZ+0x60], R5 ;  /* 0x00006005020085a7 */ /* 0x000e64000800007f */
[----:B-1----:R-:W-:Y:S05]  /*2a370*/  @!P0 BRA `(.L_x_769) ;  /* 0xfffffffc00f08947 */ /* 0x002fea000383ffff */
[----:B------:R-:W-:Y:S05]  /*2a380*/  BRA `(.L_x_867) ;  /* 0xffffffc800907947 */ /* 0x000fea000383ffff */
.L_x_781:
[----:B---3--:R3:W4:Y:S02]  /*2a390*/  SYNCS.PHASECHK.TRANS64.TRYWAIT P0, [R0+URZ+0x36860], R2 ;  /* 0x03686002000075a7 */ /* 0x008724000800017f */
[----:B----4-:R-:W-:Y:S05]  /*2a3a0*/  @!P0 NANOSLEEP.SYNCS 0x989680 ;  /* 0x009896800000895d */ /* 0x010fea0003900000 */
[----:B------:R-:W4:Y:S02]  /*2a3b0*/  @!P0 SYNCS.PHASECHK.TRANS64 P0, [R0+URZ+0x36860], R2 ;  /* 0x03686002000085a7 */ /* 0x000f24000800007f */
[----:B----4-:R-:W-:Y:S05]  /*2a3c0*/  @!P0 BRA `(.L_x_781) ;  /* 0xfffffffc00f08947 */ /* 0x010fea000383ffff */
[----:B------:R-:W-:Y:S05]  /*2a3d0*/  BRA `(.L_x_868) ;  /* 0xffffffd000187947 */ /* 0x000fea000383ffff */
.L_x_789:
[----:B------:R-:W4:Y:S01]  /*2a3e0*/  LDL R0, [R1] ;  /* 0x0000000001007983 */ /* 0x000f220000100800 */
[----:B------:R-:W-:Y:S01]  /*2a3f0*/  BSSY B0, `(.L_x_869) ;  /* 0x0000008000007945 */ /* 0x000fe20003800000 */
[----:B------:R-:W-:Y:S02]  /*2a400*/  IMAD.MOV.U32 R12, RZ, RZ, RZ ;  /* 0x000000ffff0c7224 */ /* 0x000fe400078e00ff */
[----:B0-----:R-:W-:Y:S02]  /*2a410*/  IMAD.MOV.U32 R11, RZ, RZ, 0x1f ;  /* 0x0000001fff0b7424 */ /* 0x001fe400078e00ff */
[----:B------:R-:W-:Y:S02]  /*2a420*/  IMAD.MOV.U32 R15, RZ, RZ, -0x1 ;  /* 0xffffffffff0f7424 */ /* 0x000fe400078e00ff */
[----:B----4-:R-:W-:-:S07]  /*2a430*/  IMAD.MOV.U32 R13, RZ, RZ, R0 ;  /* 0x000000ffff0d7224 */ /* 0x010fce00078e0000 */
[----:B-123--:R-:W-:Y:S05]  /*2a440*/  WARPSYNC.COLLECTIVE R15, `(.L_x_870) ;  /* 0x000000000f087348 */ /* 0x00efea0003c00000 */
[----:B------:R0:W4:Y:S02]  /*2a450*/  SHFL.IDX P6, R14, R13, R12, R11 ;  /* 0x0000000c0d0e7389 */ /* 0x00012400000c000b */
[----:B01234-:R-:W-:Y:S01]  /*2a460*/  ENDCOLLECTIVE ;  /* 0x000000000000791b */ /* 0x01ffe20003800000 */
.L_x_870:
[----:B------:R-:W-:Y:S05]  /*2a470*/  BSYNC B0 ;  /* 0x0000000000007941 */ /* 0x000fea0003800000 */
.L_x_869:
        /* <DEDUP_REMOVED lines=9> */
.L_x_871:
[----:B------:R-:W-:Y:S01]  /*2a510*/  ULDC UR4, c[0x0][0xc3c] ;  /* 0x00030f0000047ab9 */ /* 0x000fe20000000800 */
        /* <DEDUP_REMOVED lines=11> */
[C---:B------:R-:W-:Y:S01]  /*2a5d0*/  ISETP.GE.U32.AND P2, PT, R16.reuse, 0x2, PT ;  /* 0x000000021000780c */ /* 0x040fe20003f46070 */
[----:B------:R-:W-:Y:S01]  /*2a5e0*/  IMAD.MOV.U32 R6, RZ, RZ, RZ ;  /* 0x000000ffff067224 */ /* 0x000fe200078e00ff */
[C---:B------:R-:W-:Y:S02]  /*2a5f0*/  ISETP.GE.U32.AND P3, PT, R16.reuse, 0x4, PT ;  /* 0x000000041000780c */ /* 0x040fe40003f66070 */
[C---:B------:R-:W-:Y:S02]  /*2a600*/  ISETP.GE.U32.AND P4, PT, R16.reuse, 0x8, PT ;  /* 0x000000081000780c */ /* 0x040fe40003f86070 */
[----:B------:R-:W-:Y:S01]  /*2a610*/  ISETP.GE.U32.AND P5, PT, R16, 0x10, PT ;  /* 0x000000101000780c */ /* 0x000fe20003fa6070 */
[----:B--2---:R-:W-:Y:S02]  /*2a620*/  @!P1 IMAD.MOV.U32 R4, RZ, RZ, R8 ;  /* 0x000000ffff049224 */ /* 0x004fe400078e0008 */
[----:B------:R-:W-:-:S02]  /*2a630*/  IMAD.MOV.U32 R8, RZ, RZ, RZ ;  /* 0x000000ffff087224 */ /* 0x000fc400078e00ff */
[----:B---3--:R-:W-:Y:S01]  /*2a640*/  @!P1 IMAD.MOV.U32 R6, RZ, RZ, R2 ;  /* 0x000000ffff069224 */ /* 0x008fe200078e0002 */
[----:B------:R-:W-:-:S03]  /*2a650*/  ISETP.NE.AND P1, PT, R16, RZ, PT ;  /* 0x000000ff1000720c */ /* 0x000fc60003f25270 */
[----:B------:R-:W-:-:S04]  /*2a660*/  IMAD R2, R6, R4, RZ ;  /* 0x0000000406027224 */ /* 0x000fc800078e02ff */
[----:B------:R-:W-:-:S07]  /*2a670*/  IMAD.MOV.U32 R13, RZ, RZ, R2 ;  /* 0x000000ffff0d7224 */ /* 0x000fce00078e0002 */
[----:B------:R-:W-:Y:S05]  /*2a680*/  WARPSYNC.COLLECTIVE R15, `(.L_x_872) ;  /* 0x000000000f087348 */ /* 0x000fea0003c00000 */
[----:B------:R0:W1:Y:S02]  /*2a690*/  SHFL.UP P6, R14, R13, R12, R11 ;  /* 0x0400000c0d0e7389 */ /* 0x00006400000c000b */
[----:B01----:R-:W-:Y:S01]  /*2a6a0*/  ENDCOLLECTIVE ;  /* 0x000000000000791b */ /* 0x003fe20003800000 */
.L_x_872:
        /* <DEDUP_REMOVED lines=8> */
.L_x_873:
        /* <DEDUP_REMOVED lines=8> */
.L_x_874:
        /* <DEDUP_REMOVED lines=8> */
.L_x_875:
        /* <DEDUP_REMOVED lines=8> */
.L_x_876:
        /* <DEDUP_REMOVED lines=9> */
.L_x_877:
[----:B------:R-:W-:Y:S01]  /*2a940*/  IMAD.MOV.U32 R9, RZ, RZ, R14 ;  /* 0x000000ffff097224 */ /* 0x000fe200078e000e */
[----:B------:R-:W-:Y:S06]  /*2a950*/  BRA `(.L_x_878) ;  /* 0xffffffd000c87947 */ /* 0x000fec000383ffff */
.L_x_792:
[----:B------:R-:W-:Y:S01]  /*2a960*/  BSSY B0, `(.L_x_879) ;  /* 0x0000008000007945 */ /* 0x000fe20003800000 */
[----:B------:R-:W-:Y:S02]  /*2a970*/  IMAD.MOV.U32 R13, RZ, RZ, R2 ;  /* 0x000000ffff0d7224 */ /* 0x000fe400078e0002 */
[----:B------:R-:W-:Y:S02]  /*2a980*/  IMAD.MOV.U32 R12, RZ, RZ, 0x1 ;  /* 0x00000001ff0c7424 */ /* 0x000fe400078e00ff */
[----:B------:R-:W-:Y:S02]  /*2a990*/  IMAD.MOV.U32 R11, RZ, RZ, RZ ;  /* 0x000000ffff0b7224 */ /* 0x000fe400078e00ff */
[----:B------:R-:W-:-:S07]  /*2a9a0*/  IMAD.MOV.U32 R15, RZ, RZ, -0x1 ;  /* 0xffffffffff0f7424 */ /* 0x000fce00078e00ff */
[----:B0-----:R-:W-:Y:S05]  /*2a9b0*/  WARPSYNC.COLLECTIVE R15, `(.L_x_880) ;  /* 0x000000000f087348 */ /* 0x001fea0003c00000 */
[----:B------:R1:W2:Y:S02]  /*2a9c0*/  SHFL.UP P6, R14, R13, R12, R11 ;  /* 0x0400000c0d0e7389 */ /* 0x0002a400000c000b */
[----:B012---:R-:W-:Y:S01]  /*2a9d0*/  ENDCOLLECTIVE ;  /* 0x000000000000791b */ /* 0x007fe20003800000 */
.L_x_880:
[----:B------:R-:W-:Y:S05]  /*2a9e0*/  BSYNC B0 ;  /* 0x0000000000007941 */ /* 0x000fea0003800000 */
.L_x_879:
        /* <DEDUP_REMOVED lines=10> */
.L_x_881:
        /* <DEDUP_REMOVED lines=8> */
.L_x_882:
        /* <DEDUP_REMOVED lines=8> */
.L_x_883:
        /* <DEDUP_REMOVED lines=8> */
.L_x_884:
        /* <DEDUP_REMOVED lines=9> */
.L_x_885:
[----:B------:R-:W-:Y:S01]  /*2aca0*/  IMAD.MOV.U32 R9, RZ, RZ, R14 ;  /* 0x000000ffff097224 */ /* 0x000fe200078e000e */
[----:B------:R-:W-:Y:S06]  /*2acb0*/  BRA `(.L_x_886) ;  /* 0xffffffd0009c7947 */ /* 0x000fec000383ffff */
.L_x_794:
[----:B------:R-:W-:Y:S01]  /*2acc0*/  BSSY B0, `(.L_x_887) ;  /* 0x0000006000007945 */ /* 0x000fe20003800000 */
[----:B------:R-:W-:Y:S01]  /*2acd0*/  PLOP3.LUT P6, PT, P6, PT, PT, 0x8, 0x0 ;  /* 0x000000000000781c */ /* 0x000fe200037ce170 */
[----:B------:R-:W-:-:S12]  /*2ace0*/  IMAD.MOV.U32 R15, RZ, RZ, -0x1 ;  /* 0xffffffffff0f7424 */ /* 0x000fd800078e00ff */
[----:B0-----:R-:W-:Y:S05]  /*2acf0*/  WARPSYNC.COLLECTIVE R15, `(.L_x_888) ;  /* 0x000000000f087348 */ /* 0x001fea0003c00000 */
[----:B------:R-:W-:Y:S01]  /*2ad00*/  VOTE.ANY R14, PT, P6 ;  /* 0x00000000000e7806 */ /* 0x000fe200030e0100 */
[----:B0-----:R-:W-:Y:S06]  /*2ad10*/  ENDCOLLECTIVE ;  /* 0x000000000000791b */ /* 0x001fec0003800000 */
.L_x_888:
[----:B------:R-:W-:Y:S05]  /*2ad20*/  BSYNC B0 ;  /* 0x0000000000007941 */ /* 0x000fea0003800000 */
.L_x_887:
        /* <DEDUP_REMOVED lines=9> */
.L_x_889:
[----:B------:R-:W-:Y:S02]  /*2adc0*/  IMAD.MOV.U32 R13, RZ, RZ, R6 ;  /* 0x000000ffff0d7224 */ /* 0x000fe400078e0006 */
[----:B------:R-:W-:-:S07]  /*2add0*/  IMAD.MOV.U32 R4, RZ, RZ, R14 ;  /* 0x000000ffff047224 */ /* 0x000fce00078e000e */
[----:B------:R-:W-:Y:S05]  /*2ade0*/  WARPSYNC.COLLECTIVE R15, `(.L_x_890) ;  /* 0x000000000f087348 */ /* 0x000fea0003c00000 */
[----:B------:R0:W1:Y:S02]  /*2adf0*/  SHFL.IDX P6, R14, R13, R12, R11 ;  /* 0x0000000c0d0e7389 */ /* 0x00006400000c000b */
[----:B01----:R-:W-:Y:S01]  /*2ae00*/  ENDCOLLECTIVE ;  /* 0x000000000000791b */ /* 0x003fe20003800000 */
.L_x_890:
[----:B------:R-:W-:Y:S01]  /*2ae10*/  IMAD.MOV.U32 R6, RZ, RZ, R14 ;  /* 0x000000ffff067224 */ /* 0x000fe200078e000e */
[----:B------:R-:W-:Y:S06]  /*2ae20*/  BRA `(.L_x_891) ;  /* 0xffffffd0007c7947 */ /* 0x000fec000383ffff */
.L_x_796:
[----:B------:R-:W-:Y:S01]  /*2ae30*/  BSSY B0, `(.L_x_892) ;  /* 0x0000007000007945 */ /* 0x000fe20003800000 */
[----:B------:R-:W-:Y:S02]  /*2ae40*/  IMAD.MOV.U32 R13, RZ, RZ, R7 ;  /* 0x000000ffff0d7224 */ /* 0x000fe400078e0007 */
[----:B------:R-:W-:Y:S02]  /*2ae50*/  IMAD.MOV.U32 R11, RZ, RZ, 0x1f ;  /* 0x0000001fff0b7424 */ /* 0x000fe400078e00ff */
[----:B------:R-:W-:-:S07]  /*2ae60*/  IMAD.MOV.U32 R15, RZ, RZ, -0x1 ;  /* 0xffffffffff0f7424 */ /* 0x000fce00078e00ff */
[----:B0123--:R-:W-:Y:S05]  /*2ae70*/  WARPSYNC.COLLECTIVE R15, `(.L_x_893) ;  /* 0x000000000f087348 */ /* 0x00ffea0003c00000 */
[----:B------:R4:W0:Y:S02]  /*2ae80*/  SHFL.IDX P6, R14, R13, R12, R11 ;  /* 0x0000000c0d0e7389 */ /* 0x00082400000c000b */
[----:B01234-:R-:W-:Y:S01]  /*2ae90*/  ENDCOLLECTIVE ;  /* 0x000000000000791b */ /* 0x01ffe20003800000 */
.L_x_893:
[----:B------:R-:W-:Y:S05]  /*2aea0*/  BSYNC B0 ;  /* 0x0000000000007941 */ /* 0x000fea0003800000 */
.L_x_892:
[----:B------:R-:W-:Y:S01]  /*2aeb0*/  IMAD.MOV.U32 R7, RZ, RZ, R14 ;  /* 0x000000ffff077224 */ /* 0x000fe200078e000e */
[----:B------:R-:W-:Y:S06]  /*2aec0*/  BRA `(.L_x_894) ;  /* 0xffffffd0006c7947 */ /* 0x000fec000383ffff */
.L_x_800:
[----:B0-----:R0:W1:Y:S02]  /*2aed0*/  SYNCS.PHASECHK.TRANS64.TRYWAIT P0, [R0+URZ+0x36820], R3 ;  /* 0x03682003000075a7 */ /* 0x001064000800017f */
[----:B-1----:R-:W-:Y:S05]  /*2aee0*/  @!P0 NANOSLEEP.SYNCS 0x989680 ;  /* 0x009896800000895d */ /* 0x002fea0003900000 */
[----:B------:R-:W1:Y:S02]  /*2aef0*/  @!P0 SYNCS.PHASECHK.TRANS64 P0, [R0+URZ+0x36820], R3 ;  /* 0x03682003000085a7 */ /* 0x000e64000800007f */
[----:B-1----:R-:W-:Y:S05]  /*2af00*/  @!P0 BRA `(.L_x_800) ;  /* 0xfffffffc00f08947 */ /* 0x002fea000383ffff */
[----:B------:R-:W-:Y:S05]  /*2af10*/  BRA `(.L_x_895) ;  /* 0xffffffd800047947 */ /* 0x000fea000383ffff */
.L_x_801:
        /* <DEDUP_REMOVED lines=11> */
.L_x_897:
[----:B------:R-:W-:Y:S05]  /*2afd0*/  BSYNC B0 ;  /* 0x0000000000007941 */ /* 0x000fea0003800000 */
.L_x_896:
[----:B------:R-:W-:Y:S05]  /*2afe0*/  BRA `(.L_x_898) ;  /* 0xffffffd400ec7947 */ /* 0x000fea000383ffff */
.L_x_802:
[----:B------:R-:W-:Y:S01]  /*2aff0*/  BSSY B0, `(.L_x_899) ;  /* 0x0000006000007945 */ /* 0x000fe20003800000 */
[----:B------:R-:W-:-:S07]  /*2b000*/  IMAD.MOV.U32 R15, RZ, RZ, -0x1 ;  /* 0xffffffffff0f7424 */ /* 0x000fce00078e00ff */
[----:B01----:R-:W-:Y:S05]  /*2b010*/  WARPSYNC.COLLECTIVE R15, `(.L_x_900) ;  /* 0x000000000f0c7348 */ /* 0x003fea0003c00000 */
[----:B------:R-:W-:Y:S02]  /*2b020*/  ELECT P6, UR62, PT ;  /* 0x00000000003e782f */ /* 0x000fe400038c0000 */
[----:B------:R-:W-:Y:S01]  /*2b030*/  MOV R14, UR62 ;  /* 0x0000003e000e7c02 */ /* 0x000fe20008000f00 */
[----:B01----:R-:W-:Y:S10]  /*2b040*/  ENDCOLLECTIVE ;  /* 0x000000000000791b */ /* 0x003ff40003800000 */
.L_x_900:
[----:B------:R-:W-:Y:S05]  /*2b050*/  BSYNC B0 ;  /* 0x0000000000007941 */ /* 0x000fea0003800000 */
.L_x_899:
[----:B------:R-:W-:Y:S05]  /*2b060*/  BRA `(.L_x_901) ;  /* 0xffffffd400e07947 */ /* 0x000fea000383ffff */
.L_x_804:
[----:B0-----:R0:W1:Y:S02]  /*2b070*/  SYNCS.PHASECHK.TRANS64.TRYWAIT P0, [R6+URZ], R5 ;  /* 0x00000005060075a7 */ /* 0x001064000800017f */
[----:B-1----:R-:W-:Y:S05]  /*2b080*/  @!P0 NANOSLEEP.SYNCS 0x989680 ;  /* 0x009896800000895d */ /* 0x002fea0003900000 */
[----:B------:R-:W1:Y:S02]  /*2b090*/  @!P0 SYNCS.PHASECHK.TRANS64 P0, [R6+URZ], R5 ;  /* 0x00000005060085a7 */ /* 0x000e64000800007f */
[----:B-1----:R-:W-:Y:S05]  /*2b0a0*/  @!P0 BRA `(.L_x_804) ;  /* 0xfffffffc00f08947 */ /* 0x002fea000383ffff */
[----:B------:R-:W-:Y:S05]  /*2b0b0*/  BRA `(.L_x_902) ;  /* 0xffffffd800187947 */ /* 0x000fea000383ffff */
.L_x_805:
[----:B-1----:R1:W2:Y:S02]  /*2b0c0*/  SYNCS.PHASECHK.TRANS64.TRYWAIT P0, [R7+URZ], R2 ;  /* 0x00000002070075a7 */ /* 0x0022a4000800017f */
[----:B--2---:R-:W-:Y:S05]  /*2b0d0*/  @!P0 NANOSLEEP.SYNCS 0x989680 ;  /* 0x009896800000895d */ /* 0x004fea0003900000 */
[----:B------:R-:W2:Y:S02]  /*2b0e0*/  @!P0 SYNCS.PHASECHK.TRANS64 P0, [R7+URZ], R2 ;  /* 0x00000002070085a7 */ /* 0x000ea4000800007f */
[----:B--2---:R-:W-:Y:S05]  /*2b0f0*/  @!P0 BRA `(.L_x_805) ;  /* 0xfffffffc00f08947 */ /* 0x004fea000383ffff */
[----:B------:R-:W-:Y:S05]  /*2b100*/  BRA `(.L_x_903) ;  /* 0xffffffd8000c7947 */ /* 0x000fea000383ffff */
.L_x_807:
[----:B--2---:R2:W3:Y:S02]  /*2b110*/  SYNCS.PHASECHK.TRANS64.TRYWAIT P0, [R4+URZ], R5 ;  /* 0x00000005040075a7 */ /* 0x0044e4000800017f */
[----:B---3--:R-:W-:Y:S05]  /*2b120*/  @!P0 NANOSLEEP.SYNCS 0x989680 ;  /* 0x009896800000895d */ /* 0x008fea0003900000 */
[----:B------:R-:W3:Y:S02]  /*2b130*/  @!P0 SYNCS.PHASECHK.TRANS64 P0, [R4+URZ], R5 ;  /* 0x00000005040085a7 */ /* 0x000ee4000800007f */
[----:B---3--:R-:W-:Y:S05]  /*2b140*/  @!P0 BRA `(.L_x_807) ;  /* 0xfffffffc00f08947 */ /* 0x008fea000383ffff */
[----:B------:R-:W-:Y:S05]  /*2b150*/  BRA `(.L_x_904) ;  /* 0xffffffd800107947 */ /* 0x000fea000383ffff */
.L_x_905:
        /* <DEDUP_REMOVED lines=10> */
.L_x_3024:


//--------------------- .text._ZN7cutlass13device_kernelIN5flash11enable_sm90INS1_16FlashAttnFwdSm90INS1_25CollectiveMainloopFwdSm90ILi2EN4cute5tupleIJNS5_1CILi1EEES8_S8_EEENS6_IJNS7_ILi128EEENS7_ILi96EEENS7_ILi192EEEEEELi192ENS_10bfloat16_tEfNS_4arch4Sm90ELb0ELb1ELb0ELb0ELb0ELb0ELb0ELb1ELb1ELb1ELb1ELb0EEENS1_21CollectiveEpilogueFwdINS6_IJSA_SC_SB_EEES9_SE_SG_Li256ELb0ELb1ELb1ELb0EEENS1_19SingleTileSchedulerILb0ELb1ELb1ELi128EEEEEEEEEvNT_6ParamsE --------------------------
	.section	.text._ZN7cutlass13device_kernelIN5flash11enable_sm90INS1_16FlashAttnFwdSm90INS1_25CollectiveMainloopFwdSm90ILi2EN4cute5tupleIJNS5_1CILi1EEES8_S8_EEENS6_IJNS7_ILi128EEENS7_ILi96EEENS7_ILi192EEEEEELi192ENS_10bfloat16_tEfNS_4arch4Sm90ELb0ELb1ELb0ELb0ELb0ELb0ELb0ELb1ELb1ELb1ELb1ELb0EEENS1_21CollectiveEpilogueFwdINS6_IJSA_SC_SB_EEES9_SE_SG_Li256ELb0ELb1ELb1ELb0EEENS1_19SingleTileSchedulerILb0ELb1ELb1ELi128EEEEEEEEEvNT_6ParamsE,"ax",@progbits
	.align	128
.text._ZN7cutlass13device_kernelIN5flash11enable_sm90INS1_16FlashAttnFwdSm90INS1_25CollectiveMainloopFwdSm90ILi2EN4cute5tupleIJNS5_1CILi1EEES8_S8_EEENS6_IJNS7_ILi128EEENS7_ILi96EEENS7_ILi192EEEEEELi192ENS_10bfloat16_tEfNS_4arch4Sm90ELb0ELb1ELb0ELb0ELb0ELb0ELb0ELb1ELb1ELb1ELb1ELb0EEENS1_21CollectiveEpilogueFwdINS6_IJSA_SC_SB_EEES9_SE_SG_Li256ELb0ELb1ELb1ELb0EEENS1_19SingleTileSchedulerILb0ELb1ELb1ELi128EEEEEEEEEvNT_6ParamsE:
        .type           _ZN7cutlass13device_kernelIN5flash11enable_sm90INS1_16FlashAttnFwdSm90INS1_25CollectiveMainloopFwdSm90ILi2EN4cute5tupleIJNS5_1CILi1EEES8_S8_EEENS6_IJNS7_ILi128EEENS7_ILi96EEENS7_ILi192EEEEEELi192ENS_10bfloat16_tEfNS_4arch4Sm90ELb0ELb1ELb0ELb0ELb0ELb0ELb0ELb1ELb1ELb1ELb1ELb0EEENS1_21CollectiveEpilogueFwdINS6_IJSA_SC_SB_EEES9_SE_SG_Li256ELb0ELb1ELb1ELb0EEENS1_19SingleTileSchedulerILb0ELb1ELb1ELi128EEEEEEEEEvNT_6ParamsE,@function
        .size           _ZN7cutlass13device_kernelIN5flash11enable_sm90INS1_16FlashAttnFwdSm90INS1_25CollectiveMainloopFwdSm90ILi2EN4cute5tupleIJNS5_1CILi1EEES8_S8_EEENS6_IJNS7_ILi128EEENS7_ILi96EEENS7_ILi192EEEEEELi192ENS_10bfloat16_tEfNS_4arch4Sm90ELb0ELb1ELb0ELb0ELb0ELb0ELb0ELb1ELb1ELb1ELb1ELb0EEENS1_21CollectiveEpilogueFwdINS6_IJSA_SC_SB_EEES9_SE_SG_Li256ELb0ELb1ELb1ELb0EEENS1_19SingleTileSchedulerILb0ELb1ELb1ELi128EEEEEEEEEvNT_6ParamsE,(.L_x_3025 - _ZN7cutlass13device_kernelIN5flash11enable_sm90INS1_16FlashAttnFwdSm90INS1_25CollectiveMainloopFwdSm90ILi2EN4cute5tupleIJNS5_1CILi1EEES8_S8_EEENS6_IJNS7_ILi128EEENS7_ILi96EEENS7_ILi192EEEEEELi192ENS_10bfloat16_tEfNS_4arch4Sm90ELb0ELb1ELb0ELb0ELb0ELb0ELb0ELb1ELb1ELb1ELb1ELb0EEENS1_21CollectiveEpilogueFwdINS6_IJSA_SC_SB_EEES9_SE_SG_Li256ELb0ELb1ELb1ELb0EEENS1_19SingleTileSchedulerILb0ELb1ELb1ELi128EEEEEEEEEvNT_6ParamsE)
        .other          _ZN7cutlass13device_kernelIN5flash11enable_sm90INS1_16FlashAttnFwdSm90INS1_25CollectiveMainloopFwdSm90ILi2EN4cute5tupleIJNS5_1CILi1EEES8_S8_EEENS6_IJNS7_ILi128EEENS7_ILi96EEENS7_ILi192EEEEEELi192ENS_10bfloat16_tEfNS_4arch4Sm90ELb0ELb1ELb0ELb0ELb0ELb0ELb0ELb1ELb1ELb1ELb1ELb0EEENS1_21CollectiveEpilogueFwdINS6_IJSA_SC_SB_EEES9_SE_SG_Li256ELb0ELb1ELb1ELb0EEENS1_19SingleTileSchedulerILb0ELb1ELb1ELi128EEEEEEEEEvNT_6ParamsE,@"STO_CUDA_ENTRY STV_DEFAULT"
_ZN7cutlass13device_kernelIN5flash11enable_sm90INS1_16FlashAttnFwdSm90INS1_25CollectiveMainloopFwdSm90ILi2EN4cute5tupleIJNS5_1CILi1EEES8_S8_EEENS6_IJNS7_ILi128EEENS7_ILi96EEENS7_ILi192EEEEEELi192ENS_10bfloat16_tEfNS_4arch4Sm90ELb0ELb1ELb0ELb0ELb0ELb0ELb0ELb1ELb1ELb1ELb1ELb0EEENS1_21CollectiveEpilogueFwdINS6_IJSA_SC_SB_EEES9_SE_SG_Li256ELb0ELb1ELb1ELb0EEENS1_19SingleTileSchedulerILb0ELb1ELb1ELi128EEEEEEEEEvNT_6ParamsE:
        /* <DEDUP_REMOVED lines=18> */
.L_x_907:
[----:B------:R-:W-:Y:S05]  /*0120*/  BSYNC B0 ;  /* 0x0000000000007941 */ /* 0x000fea0003800000 */
.L_x_906:
        /* <DEDUP_REMOVED lines=41> */
.L_x_908:
        /* <DEDUP_REMOVED lines=22> */
.L_x_909:
        /* <DEDUP_REMOVED lines=18> */
.L_x_910:
        /* <DEDUP_REMOVED lines=22> */
.L_x_911:
        /* <DEDUP_REMOVED lines=22> */
.L_x_912:
        /* <DEDUP_REMOVED lines=9> */
.L_x_915:
        /* <DEDUP_REMOVED lines=19> */
[----:B0-----:R-:W0:Y:S01]  /*0ac0*/  LDC.64 R2, c[0x0][0x418] ;  /* 0x00010600ff027b82 */ /* 0x001e220000000a00 */
[----:B------:R-:W-:Y:S01]  /*0ad0*/  ULDC UR4, c[0x0][0x448] ;  /* 0x0001120000047ab9 */ /* 0x000fe20000000800 */
[----:B------:R-:W1:Y:S01]  /*0ae0*/  S2R R0, SR_TID.X ;  /* 0x0000000000007919 */ /* 0x000e620000002100 */
[----:B------:R-:W-:-:S03]  /*0af0*/  UISETP.NE.AND UP0, UPT, UR4, 0x1, UPT ;  /* 0x000000010400788c */ /* 0x000fc6000bf05270 */
[----:B------:R-:W-:Y:S02]  /*0b00*/  ULDC.64 UR4, c[0x0][0x9e0] ;  /* 0x0002780000047ab9 */ /* 0x000fe40000000a00 */
[----:B------:R-:W2:Y:S01]  /*0b10*/  LDC R22, c[0x0][0x288] ;  /* 0x0000a200ff167b82 */ /* 0x000ea20000000800 */
[----:B------:R-:W-:-:S05]  /*0b20*/  UISETP.GE.AND UP1, UPT, UR5, 0x1, UPT ;  /* 0x000000010500788c */ /* 0x000fca000bf26270 */
[----:B------:R-:W-:Y:S01]  /*0b30*/  @UP0 ULDC UR9, c[0x0][0x44c] ;  /* 0x0001130000090ab9 */ /* 0x000fe20000000800 */
[----:B------:R-:W-:Y:S01]  /*0b40*/  @UP0 ULDC UR11, c[0x0][0x450] ;  /* 0x00011400000b0ab9 */ /* 0x000fe20000000800 */
[----:B------:R-:W3:Y:S01]  /*0b50*/  LDC R16, c[0x0][0x424] ;  /* 0x00010900ff107b82 */ /* 0x000ee20000000800 */
[----:B------:R-:W-:-:S07]  /*0b60*/  PLOP3.LUT P1, PT, PT, PT, UP1, 0x80, 0x0 ;  /* 0x000000000000781c */ /* 0x000fce0003f2f018 */
[----:B------:R-:W4:Y:S01]  /*0b70*/  LDC R5, c[0x0][0x2f0] ;  /* 0x0000bc00ff057b82 */ /* 0x000f220000000800 */
[----:B0-----:R-:W-:-:S04]  /*0b80*/  ISETP.NE.U32.AND P0, PT, R2, RZ, PT ;  /* 0x000000ff0200720c */ /* 0x001fc80003f05070 */
[----:B------:R-:W-:-:S03]  /*0b90*/  ISETP.NE.AND.EX P0, PT, R3, RZ, PT, P0 ;  /* 0x000000ff0300720c */ /* 0x000fc60003f05300 */
[----:B------:R-:W0:Y:S01]  /*0ba0*/  S2UR UR38, SR_CTAID.X ;  /* 0x00000000002679c3 */ /* 0x000e220000002500 */
[----:B--2---:R-:W-:Y:S01]  /*0bb0*/  IADD3 R3, -R22, 0x1, RZ ;  /* 0x0000000116037810 */ /* 0x004fe20007ffe1ff */
[----:B-1----:R-:W-:Y:S01]  /*0bc0*/  VIADD R120, R0, 0xffffff80 ;  /* 0xffffff8000787836 */ /* 0x002fe20000000000 */
[----:B---3--:R-:W-:-:S05]  /*0bd0*/  SEL R16, R16, 0x1, P0 ;  /* 0x0000000110107807 */ /* 0x008fca0000000000 */
[CC--:B----4-:R-:W-:Y:S02]  /*0be0*/  IMAD R3, R16.reuse, R5.reuse, R3 ;  /* 0x0000000510037224 */ /* 0x0d0fe400078e0203 */
[----:B------:R-:W-:-:S03]  /*0bf0*/  IMAD R18, R16, R5, RZ ;  /* 0x0000000510127224 */ /* 0x000fc600078e02ff */
[----:B------:R-:W-:Y:S01]  /*0c00*/  R2UR UR10, R3 ;  /* 0x00000000030a72ca */ /* 0x000fe200000e0000 */
[----:B0-----:R-:W-:-:S04]  /*0c10*/  USHF.L.U32 UR38, UR38, 0x7, URZ ;  /* 0x0000000726267899 */ /* 0x001fc8000800063f */
[----:B------:R-:W-:Y:S02]  /*0c20*/  @UP0 UIADD3 UR8, UR38, 0x7f, URZ ;  /* 0x0000007f26080890 */ /* 0x000fe4000fffe03f */
[----:B------:R-:W-:Y:S02]  /*0c30*/  UIADD3 UR7, UR38, 0x7f, URZ ;  /* 0x0000007f26077890 */ /* 0x000fe4000fffe03f */
[----:B------:R-:W-:-:S04]  /*0c40*/  UIMAD.WIDE.U32 UR8, UR8, UR9, URZ ;  /* 0x00000009080872a5 */ /* 0x000fc8000f8e003f */
[----:B------:R-:W-:-:S04]  /*0c50*/  @UP0 USHF.R.U32.HI UR7, URZ, UR11, UR9 ;  /* 0x0000000b3f070299 */ /* 0x000fc80008011609 */
[----:B------:R-:W-:-:S04]  /*0c60*/  UIADD3 UR7, UR10, UR7, URZ ;  /* 0x000000070a077290 */ /* 0x000fc8000fffe03f */
[----:B------:R-:W-:-:S06]  /*0c70*/  UIADD3 UR4, UR7, UR4, URZ ;  /* 0x0000000407047290 */ /* 0x000fcc000fffe03f */
[----:B------:R-:W-:Y:S01]  /*0c80*/  IMAD.U32 R0, RZ, RZ, UR4 ;  /* 0x00000004ff007e24 */ /* 0x000fe2000f8e00ff */
[----:B------:R-:W-:Y:S06]  /*0c90*/  @!P1 BRA `(.L_x_917) ;  /* 0x0000000000409947 */ /* 0x000fec0003800000 */
[----:B------:R-:W-:Y:S01]  /*0ca0*/  ISETP.LT.AND P0, PT, RZ, UR7, PT ;  /* 0x00000007ff007c0c */ /* 0x000fe2000bf01270 */
[----:B------:R-:W-:-:S12]  /*0cb0*/  UIADD3 UR4, UR7, -0x1, URZ ;  /* 0xffffffff07047890 */ /* 0x000fd8000fffe03f */
[----:B------:R-:W-:Y:S05]  /*0cc0*/  @P0 BRA `(.L_x_918) ;  /* 0x00000000001c0947 */ /* 0x000fea0003800000 */
[----:B------:R-:W-:Y:S02]  /*0cd0*/  UISETP.NE.AND UP1, UPT, UR5, 0x1, UPT ;  /* 0x000000010500788c */ /* 0x000fe4000bf25270 */
[----:B------:R-:W-:-:S09]  /*0ce0*/  UIADD3 UR4, -UR7, URZ, URZ ;  /* 0x0000003f07047290 */ /* 0x000fd2000fffe13f */
[----:B------:R-:W-:Y:S02]  /*0cf0*/  @UP1 ULDC.64 UR10, c[0x0][0x9e8] ;  /* 0x00027a00000a1ab9 */ /* 0x000fe40000000a00 */
[----:B------:R-:W-:-:S04]  /*0d00*/  UIMAD.WIDE.U32 UR8, UR4, UR10, URZ ;  /* 0x0000000a040872a5 */ /* 0x000fc8000f8e003f */
[----:B------:R-:W-:-:S04]  /*0d10*/  @UP1 USHF.R.U32.HI UR4, URZ, UR11, UR9 ;  /* 0x0000000b3f041299 */ /* 0x000fc80008011609 */
[----:B------:R-:W-:Y:S01]  /*0d20*/  ULOP3.LUT UR4, URZ, UR4, URZ, 0x33, !UPT ;  /* 0x000000043f047292 */ /* 0x000fe2000f8e333f */
[----:B------:R-:W-:Y:S11]  /*0d30*/  BRA `(.L_x_919) ;  /* 0x0000000000107947 */ /* 0x000ff60003800000 */
.L_x_918:
[----:B------:R-:W-:-:S11]  /*0d40*/  UISETP.NE.AND UP1, UPT, UR5, 0x1, UPT ;  /* 0x000000010500788c */ /* 0x000fd6000bf25270 */
[----:B------:R-:W-:Y:S02]  /*0d50*/  @UP1 ULDC.64 UR10, c[0x0][0x9e8] ;  /* 0x00027a00000a1ab9 */ /* 0x000fe40000000a00 */
[----:B------:R-:W-:-:S04]  /*0d60*/  UIMAD.WIDE.U32 UR8, UR4, UR10, URZ ;  /* 0x0000000a040872a5 */ /* 0x000fc8000f8e003f */
[----:B------:R-:W-:-:S12]  /*0d70*/  @UP1 USHF.R.U32.HI UR4, URZ, UR11, UR9 ;  /* 0x0000000b3f041299 */ /* 0x000fd80008011609 */
.L_x_919:
[----:B------:R-:W-:-:S06]  /*0d80*/  UIMAD UR4, UR4, UR5, UR5 ;  /* 0x00000005040472a4 */ /* 0x000fcc000f8e0205 */
[----:B------:R-:W-:-:S07]  /*0d90*/  VIMNMX R0, R0, UR4, PT ;  /* 0x0000000400007c48 */ /* 0x000fce000bfe0100 */
.L_x_917:
[-C--:B------:R-:W-:Y:S01]  /*0da0*/  IMAD R22, R16, R5.reuse, -R22 ;  /* 0x0000000510167224 */ /* 0x080fe200078e0a16 */
[----:B------:R-:W-:Y:S01]  /*0db0*/  @UP0 ULDC UR8, c[0x0][0x44c] ;  /* 0x0001130000080ab9 */ /* 0x000fe20000000800 */
[----:B------:R-:W-:Y:S01]  /*0dc0*/  VIADD R2, R0, 0x5f ;  /* 0x0000005f00027836 */ /* 0x000fe20000000000 */
[----:B------:R-:W-:Y:S01]  /*0dd0*/  UIMAD.WIDE.U32 UR8, UR38, UR8, URZ ;  /* 0x00000008260872a5 */ /* 0x000fe2000f8e003f */
[----:B------:R-:W-:Y:S01]  /*0de0*/  IMAD R0, R16, R5, 0x5f ;  /* 0x0000005f10007424 */ /* 0x000fe200078e0205 */
[----:B------:R-:W-:Y:S01]  /*0df0*/  R2UR UR7, R22 ;  /* 0x00000000160772ca */ /* 0x000fe200000e0000 */
[----:B------:R-:W-:Y:S01]  /*0e00*/  @UP0 ULDC UR10, c[0x0][0x450] ;  /* 0x00011400000a0ab9 */ /* 0x000fe20000000800 */
[----:B------:R-:W-:Y:S01]  /*0e10*/  IMAD.HI R2, R2, 0x2aaaaaab, RZ ;  /* 0x2aaaaaab02027827 */ /* 0x000fe200078e02ff */
[----:B------:R-:W-:Y:S01]  /*0e20*/  UMOV UR4, UR38 ;  /* 0x0000002600047c82 */ /* 0x000fe20008000000 */
[----:B------:R-:W-:Y:S02]  /*0e30*/  @UP0 USHF.R.U32.HI UR4, URZ, UR10, UR9 ;  /* 0x0000000a3f040299 */ /* 0x000fe40008011609 */
[----:B------:R-:W-:Y:S01]  /*0e40*/  IMAD.HI R0, R0, 0x2aaaaaab, RZ ;  /* 0x2aaaaaab00007827 */ /* 0x000fe200078e02ff */
[----:B------:R-:W-:-:S04]  /*0e50*/  SHF.R.U32.HI R5, RZ, 0x1f, R2 ;  /* 0x0000001fff057819 */ /* 0x000fc80000011602 */
[----:B------:R-:W-:Y:S02]  /*0e60*/  SHF.R.U32.HI R3, RZ, 0x1f, R0 ;  /* 0x0000001fff037819 */ /* 0x000fe40000011600 */
[----:B------:R-:W-:Y:S01]  /*0e70*/  UIADD3 UR4, UR7, UR4, URZ ;  /* 0x0000000407047290 */ /* 0x000fe2000fffe03f */
[----:B------:R-:W-:Y:S02]  /*0e80*/  LEA.HI.SX32 R2, R2, R5, 0x1c ;  /* 0x0000000502027211 */ /* 0x000fe400078fe2ff */
[----:B------:R-:W-:Y:S01]  /*0e90*/  ULDC UR7, c[0x0][0x9dc] ;  /* 0x0002770000077ab9 */ /* 0x000fe20000000800 */
[----:B------:R-:W-:Y:S01]  /*0ea0*/  LEA.HI.SX32 R3, R0, R3, 0x1c ;  /* 0x0000000300037211 */ /* 0x000fe200078fe2ff */
[----:B------:R-:W-:-:S03]  /*0eb0*/  UIADD3 UR7, UR4, -UR7, URZ ;  /* 0x8000000704077290 */ /* 0x000fc6000fffe03f */
[----:B------:R-:W-:Y:S01]  /*0ec0*/  VIMNMX R23, R3, R2, PT ;  /* 0x0000000203177248 */ /* 0x000fe20003fe0100 */
[----:B------:R-:W-:Y:S08]  /*0ed0*/  @!P1 BRA `(.L_x_920) ;  /* 0x0000000000449947 */ /* 0x000ff00003800000 */
[----:B------:R-:W-:-:S06]  /*0ee0*/  UISETP.GT.AND UP0, UPT, UR4, -0x1, UPT ;  /* 0xffffffff0400788c */ /* 0x000fcc000bf04270 */
[----:B------:R-:W-:-:S13]  /*0ef0*/  PLOP3.LUT P0, PT, PT, PT, UP0, 0x80, 0x0 ;  /* 0x000000000000781c */ /* 0x000fda0003f0f008 */
[----:B------:R-:W-:Y:S05]  /*0f00*/  @P0 BRA `(.L_x_921) ;  /* 0x00000000001c0947 */ /* 0x000fea0003800000 */
[----:B------:R-:W-:Y:S02]  /*0f10*/  UISETP.NE.AND UP0, UPT, UR5, 0x1, UPT ;  /* 0x000000010500788c */ /* 0x000fe4000bf05270 */
[----:B------:R-:W-:-:S09]  /*0f20*/  ULOP3.LUT UR4, URZ, UR4, URZ, 0x33, !UPT ;  /* 0x000000043f047292 */ /* 0x000fd2000f8e333f */
[----:B------:R-:W-:Y:S02]  /*0f30*/  @UP0 ULDC.64 UR10, c[0x0][0x9e8] ;  /* 0x00027a00000a0ab9 */ /* 0x000fe40000000a00 */
[----:B------:R-:W-:-:S04]  /*0f40*/  UIMAD.WIDE.U32 UR8, UR4, UR10, URZ ;  /* 0x0000000a040872a5 */ /* 0x000fc8000f8e003f */
[----:B------:R-:W-:-:S04]  /*0f50*/  @UP0 USHF.R.U32.HI UR4, URZ, UR11, UR9 ;  /* 0x0000000b3f040299 */ /* 0x000fc80008011609 */
[----:B------:R-:W-:Y:S01]  /*0f60*/  ULOP3.LUT UR4, URZ, UR4, URZ, 0x33, !UPT ;  /* 0x000000043f047292 */ /* 0x000fe2000f8e333f */
[----:B------:R-:W-:Y:S11]  /*0f70*/  BRA `(.L_x_922) ;  /* 0x0000000000107947 */ /* 0x000ff60003800000 */
.L_x_921:
[----:B------:R-:W-:-:S11]  /*0f80*/  UISETP.NE.AND UP0, UPT, UR5, 0x1, UPT ;  /* 0x000000010500788c */ /* 0x000fd6000bf05270 */
[----:B------:R-:W-:Y:S02]  /*0f90*/  @UP0 ULDC.64 UR10, c[0x0][0x9e8] ;  /* 0x00027a00000a0ab9 */ /* 0x000fe40000000a00 */
[----:B------:R-:W-:-:S04]  /*0fa0*/  UIMAD.WIDE.U32 UR8, UR4, UR10, URZ ;  /* 0x0000000a040872a5 */ /* 0x000fc8000f8e003f */
[----:B------:R-:W-:-:S12]  /*0fb0*/  @UP0 USHF.R.U32.HI UR4, URZ, UR11, UR9 ;  /* 0x0000000b3f040299 */ /* 0x000fd80008011609 */
.L_x_922:
[----:B------:R-:W-:-:S04]  /*0fc0*/  UIMAD UR4, UR4, UR5, URZ ;  /* 0x00000005040472a4 */ /* 0x000fc8000f8e023f */
[----:B------:R-:W-:-:S04]  /*0fd0*/  UISETP.LT.AND UP0, UPT, UR7, UR4, UPT ;  /* 0x000000040700728c */ /* 0x000fc8000bf01270 */
[----:B------:R-:W-:-:S12]  /*0fe0*/  USEL UR7, UR7, UR4, !UP0 ;  /* 0x0000000407077287 */ /* 0x000fd8000c000000 */
.L_x_920:
[----:B------:R-:W-:Y:S02]  /*0ff0*/  UIMAD.WIDE UR4, UR7, 0x2aaaaaab, URZ ;  /* 0x2aaaaaab070478a5 */ /* 0x000fe4000f8e023f */
[----:B------:R-:W-:Y:S02]  /*1000*/  USHF.R.U32.HI UR11, URZ, 0x10, UR6 ;  /* 0x000000103f0b7899 */ /* 0x000fe40008011606 */
[----:B------:R-:W-:Y:S02]  /*1010*/  USHF.R.U32.HI UR4, URZ, 0x1f, UR5 ;  /* 0x0000001f3f047899 */ /* 0x000fe40008011605 */
[----:B------:R-:W-:Y:S02]  /*1020*/  ULOP3.LUT UR7, UR6, 0xffff, URZ, 0xc0, !UPT ;  /* 0x0000ffff06077892 */ /* 0x000fe4000f8ec03f */
[----:B------:R-:W-:-:S04]  /*1030*/  ULEA.HI.SX32 UR4, UR5, UR4, 0x1c ;  /* 0x0000000405047291 */ /* 0x000fc8000f8fe23f */
[----:B------:R-:W-:-:S04]  /*1040*/  UISETP.LT.AND UP0, UPT, URZ, UR4, UPT ;  /* 0x000000043f00728c */ /* 0x000fc8000bf01270 */
[----:B------:R-:W-:Y:S02]  /*1050*/  USEL UR10, URZ, UR4, !UP0 ;  /* 0x000000043f0a7287 */ /* 0x000fe4000c000000 */
[----:B------:R-:W-:Y:S01]  /*1060*/  UISETP.NE.AND UP0, UPT, UR11, URZ, UPT ;  /* 0x0000003f0b00728c */ /* 0x000fe2000bf05270 */
[----:B------:R-:W-:-:S03]  /*1070*/  UMOV UR4, URZ ;  /* 0x0000003f00047c82 */ /* 0x000fc60008000000 */
[----:B------:R-:W-:-:S07]  /*1080*/  ISETP.GT.AND P0, PT, R23, UR10, PT ;  /* 0x0000000a17007c0c */ /* 0x000fce000bf04270 */
[----:B------:R-:W-:-:S06]  /*1090*/  @!UP0 ULDC UR11, c[0x0][0x9f0] ;  /* 0x00027c00000b8ab9 */ /* 0x000fcc0000000800 */
[----:B------:R-:W-:Y:S05]  /*10a0*/  @!P0 BRA `(.L_x_923) ;  /* 0x00000000008c8947 */ /* 0x000fea0003800000 */
[----:B------:R-:W-:Y:S01]  /*10b0*/  IMAD.U32 R4, RZ, RZ, UR11 ;  /* 0x0000000bff047e24 */ /* 0x000fe2000f8e00ff */
[----:B------:R-:W-:-:S04]  /*10c0*/  UMOV UR4, URZ ;  /* 0x0000003f00047c82 */ /* 0x000fc80008000000 */
[----:B------:R-:W-:-:S04]  /*10d0*/  IABS R0, R4 ;  /* 0x0000000400007213 */ /* 0x000fc80000000000 */
[----:B------:R-:W-:Y:S02]  /*10e0*/  R2UR UR12, R0 ;  /* 0x00000000000c72ca */ /* 0x000fe400000e0000 */
[----:B------:R-:W-:Y:S02]  /*10f0*/  IADD3 R0, R4, -0x1, R23 ;  /* 0xffffffff04007810 */ /* 0x000fe40007ffe017 */
[----:B------:R-:W-:Y:S02]  /*1100*/  IABS R4, R4 ;  /* 0x0000000400047213 */ /* 0x000fe40000000000 */
[----:B------:R-:W-:-:S03]  /*1110*/  R2UR UR6, R0 ;  /* 0x00000000000672ca */ /* 0x000fc600000e0000 */
[----:B------:R-:W-:-:S04]  /*1120*/  IMAD.MOV R4, RZ, RZ, -R4 ;  /* 0x000000ffff047224 */ /* 0x000fc800078e0a04 */
[----:B------:R-:W0:Y:S06]  /*1130*/  I2F.RP R2, UR12 ;  /* 0x0000000c00027d06 */ /* 0x000e2c0008209400 */
[----:B------:R-:W-:-:S06]  /*1140*/  UIADD3 UR6, -UR10, UR6, URZ ;  /* 0x000000060a067290 */ /* 0x000fcc000fffe13f */
[----:B------:R-:W-:Y:S01]  /*1150*/  IMAD.U32 R0, RZ, RZ, UR6 ;  /* 0x00000006ff007e24 */ /* 0x000fe2000f8e00ff */
[----:B------:R-:W-:Y:S01]  /*1160*/  ULOP3.LUT UR6, UR6, UR11, URZ, 0x3c, !UPT ;  /* 0x0000000b06067292 */ /* 0x000fe2000f8e3c3f */
[----:B0-----:R-:W0:Y:S03]  /*1170*/  MUFU.RCP R2, R2 ;  /* 0x0000000200027308 */ /* 0x001e260000001000 */
[----:B------:R-:W-:-:S04]  /*1180*/  IABS R0, R0 ;  /* 0x0000000000007213 */ /* 0x000fc80000000000 */
[----:B------:R-:W-:Y:S01]  /*1190*/  R2UR UR9, R0 ;  /* 0x00000000000972ca */ /* 0x000fe200000e0000 */
[----:B------:R-:W-:Y:S02]  /*11a0*/  IMAD.MOV.U32 R0, RZ, RZ, R4 ;  /* 0x000000ffff007224 */ /* 0x000fe400078e0004 */
[----:B0-----:R-:W-:-:S06]  /*11b0*/  VIADD R3, R2, 0xffffffe ;  /* 0x0ffffffe02037836 */ /* 0x001fcc0000000000 */
        /* <DEDUP_REMOVED lines=18> */
.L_x_923:
[----:B------:R-:W-:Y:S02]  /*12e0*/  UIMAD UR5, UR7, UR4, UR10 ;  /* 0x00000004070572a4 */ /* 0x000fe4000f8e020a */
[----:B------:R-:W-:Y:S01]  /*12f0*/  IMAD.U32 R0, RZ, RZ, UR4 ;  /* 0x00000004ff007e24 */ /* 0x000fe2000f8e00ff */
[----:B------:R-:W-:Y:S02]  /*1300*/  PLOP3.LUT P0, PT, PT, PT, PT, 0x80, 0x0 ;  /* 0x000000000000781c */ /* 0x000fe40003f0f070 */
[----:B------:R-:W-:Y:S02]  /*1310*/  CS2R R2, SRZ ;  /* 0x0000000000027805 */ /* 0x000fe4000001ff00 */
[----:B------:R-:W-:Y:S02]  /*1320*/  CS2R R118, SRZ ;  /* 0x0000000000767805 */ /* 0x000fe4000001ff00 */
[----:B------:R-:W-:Y:S02]  /*1330*/  CS2R R116, SRZ ;  /* 0x0000000000747805 */ /* 0x000fe4000001ff00 */
[----:B------:R-:W-:Y:S01]  /*1340*/  VIADDMNMX R23, R0, UR5, R23, PT ;  /* 0x0000000500177c46 */ /* 0x000fe2000b800117 */
[----:B------:R-:W-:Y:S01]  /*1350*/  IMAD.U32 R17, RZ, RZ, UR5 ;  /* 0x00000005ff117e24 */ /* 0x000fe2000f8e00ff */
[----:B------:R-:W-:-:S02]  /*1360*/  CS2R R114, SRZ ;  /* 0x0000000000727805 */ /* 0x000fc4000001ff00 */
[----:B------:R-:W-:Y:S02]  /*1370*/  CS2R R112, SRZ ;  /* 0x0000000000707805 */ /* 0x000fe4000001ff00 */
[----:B------:R-:W-:Y:S02]  /*1380*/  ISETP.GT.AND P1, PT, R23, UR5, PT ;  /* 0x0000000517007c0c */ /* 0x000fe4000bf24270 */
        /* <DEDUP_REMOVED lines=49> */
[----:B------:R-:W-:-:S05]  /*16a0*/  SHF.R.S32.HI R74, RZ, 0x7, R72 ;  /* 0x00000007ff4a7819 */ /* 0x000fca0000011448 */
[----:B------:R-:W1:Y:S01]  /*16b0*/  SHFL.IDX PT, R0, R74, RZ, 0x1f ;  /* 0x00001fff4a007589 */ /* 0x000e6200000e0000 */
[----:B0-----:R-:W-:-:S04]  /*16c0*/  ULEA UR57, UR6, UR57, 0x18 ;  /* 0x0000003906397291 */ /* 0x001fc8000f8ec03f */
[----:B------:R-:W-:-:S04]  /*16d0*/  UIADD3 UR6, UR57, 0x12400, URZ ;  /* 0x0001240039067890 */ /* 0x000fc8000fffe03f */
        /* <DEDUP_REMOVED lines=26> */
.L_x_925:
[----:B------:R-:W-:-:S04]  /*1880*/  SHF.L.U32 R0, RZ, 0x1f, RZ ;  /* 0x0000001fff007819 */ /* 0x000fc800000006ff */
[----:B------:R-:W0:Y:S02]  /*1890*/  SYNCS.PHASECHK.TRANS64.TRYWAIT P0, [UR57+0x30800], R0 ;  /* 0x03080000ff0075a7 */ /* 0x000e240008000179 */
[----:B0-----:R-:W-:Y:S05]  /*18a0*/  @!P0 BRA `(.L_x_926) ;  /* 0x0000012400808947 */ /* 0x001fea0003800000 */
.L_x_1093:
[----:B------:R-:W2:Y:S02]  /*18b0*/  LDL R2, [R1+0x8] ;  /* 0x0000080001027983 */ /* 0x000ea40000100800 */
[----:B--2---:R-:W-:-:S13]  /*18c0*/  R2UR UR4, R2 ;  /* 0x00000000020472ca */ /* 0x004fda00000e0000 */
[----:B------:R-:W-:-:S06]  /*18d0*/  ULOP3.LUT UR4, UR4, 0x1, URZ, 0xfc, !UPT ;  /* 0x0000000104047892 */ /* 0x000fcc000f8efc3f */
[----:B------:R-:W-:-:S05]  /*18e0*/  IMAD.U32 R2, RZ, RZ, UR4 ;  /* 0x00000004ff027e24 */ /* 0x000fca000f8e00ff */
[----:B------:R-:W-:-:S13]  /*18f0*/  ISETP.NE.AND P0, PT, R2, 0x3, PT ;  /* 0x000000030200780c */ /* 0x000fda0003f05270 */
[----:B------:R-:W-:Y:S05]  /*1900*/  @!P0 BRA `(.L_x_927) ;  /* 0x0000000000048947 */ /* 0x000fea0003800000 */
[----:B------:R-:W-:Y:S01]  /*1910*/  BPT.TRAP 0x1 ;  /* 0x000000040000795c */ /* 0x000fe20000300000 */
.L_x_927:
[----:B------:R1:W2:Y:S01]  /*1920*/  SYNCS.PHASECHK.TRANS64.TRYWAIT P2, [UR57+0x30830], R0 ;  /* 0x03083000ff0075a7 */ /* 0x0002a20008040179 */
[----:B------:R-:W-:Y:S05]  /*1930*/  @!P0 BRA `(.L_x_928) ;  /* 0x0000000000048947 */ /* 0x000fea0003800000 */
[----:B------:R-:W-:Y:S01]  /*1940*/  BPT.TRAP 0x1 ;  /* 0x000000040000795c */ /* 0x000fe20000300000 */
.L_x_928:
[----:B------:R-:W3:Y:S01]  /*1950*/  S2R R2, SR_TID.X ;  /* 0x0000000000027919 */ /* 0x000ee20000002100 */
[----:B------:R-:W-:-:S05]  /*1960*/  IMAD.U32 R6, RZ, RZ, UR36 ;  /* 0x00000024ff067e24 */ /* 0x000fca000f8e00ff */
[----:B------:R-:W-:Y:S02]  /*1970*/  LOP3.LUT R6, R6, 0x10000, RZ, 0xfc, !PT ;  /* 0x0001000006067812 */ /* 0x000fe400078efcff */
[----:B---3--:R-:W-:-:S04]  /*1980*/  LOP3.LUT R2, R2, 0x7f, RZ, 0xc0, !PT ;  /* 0x0000007f02027812 */ /* 0x008fc800078ec0ff */
[----:B------:R-:W-:Y:S01]  /*1990*/  ISETP.NE.AND P1, PT, R2, RZ, PT ;  /* 0x000000ff0200720c */ /* 0x000fe20003f25270 */
[----:B--2---:R-:W-:-:S12]  /*19a0*/  @P2 BRA `(.L_x_929) ;  /* 0x0000000000082947 */ /* 0x004fd80003800000 */
[----:B------:R-:W2:Y:S02]  /*19b0*/  SYNCS.PHASECHK.TRANS64.TRYWAIT P2, [UR57+0x30830], R0 ;  /* 0x03083000ff0075a7 */ /* 0x000ea40008040179 */
[----:B--2---:R-:W-:Y:S05]  /*19c0*/  @!P2 BRA `(.L_x_930) ;  /* 0x000001240050a947 */ /* 0x004fea0003800000 */
.L_x_929:
[----:B------:R-:W-:Y:S05]  /*19d0*/  WARPSYNC.ALL ;  /* 0x0000000000007948 */ /* 0x000fea0003800000 */
[----:B------:R-:W-:Y:S01]  /*19e0*/  IMAD.MOV.U32 R7, RZ, RZ, 0x40000040 ;  /* 0x40000040ff077424 */ /* 0x000fe200078e00ff */
[----:B------:R-:W-:Y:S01]  /*19f0*/  UIADD3 UR4, UR57, 0x1e400, URZ ;  /* 0x0001e40039047890 */ /* 0x000fe2000fffe03f */
[----:B------:R-:W-:Y:S01]  /*1a00*/  R2UR UR8, R6 ;  /* 0x00000000060872ca */ /* 0x000fe200000e0000 */
[----:B------:R-:W-:Y:S02]  /*1a10*/  WARPGROUP.ARRIVE ;  /* 0x00000000000079c5 */ /* 0x000fe40000000000 */
[----:B------:R-:W-:Y:S01]  /*1a20*/  R2UR UR9, R7 ;  /* 0x00000000070972ca */ /* 0x000fe200000e0000 */
[----:B------:R-:W-:Y:S01]  /*1a30*/  USHF.R.U32.HI UR4, URZ, 0x4, UR4 ;  /* 0x000000043f047899 */ /* 0x000fe20008011604 */
[----:B0-----:R-:W-:Y:S01]  /*1a40*/  LOP3.LUT R3, R72, 0xffffff80, RZ, 0xc0, !PT ;  /* 0xffffff8048037812 */ /* 0x001fe200078ec0ff */
[----:B------:R-:W-:Y:S01]  /*1a50*/  UMOV UR11, 0x40000040 ;  /* 0x40000040000b7882 */ /* 0x000fe20000000000 */
[----:B------:R-:W-:Y:S01]  /*1a60*/  UMOV UR7, 0x40000040 ;  /* 0x4000004000077882 */ /* 0x000fe20000000000 */
[----:B------:R-:W-:Y:S01]  /*1a70*/  ULOP3.LUT UR4, UR4, 0x3fff, URZ, 0xc0, !UPT ;  /* 0x00003fff04047892 */ /* 0x000fe2000f8ec03f */
[----:B------:R-:W-:Y:S01]  /*1a80*/  LEA.HI R73, R73, R120, RZ, 0x2 ;  /* 0x0000007849497211 */ /* 0x000fe200078f10ff */
[----:B------:R-:W-:Y:S01]  /*1a90*/  UMOV UR13, 0x40000040 ;  /* 0x40000040000d7882 */ /* 0x000fe20000000000 */
[----:B------:R-:W-:Y:S01]  /*1aa0*/  UMOV UR15, 0x40000040 ;  /* 0x40000040000f7882 */ /* 0x000fe20000000000 */
[----:B------:R-:W-:Y:S01]  /*1ab0*/  ULOP3.LUT UR59, UR4, 0x10000, URZ, 0xfc, !UPT ;  /* 0x00010000043b7892 */ /* 0x000fe2000f8efc3f */
[----:B------:R-:W-:Y:S01]  /*1ac0*/  IMAD.IADD R3, R120, 0x1, -R3 ;  /* 0x0000000178037824 */ /* 0x000fe200078e0a03 */
[----:B------:R-:W-:Y:S01]  /*1ad0*/  UMOV UR17, 0x40000040 ;  /* 0x4000004000117882 */ /* 0x000fe20000000000 */
[----:B------:R-:W-:Y:S01]  /*1ae0*/  UMOV UR19, 0x40000040 ;  /* 0x4000004000137882 */ /* 0x000fe20000000000 */
[----:B------:R-:W-:Y:S01]  /*1af0*/  UIADD3 UR6, UR59, 0x2, URZ ;  /* 0x000000023b067890 */ /* 0x000fe2000fffe03f */
[----:B------:R-:W-:Y:S01]  /*1b00*/  LOP3.LUT R73, R73, 0xfffffffc, RZ, 0xc0, !PT ;  /* 0xfffffffc49497812 */ /* 0x000fe200078ec0ff */
[----:B------:R-:W-:Y:S01]  /*1b10*/  UIADD3 UR14, UR59, 0x4, URZ ;  /* 0x000000043b0e7890 */ /* 0x000fe2000fffe03f */
[----:B-1----:R-:W-:Y:S01]  /*1b20*/  SHF.R.S32.HI R0, RZ, 0x1f, R3 ;  /* 0x0000001fff007819 */ /* 0x002fe20000011403 */
[----:B------:R-:W-:Y:S01]  /*1b30*/  UMOV UR10, UR59 ;  /* 0x0000003b000a7c82 */ /* 0x000fe20008000000 */
[----:B------:R-:W-:Y:S01]  /*1b40*/  UIADD3 UR18, UR59, 0x6, URZ ;  /* 0x000000063b127890 */ /* 0x000fe2000fffe03f */
[----:B------:R-:W-:Y:S01]  /*1b50*/  HGMMA.64x96x16.F32.BF16 R24, gdesc[UR8], RZ, !UPT, gsb0 ;  /* 0x01600000081879f0 */ /* 0x000fe2000c0018ff */
[----:B------:R-:W-:Y:S01]  /*1b60*/  R2UR UR10, R6 ;  /* 0x00000000060a72ca */ /* 0x000fe200000e0000 */
[----:B------:R-:W-:Y:S01]  /*1b70*/  UMOV UR9, 0x40000040 ;  /* 0x4000004000097882 */ /* 0x000fe20000000000 */
[----:B------:R-:W-:Y:S01]  /*1b80*/  UIADD3 UR22, UR59, 0x300, URZ ;  /* 0x000003003b167890 */ /* 0x000fe2000fffe03f */
[CC--:B------:R-:W-:Y:S01]  /*1b90*/  LEA.HI R2, R0.reuse, R3.reuse, RZ, 0x2 ;  /* 0x0000000300027211 */ /* 0x0c0fe200078f10ff */
[----:B------:R-:W-:Y:S01]  /*1ba0*/  UMOV UR5, UR9 ;  /* 0x0000000900057c82 */ /* 0x000fe20008000000 */
[----:B------:R-:W-:Y:S01]  /*1bb0*/  UMOV UR21, 0x40000040 ;  /* 0x4000004000157882 */ /* 0x000fe20000000000 */
[----:B------:R-:W-:Y:S01]  /*1bc0*/  UMOV UR23, 0x40000040 ;  /* 0x4000004000177882 */ /* 0x000fe20000000000 */
[----:B------:R-:W-:Y:S01]  /*1bd0*/  UIADD3 UR26, UR59, 0x302, URZ ;  /* 0x000003023b1a7890 */ /* 0x000fe2000fffe03f */
[----:B------:R-:W-:Y:S01]  /*1be0*/  LEA.HI R4, R0, R3, RZ, 0x5 ;  /* 0x0000000300047211 */ /* 0x000fe200078f28ff */
[----:B------:R-:W-:Y:S01]  /*1bf0*/  UMOV UR25, 0x40000040 ;  /* 0x4000004000197882 */ /* 0x000fe20000000000 */
[----:B------:R-:W-:Y:S01]  /*1c00*/  UMOV UR27, 0x40000040 ;  /* 0x40000040001b7882 */ /* 0x000fe20000000000 */
[----:B------:R-:W-:Y:S01]  /*1c10*/  UIADD3 UR30, UR59, 0x304, URZ ;  /* 0x000003043b1e7890 */ /* 0x000fe2000fffe03f */
[--C-:B------:R-:W-:Y:S01]  /*1c20*/  SHF.R.S32.HI R0, RZ, 0x2, R2.reuse ;  /* 0x00000002ff007819 */ /* 0x100fe20000011402 */
[----:B------:R-:W-:Y:S01]  /*1c30*/  UIADD3 UR8, UR10, 0x2, URZ ;  /* 0x000000020a087890 */ /* 0x000fe2000fffe03f */
[----:B------:R-:W-:Y:S01]  /*1c40*/  SHF.R.S32.HI R5, RZ, 0x1f, R2 ;  /* 0x0000001fff057819 */ /* 0x000fe20000011402 */
[----:B------:R-:W-:Y:S01]  /*1c50*/  UIADD3 UR12, UR10, 0x4, URZ ;  /* 0x000000040a0c7890 */ /* 0x000fe2000fffe03f */
[----:B------:R-:W-:Y:S01]  /*1c60*/  LEA.HI R8, R74, R74, RZ, 0x1 ;  /* 0x0000004a4a087211 */ /* 0x000fe200078f08ff */
[----:B------:R-:W-:Y:S01]  /*1c70*/  UIADD3 UR16, UR10, 0x6, URZ ;  /* 0x000000060a107890 */ /* 0x000fe2000fffe03f */
[----:B------:R-:W-:Y:S01]  /*1c80*/  IMAD.IADD R73, R120, 0x1, -R73 ;  /* 0x0000000178497824 */ /* 0x000fe200078e0a49 */
[----:B------:R-:W-:Y:S01]  /*1c90*/  UIADD3 UR20, UR10, 0x400, URZ ;  /* 0x000004000a147890 */ /* 0x000fe2000fffe03f */
[----:B------:R-:W-:Y:S01]  /*1ca0*/  SHF.R.S32.HI R4, RZ, 0x5, R4 ;  /* 0x00000005ff047819 */ /* 0x000fe20000011404 */
[----:B------:R-:W-:Y:S01]  /*1cb0*/  UMOV UR4, UR8 ;  /* 0x0000000800047c82 */ /* 0x000fe20008000000 */
[----:B------:R-:W-:Y:S01]  /*1cc0*/  UIADD3 UR24, UR10, 0x402, URZ ;  /* 0x000004020a187890 */ /* 0x000fe2000fffe03f */
[-C--:B------:R-:W-:Y:S01]  /*1cd0*/  LEA.HI R5, R5, R0.reuse, RZ, 0x3 ;  /* 0x0000000005057211 */ /* 0x080fe200078f18ff */
[----:B------:R-:W-:Y:S01]  /*1ce0*/  UIADD3 UR28, UR10, 0x404, URZ ;  /* 0x000004040a1c7890 */ /* 0x000fe2000fffe03f */
[----:B------:R-:W-:Y:S01]  /*1cf0*/  LOP3.LUT R9, R8, 0x3fffffe, RZ, 0xc0, !PT ;  /* 0x03fffffe08097812 */ /* 0x000fe200078ec0ff */
[----:B------:R-:W-:Y:S01]  /*1d00*/  UMOV UR29, 0x40000040 ;  /* 0x40000040001d7882 */ /* 0x000fe20000000000 */
[----:B------:R-:W-:Y:S01]  /*1d10*/  UMOV UR31, 0x40000040 ;  /* 0x40000040001f7882 */ /* 0x000fe20000000000 */
[----:B------:R-:W-:Y:S01]  /*1d20*/  UIADD3 UR32, UR10, 0x406, URZ ;  /* 0x000004060a207890 */ /* 0x000fe2000fffe03f */
[----:B------:R-:W-:Y:S01]  /*1d30*/  LEA R8, R4, UR38, 0x4 ;  /* 0x0000002604087c11 */ /* 0x000fe2000f8e20ff */
[----:B------:R-:W-:Y:S01]  /*1d40*/  UIADD3 UR34, UR59, 0x306, URZ ;  /* 0x000003063b227890 */ /* 0x000fe2000fffe03f */
[----:B------:R-:W-:Y:S01]  /*1d50*/  LOP3.LUT R5, R5, 0xfffffff8, RZ, 0xc0, !PT ;  /* 0xfffffff805057812 */ /* 0x000fe200078ec0ff */
[----:B------:R-:W-:Y:S01]  /*1d60*/  UMOV UR33, 0x40000040 ;  /* 0x4000004000217882 */ /* 0x000fe20000000000 */
[----:B------:R-:W-:Y:S01]  /*1d70*/  UMOV UR35, 0x40000040 ;  /* 0x4000004000237882 */ /* 0x000fe20000000000 */
[----:B------:R-:W-:Y:S01]  /*1d80*/  UIADD3 UR36, UR10, 0x800, URZ ;  /* 0x000008000a247890 */ /* 0x000fe2000fffe03f */
[C---:B------:R-:W-:Y:S01]  /*1d90*/  LEA.HI R4, R73.reuse, R73, RZ, 0x1 ;  /* 0x0000004949047211 */ /* 0x040fe200078f08ff */
[----:B------:R-:W-:Y:S01]  /*1da0*/  UMOV UR37, 0x40000040 ;  /* 0x4000004000257882 */ /* 0x000fe20000000000 */
[----:B------:R-:W-:Y:S01]  /*1db0*/  UIADD3 UR40, UR10, 0x802, URZ ;  /* 0x000008020a287890 */ /* 0x000fe2000fffe03f */
[----:B------:R-:W-:Y:S01]  /*1dc0*/  IADD3 R8, R8, R0, -R5 ;  /* 0x0000000008087210 */ /* 0x000fe20007ffe805 */
[----:B------:R-:W-:Y:S01]  /*1dd0*/  UMOV UR41, 0x40000040 ;  /* 0x4000004000297882 */ /* 0x000fe20000000000 */
[----:B------:R-:W-:Y:S01]  /*1de0*/  UIADD3 UR44, UR10, 0x804, URZ ;  /* 0x000008040a2c7890 */ /* 0x000fe2000fffe03f */
[----:B------:R-:W-:Y:S01]  /*1df0*/  LOP3.LUT R4, R4, 0x1ffffffe, RZ, 0xc0, !PT ;  /* 0x1ffffffe04047812 */ /* 0x000fe200078ec0ff */
[----:B------:R-:W-:Y:S01]  /*1e00*/  UMOV UR45, 0x40000040 ;  /* 0x40000040002d7882 */ /* 0x000fe20000000000 */
[----:B------:R-:W-:Y:S01]  /*1e10*/  UIADD3 UR48, UR10, 0x806, URZ ;  /* 0x000008060a307890 */ /* 0x000fe2000fffe03f */
[----:B------:R-:W-:Y:S01]  /*1e20*/  IMAD.IADD R9, R74, 0x1, -R9 ;  /* 0x000000014a097824 */ /* 0x000fe200078e0a09 */
[----:B------:R-:W-:Y:S01]  /*1e30*/  UMOV UR49, 0x40000040 ;  /* 0x4000004000317882 */ /* 0x000fe20000000000 */
[----:B------:R-:W-:Y:S01]  /*1e40*/  IMAD.IADD R4, R73, 0x1, -R4 ;  /* 0x0000000149047824 */ /* 0x000fe200078e0a04 */
[----:B------:R-:W-:Y:S01]  /*1e50*/  LOP3.LUT R2, R2, 0x7ffffffc, RZ, 0xc0, !PT ;  /* 0x7ffffffc02027812 */ /* 0x000fe200078ec0ff */
[----:B------:R-:W-:Y:S01]  /*1e60*/  IMAD R9, R9, 0x40, R8 ;  /* 0x0000004009097824 */ /* 0x000fe200078e0208 */
[----:B------:R-:W-:Y:S01]  /*1e70*/  ULDC UR10, c[0x0][0x288] ;  /* 0x0000a200000a7ab9 */ /* 0x000fe20000000800 */
[----:B------:R-:W-:-:S02]  /*1e80*/  IMAD.U32 R0, RZ, RZ, UR57 ;  /* 0x00000039ff007e24 */ /* 0x000fc4000f8e00ff */
[----:B------:R-:W-:Y:S02]  /*1e90*/  IMAD R10, R4, 0x8, R9 ;  /* 0x00000008040a7824 */ /* 0x000fe400078e0209 */
[----:B------:R-:W-:Y:S02]  /*1ea0*/  @!P1 VIADD R0, R0, 0x30840 ;  /* 0x0003084000009836 */ /* 0x000fe40000000000 */
[----:B------:R-:W-:Y:S02]  /*1eb0*/  IMAD.MOV.U32 R4, RZ, RZ, R10 ;  /* 0x000000ffff047224 */ /* 0x000fe400078e000a */
[----:B------:R-:W-:Y:S01]  /*1ec0*/  IMAD.MOV.U32 R8, RZ, RZ, -0x60 ;  /* 0xffffffa0ff087424 */ /* 0x000fe200078e00ff */
[----:B------:R-:W-:Y:S01]  /*1ed0*/  @!P1 PRMT R0, RZ, 0x654, R0 ;  /* 0x00000654ff009816 */ /* 0x000fe20000000000 */
[----:B------:R-:W-:Y:S02]  /*1ee0*/  IMAD.IADD R11, R3, 0x1, -R2 ;  /* 0x00000001030b7824 */ /* 0x000fe400078e0a02 */
[----:B------:R-:W-:-:S04]  /*1ef0*/  IMAD R2, R23, R8, 0x61 ;  /* 0x0000006117027424 */ /* 0x000fc800078e0208 */
[----:B------:R-:W-:Y:S02]  /*1f00*/  IMAD R3, R11, -0x2, R2 ;  /* 0xfffffffe0b037824 */ /* 0x000fe400078e0202 */
[----:B------:R-:W-:Y:S02]  /*1f10*/  VIADD R13, R2, 0xffffffff ;  /* 0xffffffff020d7836 */ /* 0x000fe40000000000 */
[----:B------:R-:W-:Y:S01]  /*1f20*/  VIADD R14, R3, 0xffffffff ;  /* 0xffffffff030e7836 */ /* 0x000fe20000000000 */
[----:B------:R-:W-:Y:S02]  /*1f30*/  WARPGROUP.DEPBAR.LE gsb0, 0x0 ;  /* 0x00008000000079c5 */ /* 0x000fe40000010000 */
[----:B------:R-:W-:-:S06]  /*1f40*/  WARPGROUP.ARRIVE ;  /* 0x00000000000079c5 */ /* 0x000fcc0000000000 */
[----:B------:R-:W-:Y:S01]  /*1f50*/  HGMMA.64x96x16.F32.BF16 R24, gdesc[UR4], R24, gsb0 ;  /* 0x01600000041879f0 */ /* 0x000fe20008001818 */
[----:B------:R-:W-:Y:S01]  /*1f60*/  UIADD3 UR6, UR59, 0x600, URZ ;  /* 0x000006003b067890 */ /* 0x000fe2000fffe03f */
[----:B------:R-:W-:Y:S01]  /*1f70*/  UMOV UR4, UR36 ;  /* 0x0000002400047c82 */ /* 0x000fe20008000000 */
[----:B------:R-:W-:Y:S01]  /*1f80*/  UMOV UR5, UR37 ;  /* 0x0000002500057c82 */ /* 0x000fe20008000000 */
[----:B------:R-:W-:Y:S01]  /*1f90*/  UMOV UR7, 0x40000040 ;  /* 0x4000004000077882 */ /* 0x000fe20000000000 */
[----:B------:R-:W-:Y:S02]  /*1fa0*/  WARPGROUP.DEPBAR.LE gsb0, 0x0 ;  /* 0x00008000000079c5 */ /* 0x000fe40000010000 */
[----:B------:R-:W-:-:S06]  /*1fb0*/  WARPGROUP.ARRIVE ;  /* 0x00000000000079c5 */ /* 0x000fcc0000000000 */
[----:B------:R-:W-:Y:S03]  /*1fc0*/  HGMMA.64x96x16.F32.BF16 R24, gdesc[UR12], R24, gsb0 ;  /* 0x016000000c1879f0 */ /* 0x000fe60008001818 */
        /* <DEDUP_REMOVED lines=39> */
[----:B------:R-:W-:Y:S01]  /*2240*/  ULDC UR4, c[0x0][0x448] ;  /* 0x0001120000047ab9 */ /* 0x000fe20000000800 */
[----:B------:R-:W-:Y:S01]  /*2250*/  ULDC UR6, c[0x0][0x9dc] ;  /* 0x0002770000067ab9 */ /* 0x000fe20000000800 */
[----:B------:R-:W-:Y:S02]  /*2260*/  UISETP.NE.AND UP0, UPT, UR4, 0x1, UPT ;  /* 0x000000010400788c */ /* 0x000fe4000bf05270 */
[----:B------:R-:W-:-:S04]  /*2270*/  ULOP3.LUT UR39, URZ, UR6, URZ, 0x33, !UPT ;  /* 0x000000063f277292 */ /* 0x000fc8000f8e333f */
[----:B------:R-:W-:Y:S02]  /*2280*/  PLOP3.LUT P2, PT, PT, PT, UP0, 0x80, 0x0 ;  /* 0x000000000000781c */ /* 0x000fe40003f4f008 */
[----:B------:R-:W-:Y:S01]  /*2290*/  PLOP3.LUT P3, PT, PT, PT, UP0, 0x80, 0x0 ;  /* 0x000000000000781c */ /* 0x000fe20003f6f008 */
[----:B------:R-:W-:Y:S02]  /*22a0*/  IMAD.U32 R12, RZ, RZ, UR39 ;  /* 0x00000027ff0c7e24 */ /* 0x000fe4000f8e00ff */
[----:B------:R-:W-:-:S08]  /*22b0*/  @UP0 ULDC UR4, c[0x0][0x44c] ;  /* 0x0001130000040ab9 */ /* 0x000fd00000000800 */
[----:B------:R-:W-:Y:S01]  /*22c0*/  @P2 IMAD.HI.U32 R5, R10, UR4, RZ ;  /* 0x000000040a052c27 */ /* 0x000fe2000f8e00ff */
[----:B------:R-:W-:-:S04]  /*22d0*/  @UP0 ULDC UR4, c[0x0][0x450] ;  /* 0x0001140000040ab9 */ /* 0x000fc80000000800 */
[----:B------:R-:W-:Y:S01]  /*22e0*/  @P3 SHF.R.U32.HI R4, RZ, UR4, R5 ;  /* 0x00000004ff043c19 */ /* 0x000fe20008011605 */
[----:B------:R-:W-:Y:S01]  /*22f0*/  ULDC.64 UR4, c[0x0][0x9e0] ;  /* 0x0002780000047ab9 */ /* 0x000fe20000000a00 */
[----:B------:R-:W-:Y:S01]  /*2300*/  IADD3 R5, R3, -UR10, R18 ;  /* 0x8000000a03057c10 */ /* 0x000fe2000fffe012 */
[----:B------:R-:W-:Y:S02]  /*2310*/  UISETP.GE.AND UP1, UPT, UR5, 0x1, UPT ;  /* 0x000000010500788c */ /* 0x000fe4000bf26270 */
[----:B------:R-:W0:Y:S02]  /*2320*/  SHFL.IDX PT, R15, R4, RZ, 0x1c1f ;  /* 0x001c1fff040f7589 */ /* 0x000e2400000e0000 */
[C---:B------:R-:W-:Y:S02]  /*2330*/  VIADD R9, R5.reuse, UR4 ;  /* 0x0000000405097c36 */ /* 0x040fe40008000000 */
[----:B------:R-:W-:Y:S01]  /*2340*/  PLOP3.LUT P2, PT, PT, PT, UP1, 0x40, 0x0 ;  /* 0x000000000000781c */ /* 0x000fe20003f4e818 */
[----:B------:R-:W-:-:S04]  /*2350*/  VIADD R5, R5, UR39 ;  /* 0x0000002705057c36 */ /* 0x000fc80008000000 */
[----:B0-----:R-:W-:Y:S01]  /*2360*/  IMAD.IADD R2, R5, 0x1, R15 ;  /* 0x0000000105027824 */ /* 0x001fe200078e020f */
[----:B------:R-:W-:Y:S02]  /*2370*/  WARPGROUP.DEPBAR.LE gsb0, 0x0 ;  /* 0x00008000000079c5 */ /* 0x000fe40000010000 */
[----:B------:R0:W-:Y:S02]  /*2380*/  @!P1 SYNCS.ARRIVE.TRANS64.RED.A1T0 RZ, [R0+URZ], RZ ;  /* 0x000000ff00ff99a7 */ /* 0x0001e4000810043f */
[----:B0-----:R-:W-:-:S04]  /*2390*/  IMAD R0, R23, -0x60, R18 ;  /* 0xffffffa017007824 */ /* 0x001fc800078e0212 */
[----:B------:R-:W-:-:S04]  /*23a0*/  VIADD R0, R0, 0x60 ;  /* 0x0000006000007836 */ /* 0x000fc80000000000 */
[----:B------:R-:W-:-:S05]  /*23b0*/  IMAD R8, R11, -0x2, R0 ;  /* 0xfffffffe0b087824 */ /* 0x000fca00078e0200 */
[----:B------:R-:W-:Y:S01]  /*23c0*/  VIADDMNMX R0, R15, R9, R8, PT ;  /* 0x000000090f007246 */ /* 0x000fe20003800108 */
[----:B------:R-:W-:Y:S06]  /*23d0*/  @P2 BRA `(.L_x_931) ;  /* 0x0000000000542947 */ /* 0x000fec0003800000 */
[----:B------:R-:W-:Y:S01]  /*23e0*/  IADD3 R3, R18, -UR10, R15 ;  /* 0x8000000a12037c10 */ /* 0x000fe2000fffe00f */
[----:B------:R-:W-:Y:S03]  /*23f0*/  BSSY B0, `(.L_x_932) ;  /* 0x0000010000007945 */ /* 0x000fe60003800000 */
[----:B------:R-:W-:-:S13]  /*2400*/  ISETP.GT.AND P2, PT, R3, -0x1, PT ;  /* 0xffffffff0300780c */ /* 0x000fda0003f44270 */
[----:B------:R-:W-:Y:S05]  /*2410*/  @P2 BRA `(.L_x_933) ;  /* 0x0000000000202947 */ /* 0x000fea0003800000 */
[----:B------:R-:W-:Y:S01]  /*2420*/  UISETP.NE.AND UP2, UPT, UR5, 0x1, UPT ;  /* 0x000000010500788c */ /* 0x000fe2000bf45270 */
[----:B------:R-:W-:-:S05]  /*2430*/  LOP3.LUT R3, RZ, R3, RZ, 0x33, !PT ;  /* 0x00000003ff037212 */ /* 0x000fca00078e33ff */
[----:B------:R-:W-:-:S05]  /*2440*/  PLOP3.LUT P2, PT, PT, PT, UP2, 0x80, 0x0 ;  /* 0x000000000000781c */ /* 0x000fca0003f4f028 */
[----:B------:R-:W-:-:S08]  /*2450*/  @UP2 ULDC.64 UR6, c[0x0][0x9e8] ;  /* 0x00027a0000062ab9 */ /* 0x000fd00000000a00 */
[----:B------:R-:W-:-:S05]  /*2460*/  @P2 IMAD.HI.U32 R15, R3, UR6, RZ ;  /* 0x00000006030f2c27 */ /* 0x000fca000f8e00ff */
[----:B------:R-:W-:-:S04]  /*2470*/  @P2 SHF.R.U32.HI R3, RZ, UR7, R15 ;  /* 0x00000007ff032c19 */ /* 0x000fc8000801160f */
[----:B------:R-:W-:Y:S01]  /*2480*/  LOP3.LUT R3, RZ, R3, RZ, 0x33, !PT ;  /* 0x00000003ff037212 */ /* 0x000fe200078e33ff */
[----:B------:R-:W-:Y:S06]  /*2490*/  BRA `(.L_x_934) ;  /* 0x0000000000147947 */ /* 0x000fec0003800000 */
.L_x_933:
[----:B------:R-:W-:-:S06]  /*24a0*/  UISETP.NE.AND UP2, UPT, UR5, 0x1, UPT ;  /* 0x000000010500788c */ /* 0x000fcc000bf45270 */
[----:B------:R-:W-:-:S05]  /*24b0*/  PLOP3.LUT P2, PT, PT, PT, UP2, 0x80, 0x0 ;  /* 0x000000000000781c */ /* 0x000fca0003f4f028 */
[----:B------:R-:W-:-:S08]  /*24c0*/  @UP2 ULDC.64 UR6, c[0x0][0x9e8] ;  /* 0x00027a0000062ab9 */ /* 0x000fd00000000a00 */
[----:B------:R-:W-:-:S05]  /*24d0*/  @P2 IMAD.HI.U32 R15, R3, UR6, RZ ;  /* 0x00000006030f2c27 */ /* 0x000fca000f8e00ff */
[----:B------:R-:W-:-:S07]  /*24e0*/  @P2 SHF.R.U32.HI R3, RZ, UR7, R15 ;  /* 0x00000007ff032c19 */ /* 0x000fce000801160f */
.L_x_934:
[----:B------:R-:W-:Y:S05]  /*24f0*/  BSYNC B0 ;  /* 0x0000000000007941 */ /* 0x000fea0003800000 */
.L_x_932:
[----:B------:R-:W-:-:S05]  /*2500*/  IMAD R3, R3, UR5, R14 ;  /* 0x0000000503037c24 */ /* 0x000fca000f8e020e */
[----:B------:R-:W-:Y:S02]  /*2510*/  VIMNMX R2, R2, R3, !PT ;  /* 0x0000000302027248 */ /* 0x000fe40007fe0100 */
[----:B------:R-:W-:-:S07]  /*2520*/  VIADDMNMX R0, R3, UR5, R0, PT ;  /* 0x0000000503007c46 */ /* 0x000fce000b800100 */
.L_x_931:
[C---:B------:R-:W-:Y:S02]  /*2530*/  ISETP.GE.AND P2, PT, R13.reuse, 0x2, PT ;  /* 0x000000020d00780c */ /* 0x040fe40003f46270 */
[C---:B------:R-:W-:Y:S02]  /*2540*/  ISETP.GE.AND P6, PT, R13.reuse, 0xa, PT ;  /* 0x0000000a0d00780c */ /* 0x040fe40003fc6270 */
[----:B------:R-:W-:Y:S02]  /*2550*/  ISETP.GT.AND P4, PT, R2, 0x1, !P2 ;  /* 0x000000010200780c */ /* 0x000fe40005784270 */
[----:B------:R-:W-:Y:S02]  /*2560*/  ISETP.GE.AND P3, PT, R13, 0x9, PT ;  /* 0x000000090d00780c */ /* 0x000fe40003f66270 */
[----:B------:R-:W-:Y:S02]  /*2570*/  ISETP.LT.OR P4, PT, R0, 0x2, P4 ;  /* 0x000000020000780c */ /* 0x000fe40002781670 */
[----:B------:R-:W-:-:S02]  /*2580*/  P2R R15, PR, RZ, 0x40 ;  /* 0x00000040ff0f7803 */ /* 0x000fc40000000000 */
[----:B------:R-:W-:Y:S02]  /*2590*/  FSEL R20, R25, -INF , !P4 ;  /* 0xff80000019147808 */ /* 0x000fe40006000000 */
[C---:B------:R-:W-:Y:S02]  /*25a0*/  ISETP.GT.AND P4, PT, R2.reuse, 0x9, !P6 ;  /* 0x000000090200780c */ /* 0x040fe40007784270 */
[----:B------:R-:W-:Y:S02]  /*25b0*/  ISETP.GT.AND P5, PT, R2, 0x8, !P3 ;  /* 0x000000080200780c */ /* 0x000fe40005fa4270 */
[----:B------:R-:W-:Y:S02]  /*25c0*/  ISETP.LT.OR P4, PT, R0, 0xa, P4 ;  /* 0x0000000a0000780c */ /* 0x000fe40002781670 */
[----:B------:R-:W-:Y:S02]  /*25d0*/  ISETP.GE.AND P6, PT, R13, 0x11, PT ;  /* 0x000000110d00780c */ /* 0x000fe40003fc6270 */
[----:B------:R-:W-:-:S02]  /*25e0*/  FSEL R72, R29, -INF , !P4 ;  /* 0xff8000001d487808 */ /* 0x000fc40006000000 */
[----:B------:R-:W-:Y:S02]  /*25f0*/  ISETP.LT.OR P5, PT, R0, 0x9, P5 ;  /* 0x000000090000780c */ /* 0x000fe40002fa1670 */
[----:B------:R-:W-:Y:S02]  /*2600*/  ISETP.GT.AND P4, PT, R2, 0x10, !P6 ;  /* 0x000000100200780c */ /* 0x000fe40007784270 */
[----:B------:R-:W-:Y:S02]  /*2610*/  FSEL R28, R28, -INF , !P5 ;  /* 0xff8000001c1c7808 */ /* 0x000fe40006800000 */
[----:B------:R-:W-:Y:S02]  /*2620*/  ISETP.LT.OR P4, PT, R0, 0x11, P4 ;  /* 0x000000110000780c */ /* 0x000fe40002781670 */
[----:B------:R-:W-:Y:S02]  /*2630*/  ISETP.GE.AND P5, PT, R13, 0x12, PT ;  /* 0x000000120d00780c */ /* 0x000fe40003fa6270 */
[----:B------:R-:W-:-:S02]  /*2640*/  FSEL R32, R32, -INF , !P4 ;  /* 0xff80000020207808 */ /* 0x000fc40006000000 */
[----:B------:R-:W-:Y:S02]  /*2650*/  ISETP.GT.AND P4, PT, R2, 0x11, !P5 ;  /* 0x000000110200780c */ /* 0x000fe40006f84270 */
[----:B------:R-:W-:Y:S02]  /*2660*/  P2R R29, PR, RZ, 0x20 ;  /* 0x00000020ff1d7803 */ /* 0x000fe40000000000 */
[----:B------:R-:W-:Y:S02]  /*2670*/  ISETP.LT.OR P4, PT, R0, 0x12, P4 ;  /* 0x000000120000780c */ /* 0x000fe40002781670 */
[----:B------:R-:W-:Y:S02]  /*2680*/  ISETP.GE.AND P5, PT, R13, 0x19, PT ;  /* 0x000000190d00780c */ /* 0x000fe40003fa6270 */
[----:B------:R-:W-:Y:S02]  /*2690*/  FSEL R74, R33, -INF , !P4 ;  /* 0xff800000214a7808 */ /* 0x000fe40006000000 */
[----:B------:R-:W-:-:S02]  /*26a0*/  ISETP.GT.AND P4, PT, R2, 0x18, !P5 ;  /* 0x000000180200780c */ /* 0x000fc40006f84270 */
[----:B------:R-:W-:Y:S02]  /*26b0*/  P2R R33, PR, RZ, 0x20 ;  /* 0x00000020ff217803 */ /* 0x000fe40000000000 */
[----:B------:R-:W-:Y:S02]  /*26c0*/  ISETP.LT.OR P4, PT, R0, 0x19, P4 ;  /* 0x000000190000780c */ /* 0x000fe40002781670 */
[----:B------:R-:W-:Y:S02]  /*26d0*/  ISETP.GE.AND P5, PT, R13, 0x1a, PT ;  /* 0x0000001a0d00780c */ /* 0x000fe40003fa6270 */
[----:B------:R-:W-:Y:S02]  /*26e0*/  FSEL R36, R36, -INF , !P4 ;  /* 0xff80000024247808 */ /* 0x000fe40006000000 */
[----:B------:R-:W-:Y:S02]  /*26f0*/  ISETP.GT.AND P4, PT, R2, 0x19, !P5 ;  /* 0x000000190200780c */ /* 0x000fe40006f84270 */
[----:B------:R-:W-:-:S02]  /*2700*/  P2R R73, PR, RZ, 0x20 ;  /* 0x00000020ff497803 */ /* 0x000fc40000000000 */
[----:B------:R-:W-:Y:S02]  /*2710*/  ISETP.LT.OR P4, PT, R0, 0x1a, P4 ;  /* 0x0000001a0000780c */ /* 0x000fe40002781670 */
[----:B------:R-:W-:Y:S02]  /*2720*/  ISETP.GE.AND P5, PT, R13, 0x21, PT ;  /* 0x000000210d00780c */ /* 0x000fe40003fa6270 */
[----:B------:R-:W-:Y:S02]  /*2730*/  FSEL R76, R37, -INF , !P4 ;  /* 0xff800000254c7808 */ /* 0x000fe40006000000 */
[----:B------:R-:W-:Y:S02]  /*2740*/  ISETP.GT.AND P4, PT, R2, 0x20, !P5 ;  /* 0x000000200200780c */ /* 0x000fe40006f84270 */
[----:B------:R-:W-:Y:S02]  /*2750*/  P2R R37, PR, RZ, 0x20 ;  /* 0x00000020ff257803 */ /* 0x000fe40000000000 */
[----:B------:R-:W-:-:S02]  /*2760*/  ISETP.LT.OR P4, PT, R0, 0x21, P4 ;  /* 0x000000210000780c */ /* 0x000fc40002781670 */
[C---:B------:R-:W-:Y:S02]  /*2770*/  ISETP.GE.AND P5, PT, R13.reuse, 0x22, PT ;  /* 0x000000220d00780c */ /* 0x040fe40003fa6270 */
[----:B------:R-:W-:Y:S02]  /*2780*/  FSEL R40, R40, -INF , !P4 ;  /* 0xff80000028287808 */ /* 0x000fe40006000000 */
[----:B------:R-:W-:Y:S02]  /*2790*/  ISETP.GT.AND P4, PT, R2, 0x21, !P5 ;  /* 0x000000210200780c */ /* 0x000fe40006f84270 */
[----:B------:R-:W-:Y:S02]  /*27a0*/  P2R R75, PR, RZ, 0x20 ;  /* 0x00000020ff4b7803 */ /* 0x000fe40000000000 */
[----:B------:R-:W-:Y:S02]  /*27b0*/  ISETP.LT.OR P4, PT, R0, 0x22, P4 ;  /* 0x000000220000780c */ /* 0x000fe40002781670 */
[----:B------:R-:W-:-:S02]  /*27c0*/  ISETP.GE.AND P5, PT, R13, 0x29, PT ;  /* 0x000000290d00780c */ /* 0x000fc40003fa6270 */
[----:B------:R-:W-:Y:S02]  /*27d0*/  FSEL R78, R41, -INF , !P4 ;  /* 0xff800000294e7808 */ /* 0x000fe40006000000 */
[----:B------:R-:W-:Y:S02]  /*27e0*/  ISETP.GT.AND P4, PT, R2, 0x28, !P5 ;  /* 0x000000280200780c */ /* 0x000fe40006f84270 */
[----:B------:R-:W-:Y:S02]  /*27f0*/  P2R R41, PR, RZ, 0x20 ;  /* 0x00000020ff297803 */ /* 0x000fe40000000000 */
        /* <DEDUP_REMOVED lines=51> */
[----:B------:R-:W-:Y:S02]  /*2b30*/  P2R R21, PR, RZ, 0x40 ;  /* 0x00000040ff157803 */ /* 0x000fe40000000000 */
[----:B------:R-:W-:Y:S02]  /*2b40*/  FSEL R64, R64, -INF , !P4 ;  /* 0xff80000040407808 */ /* 0x000fe40006000000 */
[----:B------:R-:W-:-:S04]  /*2b50*/  ISETP.GE.AND P4, PT, R13, 0x52, PT ;  /* 0x000000520d00780c */ /* 0x000fc80003f86270 */
[----:B------:R-:W-:-:S04]  /*2b60*/  ISETP.GT.AND P5, PT, R2, 0x51, !P4 ;  /* 0x000000510200780c */ /* 0x000fc800067a4270 */
[----:B------:R-:W-:-:S04]  /*2b70*/  ISETP.LT.OR P5, PT, R0, 0x52, P5 ;  /* 0x000000520000780c */ /* 0x000fc80002fa1670 */
[----:B------:R-:W-:Y:S02]  /*2b80*/  FSEL R90, R65, -INF , !P5 ;  /* 0xff800000415a7808 */ /* 0x000fe40006800000 */
[----:B------:R-:W-:-:S04]  /*2b90*/  ISETP.GE.AND P5, PT, R13, 0x59, PT ;  /* 0x000000590d00780c */ /* 0x000fc80003fa6270 */
[----:B------:R-:W-:-:S04]  /*2ba0*/  ISETP.GT.AND P6, PT, R2, 0x58, !P5 ;  /* 0x000000580200780c */ /* 0x000fc80006fc4270 */
[----:B------:R-:W-:-:S04]  /*2bb0*/  ISETP.LT.OR P6, PT, R0, 0x59, P6 ;  /* 0x000000590000780c */ /* 0x000fc800037c1670 */
[----:B------:R-:W-:Y:S02]  /*2bc0*/  FSEL R68, R68, -INF , !P6 ;  /* 0xff80000044447808 */ /* 0x000fe40007000000 */
[----:B------:R-:W-:-:S04]  /*2bd0*/  ISETP.GE.AND P6, PT, R13, 0x1, PT ;  /* 0x000000010d00780c */ /* 0x000fc80003fc6270 */
[----:B------:R-:W-:Y:S02]  /*2be0*/  P2R R25, PR, RZ, 0x40 ;  /* 0x00000040ff197803 */ /* 0x000fe40000000000 */
[----:B------:R-:W-:-:S04]  /*2bf0*/  ISETP.GT.AND P6, PT, R2, RZ, !P6 ;  /* 0x000000ff0200720c */ /* 0x000fc800077c4270 */
[----:B------:R-:W-:-:S04]  /*2c00*/  ISETP.LT.OR P6, PT, R0, 0x1, P6 ;  /* 0x000000010000780c */ /* 0x000fc800037c1670 */
[----:B------:R-:W-:Y:S02]  /*2c10*/  FSEL R24, R24, -INF , !P6 ;  /* 0xff80000018187808 */ /* 0x000fe40007000000 */
[----:B------:R-:W-:-:S04]  /*2c20*/  ISETP.GE.AND P6, PT, R13, 0x5a, PT ;  /* 0x0000005a0d00780c */ /* 0x000fc80003fc6270 */
[----:B------:R-:W-:Y:S02]  /*2c30*/  P2R R65, PR, RZ, 0x40 ;  /* 0x00000040ff417803 */ /* 0x000fe40000000000 */
[----:B------:R-:W-:-:S04]  /*2c40*/  ISETP.GT.AND P6, PT, R2, 0x59, !P6 ;  /* 0x000000590200780c */ /* 0x000fc800077c4270 */
[----:B------:R-:W-:Y:S02]  /*2c50*/  ISETP.LT.OR P6, PT, R0, 0x5a, P6 ;  /* 0x0000005a0000780c */ /* 0x000fe400037c1670 */
[----:B------:R-:W0:Y:S02]  /*2c60*/  SHFL.IDX PT, R0, R4, 0x1, 0x1c1f ;  /* 0x003c1f0004007f89 */ /* 0x000e2400000e0000 */
[----:B------:R-:W-:Y:S02]  /*2c70*/  FSEL R92, R69, -INF , !P6 ;  /* 0xff800000455c7808 */ /* 0x000fe40007000000 */
[----:B------:R-:W-:Y:S02]  /*2c80*/  PLOP3.LUT P6, PT, PT, PT, UP1, 0x40, 0x0 ;  /* 0x000000000000781c */ /* 0x000fe40003fce818 */
[----:B0-----:R-:W-:Y:S01]  /*2c90*/  VIADDMNMX R2, R0, R9, R8, PT ;  /* 0x0000000900027246 */ /* 0x001fe20003800108 */
[----:B------:R-:W-:-:S10]  /*2ca0*/  IMAD.IADD R3, R5, 0x1, R0 ;  /* 0x0000000105037824 */ /* 0x000fd400078e0200 */
[----:B------:R-:W-:Y:S05]  /*2cb0*/  @P6 BRA `(.L_x_935) ;  /* 0x00000000005c6947 */ /* 0x000fea0003800000 */
        /* <DEDUP_REMOVED lines=8> */
[----:B------:R-:W-:Y:S01]  /*2d40*/  @P6 IMAD.HI.U32 R4, R0, UR6, RZ ;  /* 0x0000000600046c27 */ /* 0x000fe2000f8e00ff */
[----:B------:R-:W-:-:S13]  /*2d50*/  PLOP3.LUT P6, PT, PT, PT, UP2, 0x80, 0x0 ;  /* 0x000000000000781c */ /* 0x000fda0003fcf028 */
[----:B------:R-:W-:-:S04]  /*2d60*/  @P6 SHF.R.U32.HI R0, RZ, UR7, R4 ;  /* 0x00000007ff006c19 */ /* 0x000fc80008011604 */
[----:B------:R-:W-:Y:S01]  /*2d70*/  LOP3.LUT R0, RZ, R0, RZ, 0x33, !PT ;  /* 0x00000000ff007212 */ /* 0x000fe200078e33ff */
[----:B------:R-:W-:Y:S06]  /*2d80*/  BRA `(.L_x_938) ;  /* 0x0000000000187947 */ /* 0x000fec0003800000 */
.L_x_937:
[----:B------:R-:W-:-:S06]  /*2d90*/  UISETP.NE.AND UP2, UPT, UR5, 0x1, UPT ;  /* 0x000000010500788c */ /* 0x000fcc000bf45270 */
[----:B------:R-:W-:-:S05]  /*2da0*/  PLOP3.LUT P6, PT, PT, PT, UP2, 0x80, 0x0 ;  /* 0x000000000000781c */ /* 0x000fca0003fcf028 */
[----:B------:R-:W-:-:S08]  /*2db0*/  @UP2 ULDC.64 UR6, c[0x0][0x9e8] ;  /* 0x00027a0000062ab9 */ /* 0x000fd00000000a00 */
[----:B------:R-:W-:Y:S01]  /*2dc0*/  @P6 IMAD.HI.U32 R4, R0, UR6, RZ ;  /* 0x0000000600046c27 */ /* 0x000fe2000f8e00ff */
[----:B------:R-:W-:-:S13]  /*2dd0*/  PLOP3.LUT P6, PT, PT, PT, UP2, 0x80, 0x0 ;  /* 0x000000000000781c */ /* 0x000fda0003fcf028 */
[----:B------:R-:W-:-:S07]  /*2de0*/  @P6 SHF.R.U32.HI R0, RZ, UR7, R4 ;  /* 0x00000007ff006c19 */ /* 0x000fce0008011604 */
.L_x_938:
[----:B------:R-:W-:Y:S05]  /*2df0*/  BSYNC B0 ;  /* 0x0000000000007941 */ /* 0x000fea0003800000 */
.L_x_936:
[----:B------:R-:W-:-:S05]  /*2e00*/  IMAD R0, R0, UR5, R14 ;  /* 0x0000000500007c24 */ /* 0x000fca000f8e020e */
[----:B------:R-:W-:Y:S02]  /*2e10*/  VIMNMX R3, R3, R0, !PT ;  /* 0x0000000003037248 */ /* 0x000fe40007fe0100 */
[----:B------:R-:W-:-:S07]  /*2e20*/  VIADDMNMX R2, R0, UR5, R2, PT ;  /* 0x0000000500027c46 */ /* 0x000fce000b800102 */
.L_x_935:
[C---:B------:R-:W-:Y:S01]  /*2e30*/  ISETP.GT.AND P2, PT, R3.reuse, 0x1, !P2 ;  /* 0x000000010300780c */ /* 0x040fe20005744270 */
[----:B------:R-:W-:Y:S01]  /*2e40*/  ULDC UR6, c[0x0][0x988] ;  /* 0x0002620000067ab9 */ /* 0x000fe20000000800 */
[----:B------:R-:W-:Y:S01]  /*2e50*/  ISETP.GT.AND P3, PT, R3, 0x8, !P3 ;  /* 0x000000080300780c */ /* 0x000fe20005f64270 */
[----:B------:R-:W-:Y:S01]  /*2e60*/  @UP0 ULDC UR14, c[0x0][0x450] ;  /* 0x00011400000e0ab9 */ /* 0x000fe20000000800 */
[C---:B------:R-:W-:Y:S02]  /*2e70*/  ISETP.LT.OR P2, PT, R2.reuse, 0x2, P2 ;  /* 0x000000020200780c */ /* 0x040fe40001741670 */
[----:B------:R-:W-:Y:S02]  /*2e80*/  ISETP.LT.OR P3, PT, R2, 0x9, P3 ;  /* 0x000000090200780c */ /* 0x000fe40001f61670 */
[----:B------:R-:W-:Y:S02]  /*2e90*/  FSEL R27, R27, -INF , !P2 ;  /* 0xff8000001b1b7808 */ /* 0x000fe40005000000 */
[----:B------:R-:W-:-:S02]  /*2ea0*/  ISETP.NE.AND P2, PT, R15, RZ, PT ;  /* 0x000000ff0f00720c */ /* 0x000fc40003f45270 */
[----:B------:R-:W-:Y:S02]  /*2eb0*/  FSEL R13, R30, -INF , !P3 ;  /* 0xff8000001e0d7808 */ /* 0x000fe40005800000 */
[----:B------:R-:W-:Y:S02]  /*2ec0*/  ISETP.GT.AND P2, PT, R3, 0x9, !P2 ;  /* 0x000000090300780c */ /* 0x000fe40005744270 */
[----:B------:R-:W-:Y:S02]  /*2ed0*/  ISETP.NE.AND P3, PT, R33, RZ, PT ;  /* 0x000000ff2100720c */ /* 0x000fe40003f65270 */
[----:B------:R-:W-:Y:S02]  /*2ee0*/  ISETP.LT.OR P2, PT, R2, 0xa, P2 ;  /* 0x0000000a0200780c */ /* 0x000fe40001741670 */
[----:B------:R-:W-:Y:S02]  /*2ef0*/  ISETP.NE.AND P6, PT, R73, RZ, PT ;  /* 0x000000ff4900720c */ /* 0x000fe40003fc5270 */
[----:B------:R-:W-:-:S02]  /*2f00*/  FSEL R31, R31, -INF , !P2 ;  /* 0xff8000001f1f7808 */ /* 0x000fc40005000000 */
[----:B------:R-:W-:Y:S02]  /*2f10*/  ISETP.NE.AND P2, PT, R21, RZ, PT ;  /* 0x000000ff1500720c */ /* 0x000fe40003f45270 */
[----:B------:R-:W-:Y:S02]  /*2f20*/  FMNMX.FTZ R0, R24, R20, !PT ;  /* 0x0000001418007209 */ /* 0x000fe40007810000 */
[----:B------:R-:W-:Y:S02]  /*2f30*/  ISETP.GT.AND P2, PT, R3, 0x10, !P2 ;  /* 0x000000100300780c */ /* 0x000fe40005744270 */
[----:B------:R-:W-:Y:S02]  /*2f40*/  FMNMX.FTZ R0, R28, R0, !PT ;  /* 0x000000001c007209 */ /* 0x000fe40007810000 */
[----:B------:R-:W-:Y:S02]  /*2f50*/  ISETP.LT.OR P2, PT, R2, 0x11, P2 ;  /* 0x000000110200780c */ /* 0x000fe40001741670 */
[----:B------:R-:W-:-:S02]  /*2f60*/  FMNMX.FTZ R0, R72, R0, !PT ;  /* 0x0000000048007209 */ /* 0x000fc40007810000 */
[----:B------:R-:W-:Y:S02]  /*2f70*/  FSEL R15, R34, -INF , !P2 ;  /* 0xff800000220f7808 */ /* 0x000fe40005000000 */
[----:B------:R-:W-:Y:S02]  /*2f80*/  ISETP.NE.AND P2, PT, R29, RZ, PT ;  /* 0x000000ff1d00720c */ /* 0x000fe40003f45270 */
[----:B------:R-:W-:Y:S02]  /*2f90*/  FMNMX.FTZ R0, R32, R0, !PT ;  /* 0x0000000020007209 */ /* 0x000fe40007810000 */
[----:B------:R-:W-:Y:S02]  /*2fa0*/  ISETP.GT.AND P2, PT, R3, 0x11, !P2 ;  /* 0x000000110300780c */ /* 0x000fe40005744270 */
[----:B------:R-:W-:Y:S02]  /*2fb0*/  FMNMX.FTZ R0, R74, R0, !PT ;  /* 0x000000004a007209 */ /* 0x000fe40007810000 */
[----:B------:R-:W-:-:S02]  /*2fc0*/  ISETP.LT.OR P2, PT, R2, 0x12, P2 ;  /* 0x000000120200780c */ /* 0x000fc40001741670 */
[----:B------:R-:W-:Y:S02]  /*2fd0*/  FMNMX.FTZ R0, R36, R0, !PT ;  /* 0x0000000024007209 */ /* 0x000fe40007810000 */
[----:B------:R-:W-:Y:S02]  /*2fe0*/  FSEL R35, R35, -INF , !P2 ;  /* 0xff80000023237808 */ /* 0x000fe40005000000 */
[----:B------:R-:W-:Y:S02]  /*2ff0*/  ISETP.GT.AND P2, PT, R3, 0x18, !P3 ;  /* 0x000000180300780c */ /* 0x000fe40005f44270 */
[----:B------:R-:W-:Y:S02]  /*3000*/  FMNMX.FTZ R0, R76, R0, !PT ;  /* 0x000000004c007209 */ /* 0x000fe40007810000 */
[----:B------:R-:W-:Y:S02]  /*3010*/  ISETP.LT.OR P2, PT, R2, 0x19, P2 ;  /* 0x000000190200780c */ /* 0x000fe40001741670 */
[----:B------:R-:W-:-:S02]  /*3020*/  FMNMX.FTZ R0, R40, R0, !PT ;  /* 0x0000000028007209 */ /* 0x000fc40007810000 */
[----:B------:R-:W-:Y:S02]  /*3030*/  FSEL R21, R38, -INF , !P2 ;  /* 0xff80000026157808 */ /* 0x000fe40005000000 */
[----:B------:R-:W-:Y:S02]  /*3040*/  ISETP.GT.AND P2, PT, R3, 0x19, !P6 ;  /* 0x000000190300780c */ /* 0x000fe40007744270 */
[----:B------:R-:W-:Y:S02]  /*3050*/  ISETP.NE.AND P6, PT, R25, RZ, PT ;  /* 0x000000ff1900720c */ /* 0x000fe40003fc5270 */
[----:B------:R-:W-:Y:S02]  /*3060*/  ISETP.LT.OR P2, PT, R2, 0x1a, P2 ;  /* 0x0000001a0200780c */ /* 0x000fe40001741670 */
[----:B------:R-:W-:Y:S02]  /*3070*/  FMNMX.FTZ R0, R78, R0, !PT ;  /* 0x000000004e007209 */ /* 0x000fe40007810000 */
        /* <DEDUP_REMOVED lines=15> */
[----:B------:R-:W-:Y:S02]  /*3170*/  ISETP.NE.AND P2, PT, R41, RZ, PT ;  /* 0x000000ff2900720c */ /* 0x000fe40003f45270 */
[----:B------:R-:W-:Y:S02]  /*3180*/  FMNMX.FTZ R0, R56, R0, !PT ;  /* 0x0000000038007209 */ /* 0x000fe40007810000 */
[----:B------:R-:W-:Y:S02]  /*3190*/  ISETP.GT.AND P2, PT, R3, 0x28, !P2 ;  /* 0x000000280300780c */ /* 0x000fe40005744270 */
[----:B------:R-:W-:-:S02]  /*31a0*/  FMNMX.FTZ R0, R86, R0, !PT ;  /* 0x0000000056007209 */ /* 0x000fc40007810000 */
[----:B------:R-:W-:Y:S02]  /*31b0*/  ISETP.LT.OR P2, PT, R2, 0x29, P2 ;  /* 0x000000290200780c */ /* 0x000fe40001741670 */
[----:B------:R-:W-:Y:S02]  /*31c0*/  FMNMX.FTZ R0, R60, R0, !PT ;  /* 0x000000003c007209 */ /* 0x000fe40007810000 */
[----:B------:R-:W-:Y:S02]  /*31d0*/  FSEL R29, R46, -INF , !P2 ;  /* 0xff8000002e1d7808 */ /* 0x000fe40005000000 */
[----:B------:R-:W-:Y:S02]  /*31e0*/  ISETP.NE.AND P2, PT, R77, RZ, PT ;  /* 0x000000ff4d00720c */ /* 0x000fe40003f45270 */
[----:B------:R-:W-:Y:S02]  /*31f0*/  FMNMX.FTZ R0, R88, R0, !PT ;  /* 0x0000000058007209 */ /* 0x000fe40007810000 */
[----:B------:R-:W-:-:S02]  /*3200*/  ISETP.GT.AND P2, PT, R3, 0x29, !P2 ;  /* 0x000000290300780c */ /* 0x000fc40005744270 */
[----:B------:R-:W-:Y:S02]  /*3210*/  FMNMX.FTZ R0, R64, R0, !PT ;  /* 0x0000000040007209 */ /* 0x000fe40007810000 */
[----:B------:R-:W-:Y:S02]  /*3220*/  ISETP.LT.OR P2, PT, R2, 0x2a, P2 ;  /* 0x0000002a0200780c */ /* 0x000fe40001741670 */
[----:B------:R-:W-:Y:S02]  /*3230*/  FMNMX.FTZ R0, R90, R0, !PT ;  /* 0x000000005a007209 */ /* 0x000fe40007810000 */
[----:B------:R-:W-:Y:S02]  /*3240*/  FSEL R47, R47, -INF , !P2 ;  /* 0xff8000002f2f7808 */ /* 0x000fe40005000000 */
[----:B------:R-:W-:Y:S02]  /*3250*/  ISETP.NE.AND P2, PT, R45, RZ, PT ;  /* 0x000000ff2d00720c */ /* 0x000fe40003f45270 */
[----:B------:R-:W-:-:S02]  /*3260*/  FMNMX.FTZ R0, R68, R0, !PT ;  /* 0x0000000044007209 */ /* 0x000fc40007810000 */
[----:B------:R-:W-:Y:S02]  /*3270*/  ISETP.GT.AND P2, PT, R3, 0x30, !P2 ;  /* 0x000000300300780c */ /* 0x000fe40005744270 */
[----:B------:R-:W-:Y:S01]  /*3280*/  FMNMX.FTZ R4, R92, R0, !PT ;  /* 0x000000005c047209 */ /* 0x000fe20007810000 */
[----:B------:R-:W-:Y:S01]  /*3290*/  IMAD.U32 R0, RZ, RZ, UR6 ;  /* 0x00000006ff007e24 */ /* 0x000fe2000f8e00ff */
[----:B------:R-:W-:Y:S01]  /*32a0*/  ISETP.LT.OR P2, PT, R2, 0x31, P2 ;  /* 0x000000310200780c */ /* 0x000fe20001741670 */
[----:B------:R-:W-:Y:S01]  /*32b0*/  @UP0 ULDC UR6, c[0x0][0x44c] ;  /* 0x0001130000060ab9 */ /* 0x000fe20000000800 */
[----:B------:R-:W-:Y:S01]  /*32c0*/  ISETP.NE.AND P3, PT, R83, RZ, PT ;  /* 0x000000ff5300720c */ /* 0x000fe20003f65270 */
[----:B------:R-:W0:Y:S01]  /*32d0*/  SHFL.BFLY PT, R5, R4, 0x2, 0x1f ;  /* 0x0c401f0004057f89 */ /* 0x000e2200000e0000 */
[----:B------:R-:W-:Y:S01]  /*32e0*/  FSEL R33, R50, -INF , !P2 ;  /* 0xff80000032217808 */ /* 0x000fe20005000000 */
[----:B------:R-:W-:Y:S01]  /*32f0*/  UIMAD.WIDE.U32 UR6, UR38, UR6, URZ ;  /* 0x00000006260672a5 */ /* 0x000fe2000f8e003f */
[----:B------:R-:W-:-:S02]  /*3300*/  ISETP.NE.AND P2, PT, R79, RZ, PT ;  /* 0x000000ff4f00720c */ /* 0x000fc40003f45270 */
[C---:B------:R-:W-:Y:S01]  /*3310*/  ISETP.GT.AND P4, PT, R3.reuse, 0x51, !P4 ;  /* 0x000000510300780c */ /* 0x040fe20006784270 */
[----:B------:R-:W-:Y:S01]  /*3320*/  @UP0 USHF.R.U32.HI UR38, URZ, UR14, UR7 ;  /* 0x0000000e3f260299 */ /* 0x000fe20008011607 */
[C---:B------:R-:W-:Y:S02]  /*3330*/  ISETP.GT.AND P2, PT, R3.reuse, 0x31, !P2 ;  /* 0x000000310300780c */ /* 0x040fe40005744270 */
[----:B------:R-:W-:Y:S02]  /*3340*/  ISETP.GT.AND P5, PT, R3, 0x58, !P5 ;  /* 0x000000580300780c */ /* 0x000fe40006fa4270 */
[C---:B------:R-:W-:Y:S02]  /*3350*/  ISETP.LT.OR P2, PT, R2.reuse, 0x32, P2 ;  /* 0x000000320200780c */ /* 0x040fe40001741670 */
[----:B------:R-:W-:Y:S02]  /*3360*/  ISETP.LT.OR P4, PT, R2, 0x52, P4 ;  /* 0x000000520200780c */ /* 0x000fe40002781670 */
[----:B------:R-:W-:-:S02]  /*3370*/  FSEL R51, R51, -INF , !P2 ;  /* 0xff80000033337808 */ /* 0x000fc40005000000 */
[----:B------:R-:W-:Y:S02]  /*3380*/  ISETP.NE.AND P2, PT, R49, RZ, PT ;  /* 0x000000ff3100720c */ /* 0x000fe40003f45270 */
[C---:B------:R-:W-:Y:S02]  /*3390*/  ISETP.LT.OR P5, PT, R2.reuse, 0x59, P5 ;  /* 0x000000590200780c */ /* 0x040fe40002fa1670 */
[----:B------:R-:W-:Y:S02]  /*33a0*/  ISETP.GT.AND P2, PT, R3, 0x38, !P2 ;  /* 0x000000380300780c */ /* 0x000fe40005744270 */
[----:B------:R-:W-:Y:S02]  /*33b0*/  FSEL R67, R67, -INF , !P4 ;  /* 0xff80000043437808 */ /* 0x000fe40006000000 */
[----:B------:R-:W-:Y:S02]  /*33c0*/  ISETP.LT.OR P2, PT, R2, 0x39, P2 ;  /* 0x000000390200780c */ /* 0x000fe40001741670 */
[----:B0-----:R-:W-:-:S02]  /*33d0*/  FMNMX.FTZ R8, R4, R5, !PT ;  /* 0x0000000504087209 */ /* 0x001fc40007810000 */
[----:B------:R-:W-:Y:S02]  /*33e0*/  FSEL R37, R54, -INF , !P2 ;  /* 0xff80000036257808 */ /* 0x000fe40005000000 */
[----:B------:R-:W-:Y:S01]  /*33f0*/  ISETP.NE.AND P2, PT, R81, RZ, PT ;  /* 0x000000ff5100720c */ /* 0x000fe20003f45270 */
[----:B------:R-:W0:Y:S01]  /*3400*/  SHFL.BFLY PT, R5, R8, 0x1, 0x1f ;  /* 0x0c201f0008057f89 */ /* 0x000e2200000e0000 */
[----:B------:R-:W-:Y:S02]  /*3410*/  FSEL R49, R70, -INF , !P5 ;  /* 0xff80000046317808 */ /* 0x000fe40006800000 */
[----:B------:R-:W-:Y:S02]  /*3420*/  ISETP.GT.AND P2, PT, R3, 0x39, !P2 ;  /* 0x000000390300780c */ /* 0x000fe40005744270 */
[----:B------:R-:W-:Y:S02]  /*3430*/  R2UR UR11, R22 ;  /* 0x00000000160b72ca */ /* 0x000fe400000e0000 */
[----:B------:R-:W-:-:S04]  /*3440*/  ISETP.LT.OR P2, PT, R2, 0x3a, P2 ;  /* 0x0000003a0200780c */ /* 0x000fc80001741670 */
[----:B------:R-:W-:Y:S02]  /*3450*/  FSEL R55, R55, -INF , !P2 ;  /* 0xff80000037377808 */ /* 0x000fe40005000000 */
[----:B------:R-:W-:-:S04]  /*3460*/  ISETP.NE.AND P2, PT, R53, RZ, PT ;  /* 0x000000ff3500720c */ /* 0x000fc80003f45270 */
[----:B------:R-:W-:Y:S01]  /*3470*/  ISETP.GT.AND P2, PT, R3, 0x40, !P2 ;  /* 0x000000400300780c */ /* 0x000fe20005744270 */
[----:B------:R-:W-:-:S03]  /*3480*/  UIADD3 UR38, UR11, UR38, URZ ;  /* 0x000000260b267290 */ /* 0x000fc6000fffe03f */
[----:B------:R-:W-:Y:S01]  /*3490*/  ISETP.LT.OR P2, PT, R2, 0x41, P2 ;  /* 0x000000410200780c */ /* 0x000fe20001741670 */
[----:B------:R-:W-:Y:S01]  /*34a0*/  UIADD3 UR4, UR38, UR4, URZ ;  /* 0x0000000426047290 */ /* 0x000fe2000fffe03f */
[----:B0-----:R-:W-:Y:S02]  /*34b0*/  FMNMX.FTZ R5, R8, R5, !PT ;  /* 0x0000000508057209 */ /* 0x001fe40007810000 */
[----:B------:R-:W-:Y:S02]  /*34c0*/  FSEL R41, R58, -INF , !P2 ;  /* 0xff8000003a297808 */ /* 0x000fe40005000000 */
[----:B------:R-:W-:Y:S01]  /*34d0*/  ISETP.GT.AND P2, PT, R3, 0x41, !P3 ;  /* 0x000000410300780c */ /* 0x000fe20005f44270 */
[----:B------:R-:W-:Y:S01]  /*34e0*/  FMUL.FTZ R14, R5, R0 ;  /* 0x00000000050e7220 */ /* 0x000fe20000410000 */
[----:B------:R-:W-:Y:S02]  /*34f0*/  ISETP.NE.AND P3, PT, R61, RZ, PT ;  /* 0x000000ff3d00720c */ /* 0x000fe40003f65270 */
[----:B------:R-:W-:-:S02]  /*3500*/  ISETP.LT.OR P2, PT, R2, 0x42, P2 ;  /* 0x000000420200780c */ /* 0x000fc40001741670 */
[----:B------:R-:W-:Y:S02]  /*3510*/  ISETP.GT.AND P3, PT, R3, 0x50, !P3 ;  /* 0x000000500300780c */ /* 0x000fe40005f64270 */
[----:B------:R-:W-:Y:S02]  /*3520*/  FSEL R59, R59, -INF , !P2 ;  /* 0xff8000003b3b7808 */ /* 0x000fe40005000000 */
[----:B------:R-:W-:Y:S02]  /*3530*/  ISETP.GT.AND P2, PT, R3, RZ, !P6 ;  /* 0x000000ff0300720c */ /* 0x000fe40007744270 */
[----:B------:R-:W-:Y:S02]  /*3540*/  ISETP.NE.AND P6, PT, R57, RZ, PT ;  /* 0x000000ff3900720c */ /* 0x000fe40003fc5270 */
[C---:B------:R-:W-:Y:S02]  /*3550*/  ISETP.LT.OR P2, PT, R2.reuse, 0x1, P2 ;  /* 0x000000010200780c */ /* 0x040fe40001741670 */
[----:B------:R-:W-:-:S02]  /*3560*/  ISETP.LT.OR P3, PT, R2, 0x51, P3 ;  /* 0x000000510200780c */ /* 0x000fc40001f61670 */
[----:B------:R-:W-:Y:S02]  /*3570*/  FSEL R9, R26, -INF , !P2 ;  /* 0xff8000001a097808 */ /* 0x000fe40005000000 */
[----:B------:R-:W-:Y:S02]  /*3580*/  FSETP.NEU.FTZ.AND P2, PT, R5, -INF , PT ;  /* 0xff8000000500780b */ /* 0x000fe40003f5d000 */
[----:B------:R-:W-:Y:S02]  /*3590*/  FMNMX.FTZ R4, R9, R27, !PT ;  /* 0x0000001b09047209 */ /* 0x000fe40007810000 */
[----:B------:R-:W-:Y:S02]  /*35a0*/  FSEL R57, R14, RZ, P2 ;  /* 0x000000ff0e397208 */ /* 0x000fe40001000000 */
[----:B------:R-:W-:Y:S02]  /*35b0*/  FMNMX.FTZ R4, R13, R4, !PT ;  /* 0x000000040d047209 */ /* 0x000fe40007810000 */
[----:B------:R-:W-:Y:S01]  /*35c0*/  ISETP.GT.AND P2, PT, R3, 0x48, !P6 ;  /* 0x000000480300780c */ /* 0x000fe20007744270 */
[--C-:B------:R-:W-:Y:S01]  /*35d0*/  FFMA.FTZ R30, R80, R0, -R57.reuse ;  /* 0x00000000501e7223 */ /* 0x100fe20000010839 */
[----:B------:R-:W-:Y:S01]  /*35e0*/  FMNMX.FTZ R4, R31, R4, !PT ;  /* 0x000000041f047209 */ /* 0x000fe20007810000 */
[-CC-:B------:R-:W-:Y:S01]  /*35f0*/  FFMA.FTZ R8, R24, R0.reuse, -R57.reuse ;  /* 0x0000000018087223 */ /* 0x180fe20000010839 */
[----:B------:R-:W-:Y:S01]  /*3600*/  ISETP.LT.OR P2, PT, R2, 0x49, P2 ;  /* 0x000000490200780c */ /* 0x000fe20001741670 */
[--C-:B------:R-:W-:Y:S01]  /*3610*/  FFMA.FTZ R14, R20, R0, -R57.reuse ;  /* 0x00000000140e7223 */ /* 0x100fe20000010839 */
[----:B------:R-:W-:Y:S01]  /*3620*/  FMNMX.FTZ R4, R15, R4, !PT ;  /* 0x000000040f047209 */ /* 0x000fe20007810000 */
[----:B------:R0:W-:Y:S01]  /*3630*/  MUFU.EX2 R77, R30 ;  /* 0x0000001e004d7308 */ /* 0x0001e20000000800 */
[----:B------:R-:W-:Y:S01]  /*3640*/  FSEL R45, R62, -INF , !P2 ;  /* 0xff8000003e2d7808 */ /* 0x000fe20005000000 */
[--C-:B------:R-:W-:Y:S01]  /*3650*/  FFMA.FTZ R20, R28, R0, -R57.reuse ;  /* 0x000000001c147223 */ /* 0x100fe20000010839 */
[----:B------:R-:W-:Y:S01]  /*3660*/  FMNMX.FTZ R4, R35, R4, !PT ;  /* 0x0000000423047209 */ /* 0x000fe20007810000 */
[-CC-:B------:R-:W-:Y:S01]  /*3670*/  FFMA.FTZ R24, R72, R0.reuse, -R57.reuse ;  /* 0x0000000048187223 */ /* 0x180fe20000010839 */
[----:B------:R-:W-:Y:S01]  /*3680*/  ISETP.NE.AND P2, PT, R85, RZ, PT ;  /* 0x000000ff5500720c */ /* 0x000fe20003f45270 */
[--C-:B------:R-:W-:Y:S01]  /*3690*/  FFMA.FTZ R26, R32, R0, -R57.reuse ;  /* 0x00000000201a7223 */ /* 0x100fe20000010839 */
[----:B------:R-:W-:Y:S01]  /*36a0*/  FMNMX.FTZ R4, R21, R4, !PT ;  /* 0x0000000415047209 */ /* 0x000fe20007810000 */
[----:B------:R-:W-:Y:S01]  /*36b0*/  MUFU.EX2 R8, R8 ;  /* 0x0000000800087308 */ /* 0x000fe20000000800 */
[----:B------:R-:W-:Y:S01]  /*36c0*/  ISETP.GT.AND P2, PT, R3, 0x49, !P2 ;  /* 0x000000490300780c */ /* 0x000fe20005744270 */
[--C-:B0-----:R-:W-:Y:S01]  /*36d0*/  FFMA.FTZ R30, R86, R0, -R57.reuse ;  /* 0x00000000561e7223 */ /* 0x101fe20000010839 */
[----:B------:R-:W-:Y:S01]  /*36e0*/  FMNMX.FTZ R4, R39, R4, !PT ;  /* 0x0000000427047209 */ /* 0x000fe20007810000 */
[-CC-:B------:R-:W-:Y:S01]  /*36f0*/  FFMA.FTZ R28, R36, R0.reuse, -R57.reuse ;  /* 0x00000000241c7223 */ /* 0x180fe20000010839 */
[----:B------:R-:W-:Y:S01]  /*3700*/  ISETP.LT.OR P2, PT, R2, 0x4a, P2 ;  /* 0x0000004a0200780c */ /* 0x000fe20001741670 */
[--C-:B------:R-:W-:Y:S01]  /*3710*/  FFMA.FTZ R42, R90, R0, -R57.reuse ;  /* 0x000000005a2a7223 */ /* 0x100fe20000010839 */
[----:B------:R-:W-:Y:S01]  /*3720*/  FMNMX.FTZ R4, R25, R4, !PT ;  /* 0x0000000419047209 */ /* 0x000fe20007810000 */
[----:B------:R0:W1:Y:S01]  /*3730*/  MUFU.EX2 R61, R14 ;  /* 0x0000000e003d7308 */ /* 0x0000620000000800 */
[----:B------:R-:W-:Y:S01]  /*3740*/  ISETP.NE.AND P6, PT, R65, RZ, PT ;  /* 0x000000ff4100720c */ /* 0x000fe20003fc5270 */
[--C-:B------:R-:W-:Y:S01]  /*3750*/  FFMA.FTZ R38, R56, R0, -R57.reuse ;  /* 0x0000000038267223 */ /* 0x100fe20000010839 */
[----:B------:R-:W-:Y:S01]  /*3760*/  FMNMX.FTZ R4, R43, R4, !PT ;  /* 0x000000042b047209 */ /* 0x000fe20007810000 */
[-CC-:B------:R-:W-:Y:S01]  /*3770*/  FFMA.FTZ R32, R48, R0.reuse, -R57.reuse ;  /* 0x0000000030207223 */ /* 0x180fe20000010839 */
[----:B------:R-:W-:Y:S01]  /*3780*/  FSEL R63, R63, -INF , !P2 ;  /* 0xff8000003f3f7808 */ /* 0x000fe20005000000 */
[--C-:B------:R-:W-:Y:S01]  /*3790*/  FFMA.FTZ R34, R52, R0, -R57.reuse ;  /* 0x0000000034227223 */ /* 0x100fe20000010839 */
[----:B------:R-:W-:Y:S01]  /*37a0*/  FMNMX.FTZ R4, R29, R4, !PT ;  /* 0x000000041d047209 */ /* 0x000fe20007810000 */
[----:B------:R-:W-:Y:S01]  /*37b0*/  MUFU.EX2 R83, R30 ;  /* 0x0000001e00537308 */ /* 0x000fe20000000800 */
[----:B------:R-:W-:Y:S01]  /*37c0*/  ISETP.GT.AND P6, PT, R3, 0x59, !P6 ;  /* 0x000000590300780c */ /* 0x000fe200077c4270 */
[--C-:B0-----:R-:W-:Y:S01]  /*37d0*/  FFMA.FTZ R14, R74, R0, -R57.reuse ;  /* 0x000000004a0e7223 */ /* 0x101fe20000010839 */
[----:B------:R-:W-:Y:S01]  /*37e0*/  FMNMX.FTZ R4, R47, R4, !PT ;  /* 0x000000042f047209 */ /* 0x000fe20007810000 */
[----:B------:R-:W-:Y:S01]  /*37f0*/  FFMA.FTZ R36, R84, R0, -R57 ;  /* 0x0000000054247223 */ /* 0x000fe20000010839 */
[----:B------:R-:W-:-:S02]  /*3800*/  FSEL R3, R66, -INF , !P3 ;  /* 0xff80000042037808 */ /* 0x000fc40005800000 */
[----:B------:R-:W-:Y:S01]  /*3810*/  FMNMX.FTZ R4, R33, R4, !PT ;  /* 0x0000000421047209 */ /* 0x000fe20007810000 */
[----:B------:R-:W-:Y:S01]  /*3820*/  MUFU.EX2 R20, R20 ;  /* 0x0000001400147308 */ /* 0x000fe20000000800 */
[----:B------:R-:W-:Y:S01]  /*3830*/  ISETP.LT.OR P6, PT, R2, 0x5a, P6 ;  /* 0x0000005a0200780c */ /* 0x000fe200037c1670 */
[--C-:B------:R-:W-:Y:S01]  /*3840*/  FFMA.FTZ R2, R44, R0, -R57.reuse ;  /* 0x000000002c027223 */ /* 0x100fe20000010839 */
[----:B------:R-:W-:Y:S01]  /*3850*/  FMNMX.FTZ R4, R51, R4, !PT ;  /* 0x0000000433047209 */ /* 0x000fe20007810000 */
[----:B------:R-:W-:Y:S01]  /*3860*/  FFMA.FTZ R44, R68, R0, -R57 ;  /* 0x00000000442c7223 */ /* 0x000fe20000010839 */
[----:B------:R-:W-:Y:S02]  /*3870*/  FSEL R71, R71, -INF , !P6 ;  /* 0xff80000047477808 */ /* 0x000fe40007000000 */
[----:B------:R-:W-:Y:S01]  /*3880*/  FMNMX.FTZ R4, R37, R4, !PT ;  /* 0x0000000425047209 */ /* 0x000fe20007810000 */
[----:B------:R0:W2:Y:S01]  /*3890*/  MUFU.EX2 R65, R24 ;  /* 0x0000001800417308 */ /* 0x0000a20000000800 */
[----:B-1----:R-:W-:-:S02]  /*38a0*/  F2FP.BF16.F32.PACK_AB R188, R61, R8 ;  /* 0x000000083dbc723e */ /* 0x002fc400000010ff */
[----:B------:R-:W-:-:S04]  /*38b0*/  FMNMX.FTZ R4, R55, R4, !PT ;  /* 0x0000000437047209 */ /* 0x000fc80007810000 */
[----:B------:R-:W-:Y:S01]  /*38c0*/  FMNMX.FTZ R4, R41, R4, !PT ;  /* 0x0000000429047209 */ /* 0x000fe20007810000 */
[----:B------:R-:W-:Y:S01]  /*38d0*/  MUFU.EX2 R26, R26 ;  /* 0x0000001a001a7308 */ /* 0x000fe20000000800 */
[----:B0-----:R-:W-:Y:S02]  /*38e0*/  FFMA.FTZ R24, R76, R0, -R57 ;  /* 0x000000004c187223 */ /* 0x001fe40000010839 */
[----:B------:R-:W-:-:S04]  /*38f0*/  FMNMX.FTZ R4, R59, R4, !PT ;  /* 0x000000043b047209 */ /* 0x000fc80007810000 */
[----:B------:R-:W-:Y:S01]  /*3900*/  FMNMX.FTZ R4, R45, R4, !PT ;  /* 0x000000042d047209 */ /* 0x000fe20007810000 */
[----:B------:R0:W1:Y:S01]  /*3910*/  MUFU.EX2 R69, R14 ;  /* 0x0000000e00457308 */ /* 0x0000620000000800 */
[----:B--2---:R-:W-:Y:S02]  /*3920*/  F2FP.BF16.F32.PACK_AB R190, R65, R20 ;  /* 0x0000001441be723e */ /* 0x004fe400000010ff */
[----:B------:R-:W-:-:S04]  /*3930*/  FMNMX.FTZ R4, R63, R4, !PT ;  /* 0x000000043f047209 */ /* 0x000fc80007810000 */
[----:B------:R-:W-:Y:S01]  /*3940*/  FMNMX.FTZ R4, R3, R4, !PT ;  /* 0x0000000403047209 */ /* 0x000fe20007810000 */
[----:B------:R-:W-:Y:S01]  /*3950*/  MUFU.EX2 R28, R28 ;  /* 0x0000001c001c7308 */ /* 0x000fe20000000800 */
[-CC-:B0-----:R-:W-:Y:S01]  /*3960*/  FFMA.FTZ R14, R40, R0.reuse, -R57.reuse ;  /* 0x00000000280e7223 */ /* 0x181fe20000010839 */
[----:B------:R-:W-:Y:S01]  /*3970*/  FFMA.FTZ R40, R88, R0, -R57 ;  /* 0x0000000058287223 */ /* 0x000fe20000010839 */
[----:B------:R-:W-:-:S04]  /*3980*/  FMNMX.FTZ R4, R67, R4, !PT ;  /* 0x0000000443047209 */ /* 0x000fc80007810000 */
[----:B------:R-:W-:Y:S01]  /*3990*/  FMNMX.FTZ R4, R49, R4, !PT ;  /* 0x0000000431047209 */ /* 0x000fe20007810000 */
[----:B------:R0:W2:Y:S01]  /*39a0*/  MUFU.EX2 R73, R24 ;  /* 0x0000001800497308 */ /* 0x0000a20000000800 */
[----:B-1----:R-:W-:Y:S02]  /*39b0*/  F2FP.BF16.F32.PACK_AB R184, R69, R26 ;  /* 0x0000001a45b8723e */ /* 0x002fe400000010ff */
[----:B------:R-:W-:-:S05]  /*39c0*/  FMNMX.FTZ R4, R71, R4, !PT ;  /* 0x0000000447047209 */ /* 0x000fca0007810000 */
[----:B------:R-:W1:Y:S01]  /*39d0*/  SHFL.BFLY PT, R53, R4, 0x2, 0x1f ;  /* 0x0c401f0004357f89 */ /* 0x000e6200000e0000 */
[----:B------:R-:W-:Y:S01]  /*39e0*/  MUFU.EX2 R85, R40 ;  /* 0x0000002800557308 */ /* 0x000fe20000000800 */
[----:B0-----:R-:W-:-:S07]  /*39f0*/  FFMA.FTZ R24, R78, R0, -R57 ;  /* 0x000000004e187223 */ /* 0x001fce0000010839 */
[----:B------:R-:W-:Y:S01]  /*3a00*/  MUFU.EX2 R14, R14 ;  /* 0x0000000e000e7308 */ /* 0x000fe20000000800 */
[----:B--2---:R-:W-:-:S07]  /*3a10*/  F2FP.BF16.F32.PACK_AB R186, R73, R28 ;  /* 0x0000001c49ba723e */ /* 0x004fce00000010ff */
[----:B------:R0:W2:Y:S01]  /*3a20*/  MUFU.EX2 R75, R24 ;  /* 0x00000018004b7308 */ /* 0x0000a20000000800 */
[----:B-1----:R-:W-:-:S07]  /*3a30*/  FMNMX.FTZ R53, R4, R53, !PT ;  /* 0x0000003504357209 */ /* 0x002fce0007810000 */
[----:B------:R-:W-:Y:S01]  /*3a40*/  MUFU.EX2 R87, R42 ;  /* 0x0000002a00577308 */ /* 0x000fe20000000800 */
[----:B0-----:R-:W-:Y:S01]  /*3a50*/  FFMA.FTZ R24, R82, R0, -R57 ;  /* 0x0000000052187223 */ /* 0x001fe20000010839 */
[----:B------:R-:W0:Y:S06]  /*3a60*/  SHFL.BFLY PT, R4, R53, 0x1, 0x1f ;  /* 0x0c201f0035047f89 */ /* 0x000e2c00000e0000 */
[----:B------:R-:W1:Y:S01]  /*3a70*/  MUFU.EX2 R2, R2 ;  /* 0x0000000200027308 */ /* 0x000e620000000800 */
[----:B--2---:R-:W-:-:S07]  /*3a80*/  F2FP.BF16.F32.PACK_AB R180, R75, R14 ;  /* 0x0000000e4bb4723e */ /* 0x004fce00000010ff */
[----:B------:R-:W-:Y:S08]  /*3a90*/  MUFU.EX2 R32, R32 ;  /* 0x0000002000207308 */ /* 0x000ff00000000800 */
[----:B------:R2:W3:Y:S01]  /*3aa0*/  MUFU.EX2 R79, R24 ;  /* 0x00000018004f7308 */ /* 0x0004e20000000800 */
[----:B-1----:R-:W-:Y:S02]  /*3ab0*/  F2FP.BF16.F32.PACK_AB R182, R77, R2 ;  /* 0x000000024db6723e */ /* 0x002fe400000010ff */
[----:B0-----:R-:W-:-:S04]  /*3ac0*/  FMNMX.FTZ R4, R53, R4, !PT ;  /* 0x0000000435047209 */ /* 0x001fc80007810000 */
[C---:B------:R-:W-:Y:S01]  /*3ad0*/  FSETP.NEU.FTZ.AND P2, PT, R4.reuse, -INF , PT ;  /* 0xff8000000400780b */ /* 0x040fe20003f5d000 */
[-C--:B------:R-:W-:Y:S01]  /*3ae0*/  FMUL.FTZ R30, R4, R0.reuse ;  /* 0x00000000041e7220 */ /* 0x080fe20000410000 */
[----:B------:R-:W-:Y:S01]  /*3af0*/  MUFU.EX2 R34, R34 ;  /* 0x0000002200227308 */ /* 0x000fe20000000800 */
[----:B--2---:R-:W-:-:S03]  /*3b00*/  FFMA.FTZ R24, R60, R0, -R57 ;  /* 0x000000003c187223 */ /* 0x004fc60000010839 */
[----:B------:R-:W-:Y:S02]  /*3b10*/  FSEL R30, R30, RZ, P2 ;  /* 0x000000ff1e1e7208 */ /* 0x000fe40001000000 */
[----:B------:R-:W-:Y:S02]  /*3b20*/  PLOP3.LUT P2, PT, PT, PT, UP1, 0x40, 0x0 ;  /* 0x000000000000781c */ /* 0x000fe40003f4e818 */
[----:B------:R-:W0:Y:S01]  /*3b30*/  MUFU.EX2 R81, R36 ;  /* 0x0000002400517308 */ /* 0x000e220000000800 */
[-CC-:B------:R-:W-:Y:S01]  /*3b40*/  FFMA.FTZ R9, R9, R0.reuse, -R30.reuse ;  /* 0x0000000009097223 */ /* 0x180fe2000001081e */
[-CC-:B------:R-:W-:Y:S01]  /*3b50*/  FFMA.FTZ R27, R27, R0.reuse, -R30.reuse ;  /* 0x000000001b1b7223 */ /* 0x180fe2000001081e */
        /* <DEDUP_REMOVED lines=12> */
[-CC-:B------:R-:W-:Y:S01]  /*3c20*/  FFMA.FTZ R51, R51, R0.reuse, -R30.reuse ;  /* 0x0000000033337223 */ /* 0x180fe2000001081e */
[----:B------:R-:W2:Y:S01]  /*3c30*/  MUFU.EX2 R40, R27 ;  /* 0x0000001b00287308 */ /* 0x000ea20000000800 */
[----:B-1----:R-:W-:Y:S01]  /*3c40*/  FADD.FTZ R9, R8, R61 ;  /* 0x0000003d08097221 */ /* 0x002fe20000010000 */
[-C--:B------:R-:W-:Y:S01]  /*3c50*/  FFMA.FTZ R36, R64, R0.reuse, -R57 ;  /* 0x0000000040247223 */ /* 0x080fe20000010839 */
[-CC-:B------:R-:W-:Y:S01]  /*3c60*/  FFMA.FTZ R37, R37, R0.reuse, -R30.reuse ;  /* 0x0000000025257223 */ /* 0x180fe2000001081e */
[-CC-:B------:R-:W-:Y:S01]  /*3c70*/  FFMA.FTZ R55, R55, R0.reuse, -R30.reuse ;  /* 0x0000000037377223 */ /* 0x180fe2000001081e */
[----:B------:R-:W-:Y:S01]  /*3c80*/  FADD.FTZ R54, R20, R9 ;  /* 0x0000000914367221 */ /* 0x000fe20000010000 */
[-CC-:B------:R-:W-:Y:S01]  /*3c90*/  FFMA.FTZ R41, R41, R0.reuse, -R30.reuse ;  /* 0x0000000029297223 */ /* 0x180fe2000001081e */
[-C--:B------:R-:W-:Y:S01]  /*3ca0*/  FFMA.FTZ R59, R59, R0.reuse, -R30 ;  /* 0x000000003b3b7223 */ /* 0x080fe2000001081e */
[----:B------:R-:W1:Y:S01]  /*3cb0*/  MUFU.EX2 R13, R13 ;  /* 0x0000000d000d7308 */ /* 0x000e620000000800 */
[----:B------:R-:W-:Y:S01]  /*3cc0*/  FADD.FTZ R9, R65, R54 ;  /* 0x0000003641097221 */ /* 0x000fe20000010000 */
[-CC-:B------:R-:W-:Y:S01]  /*3cd0*/  FFMA.FTZ R45, R45, R0.reuse, -R30.reuse ;  /* 0x000000002d2d7223 */ /* 0x180fe2000001081e */
[-CC-:B------:R-:W-:Y:S01]  /*3ce0*/  FFMA.FTZ R63, R63, R0.reuse, -R30.reuse ;  /* 0x000000003f3f7223 */ /* 0x180fe2000001081e */
[-CC-:B------:R-:W-:Y:S01]  /*3cf0*/  FFMA.FTZ R3, R3, R0.reuse, -R30.reuse ;  /* 0x0000000003037223 */ /* 0x180fe2000001081e */
[----:B------:R-:W-:Y:S01]  /*3d00*/  FADD.FTZ R54, R26, R9 ;  /* 0x000000091a367221 */ /* 0x000fe20000010000 */
[-CC-:B------:R-:W-:Y:S01]  /*3d10*/  FFMA.FTZ R67, R67, R0.reuse, -R30.reuse ;  /* 0x0000000043437223 */ /* 0x180fe2000001081e */
[-C--:B------:R-:W-:Y:S01]  /*3d20*/  FFMA.FTZ R49, R49, R0.reuse, -R30 ;  /* 0x0000000031317223 */ /* 0x080fe2000001081e */
[----:B------:R-:W4:Y:S01]  /*3d30*/  MUFU.EX2 R42, R31 ;  /* 0x0000001f002a7308 */ /* 0x000f220000000800 */
[----:B------:R-:W-:Y:S01]  /*3d40*/  FADD.FTZ R9, R69, R54 ;  /* 0x0000003645097221 */ /* 0x000fe20000010000 */
[-C--:B------:R-:W-:Y:S01]  /*3d50*/  FFMA.FTZ R30, R71, R0.reuse, -R30 ;  /* 0x00000000471e7223 */ /* 0x080fe2000001081e */
[----:B------:R-:W-:Y:S01]  /*3d60*/  FFMA.FTZ R57, R92, R0, -R57 ;  /* 0x000000005c397223 */ /* 0x000fe20000010839 */
[----:B---3--:R-:W-:Y:S01]  /*3d70*/  F2FP.BF16.F32.PACK_AB R176, R79, R32 ;  /* 0x000000204fb0723e */ /* 0x008fe200000010ff */
[----:B------:R-:W-:Y:S01]  /*3d80*/  FADD.FTZ R56, R28, R9 ;  /* 0x000000091c387221 */ /* 0x000fe20000010000 */
[----:B0-----:R-:W-:-:S02]  /*3d90*/  F2FP.BF16.F32.PACK_AB R178, R81, R34 ;  /* 0x0000002251b2723e */ /* 0x001fc400000010ff */
[----:B------:R-:W0:Y:S01]  /*3da0*/  MUFU.EX2 R15, R15 ;  /* 0x0000000f000f7308 */ /* 0x000e220000000800 */
[----:B------:R-:W-:Y:S01]  /*3db0*/  FADD.FTZ R9, R73, R56 ;  /* 0x0000003849097221 */ /* 0x000fe20000010000 */
[----:B--2---:R-:W-:Y:S01]  /*3dc0*/  FADD.FTZ R56, R189, R40 ;  /* 0x00000028bd387221 */ /* 0x004fe20000010000 */
[----:B------:R-:W-:Y:S02]  /*3dd0*/  F2FP.BF16.F32.PACK_AB R189, R40, R189 ;  /* 0x000000bd28bd723e */ /* 0x000fe400000010ff */
[----:B------:R-:W-:Y:S01]  /*3de0*/  FADD.FTZ R58, R14, R9 ;  /* 0x000000090e3a7221 */ /* 0x000fe20000010000 */
[----:B-1----:R-:W-:Y:S02]  /*3df0*/  FADD.FTZ R9, R13, R56 ;  /* 0x000000380d097221 */ /* 0x002fe40000010000 */
[----:B------:R-:W1:Y:S01]  /*3e00*/  MUFU.EX2 R46, R35 ;  /* 0x00000023002e7308 */ /* 0x000e620000000800 */
[----:B------:R-:W-:Y:S01]  /*3e10*/  FADD.FTZ R27, R75, R58 ;  /* 0x0000003a4b1b7221 */ /* 0x000fe20000010000 */
[C---:B----4-:R-:W-:Y:S01]  /*3e20*/  FADD.FTZ R56, R42.reuse, R9 ;  /* 0x000000092a387221 */ /* 0x050fe20000010000 */
[----:B------:R-:W-:-:S02]  /*3e30*/  F2FP.BF16.F32.PACK_AB R191, R42, R13 ;  /* 0x0000000d2abf723e */ /* 0x000fc400000010ff */
[----:B------:R-:W-:-:S03]  /*3e40*/  FADD.FTZ R58, R2, R27 ;  /* 0x0000001b023a7221 */ /* 0x000fc60000010000 */
[----:B------:R-:W2:Y:S01]  /*3e50*/  MUFU.EX2 R21, R21 ;  /* 0x0000001500157308 */ /* 0x000ea20000000800 */
[----:B0-----:R-:W-:Y:S01]  /*3e60*/  FADD.FTZ R9, R15, R56 ;  /* 0x000000380f097221 */ /* 0x001fe20000010000 */
[----:B------:R-:W-:-:S04]  /*3e70*/  FADD.FTZ R27, R77, R58 ;  /* 0x0000003a4d1b7221 */ /* 0x000fc80000010000 */
[----:B------:R-:W-:Y:S02]  /*3e80*/  FADD.FTZ R58, R32, R27 ;  /* 0x0000001b203a7221 */ /* 0x000fe40000010000 */
[----:B------:R-:W0:Y:S01]  /*3e90*/  MUFU.EX2 R48, R39 ;  /* 0x0000002700307308 */ /* 0x000e220000000800 */
[C---:B-1----:R-:W-:Y:S01]  /*3ea0*/  FADD.FTZ R56, R46.reuse, R9 ;  /* 0x000000092e387221 */ /* 0x042fe20000010000 */
[----:B------:R-:W-:Y:S01]  /*3eb0*/  FADD.FTZ R27, R79, R58 ;  /* 0x0000003a4f1b7221 */ /* 0x000fe20000010000 */
[----:B------:R-:W-:-:S03]  /*3ec0*/  F2FP.BF16.F32.PACK_AB R185, R46, R15 ;  /* 0x0000000f2eb9723e */ /* 0x000fc600000010ff */
[----:B------:R-:W-:Y:S02]  /*3ed0*/  FADD.FTZ R60, R34, R27 ;  /* 0x0000001b223c7221 */ /* 0x000fe40000010000 */
[----:B------:R-:W1:Y:S01]  /*3ee0*/  MUFU.EX2 R25, R25 ;  /* 0x0000001900197308 */ /* 0x000e620000000800 */
[----:B--2---:R-:W-:Y:S01]  /*3ef0*/  FADD.FTZ R9, R21, R56 ;  /* 0x0000003815097221 */ /* 0x004fe20000010000 */
[----:B------:R-:W-:-:S06]  /*3f00*/  FADD.FTZ R27, R81, R60 ;  /* 0x0000003c511b7221 */ /* 0x000fcc0000010000 */
[----:B------:R-:W2:Y:S01]  /*3f10*/  MUFU.EX2 R50, R43 ;  /* 0x0000002b00327308 */ /* 0x000ea20000000800 */
[C---:B0-----:R-:W-:Y:S01]  /*3f20*/  FADD.FTZ R58, R48.reuse, R9 ;  /* 0x00000009303a7221 */ /* 0x041fe20000010000 */
[----:B------:R-:W-:-:S06]  /*3f30*/  F2FP.BF16.F32.PACK_AB R187, R48, R21 ;  /* 0x0000001530bb723e */ /* 0x000fcc00000010ff */
[----:B------:R-:W0:Y:S01]  /*3f40*/  MUFU.EX2 R38, R38 ;  /* 0x0000002600267308 */ /* 0x000e220000000800 */
[----:B-1----:R-:W-:-:S07]  /*3f50*/  FADD.FTZ R9, R25, R58 ;  /* 0x0000003a19097221 */ /* 0x002fce0000010000 */
[----:B------:R-:W1:Y:S01]  /*3f60*/  MUFU.EX2 R29, R29 ;  /* 0x0000001d001d7308 */ /* 0x000e620000000800 */
[C---:B--2---:R-:W-:Y:S01]  /*3f70*/  FADD.FTZ R8, R50.reuse, R9 ;  /* 0x0000000932087221 */ /* 0x044fe20000010000 */
[----:B------:R-:W-:-:S06]  /*3f80*/  F2FP.BF16.F32.PACK_AB R181, R50, R25 ;  /* 0x0000001932b5723e */ /* 0x000fcc00000010ff */
[----:B------:R-:W2:Y:S01]  /*3f90*/  MUFU.EX2 R52, R47 ;  /* 0x0000002f00347308 */ /* 0x000ea20000000800 */
[----:B0-----:R-:W-:Y:S01]  /*3fa0*/  FADD.FTZ R58, R38, R27 ;  /* 0x0000001b263a7221 */ /* 0x001fe20000010000 */
[----:B------:R-:W-:-:S03]  /*3fb0*/  F2FP.BF16.F32.PACK_AB R172, R83, R38 ;  /* 0x0000002653ac723e */ /* 0x000fc600000010ff */
[----:B------:R-:W-:-:S03]  /*3fc0*/  FADD.FTZ R27, R83, R58 ;  /* 0x0000003a531b7221 */ /* 0x000fc60000010000 */
        /* <DEDUP_REMOVED lines=24> */
[----:B0-----:R-:W-:-:S07]  /*4150*/  FADD.FTZ R20, R44, R27 ;  /* 0x0000001b2c147221 */ /* 0x001fce0000010000 */
        /* <DEDUP_REMOVED lines=16> */
[----:B-1----:R-:W-:-:S04]  /*4260*/  FADD.FTZ R13, R49, R14 ;  /* 0x0000000e310d7221 */ /* 0x002fc80000010000 */
[C---:B--2---:R-:W-:Y:S01]  /*4270*/  FADD.FTZ R8, R30.reuse, R13 ;  /* 0x0000000d1e087221 */ /* 0x044fe20000010000 */
[----:B------:R-:W-:Y:S01]  /*4280*/  F2FP.BF16.F32.PACK_AB R171, R30, R49 ;  /* 0x000000311eab723e */ /* 0x000fe200000010ff */
[----:B------:R-:W-:Y:S02]  /*4290*/  VIADD R13, R23, 0xfffffffe ;  /* 0xfffffffe170d7836 */ /* 0x000fe40000000000 */
[C---:B0-----:R-:W-:Y:S01]  /*42a0*/  FADD.FTZ R9, R57.reuse, R20 ;  /* 0x0000001439097221 */ /* 0x041fe20000010000 */
[----:B------:R-:W-:Y:S01]  /*42b0*/  F2FP.BF16.F32.PACK_AB R170, R57, R44 ;  /* 0x0000002c39aa723e */ /* 0x000fe200000010ff */
[----:B------:R-:W-:Y:S06]  /*42c0*/  @P2 BRA `(.L_x_939) ;  /* 0x0000000000442947 */ /* 0x000fec0003800000 */
        /* <DEDUP_REMOVED lines=10> */
.L_x_940:
[----:B------:R-:W-:-:S11]  /*4370*/  UISETP.NE.AND UP2, UPT, UR5, 0x1, UPT ;  /* 0x000000010500788c */ /* 0x000fd6000bf45270 */
[----:B------:R-:W-:Y:S02]  /*4380*/  @UP2 ULDC.64 UR14, c[0x0][0x9e8] ;  /* 0x00027a00000e2ab9 */ /* 0x000fe40000000a00 */
[----:B------:R-:W-:-:S04]  /*4390*/  UIMAD.WIDE.U32 UR6, UR11, UR14, URZ ;  /* 0x0000000e0b0672a5 */ /* 0x000fc8000f8e003f */
[----:B------:R-:W-:-:S12]  /*43a0*/  @UP2 USHF.R.U32.HI UR11, URZ, UR15, UR7 ;  /* 0x0000000f3f0b2299 */ /* 0x000fd80008011607 */
.L_x_941:
[----:B------:R-:W-:-:S04]  /*43b0*/  UIMAD UR5, UR11, UR5, UR5 ;  /* 0x000000050b0572a4 */ /* 0x000fc8000f8e0205 */
[----:B------:R-:W-:-:S04]  /*43c0*/  UISETP.LT.AND UP2, UPT, UR4, UR5, UPT ;  /* 0x000000050400728c */ /* 0x000fc8000bf41270 */
[----:B------:R-:W-:-:S12]  /*43d0*/  USEL UR4, UR4, UR5, UP2 ;  /* 0x0000000504047287 */ /* 0x000fd80009000000 */
.L_x_939:
[----:B------:R-:W-:Y:S01]  /*43e0*/  R2UR UR6, R17 ;  /* 0x00000000110672ca */ /* 0x000fe200000e0000 */
[----:B------:R-:W-:Y:S01]  /*43f0*/  UIMAD.WIDE UR4, UR4, 0x2aaaaaab, URZ ;  /* 0x2aaaaaab040478a5 */ /* 0x000fe2000f8e023f */
[----:B------:R-:W-:Y:S01]  /*4400*/  IMAD.MOV.U32 R3, RZ, RZ, 0x3f800000 ;  /* 0x3f800000ff037424 */ /* 0x000fe200078e00ff */
[----:B------:R-:W-:Y:S01]  /*4410*/  CS2R R118, SRZ ;  /* 0x0000000000767805 */ /* 0x000fe2000001ff00 */
[----:B------:R-:W-:Y:S01]  /*4420*/  IMAD.MOV.U32 R2, RZ, RZ, 0x3f800000 ;  /* 0x3f800000ff027424 */ /* 0x000fe200078e00ff */
[----:B------:R-:W-:Y:S01]  /*4430*/  USHF.R.U32.HI UR4, URZ, 0x1f, UR5 ;  /* 0x0000001f3f047899 */ /* 0x000fe20008011605 */
[----:B------:R-:W-:Y:S02]  /*4440*/  CS2R R116, SRZ ;  /* 0x0000000000747805 */ /* 0x000fe4000001ff00 */
[----:B------:R-:W-:Y:S02]  /*4450*/  CS2R R114, SRZ ;  /* 0x0000000000727805 */ /* 0x000fe4000001ff00 */
[----:B------:R-:W-:Y:S01]  /*4460*/  CS2R R112, SRZ ;  /* 0x0000000000707805 */ /* 0x000fe2000001ff00 */
[----:B------:R-:W-:Y:S01]  /*4470*/  ULEA.HI.SX32 UR4, UR5, UR4, 0x1c ;  /* 0x0000000405047291 */ /* 0x000fe2000f8fe23f */
[----:B------:R-:W-:-:S02]  /*4480*/  CS2R R110, SRZ ;  /* 0x00000000006e7805 */ /* 0x000fc4000001ff00 */
[----:B------:R-:W-:Y:S01]  /*4490*/  CS2R R108, SRZ ;  /* 0x00000000006c7805 */ /* 0x000fe2000001ff00 */
[----:B------:R-:W-:Y:S01]  /*44a0*/  UMOV UR5, URZ ;  /* 0x0000003f00057c82 */ /* 0x000fe20008000000 */
[----:B------:R-:W-:Y:S01]  /*44b0*/  UISETP.LT.AND UP2, UPT, UR6, UR4, UPT ;  /* 0x000000040600728c */ /* 0x000fe2000bf41270 */
[----:B------:R-:W-:Y:S02]  /*44c0*/  CS2R R106, SRZ ;  /* 0x00000000006a7805 */ /* 0x000fe4000001ff00 */
[----:B------:R-:W-:Y:S02]  /*44d0*/  CS2R R104, SRZ ;  /* 0x0000000000687805 */ /* 0x000fe4000001ff00 */
[----:B------:R-:W-:Y:S01]  /*44e0*/  CS2R R102, SRZ ;  /* 0x0000000000667805 */ /* 0x000fe2000001ff00 */
[----:B------:R-:W-:Y:S01]  /*44f0*/  USEL UR56, UR6, UR4, !UP2 ;  /* 0x0000000406387287 */ /* 0x000fe2000d000000 */
[----:B------:R-:W-:Y:S02]  /*4500*/  CS2R R100, SRZ ;  /* 0x0000000000647805 */ /* 0x000fe4000001ff00 */
[----:B------:R-:W-:Y:S01]  /*4510*/  CS2R R98, SRZ ;  /* 0x0000000000627805 */ /* 0x000fe2000001ff00 */
[----:B------:R-:W-:Y:S01]  /*4520*/  UMOV UR4, URZ ;  /* 0x0000003f00047c82 */ /* 0x000fe20008000000 */
[----:B------:R-:W-:-:S02]  /*4530*/  CS2R R96, SRZ ;  /* 0x0000000000607805 */ /* 0x000fc4000001ff00 */
[----:B------:R-:W-:Y:S02]  /*4540*/  CS2R R94, SRZ ;  /* 0x00000000005e7805 */ /* 0x000fe4000001ff00 */
[----:B------:R-:W-:Y:S02]  /*4550*/  ISETP.GE.AND P2, PT, R13, UR56, PT ;  /* 0x000000380d007c0c */ /* 0x000fe4000bf46270 */
        /* <DEDUP_REMOVED lines=35> */
[----:B------:R-:W-:Y:S06]  /*4790*/  @!P2 BRA `(.L_x_942) ;  /* 0x0000002c00f0a947 */ /* 0x000fec0003800000 */
[----:B------:R-:W-:Y:S01]  /*47a0*/  IMAD.MOV.U32 R3, RZ, RZ, 0x3f800000 ;  /* 0x3f800000ff037424 */ /* 0x000fe200078e00ff */
[----:B------:R-:W-:Y:S01]  /*47b0*/  UMOV UR6, URZ ;  /* 0x0000003f00067c82 */ /* 0x000fe20008000000 */
[----:B------:R-:W-:Y:S01]  /*47c0*/  IMAD.MOV.U32 R119, RZ, RZ, RZ ;  /* 0x000000ffff777224 */ /* 0x000fe200078e00ff */
[----:B------:R-:W-:Y:S01]  /*47d0*/  UMOV UR7, URZ ;  /* 0x0000003f00077c82 */ /* 0x000fe20008000000 */
[----:B------:R-:W-:Y:S01]  /*47e0*/  ULDC UR58, c[0x0][0x9e4] ;  /* 0x00027900003a7ab9 */ /* 0x000fe20000000800 */
[----:B------:R-:W-:-:S05]  /*47f0*/  ULDC UR60, c[0x0][0x2f0] ;  /* 0x0000bc00003c7ab9 */ /* 0x000fca0000000800 */
.L_x_959:
[----:B------:R-:W-:-:S04]  /*4800*/  UIADD3 UR4, UR7, 0x1, URZ ;  /* 0x0000000107047890 */ /* 0x000fc8000fffe03f */
[----:B------:R-:W-:-:S04]  /*4810*/  UISETP.NE.AND UP2, UPT, UR4, 0x2, UPT ;  /* 0x000000020400788c */ /* 0x000fc8000bf45270 */
[----:B------:R-:W-:Y:S02]  /*4820*/  USEL UR5, URZ, 0x1, UP2 ;  /* 0x000000013f057887 */ /* 0x000fe40009000000 */
[----:B------:R-:W-:Y:S02]  /*4830*/  USEL UR4, UR4, URZ, UP2 ;  /* 0x0000003f04047287 */ /* 0x000fe40009000000 */
[----:B------:R-:W-:Y:S01]  /*4840*/  ULOP3.LUT UR5, UR6, UR5, URZ, 0x3c, !UPT ;  /* 0x0000000506057292 */ /* 0x000fe2000f8e3c3f */
[----:B------:R-:W-:Y:S11]  /*4850*/  @!P0 BRA `(.L_x_943) ;  /* 0x0000000000048947 */ /* 0x000ff60003800000 */
[----:B------:R-:W-:Y:S01]  /*4860*/  BPT.TRAP 0x1 ;  /* 0x000000040000795c */ /* 0x000fe20000300000 */
.L_x_943:
[----:B------:R-:W-:Y:S01]  /*4870*/  ULEA UR61, UR4, UR57, 0x3 ;  /* 0x00000039043d7291 */ /* 0x000fe2000f8e183f */
[----:B------:R-:W-:-:S05]  /*4880*/  IMAD.U32 R0, RZ, RZ, UR5 ;  /* 0x00000005ff007e24 */ /* 0x000fca000f8e00ff */
[----:B------:R-:W-:-:S04]  /*4890*/  SHF.L.U32 R0, R0, 0x1f, RZ ;  /* 0x0000001f00007819 */ /* 0x000fc800000006ff */
[----:B------:R0:W1:Y:S01]  /*48a0*/  SYNCS.PHASECHK.TRANS64.TRYWAIT P2, [UR61+0x30830], R0 ;  /* 0x03083000ff0075a7 */ /* 0x000062000804017d */
[----:B------:R-:W-:Y:S05]  /*48b0*/  @!P0 BRA `(.L_x_944) ;  /* 0x0000000000048947 */ /* 0x000fea0003800000 */
[----:B------:R-:W-:Y:S01]  /*48c0*/  BPT.TRAP 0x1 ;  /* 0x000000040000795c */ /* 0x000fe20000300000 */
.L_x_944:
[----:B-1----:R-:W-:Y:S05]  /*48d0*/  @P2 BRA `(.L_x_945) ;  /* 0x0000000000082947 */ /* 0x002fea0003800000 */
[----:B------:R-:W1:Y:S02]  /*48e0*/  SYNCS.PHASECHK.TRANS64.TRYWAIT P2, [UR61+0x30830], R0 ;  /* 0x03083000ff0075a7 */ /* 0x000e64000804017d */
[----:B-1----:R-:W-:Y:S05]  /*48f0*/  @!P2 BRA `(.L_x_946) ;  /* 0x000000f4009ca947 */ /* 0x002fea0003800000 */
.L_x_945:
[----:B------:R-:W-:Y:S01]  /*4900*/  R2UR UR52, R6 ;  /* 0x00000000063472ca */ /* 0x000fe200000e0000 */
[----:B------:R-:W-:Y:S01]  /*4910*/  UIMAD UR50, UR4, 0x900, UR59 ;  /* 0x00000900043278a4 */ /* 0x000fe2000f8e023b */
[----:B------:R-:W-:Y:S01]  /*4920*/  R2UR UR53, R7 ;  /* 0x00000000073572ca */ /* 0x000fe200000e0000 */
[----:B------:R-:W-:Y:S01]  /*4930*/  WARPGROUP.ARRIVE ;  /* 0x00000000000079c5 */ /* 0x000fe20000000000 */
[----:B------:R-:W-:Y:S01]  /*4940*/  UMOV UR55, 0x40000040 ;  /* 0x4000004000377882 */ /* 0x000fe20000000000 */
[----:B------:R-:W-:Y:S01]  /*4950*/  UIADD3 UR10, UR50, 0x2, URZ ;  /* 0x00000002320a7890 */ /* 0x000fe2000fffe03f */
[-C--:B------:R-:W-:Y:S01]  /*4960*/  FMUL.FTZ R24, R24, R2.reuse ;  /* 0x0000000218187220 */ /* 0x080fe20000410000 */
[----:B------:R-:W-:Y:S01]  /*4970*/  UMOV UR11, 0x40000040 ;  /* 0x40000040000b7882 */ /* 0x000fe20000000000 */
[----:B------:R-:W-:Y:S01]  /*4980*/  UMOV UR54, UR50 ;  /* 0x0000003200367c82 */ /* 0x000fe20008000000 */
[----:B------:R-:W-:Y:S01]  /*4990*/  UIADD3 UR14, UR50, 0x4, URZ ;  /* 0x00000004320e7890 */ /* 0x000fe2000fffe03f */
[-C--:B------:R-:W-:Y:S01]  /*49a0*/  FMUL.FTZ R25, R25, R2.reuse ;  /* 0x0000000219197220 */ /* 0x080fe20000410000 */
[----:B------:R-:W-:Y:S01]  /*49b0*/  UMOV UR15, 0x40000040 ;  /* 0x40000040000f7882 */ /* 0x000fe20000000000 */
[----:B------:R-:W-:Y:S01]  /*49c0*/  UIADD3 UR18, UR50, 0x6, URZ ;  /* 0x0000000632127890 */ /* 0x000fe2000fffe03f */
[-C--:B------:R-:W-:Y:S01]  /*49d0*/  FMUL.FTZ R28, R28, R2.reuse ;  /* 0x000000021c1c7220 */ /* 0x080fe20000410000 */
[----:B------:R-:W-:Y:S01]  /*49e0*/  UMOV UR19, 0x40000040 ;  /* 0x4000004000137882 */ /* 0x000fe20000000000 */
[----:B------:R-:W-:Y:S01]  /*49f0*/  HGMMA.64x96x16.F32.BF16 R120, gdesc[UR52], RZ, !UPT, gsb0 ;  /* 0x01600000347879f0 */ /* 0x000fe2000c0018ff */
        /* <DEDUP_REMOVED lines=108> */
[----:B------:R-:W-:Y:S01]  /*50c0*/  HGMMA.64x96x16.F32.BF16 R120, gdesc[UR8], R120, gsb0 ;  /* 0x01600000087879f0 */ /* 0x000fe20008001878 */
[-C--:B------:R-:W-:Y:S01]  /*50d0*/  FMUL.FTZ R115, R115, R3.reuse ;  /* 0x0000000373737220 */ /* 0x080fe20000410000 */
[-C--:B------:R-:W-:Y:S01]  /*50e0*/  FMUL.FTZ R118, R118, R3.reuse ;  /* 0x0000000376767220 */ /* 0x080fe20000410000 */
[----:B------:R-:W-:Y:S01]  /*50f0*/  FMUL.FTZ R119, R119, R3 ;  /* 0x0000000377777220 */ /* 0x000fe20000410000 */
[----:B------:R-:W-:-:S02]  /*5100*/  WARPGROUP.DEPBAR.LE gsb0, 0x0 ;  /* 0x00008000000079c5 */ /* 0x000fc40000010000 */
        /* <DEDUP_REMOVED lines=30> */
[----:B------:R-:W-:Y:S05]  /*52f0*/  @!P0 BRA `(.L_x_947) ;  /* 0x0000000000048947 */ /* 0x000fea0003800000 */
[----:B------:R-:W-:Y:S01]  /*5300*/  BPT.TRAP 0x1 ;  /* 0x000000040000795c */ /* 0x000fe20000300000 */
.L_x_947:
[----:B------:R-:W-:Y:S01]  /*5310*/  ULEA UR11, UR7, UR57, 0x3 ;  /* 0x00000039070b7291 */ /* 0x000fe2000f8e183f */
[----:B01----:R-:W-:-:S05]  /*5320*/  IMAD.U32 R0, RZ, RZ, UR6 ;  /* 0x00000006ff007e24 */ /* 0x003fca000f8e00ff */
[----:B------:R-:W-:-:S04]  /*5330*/  SHF.L.U32 R0, R0, 0x1f, RZ ;  /* 0x0000001f00007819 */ /* 0x000fc800000006ff */
[----:B------:R0:W1:Y:S01]  /*5340*/  SYNCS.PHASECHK.TRANS64.TRYWAIT P2, [UR11+0x30850], R0 ;  /* 0x03085000ff0075a7 */ /* 0x000062000804014b */
[----:B------:R-:W-:Y:S05]  /*5350*/  @!P0 BRA `(.L_x_948) ;  /* 0x0000000000048947 */ /* 0x000fea0003800000 */
[----:B------:R-:W-:Y:S01]  /*5360*/  BPT.TRAP 0x1 ;  /* 0x000000040000795c */ /* 0x000fe20000300000 */
.L_x_948:
[----:B-1----:R-:W-:Y:S05]  /*5370*/  @P2 BRA `(.L_x_949) ;  /* 0x0000000000082947 */ /* 0x002fea0003800000 */
[----:B------:R-:W1:Y:S02]  /*5380*/  SYNCS.PHASECHK.TRANS64.TRYWAIT P2, [UR11+0x30850], R0 ;  /* 0x03085000ff0075a7 */ /* 0x000e64000804014b */
[----:B-1----:R-:W-:Y:S05]  /*5390*/  @!P2 BRA `(.L_x_950) ;  /* 0x000000ec000ca947 */ /* 0x002fea0003800000 */
.L_x_949:
[----:B------:R-:W-:Y:S01]  /*53a0*/  UIADD3 UR6, UR57, 0x400, URZ ;  /* 0x0000040039067890 */ /* 0x000fe2000fffe03f */
[----:B------:R-:W-:Y:S01]  /*53b0*/  WARPGROUP.ARRIVE ;  /* 0x00000000000079c5 */ /* 0x000fe20000000000 */
[----:B------:R-:W-:Y:S01]  /*53c0*/  PLOP3.LUT P2, PT, PT, PT, UP0, 0x80, 0x0 ;  /* 0x000000000000781c */ /* 0x000fe20003f4f008 */
[----:B------:R-:W-:Y:S01]  /*53d0*/  IMAD.MOV.U32 R15, RZ, RZ, R10 ;  /* 0x000000ffff0f7224 */ /* 0x000fe200078e000a */
[----:B------:R-:W-:Y:S01]  /*53e0*/  USHF.R.U32.HI UR6, URZ, 0x4, UR6 ;  /* 0x000000043f067899 */ /* 0x000fe20008011606 */
[----:B------:R-:W-:Y:S01]  /*53f0*/  PLOP3.LUT P3, PT, PT, PT, UP0, 0x80, 0x0 ;  /* 0x000000000000781c */ /* 0x000fe20003f6f008 */
[----:B01----:R-:W-:Y:S01]  /*5400*/  IMAD.U32 R0, RZ, RZ, UR61 ;  /* 0x0000003dff007e24 */ /* 0x003fe2000f8e00ff */
[----:B------:R-:W-:Y:S01]  /*5410*/  R2UR UR14, R12 ;  /* 0x000000000c0e72ca */ /* 0x000fe200000e0000 */
[----:B------:R-:W-:Y:S02]  /*5420*/  ULOP3.LUT UR6, UR6, 0x3fff, URZ, 0xc0, !UPT ;  /* 0x00003fff06067892 */ /* 0x000fe4000f8ec03f */
[----:B------:R-:W-:Y:S01]  /*5430*/  @!P1 VIADD R0, R0, 0x30840 ;  /* 0x0003084000009836 */ /* 0x000fe20000000000 */
[----:B------:R-:W-:Y:S01]  /*5440*/  ULDC UR18, c[0x0][0x288] ;  /* 0x0000a20000127ab9 */ /* 0x000fe20000000800 */
[----:B------:R-:W-:Y:S01]  /*5450*/  ULOP3.LUT UR6, UR6, 0x3000000, URZ, 0xfc, !UPT ;  /* 0x0300000006067892 */ /* 0x000fe2000f8efc3f */
[----:B------:R-:W-:-:S02]  /*5460*/  ULDC UR15, c[0x0][0x9e0] ;  /* 0x00027800000f7ab9 */ /* 0x000fc40000000800 */
[----:B------:R-:W-:Y:S01]  /*5470*/  @!P1 PRMT R0, RZ, 0x654, R0 ;  /* 0x00000654ff009816 */ /* 0x000fe20000000000 */
[----:B------:R-:W-:-:S03]  /*5480*/  UIMAD UR10, UR7, 0x900, UR6 ;  /* 0x00000900070a78a4 */ /* 0x000fc6000f8e0206 */
[----:B------:R-:W-:-:S04]  /*5490*/  UMOV UR7, 0x40000040 ;  /* 0x4000004000077882 */ /* 0x000fc80000000000 */
[----:B------:R-:W-:Y:S02]  /*54a0*/  UMOV UR6, UR10 ;  /* 0x0000000a00067c82 */ /* 0x000fe40008000000 */
        /* <DEDUP_REMOVED lines=15> */
[----:B------:R-:W-:-:S14]  /*55a0*/  IMAD R180, R13, -0x60, RZ ;  /* 0xffffffa00db47824 */ /* 0x000fdc00078e02ff */
[----:B------:R-:W-:Y:S01]  /*55b0*/  HGMMA.64x192x16.F32.BF16 R24, R176, gdesc[UR4].tnspB, R24, gsb0 ;  /* 0x42e00004b0187df0 */ /* 0x000fe20008001818 */
[----:B------:R-:W-:Y:S01]  /*55c0*/  UIADD3 UR6, UR10, 0x200, URZ ;  /* 0x000002000a067890 */ /* 0x000fe2000fffe03f */
[----:B------:R-:W-:Y:S01]  /*55d0*/  UMOV UR7, 0x40000040 ;  /* 0x4000004000077882 */ /* 0x000fe20000000000 */
[----:B------:R-:W-:Y:S02]  /*55e0*/  WARPGROUP.DEPBAR.LE gsb0, 0x0 ;  /* 0x00008000000079c5 */ /* 0x000fe40000010000 */
[----:B------:R-:W-:-:S15]  /*55f0*/  WARPGROUP.ARRIVE ;  /* 0x00000000000079c5 */ /* 0x000fde0000000000 */
[----:B------:R-:W-:Y:S01]  /*5600*/  HGMMA.64x192x16.F32.BF16 R24, R172, gdesc[UR4].tnspB, R24, gsb0 ;  /* 0x42e00004ac187df0 */ /* 0x000fe20008001818 */
[----:B------:R-:W-:Y:S01]  /*5610*/  UIADD3 UR6, UR10, 0x280, URZ ;  /* 0x000002800a067890 */ /* 0x000fe2000fffe03f */
[----:B------:R-:W-:Y:S02]  /*5620*/  UMOV UR7, 0x40000040 ;  /* 0x4000004000077882 */ /* 0x000fe40000000000 */
[----:B------:R-:W-:Y:S01]  /*5630*/  UMOV UR10, UR18 ;  /* 0x00000012000a7c82 */ /* 0x000fe20008000000 */
[----:B------:R-:W-:Y:S02]  /*5640*/  WARPGROUP.DEPBAR.LE gsb0, 0x0 ;  /* 0x00008000000079c5 */ /* 0x000fe40000010000 */
[----:B------:R-:W-:-:S13]  /*5650*/  WARPGROUP.ARRIVE ;  /* 0x00000000000079c5 */ /* 0x000fda0000000000 */
[----:B------:R-:W-:Y:S01]  /*5660*/  HGMMA.64x192x16.F32.BF16 R24, R168, gdesc[UR4].tnspB, R24, gsb0 ;  /* 0x42e00004a8187df0 */ /* 0x000fe20008001818 */
[----:B------:R-:W-:Y:S02]  /*5670*/  @UP0 ULDC UR6, c[0x0][0x44c] ;  /* 0x0001130000060ab9 */ /* 0x000fe40000000800 */
[----:B------:R-:W-:Y:S01]  /*5680*/  @P2 IMAD.HI.U32 R2, R10, UR6, RZ ;  /* 0x000000060a022c27 */ /* 0x000fe2000f8e00ff */
[----:B------:R-:W-:Y:S01]  /*5690*/  @UP0 ULDC UR6, c[0x0][0x450] ;  /* 0x0001140000060ab9 */ /* 0x000fe20000000800 */
[----:B------:R-:W-:-:S03]  /*56a0*/  PLOP3.LUT P2, PT, PT, PT, UP1, 0x40, 0x0 ;  /* 0x000000000000781c */ /* 0x000fc60003f4e818 */
[----:B------:R-:W-:Y:S01]  /*56b0*/  @P3 SHF.R.U32.HI R15, RZ, UR6, R2 ;  /* 0x00000006ff0f3c19 */ /* 0x000fe20008011602 */
[----:B------:R-:W-:-:S04]  /*56c0*/  VIADD R2, R180, 0x1 ;  /* 0x00000001b4027836 */ /* 0x000fc80000000000 */
[----:B------:R-:W0:Y:S01]  /*56d0*/  SHFL.IDX PT, R21, R15, RZ, 0x1c1f ;  /* 0x001c1fff0f157589 */ /* 0x000e2200000e0000 */
[----:B------:R-:W-:Y:S01]  /*56e0*/  IMAD R3, R11, -0x2, R2 ;  /* 0xfffffffe0b037824 */ /* 0x000fe200078e0202 */
[----:B------:R-:W-:Y:S02]  /*56f0*/  WARPGROUP.DEPBAR.LE gsb0, 0x0 ;  /* 0x00008000000079c5 */ /* 0x000fe40000010000 */
[----:B------:R1:W-:Y:S01]  /*5700*/  @!P1 SYNCS.ARRIVE.TRANS64.RED.A1T0 RZ, [R0+URZ], RZ ;  /* 0x000000ff00ff99a7 */ /* 0x0003e2000810043f */
[----:B------:R-:W-:Y:S02]  /*5710*/  VIADD R168, R3, 0xffffffff ;  /* 0xffffffff03a87836 */ /* 0x000fe40000000000 */
[----:B-1----:R-:W-:-:S04]  /*5720*/  IMAD R0, R16, UR60, R3 ;  /* 0x0000003c10007c24 */ /* 0x002fc8000f8e0203 */
[----:B------:R-:W-:-:S04]  /*5730*/  VIADD R0, R0, -UR10 ;  /* 0x8000000a00007c36 */ /* 0x000fc80008000000 */
[C---:B------:R-:W-:Y:S02]  /*5740*/  VIADD R20, R0.reuse, UR15 ;  /* 0x0000000f00147c36 */ /* 0x040fe40008000000 */
[----:B------:R-:W-:Y:S02]  /*5750*/  VIADD R22, R0, UR14 ;  /* 0x0000000e00167c36 */ /* 0x000fe40008000000 */
[--C-:B0-----:R-:W-:Y:S02]  /*5760*/  IMAD.IADD R0, R20, 0x1, R21.reuse ;  /* 0x0000000114007824 */ /* 0x101fe400078e0215 */
[----:B------:R-:W-:Y:S01]  /*5770*/  IMAD.IADD R2, R22, 0x1, R21 ;  /* 0x0000000116027824 */ /* 0x000fe200078e0215 */
[----:B------:R-:W-:Y:S06]  /*5780*/  @P2 BRA `(.L_x_951) ;  /* 0x0000000000582947 */ /* 0x000fec0003800000 */
[----:B------:R-:W-:Y:S01]  /*5790*/  IMAD R3, R16, UR60, R21 ;  /* 0x0000003c10037c24 */ /* 0x000fe2000f8e0215 */
[----:B------:R-:W-:Y:S03]  /*57a0*/  BSSY B0, `(.L_x_952) ;  /* 0x0000011000007945 */ /* 0x000fe60003800000 */
[----:B------:R-:W-:-:S05]  /*57b0*/  VIADD R3, R3, -UR10 ;  /* 0x8000000a03037c36 */ /* 0x000fca0008000000 */
[----:B------:R-:W-:-:S13]  /*57c0*/  ISETP.GT.AND P2, PT, R3, -0x1, PT ;  /* 0xffffffff0300780c */ /* 0x000fda0003f44270 */
[----:B------:R-:W-:Y:S05]  /*57d0*/  @P2 BRA `(.L_x_953) ;  /* 0x0000000000202947 */ /* 0x000fea0003800000 */
[----:B------:R-:W-:Y:S01]  /*57e0*/  IMAD.U32 R21, RZ, RZ, UR58 ;  /* 0x0000003aff157e24 */ /* 0x000fe2000f8e00ff */
[----:B------:R-:W-:-:S04]  /*57f0*/  LOP3.LUT R3, RZ, R3, RZ, 0x33, !PT ;  /* 0x00000003ff037212 */ /* 0x000fc800078e33ff */
[----:B------:R-:W-:-:S13]  /*5800*/  ISETP.NE.AND P2, PT, R21, 0x1, PT ;  /* 0x000000011500780c */ /* 0x000fda0003f45270 */
[----:B------:R-:W0:Y:S02]  /*5810*/  @P2 LDC.64 R170, c[0x0][0x9e8] ;  /* 0x00027a00ffaa2b82 */ /* 0x000e240000000a00 */
[----:B0-----:R-:W-:-:S05]  /*5820*/  @P2 IMAD.HI.U32 R14, R3, R170, RZ ;  /* 0x000000aa030e2227 */ /* 0x001fca00078e00ff */
[----:B------:R-:W-:-:S04]  /*5830*/  @P2 SHF.R.U32.HI R3, RZ, R171, R14 ;  /* 0x000000abff032219 */ /* 0x000fc8000001160e */
[----:B------:R-:W-:Y:S01]  /*5840*/  LOP3.LUT R3, RZ, R3, RZ, 0x33, !PT ;  /* 0x00000003ff037212 */ /* 0x000fe200078e33ff */
[----:B------:R-:W-:Y:S06]  /*5850*/  BRA `(.L_x_954) ;  /* 0x0000000000147947 */ /* 0x000fec0003800000 */
.L_x_953:
[----:B------:R-:W-:-:S05]  /*5860*/  IMAD.U32 R21, RZ, RZ, UR58 ;  /* 0x0000003aff157e24 */ /* 0x000fca000f8e00ff */
[----:B------:R-:W-:-:S13]  /*5870*/  ISETP.NE.AND P2, PT, R21, 0x1, PT ;  /* 0x000000011500780c */ /* 0x000fda0003f45270 */
[----:B------:R-:W0:Y:S02]  /*5880*/  @P2 LDC.64 R170, c[0x0][0x9e8] ;  /* 0x00027a00ffaa2b82 */ /* 0x000e240000000a00 */
[----:B0-----:R-:W-:-:S05]  /*5890*/  @P2 IMAD.HI.U32 R14, R3, R170, RZ ;  /* 0x000000aa030e2227 */ /* 0x001fca00078e00ff */
[----:B------:R-:W-:-:S07]  /*58a0*/  @P2 SHF.R.U32.HI R3, RZ, R171, R14 ;  /* 0x000000abff032219 */ /* 0x000fce000001160e */
.L_x_954:
[----:B------:R-:W-:Y:S05]  /*58b0*/  BSYNC B0 ;  /* 0x0000000000007941 */ /* 0x000fea0003800000 */
.L_x_952:
[----:B------:R-:W-:-:S05]  /*58c0*/  IMAD R3, R3, R21, R168 ;  /* 0x0000001503037224 */ /* 0x000fca00078e02a8 */
[----:B------:R-:W-:Y:S02]  /*58d0*/  VIADDMNMX R0, R3, R21, R0, PT ;  /* 0x0000001503007246 */ /* 0x000fe40003800100 */
[----:B------:R-:W-:-:S07]  /*58e0*/  VIMNMX R2, R2, R3, !PT ;  /* 0x0000000302027248 */ /* 0x000fce0007fe0100 */
.L_x_951:
[C---:B------:R-:W-:Y:S01]  /*58f0*/  ISETP.GE.AND P2, PT, R180.reuse, 0x2, PT ;  /* 0x00000002b400780c */ /* 0x040fe20003f46270 */
[----:B------:R-:W0:Y:S01]  /*5900*/  SHFL.IDX PT, R15, R15, 0x1, 0x1c1f ;  /* 0x003c1f000f0f7f89 */ /* 0x000e2200000e0000 */
[----:B------:R-:W-:Y:S02]  /*5910*/  ISETP.GE.AND P6, PT, R180, 0xa, PT ;  /* 0x0000000ab400780c */ /* 0x000fe40003fc6270 */
        /* <DEDUP_REMOVED lines=10> */
[----:B------:R-:W-:Y:S01]  /*59c0*/  ISETP.LT.OR P5, PT, R0, 0x9, P5 ;  /* 0x000000090000780c */ /* 0x000fe20002fa1670 */
[----:B0-----:R-:W-:Y:S01]  /*59d0*/  IMAD.IADD R14, R22, 0x1, R15 ;  /* 0x00000001160e7824 */ /* 0x001fe200078e020f */
        /* <DEDUP_REMOVED lines=23> */
[----:B------:R-:W-:Y:S02]  /*5b50*/  ISETP.GE.AND P5, PT, R180, 0x22, PT ;  /* 0x00000022b400780c */ /* 0x000fe40003fa6270 */
        /* <DEDUP_REMOVED lines=76> */
[----:B------:R-:W-:Y:S01]  /*6020*/  ISETP.GT.AND P6, PT, R2, 0x59, !P6 ;  /* 0x000000590200780c */ /* 0x000fe200077c4270 */
[----:B------:R-:W-:-:S03]  /*6030*/  IMAD.IADD R2, R20, 0x1, R15 ;  /* 0x0000000114027824 */ /* 0x000fc600078e020f */
[----:B------:R-:W-:-:S04]  /*6040*/  ISETP.LT.OR P6, PT, R0, 0x5a, P6 ;  /* 0x0000005a0000780c */ /* 0x000fc800037c1670 */
[----:B------:R-:W-:Y:S02]  /*6050*/  FSEL R165, R165, -INF , !P6 ;  /* 0xff800000a5a57808 */ /* 0x000fe40007000000 */
[----:B------:R-:W-:-:S13]  /*6060*/  PLOP3.LUT P6, PT, PT, PT, UP1, 0x40, 0x0 ;  /* 0x000000000000781c */ /* 0x000fda0003fce818 */
[----:B------:R-:W-:Y:S05]  /*6070*/  @P6 BRA `(.L_x_955) ;  /* 0x0000000000586947 */ /* 0x000fea0003800000 */
        /* <DEDUP_REMOVED lines=13> */
.L_x_957:
[----:B------:R-:W-:-:S05]  /*6150*/  IMAD.U32 R0, RZ, RZ, UR58 ;  /* 0x0000003aff007e24 */ /* 0x000fca000f8e00ff */
[----:B------:R-:W-:-:S13]  /*6160*/  ISETP.NE.AND P6, PT, R0, 0x1, PT ;  /* 0x000000010000780c */ /* 0x000fda0003fc5270 */
[----:B------:R-:W0:Y:S02]  /*6170*/  @P6 LDC.64 R180, c[0x0][0x9e8] ;  /* 0x00027a00ffb46b82 */ /* 0x000e240000000a00 */
[----:B0-----:R-:W-:-:S05]  /*6180*/  @P6 IMAD.HI.U32 R180, R15, R180, RZ ;  /* 0x000000b40fb46227 */ /* 0x001fca00078e00ff */
[----:B------:R-:W-:-:S07]  /*6190*/  @P6 SHF.R.U32.HI R15, RZ, R181, R180 ;  /* 0x000000b5ff0f6219 */ /* 0x000fce00000116b4 */
.L_x_958:
[----:B------:R-:W-:Y:S05]  /*61a0*/  BSYNC B0 ;  /* 0x0000000000007941 */ /* 0x000fea0003800000 */
.L_x_956:
[----:B------:R-:W-:-:S05]  /*61b0*/  IMAD R15, R15, R0, R168 ;  /* 0x000000000f0f7224 */ /* 0x000fca00078e02a8 */
[----:B------:R-:W-:Y:S02]  /*61c0*/  VIADDMNMX R2, R15, R0, R2, PT ;  /* 0x000000000f027246 */ /* 0x000fe40003800102 */
[----:B------:R-:W-:-:S07]  /*61d0*/  VIMNMX R14, R14, R15, !PT ;  /* 0x0000000f0e0e7248 */ /* 0x000fce0007fe0100 */
.L_x_955:
[C---:B------:R-:W-:Y:S01]  /*61e0*/  ISETP.GT.AND P2, PT, R14.reuse, 0x1, !P2 ;  /* 0x000000010e00780c */ /* 0x040fe20005744270 */
[----:B------:R-:W-:Y:S01]  /*61f0*/  UMOV UR6, UR5 ;  /* 0x0000000500067c82 */ /* 0x000fe20008000000 */
[----:B------:R-:W-:Y:S01]  /*6200*/  ISETP.GT.AND P3, PT, R14, 0x8, !P3 ;  /* 0x000000080e00780c */ /* 0x000fe20005f64270 */
[----:B------:R-:W-:Y:S01]  /*6210*/  UMOV UR7, UR4 ;  /* 0x0000000400077c82 */ /* 0x000fe20008000000 */
        /* <DEDUP_REMOVED lines=31> */
[----:B------:R-:W-:Y:S02]  /*6410*/  ISETP.GT.AND P2, PT, R14, 0x19, !P3 ;  /* 0x000000190e00780c */ /* 0x000fe40005f44270 */
[----:B------:R-:W-:Y:S02]  /*6420*/  ISETP.NE.AND P3, PT, R185, RZ, PT ;  /* 0x000000ffb900720c */ /* 0x000fe40003f65270 */
        /* <DEDUP_REMOVED lines=32> */
[----:B------:R-:W-:Y:S02]  /*6630*/  FMNMX.FTZ R0, R121, R0, !PT ;  /* 0x0000000079007209 */ /* 0x000fe40007810000 */
[----:B------:R-:W-:Y:S02]  /*6640*/  ISETP.LT.OR P2, PT, R2, 0x31, P2 ;  /* 0x000000310200780c */ /* 0x000fe40001741670 */
[----:B------:R-:W-:Y:S02]  /*6650*/  FMNMX.FTZ R22, R165, R0, !PT ;  /* 0x00000000a5167209 */ /* 0x000fe40007810000 */
[----:B------:R-:W-:Y:S01]  /*6660*/  FSEL R127, R146, -INF , !P2 ;  /* 0xff800000927f7808 */ /* 0x000fe20005000000 */
[----:B------:R-:W0:Y:S01]  /*6670*/  LDC R0, c[0x0][0x988] ;  /* 0x00026200ff007b82 */ /* 0x000e220000000800 */
[----:B------:R-:W-:Y:S01]  /*6680*/  ISETP.NE.AND P2, PT, R144, RZ, PT ;  /* 0x000000ff9000720c */ /* 0x000fe20003f45270 */
[----:B------:R-:W1:Y:S01]  /*6690*/  SHFL.BFLY PT, R15, R22, 0x2, 0x1f ;  /* 0x0c401f00160f7f89 */ /* 0x000e6200000e0000 */
[----:B------:R-:W-:-:S02]  /*66a0*/  ISETP.NE.AND P6, PT, R156, RZ, PT ;  /* 0x000000ff9c00720c */ /* 0x000fc40003fc5270 */
[C---:B------:R-:W-:Y:S02]  /*66b0*/  ISETP.GT.AND P2, PT, R14.reuse, 0x31, !P2 ;  /* 0x000000310e00780c */ /* 0x040fe40005744270 */
[----:B------:R-:W-:Y:S02]  /*66c0*/  ISETP.GT.AND P4, PT, R14, 0x51, !P4 ;  /* 0x000000510e00780c */ /* 0x000fe40006784270 */
[----:B------:R-:W-:Y:S02]  /*66d0*/  ISETP.LT.OR P2, PT, R2, 0x32, P2 ;  /* 0x000000320200780c */ /* 0x000fe40001741670 */
[----:B------:R-:W-:Y:S02]  /*66e0*/  ISETP.GT.AND P5, PT, R14, 0x58, !P5 ;  /* 0x000000580e00780c */ /* 0x000fe40006fa4270 */
[----:B------:R-:W-:Y:S02]  /*66f0*/  FSEL R147, R147, -INF , !P2 ;  /* 0xff80000093937808 */ /* 0x000fe40005000000 */
[----:B------:R-:W-:-:S02]  /*6700*/  ISETP.NE.AND P2, PT, R188, RZ, PT ;  /* 0x000000ffbc00720c */ /* 0x000fc40003f45270 */
[----:B------:R-:W-:Y:S02]  /*6710*/  ISETP.LT.OR P4, PT, R2, 0x52, P4 ;  /* 0x000000520200780c */ /* 0x000fe40002781670 */
[----:B------:R-:W-:Y:S02]  /*6720*/  ISETP.GT.AND P2, PT, R14, 0x38, !P2 ;  /* 0x000000380e00780c */ /* 0x000fe40005744270 */
[C---:B------:R-:W-:Y:S02]  /*6730*/  ISETP.LT.OR P5, PT, R2.reuse, 0x59, P5 ;  /* 0x000000590200780c */ /* 0x040fe40002fa1670 */
[----:B------:R-:W-:Y:S02]  /*6740*/  ISETP.LT.OR P2, PT, R2, 0x39, P2 ;  /* 0x000000390200780c */ /* 0x000fe40001741670 */
[----:B------:R-:W-:Y:S02]  /*6750*/  FSEL R163, R163, -INF , !P4 ;  /* 0xff800000a3a37808 */ /* 0x000fe40006000000 */
[----:B------:R-:W-:-:S02]  /*6760*/  FSEL R123, R150, -INF , !P2 ;  /* 0xff800000967b7808 */ /* 0x000fc40005000000 */
[----:B------:R-:W-:Y:S02]  /*6770*/  ISETP.NE.AND P2, PT, R148, RZ, PT ;  /* 0x000000ff9400720c */ /* 0x000fe40003f45270 */
[----:B-1----:R-:W-:Y:S02]  /*6780*/  FMNMX.FTZ R120, R22, R15, !PT ;  /* 0x0000000f16787209 */ /* 0x002fe40007810000 */
[----:B------:R-:W-:-:S03]  /*6790*/  ISETP.GT.AND P2, PT, R14, 0x39, !P2 ;  /* 0x000000390e00780c */ /* 0x000fc60005744270 */
[----:B------:R-:W1:Y:S01]  /*67a0*/  SHFL.BFLY PT, R15, R120, 0x1, 0x1f ;  /* 0x0c201f00780f7f89 */ /* 0x000e6200000e0000 */
[----:B------:R-:W-:-:S04]  /*67b0*/  ISETP.LT.OR P2, PT, R2, 0x3a, P2 ;  /* 0x0000003a0200780c */ /* 0x000fc80001741670 */
[----:B------:R-:W-:Y:S02]  /*67c0*/  FSEL R151, R151, -INF , !P2 ;  /* 0xff80000097977808 */ /* 0x000fe40005000000 */
[----:B------:R-:W-:-:S04]  /*67d0*/  ISETP.NE.AND P2, PT, R190, RZ, PT ;  /* 0x000000ffbe00720c */ /* 0x000fc80003f45270 */
[----:B------:R-:W-:-:S04]  /*67e0*/  ISETP.GT.AND P2, PT, R14, 0x40, !P2 ;  /* 0x000000400e00780c */ /* 0x000fc80005744270 */
[----:B------:R-:W-:-:S04]  /*67f0*/  ISETP.LT.OR P2, PT, R2, 0x41, P2 ;  /* 0x000000410200780c */ /* 0x000fc80001741670 */
[----:B------:R-:W-:Y:S02]  /*6800*/  FSEL R143, R154, -INF , !P2 ;  /* 0xff8000009a8f7808 */ /* 0x000fe40005000000 */
[----:B------:R-:W-:Y:S02]  /*6810*/  ISETP.NE.AND P2, PT, R152, RZ, PT ;  /* 0x000000ff9800720c */ /* 0x000fe40003f45270 */
[----:B-1----:R-:W-:Y:S02]  /*6820*/  FMNMX.FTZ R15, R120, R15, !PT ;  /* 0x0000000f780f7209 */ /* 0x002fe40007810000 */
[----:B------:R-:W-:-:S03]  /*6830*/  ISETP.GT.AND P2, PT, R14, 0x41, !P2 ;  /* 0x000000410e00780c */ /* 0x000fc60005744270 */
[----:B0-----:R-:W-:Y:S01]  /*6840*/  FMUL.FTZ R20, R15, R0 ;  /* 0x000000000f147220 */ /* 0x001fe20000410000 */
[----:B------:R-:W-:-:S04]  /*6850*/  ISETP.LT.OR P2, PT, R2, 0x42, P2 ;  /* 0x000000420200780c */ /* 0x000fc80001741670 */
[----:B------:R-:W-:Y:S02]  /*6860*/  FSEL R155, R155, -INF , !P2 ;  /* 0xff8000009b9b7808 */ /* 0x000fe40005000000 */
[----:B------:R-:W-:Y:S02]  /*6870*/  ISETP.GT.AND P2, PT, R14, 0x48, !P3 ;  /* 0x000000480e00780c */ /* 0x000fe40005f44270 */
[----:B------:R-:W-:Y:S02]  /*6880*/  ISETP.NE.AND P3, PT, R124, RZ, PT ;  /* 0x000000ff7c00720c */ /* 0x000fe40003f65270 */
[----:B------:R-:W-:Y:S02]  /*6890*/  ISETP.LT.OR P2, PT, R2, 0x49, P2 ;  /* 0x000000490200780c */ /* 0x000fe40001741670 */
[----:B------:R-:W-:Y:S02]  /*68a0*/  ISETP.GT.AND P3, PT, R14, 0x50, !P3 ;  /* 0x000000500e00780c */ /* 0x000fe40005f64270 */
[----:B------:R-:W-:-:S02]  /*68b0*/  FSEL R199, R158, -INF , !P2 ;  /* 0xff8000009ec77808 */ /* 0x000fc40005000000 */
[----:B------:R-:W-:Y:S02]  /*68c0*/  ISETP.GT.AND P2, PT, R14, 0x49, !P6 ;  /* 0x000000490e00780c */ /* 0x000fe40007744270 */
[----:B------:R-:W-:Y:S02]  /*68d0*/  ISETP.NE.AND P6, PT, R132, RZ, PT ;  /* 0x000000ff8400720c */ /* 0x000fe40003fc5270 */
[C---:B------:R-:W-:Y:S02]  /*68e0*/  ISETP.LT.OR P2, PT, R2.reuse, 0x4a, P2 ;  /* 0x0000004a0200780c */ /* 0x040fe40001741670 */
[----:B------:R-:W-:Y:S02]  /*68f0*/  ISETP.LT.OR P3, PT, R2, 0x51, P3 ;  /* 0x000000510200780c */ /* 0x000fe40001f61670 */
[----:B------:R-:W-:Y:S02]  /*6900*/  FSEL R159, R159, -INF , !P2 ;  /* 0xff8000009f9f7808 */ /* 0x000fe40005000000 */
[----:B------:R-:W-:-:S02]  /*6910*/  ISETP.GT.AND P2, PT, R14, RZ, !P6 ;  /* 0x000000ff0e00720c */ /* 0x000fc40007744270 */
[----:B------:R-:W-:Y:S02]  /*6920*/  ISETP.NE.AND P6, PT, R128, RZ, PT ;  /* 0x000000ff8000720c */ /* 0x000fe40003fc5270 */
[----:B------:R-:W-:Y:S02]  /*6930*/  ISETP.LT.OR P2, PT, R2, 0x1, P2 ;  /* 0x000000010200780c */ /* 0x000fe40001741670 */
[----:B------:R-:W-:Y:S02]  /*6940*/  ISETP.GT.AND P6, PT, R14, 0x59, !P6 ;  /* 0x000000590e00780c */ /* 0x000fe400077c4270 */
[----:B------:R-:W-:Y:S02]  /*6950*/  FSEL R205, R122, -INF , !P2 ;  /* 0xff8000007acd7808 */ /* 0x000fe40005000000 */
[----:B------:R-:W-:Y:S02]  /*6960*/  FSETP.NEU.FTZ.AND P2, PT, R15, -INF , PT ;  /* 0xff8000000f00780b */ /* 0x000fe40003f5d000 */
[----:B------:R-:W-:-:S02]  /*6970*/  FMNMX.FTZ R22, R205, R4, !PT ;  /* 0x00000004cd167209 */ /* 0x000fc40007810000 */
[----:B------:R-:W-:Y:S02]  /*6980*/  FSEL R20, R20, RZ, P2 ;  /* 0x000000ff14147208 */ /* 0x000fe40001000000 */
[----:B------:R-:W-:Y:S02]  /*6990*/  FMNMX.FTZ R22, R195, R22, !PT ;  /* 0x00000016c3167209 */ /* 0x000fe40007810000 */
[----:B------:R-:W-:Y:S01]  /*69a0*/  ISETP.LT.OR P6, PT, R2, 0x5a, P6 ;  /* 0x0000005a0200780c */ /* 0x000fe200037c1670 */
[--C-:B------:R-:W-:Y:S01]  /*69b0*/  FFMA.FTZ R180, R173, R0, -R20.reuse ;  /* 0x00000000adb47223 */ /* 0x100fe20000010814 */
[----:B------:R-:W-:Y:S01]  /*69c0*/  FMNMX.FTZ R22, R181, R22, !PT ;  /* 0x00000016b5167209 */ /* 0x000fe20007810000 */
[-CC-:B------:R-:W-:Y:S01]  /*69d0*/  FFMA.FTZ R186, R175, R0.reuse, -R20.reuse ;  /* 0x00000000afba7223 */ /* 0x180fe20000010814 */
[----:B------:R-:W-:Y:S01]  /*69e0*/  FSEL R173, R162, -INF , !P3 ;  /* 0xff800000a2ad7808 */ /* 0x000fe20005800000 */
        /* <DEDUP_REMOVED lines=11> */
[----:B------:R-:W-:Y:S01]  /*6aa0*/  FSEL R14, R15, RZ, P2 ;  /* 0x000000ff0f0e7208 */ /* 0x000fe20001000000 */
[--C-:B------:R-:W-:Y:S01]  /*6ab0*/  FFMA.FTZ R190, R197, R0, -R20.reuse ;  /* 0x00000000c5be7223 */ /* 0x100fe20000010814 */
[----:B------:R-:W-:Y:S01]  /*6ac0*/  FMNMX.FTZ R22, R131, R22, !PT ;  /* 0x0000001683167209 */ /* 0x000fe20007810000 */
[----:B------:R-:W-:Y:S01]  /*6ad0*/  MUFU.EX2 R203, R203 ;  /* 0x000000cb00cb7308 */ /* 0x000fe20000000800 */
[--C-:B------:R-:W-:Y:S01]  /*6ae0*/  FFMA.FTZ R179, R179, R0, -R20.reuse ;  /* 0x00000000b3b37223 */ /* 0x100fe20000010814 */
[----:B------:R-:W-:Y:S01]  /*6af0*/  FADD.FTZ R3, -R14, R5 ;  /* 0x000000050e037221 */ /* 0x000fe20000010100 */
[----:B------:R-:W-:Y:S01]  /*6b00*/  FMNMX.FTZ R22, R189, R22, !PT ;  /* 0x00000016bd167209 */ /* 0x000fe20007810000 */
[-CC-:B------:R-:W-:Y:S01]  /*6b10*/  FFMA.FTZ R184, R177, R0.reuse, -R20.reuse ;  /* 0x00000000b1b87223 */ /* 0x180fe20000010814 */
[-CC-:B------:R-:W-:Y:S01]  /*6b20*/  FFMA.FTZ R171, R171, R0.reuse, -R20.reuse ;  /* 0x00000000abab7223 */ /* 0x180fe20000010814 */
[----:B------:R-:W-:Y:S01]  /*6b30*/  FMUL.FTZ R3, R3, R0 ;  /* 0x0000000003037220 */ /* 0x000fe20000410000 */
        /* <DEDUP_REMOVED lines=18> */
[----:B------:R-:W-:-:S02]  /*6c60*/  FFMA.FTZ R5, R165, R0, -R20 ;  /* 0x00000000a5057223 */ /* 0x000fc40000010814 */
[----:B------:R-:W-:-:S04]  /*6c70*/  FMNMX.FTZ R22, R147, R22, !PT ;  /* 0x0000001693167209 */ /* 0x000fc80007810000 */
[----:B------:R-:W-:Y:S01]  /*6c80*/  FMNMX.FTZ R22, R123, R22, !PT ;  /* 0x000000167b167209 */ /* 0x000fe20007810000 */
[----:B------:R-:W-:Y:S03]  /*6c90*/  MUFU.EX2 R184, R184 ;  /* 0x000000b800b87308 */ /* 0x000fe60000000800 */
        /* <DEDUP_REMOVED lines=12> */
[----:B------:R-:W-:-:S05]  /*6d60*/  FMNMX.FTZ R22, R167, R22, !PT ;  /* 0x00000016a7167209 */ /* 0x000fca0007810000 */
[----:B------:R-:W0:Y:S01]  /*6d70*/  SHFL.BFLY PT, R141, R22, 0x2, 0x1f ;  /* 0x0c401f00168d7f89 */ /* 0x000e2200000e0000 */
[----:B------:R-:W-:Y:S08]  /*6d80*/  MUFU.EX2 R137, R137 ;  /* 0x0000008900897308 */ /* 0x000ff00000000800 */
[----:B------:R-:W-:Y:S08]  /*6d90*/  MUFU.EX2 R182, R182 ;  /* 0x000000b600b67308 */ /* 0x000ff00000000800 */
[----:B------:R-:W-:Y:S01]  /*6da0*/  MUFU.EX2 R133, R133 ;  /* 0x0000008500857308 */ /* 0x000fe20000000800 */
[----:B0-----:R-:W-:Y:S01]  /*6db0*/  FMNMX.FTZ R21, R22, R141, !PT ;  /* 0x0000008d16157209 */ /* 0x001fe20007810000 */
[----:B------:R-:W-:-:S06]  /*6dc0*/  FFMA.FTZ R141, R153, R0, -R20 ;  /* 0x00000000998d7223 */ /* 0x000fcc0000010814 */
[----:B------:R-:W-:Y:S01]  /*6dd0*/  MUFU.EX2 R176, R176 ;  /* 0x000000b000b07308 */ /* 0x000fe20000000800 */
[----:B------:R-:W0:Y:S07]  /*6de0*/  SHFL.BFLY PT, R2, R21, 0x1, 0x1f ;  /* 0x0c201f0015027f89 */ /* 0x000e2e00000e0000 */
[----:B------:R-:W-:Y:S08]  /*6df0*/  MUFU.EX2 R23, R23 ;  /* 0x0000001700177308 */ /* 0x000ff00000000800 */
[----:B------:R-:W-:Y:S08]  /*6e00*/  MUFU.EX2 R178, R178 ;  /* 0x000000b200b27308 */ /* 0x000ff00000000800 */
[----:B------:R-:W-:Y:S01]  /*6e10*/  MUFU.EX2 R129, R129 ;  /* 0x0000008100817308 */ /* 0x000fe20000000800 */
[----:B0-----:R-:W-:-:S04]  /*6e20*/  FMNMX.FTZ R21, R21, R2, !PT ;  /* 0x0000000215157209 */ /* 0x001fc80007810000 */
[----:B------:R-:W-:-:S03]  /*6e30*/  FSETP.NEU.FTZ.AND P2, PT, R21, -INF , PT ;  /* 0xff8000001500780b */ /* 0x000fc60003f5d000 */
[----:B------:R0:W1:Y:S01]  /*6e40*/  MUFU.EX2 R2, R3 ;  /* 0x0000000300027308 */ /* 0x0000620000000800 */
[----:B------:R-:W-:-:S05]  /*6e50*/  FMUL.FTZ R124, R21, R0 ;  /* 0x00000000157c7220 */ /* 0x000fca0000410000 */
[----:B------:R-:W-:Y:S02]  /*6e60*/  FSEL R124, R124, RZ, P2 ;  /* 0x000000ff7c7c7208 */ /* 0x000fe40001000000 */
[----:B------:R-:W-:Y:S01]  /*6e70*/  MUFU.EX2 R172, R172 ;  /* 0x000000ac00ac7308 */ /* 0x000fe20000000800 */
[----:B0-----:R-:W-:Y:S02]  /*6e80*/  FSEL R3, R21, RZ, P2 ;  /* 0x000000ff15037208 */ /* 0x001fe40001000000 */
[-CC-:B------:R-:W-:Y:S01]  /*6e90*/  FFMA.FTZ R14, R205, R0.reuse, -R124.reuse ;  /* 0x00000000cd0e7223 */ /* 0x180fe2000001087c */
[-CC-:B------:R-:W-:Y:S01]  /*6ea0*/  FFMA.FTZ R121, R195, R0.reuse, -R124.reuse ;  /* 0x00000000c3797223 */ /* 0x180fe2000001087c */
[-C--:B------:R-:W-:Y:S01]  /*6eb0*/  FFMA.FTZ R20, R181, R0.reuse, -R124 ;  /* 0x00000000b5147223 */ /* 0x080fe2000001087c */
[----:B------:R-:W-:Y:S01]  /*6ec0*/  FADD.FTZ R3, -R3, R4 ;  /* 0x0000000403037221 */ /* 0x000fe20000010100 */
[-CC-:B------:R-:W-:Y:S01]  /*6ed0*/  FFMA.FTZ R149, R193, R0.reuse, -R124.reuse ;  /* 0x00000000c1957223 */ /* 0x180fe2000001087c */
[-CC-:B------:R-:W-:Y:S01]  /*6ee0*/  FFMA.FTZ R22, R183, R0.reuse, -R124.reuse ;  /* 0x00000000b7167223 */ /* 0x180fe2000001087c */
[----:B------:R-:W-:Y:S01]  /*6ef0*/  MUFU.EX2 R14, R14 ;  /* 0x0000000e000e7308 */ /* 0x000fe20000000800 */
[-C--:B------:R-:W-:Y:S01]  /*6f00*/  FMUL.FTZ R3, R3, R0.reuse ;  /* 0x0000000003037220 */ /* 0x080fe20000410000 */
[----:B-1----:R-:W-:Y:S01]  /*6f10*/  FFMA.FTZ R9, R2, R9, R203 ;  /* 0x0000000902097223 */ /* 0x002fe200000100cb */
[-CC-:B------:R-:W-:Y:S01]  /*6f20*/  FFMA.FTZ R153, R191, R0.reuse, -R124.reuse ;  /* 0x00000000bf997223 */ /* 0x180fe2000001087c */
[-CC-:B------:R-:W-:Y:S01]  /*6f30*/  FFMA.FTZ R120, R131, R0.reuse, -R124.reuse ;  /* 0x0000000083787223 */ /* 0x180fe2000001087c */
[-CC-:B------:R-:W-:Y:S01]  /*6f40*/  FFMA.FTZ R177, R127, R0.reuse, -R124.reuse ;  /* 0x000000007fb17223 */ /* 0x180fe2000001087c */
[----:B------:R-:W-:Y:S01]  /*6f50*/  FADD.FTZ R9, R188, R9 ;  /* 0x00000009bc097221 */ /* 0x000fe20000010000 */
[-CC-:B------:R-:W-:Y:S01]  /*6f60*/  FFMA.FTZ R131, R189, R0.reuse, -R124.reuse ;  /* 0x00000000bd837223 */ /* 0x180fe2000001087c */
[----:B------:R-:W0:Y:S01]  /*6f70*/  MUFU.EX2 R3, R3 ;  /* 0x0000000300037308 */ /* 0x000e220000000800 */
[-CC-:B------:R-:W-:Y:S01]  /*6f80*/  FFMA.FTZ R181, R135, R0.reuse, -R124.reuse ;  /* 0x0000000087b57223 */ /* 0x180fe2000001087c */
[----:B------:R-:W-:Y:S01]  /*6f90*/  FADD.FTZ R128, R190, R9 ;  /* 0x00000009be807221 */ /* 0x000fe20000010000 */
[-CC-:B------:R-:W-:Y:S01]  /*6fa0*/  FFMA.FTZ R122, R187, R0.reuse, -R124.reuse ;  /* 0x00000000bb7a7223 */ /* 0x180fe2000001087c */
[-CC-:B------:R-:W-:Y:S01]  /*6fb0*/  FFMA.FTZ R123, R123, R0.reuse, -R124.reuse ;  /* 0x000000007b7b7223 */ /* 0x180fe2000001087c */
[-C--:B------:R-:W-:Y:S01]  /*6fc0*/  FFMA.FTZ R183, R139, R0.reuse, -R124 ;  /* 0x000000008bb77223 */ /* 0x080fe2000001087c */
[----:B------:R-:W-:Y:S01]  /*6fd0*/  FADD.FTZ R9, R179, R128 ;  /* 0x00000080b3097221 */ /* 0x000fe20000010000 */
        /* <DEDUP_REMOVED lines=8> */
[----:B------:R-:W-:Y:S01]  /*7060*/  FFMA.FTZ R199, R199, R0, -R124 ;  /* 0x00000000c7c77223 */ /* 0x000fe2000001087c */
[----:B------:R-:W2:Y:S01]  /*7070*/  MUFU.EX2 R20, R20 ;  /* 0x0000001400147308 */ /* 0x000ea20000000800 */
[----:B0-----:R-:W-:Y:S01]  /*7080*/  FFMA.FTZ R128, R3, R8, R14 ;  /* 0x0000000803807223 */ /* 0x001fe2000001000e */
        /* <DEDUP_REMOVED lines=9> */
[----:B------:R-:W-:Y:S01]  /*7120*/  FFMA.FTZ R124, R167, R0, -R124 ;  /* 0x00000000a77c7223 */ /* 0x000fe2000001087c */
[----:B------:R-:W-:Y:S01]  /*7130*/  IMAD.U32 R127, RZ, RZ, UR11 ;  /* 0x0000000bff7f7e24 */ /* 0x000fe2000f8e00ff */
[C---:B------:R-:W-:Y:S01]  /*7140*/  ISETP.GT.AND P2, PT, R13.reuse, UR56, PT ;  /* 0x000000380d007c0c */ /* 0x040fe2000bf44270 */
[----:B------:R-:W-:Y:S01]  /*7150*/  VIADD R13, R13, 0xffffffff ;  /* 0xffffffff0d0d7836 */ /* 0x000fe20000000000 */
[----:B------:R-:W-:Y:S01]  /*7160*/  F2FP.BF16.F32.PACK_AB R190, R179, R190 ;  /* 0x000000beb3be723e */ /* 0x000fe200000010ff */
[----:B------:R-:W1:Y:S01]  /*7170*/  MUFU.EX2 R22, R22 ;  /* 0x0000001600167308 */ /* 0x000e620000000800 */
[----:B--2---:R-:W-:Y:S01]  /*7180*/  FADD.FTZ R128, R20, R9 ;  /* 0x0000000914807221 */ /* 0x004fe20000010000 */
[----:B------:R-:W-:Y:S01]  /*7190*/  @!P1 VIADD R127, R127, 0x30860 ;  /* 0x000308607f7f9836 */ /* 0x000fe20000000000 */
[----:B------:R-:W-:-:S02]  /*71a0*/  F2FP.BF16.F32.PACK_AB R184, R171, R184 ;  /* 0x000000b8abb8723e */ /* 0x000fc400000010ff */
[----:B------:R-:W-:Y:S02]  /*71b0*/  F2FP.BF16.F32.PACK_AB R186, R169, R186 ;  /* 0x000000baa9ba723e */ /* 0x000fe400000010ff */
[----:B------:R-:W-:Y:S01]  /*71c0*/  @!P1 PRMT R127, RZ, 0x654, R127 ;  /* 0x00000654ff7f9816 */ /* 0x000fe2000000007f */
[----:B------:R-:W2:Y:S01]  /*71d0*/  MUFU.EX2 R153, R153 ;  /* 0x0000009900997308 */ /* 0x000ea20000000800 */
[----:B0-----:R-:W-:Y:S01]  /*71e0*/  FADD.FTZ R9, R149, R128 ;  /* 0x0000008095097221 */ /* 0x001fe20000010000 */
[----:B------:R-:W-:Y:S01]  /*71f0*/  F2FP.BF16.F32.PACK_AB R188, R188, R203 ;  /* 0x000000cbbcbc723e */ /* 0x000fe200000010ff */
[----:B------:R0:W-:Y:S01]  /*7200*/  @!P1 SYNCS.ARRIVE.TRANS64.RED.A1T0 RZ, [R127+URZ], RZ ;  /* 0x000000ff7fff99a7 */ /* 0x0001e2000810043f */
[----:B------:R-:W-:Y:S02]  /*7210*/  F2FP.BF16.F32.PACK_AB R180, R137, R180 ;  /* 0x000000b489b4723e */ /* 0x000fe400000010ff */
[----:B------:R-:W-:Y:S02]  /*7220*/  F2FP.BF16.F32.PACK_AB R189, R121, R14 ;  /* 0x0000000e79bd723e */ /* 0x000fe400000010ff */
[----:B------:R-:W3:Y:S01]  /*7230*/  MUFU.EX2 R120, R120 ;  /* 0x0000007800787308 */ /* 0x000ee20000000800 */
[----:B-1----:R-:W-:Y:S01]  /*7240*/  FADD.FTZ R128, R22, R9 ;  /* 0x0000000916807221 */ /* 0x002fe20000010000 */
[----:B------:R-:W-:-:S06]  /*7250*/  F2FP.BF16.F32.PACK_AB R191, R149, R20 ;  /* 0x0000001495bf723e */ /* 0x000fcc00000010ff */
[----:B------:R-:W1:Y:S01]  /*7260*/  MUFU.EX2 R131, R131 ;  /* 0x0000008300837308 */ /* 0x000e620000000800 */
[----:B--2---:R-:W-:-:S07]  /*7270*/  FADD.FTZ R9, R153, R128 ;  /* 0x0000008099097221 */ /* 0x004fce0000010000 */
[----:B------:R-:W2:Y:S01]  /*7280*/  MUFU.EX2 R181, R181 ;  /* 0x000000b500b57308 */ /* 0x000ea20000000800 */
[----:B---3--:R-:W-:-:S07]  /*7290*/  FADD.FTZ R128, R120, R9 ;  /* 0x0000000978807221 */ /* 0x008fce0000010000 */
[----:B------:R3:W-:Y:S01]  /*72a0*/  MUFU.EX2 R8, R123 ;  /* 0x0000007b00087308 */ /* 0x0007e20000000800 */
[C---:B-1----:R-:W-:Y:S01]  /*72b0*/  FADD.FTZ R128, R131.reuse, R128 ;  /* 0x0000008083807221 */ /* 0x042fe20000010000 */
[----:B------:R-:W-:-:S06]  /*72c0*/  F2FP.BF16.F32.PACK_AB R187, R131, R120 ;  /* 0x0000007883bb723e */ /* 0x000fcc00000010ff */
[----:B------:R-:W1:Y:S01]  /*72d0*/  MUFU.EX2 R122, R122 ;  /* 0x0000007a007a7308 */ /* 0x000e620000000800 */
[----:B---3--:R-:W-:-:S04]  /*72e0*/  FADD.FTZ R123, R137, R130 ;  /* 0x00000082897b7221 */ /* 0x008fc80000010000 */
[----:B------:R-:W-:Y:S01]  /*72f0*/  FADD.FTZ R130, R182, R123 ;  /* 0x0000007bb6827221 */ /* 0x000fe20000010000 */
[C---:B------:R-:W-:Y:S02]  /*7300*/  F2FP.BF16.F32.PACK_AB R182, R133.reuse, R182 ;  /* 0x000000b685b6723e */ /* 0x040fe400000010ff */
[----:B------:R-:W3:Y:S01]  /*7310*/  MUFU.EX2 R183, R183 ;  /* 0x000000b700b77308 */ /* 0x000ee20000000800 */
[----:B------:R-:W-:-:S04]  /*7320*/  FADD.FTZ R9, R133, R130 ;  /* 0x0000008285097221 */ /* 0x000fc80000010000 */
[----:B------:R-:W-:Y:S01]  /*7330*/  FADD.FTZ R130, R176, R9 ;  /* 0x00000009b0827221 */ /* 0x000fe20000010000 */
[----:B--2---:R-:W-:Y:S01]  /*7340*/  FADD.FTZ R9, R181, R128 ;  /* 0x00000080b5097221 */ /* 0x004fe20000010000 */
[C---:B------:R-:W-:Y:S01]  /*7350*/  F2FP.BF16.F32.PACK_AB R176, R23.reuse, R176 ;  /* 0x000000b017b0723e */ /* 0x040fe200000010ff */
[----:B------:R2:W4:Y:S01]  /*7360*/  MUFU.EX2 R4, R185 ;  /* 0x000000b900047308 */ /* 0x0005220000000800 */
[----:B------:R-:W-:Y:S01]  /*7370*/  FADD.FTZ R123, R23, R130 ;  /* 0x00000082177b7221 */ /* 0x000fe20000010000 */
[C---:B-1----:R-:W-:Y:S01]  /*7380*/  FADD.FTZ R128, R122.reuse, R9 ;  /* 0x000000097a807221 */ /* 0x042fe20000010000 */
[----:B------:R-:W-:Y:S02]  /*7390*/  F2FP.BF16.F32.PACK_AB R181, R122, R181 ;  /* 0x000000b57ab5723e */ /* 0x000fe400000010ff */
[----:B------:R-:W-:Y:S01]  /*73a0*/  FADD.FTZ R130, R178, R123 ;  /* 0x0000007bb2827221 */ /* 0x000fe20000010000 */
[----:B------:R-:W-:Y:S02]  /*73b0*/  F2FP.BF16.F32.PACK_AB R178, R129, R178 ;  /* 0x000000b281b2723e */ /* 0x000fe400000010ff */
[----:B------:R-:W1:Y:S01]  /*73c0*/  MUFU.EX2 R177, R177 ;  /* 0x000000b100b17308 */ /* 0x000e620000000800 */
[----:B---3--:R-:W-:Y:S01]  /*73d0*/  FADD.FTZ R9, R183, R128 ;  /* 0x00000080b7097221 */ /* 0x008fe20000010000 */
[----:B------:R-:W-:Y:S01]  /*73e0*/  FADD.FTZ R123, R129, R130 ;  /* 0x00000082817b7221 */ /* 0x000fe20000010000 */
[----:B--2---:R-:W-:-:S03]  /*73f0*/  F2FP.BF16.F32.PACK_AB R185, R153, R22 ;  /* 0x0000001699b9723e */ /* 0x004fc600000010ff */
[----:B------:R-:W-:Y:S02]  /*7400*/  FADD.FTZ R130, R172, R123 ;  /* 0x0000007bac827221 */ /* 0x000fe40000010000 */
[----:B------:R-:W2:Y:S01]  /*7410*/  MUFU.EX2 R141, R141 ;  /* 0x0000008d008d7308 */ /* 0x000ea20000000800 */
[C---:B----4-:R-:W-:Y:S01]  /*7420*/  FADD.FTZ R128, R4.reuse, R9 ;  /* 0x0000000904807221 */ /* 0x050fe20000010000 */
[----:B------:R-:W-:Y:S01]  /*7430*/  F2FP.BF16.F32.PACK_AB R183, R4, R183 ;  /* 0x000000b704b7723e */ /* 0x000fe200000010ff */
[----:B------:R-:W-:-:S05]  /*7440*/  IMAD.MOV.U32 R4, RZ, RZ, R21 ;  /* 0x000000ffff047224 */ /* 0x000fca00078e0015 */
[----:B------:R-:W3:Y:S01]  /*7450*/  MUFU.EX2 R126, R126 ;  /* 0x0000007e007e7308 */ /* 0x000ee20000000800 */
[----:B-1----:R-:W-:-:S07]  /*7460*/  FADD.FTZ R9, R177, R128 ;  /* 0x00000080b1097221 */ /* 0x002fce0000010000 */
[----:B------:R-:W1:Y:S01]  /*7470*/  MUFU.EX2 R174, R174 ;  /* 0x000000ae00ae7308 */ /* 0x000e620000000800 */
[C---:B--2---:R-:W-:Y:S01]  /*7480*/  FADD.FTZ R123, R141.reuse, R130 ;  /* 0x000000828d7b7221 */ /* 0x044fe20000010000 */
[----:B------:R-:W-:-:S06]  /*7490*/  F2FP.BF16.F32.PACK_AB R172, R141, R172 ;  /* 0x000000ac8dac723e */ /* 0x000fcc00000010ff */
[----:B------:R-:W2:Y:S01]  /*74a0*/  MUFU.EX2 R145, R145 ;  /* 0x0000009100917308 */ /* 0x000ea20000000800 */
[C---:B---3--:R-:W-:Y:S01]  /*74b0*/  FADD.FTZ R9, R126.reuse, R9 ;  /* 0x000000097e097221 */ /* 0x048fe20000010000 */
[----:B------:R-:W-:-:S03]  /*74c0*/  F2FP.BF16.F32.PACK_AB R177, R126, R177 ;  /* 0x000000b17eb1723e */ /* 0x000fc600000010ff */
[----:B------:R-:W-:-:S03]  /*74d0*/  FADD.FTZ R9, R8, R9 ;  /* 0x0000000908097221 */ /* 0x000fc60000010000 */
[----:B------:R-:W3:Y:S01]  /*74e0*/  MUFU.EX2 R151, R151 ;  /* 0x0000009700977308 */ /* 0x000ee20000000800 */
[----:B-1----:R-:W-:-:S07]  /*74f0*/  FADD.FTZ R128, R174, R123 ;  /* 0x0000007bae807221 */ /* 0x002fce0000010000 */
[----:B------:R-:W1:Y:S01]  /*7500*/  MUFU.EX2 R168, R168 ;  /* 0x000000a800a87308 */ /* 0x000e620000000800 */
[C---:B--2---:R-:W-:Y:S01]  /*7510*/  FADD.FTZ R123, R145.reuse, R128 ;  /* 0x00000080917b7221 */ /* 0x044fe20000010000 */
[----:B------:R-:W-:-:S06]  /*7520*/  F2FP.BF16.F32.PACK_AB R174, R145, R174 ;  /* 0x000000ae91ae723e */ /* 0x000fcc00000010ff */
[----:B------:R-:W2:Y:S01]  /*7530*/  MUFU.EX2 R132, R143 ;  /* 0x0000008f00847308 */ /* 0x000ea20000000800 */
[C---:B---3--:R-:W-:Y:S01]  /*7540*/  FADD.FTZ R9, R151.reuse, R9 ;  /* 0x0000000997097221 */ /* 0x048fe20000010000 */
[----:B------:R-:W-:-:S06]  /*7550*/  F2FP.BF16.F32.PACK_AB R179, R151, R8 ;  /* 0x0000000897b3723e */ /* 0x000fcc00000010ff */
[----:B------:R-:W3:Y:S01]  /*7560*/  MUFU.EX2 R125, R125 ;  /* 0x0000007d007d7308 */ /* 0x000ee20000000800 */
[----:B-1----:R-:W-:-:S07]  /*7570*/  FADD.FTZ R128, R168, R123 ;  /* 0x0000007ba8807221 */ /* 0x002fce0000010000 */
[----:B------:R-:W1:Y:S01]  /*7580*/  MUFU.EX2 R155, R155 ;  /* 0x0000009b009b7308 */ /* 0x000e620000000800 */
[----:B--2---:R-:W-:-:S07]  /*7590*/  FADD.FTZ R9, R132, R9 ;  /* 0x0000000984097221 */ /* 0x004fce0000010000 */
[----:B------:R-:W2:Y:S01]  /*75a0*/  MUFU.EX2 R170, R170 ;  /* 0x000000aa00aa7308 */ /* 0x000ea20000000800 */
[C---:B---3--:R-:W-:Y:S01]  /*75b0*/  FADD.FTZ R23, R125.reuse, R128 ;  /* 0x000000807d177221 */ /* 0x048fe20000010000 */
[----:B------:R-:W-:-:S06]  /*75c0*/  F2FP.BF16.F32.PACK_AB R168, R125, R168 ;  /* 0x000000a87da8723e */ /* 0x000fcc00000010ff */
[----:B------:R-:W3:Y:S01]  /*75d0*/  MUFU.EX2 R134, R199 ;  /* 0x000000c700867308 */ /* 0x000ee20000000800 */
[----:B-1----:R-:W-:-:S07]  /*75e0*/  FADD.FTZ R9, R155, R9 ;  /* 0x000000099b097221 */ /* 0x002fce0000010000 */
[----:B------:R-:W1:Y:S01]  /*75f0*/  MUFU.EX2 R159, R159 ;  /* 0x0000009f009f7308 */ /* 0x000e620000000800 */
[----:B--2---:R-:W-:-:S07]  /*7600*/  FADD.FTZ R128, R170, R23 ;  /* 0x00000017aa807221 */ /* 0x004fce0000010000 */
[----:B------:R2:W4:Y:S01]  /*7610*/  MUFU.EX2 R130, R173 ;  /* 0x000000ad00827308 */ /* 0x0005220000000800 */
[----:B---3--:R-:W-:-:S07]  /*7620*/  FADD.FTZ R23, R134, R9 ;  /* 0x0000000986177221 */ /* 0x008fce0000010000 */
[----:B------:R-:W3:Y:S01]  /*7630*/  MUFU.EX2 R163, R163 ;  /* 0x000000a300a37308 */ /* 0x000ee20000000800 */
[----:B-1----:R-:W-:Y:S01]  /*7640*/  FADD.FTZ R23, R159, R23 ;  /* 0x000000179f177221 */ /* 0x002fe20000010000 */
[----:B--2---:R-:W-:-:S06]  /*7650*/  F2FP.BF16.F32.PACK_AB R173, R155, R132 ;  /* 0x000000849bad723e */ /* 0x004fcc00000010ff */
[----:B------:R1:W2:Y:S01]  /*7660*/  MUFU.EX2 R136, R175 ;  /* 0x000000af00887308 */ /* 0x0002a20000000800 */
[----:B----4-:R-:W-:-:S07]  /*7670*/  FADD.FTZ R23, R130, R23 ;  /* 0x0000001782177221 */ /* 0x010fce0000010000 */
[----:B------:R-:W4:Y:S01]  /*7680*/  MUFU.EX2 R5, R5 ;  /* 0x0000000500057308 */ /* 0x000f220000000800 */
[----:B---3--:R-:W-:Y:S01]  /*7690*/  FADD.FTZ R23, R163, R23 ;  /* 0x00000017a3177221 */ /* 0x008fe20000010000 */
[----:B-1----:R-:W-:Y:S02]  /*76a0*/  F2FP.BF16.F32.PACK_AB R175, R159, R134 ;  /* 0x000000869faf723e */ /* 0x002fe400000010ff */
[----:B------:R-:W-:-:S04]  /*76b0*/  F2FP.BF16.F32.PACK_AB R169, R163, R130 ;  /* 0x00000082a3a9723e */ /* 0x000fc800000010ff */
[----:B------:R-:W1:Y:S01]  /*76c0*/  MUFU.EX2 R124, R124 ;  /* 0x0000007c007c7308 */ /* 0x000e620000000800 */
[----:B--2---:R-:W-:Y:S01]  /*76d0*/  FADD.FTZ R23, R136, R23 ;  /* 0x0000001788177221 */ /* 0x004fe20000010000 */
[C---:B----4-:R-:W-:Y:S01]  /*76e0*/  FADD.FTZ R9, R5.reuse, R128 ;  /* 0x0000008005097221 */ /* 0x050fe20000010000 */
[----:B------:R-:W-:Y:S01]  /*76f0*/  F2FP.BF16.F32.PACK_AB R170, R5, R170 ;  /* 0x000000aa05aa723e */ /* 0x000fe200000010ff */
[----:B------:R-:W-:Y:S02]  /*7700*/  IMAD.MOV.U32 R5, RZ, RZ, R15 ;  /* 0x000000ffff057224 */ /* 0x000fe400078e000f */
[C---:B-1----:R-:W-:Y:S01]  /*7710*/  FADD.FTZ R8, R124.reuse, R23 ;  /* 0x000000177c087221 */ /* 0x042fe20000010000 */
[----:B------:R-:W-:Y:S01]  /*7720*/  F2FP.BF16.F32.PACK_AB R171, R124, R136 ;  /* 0x000000887cab723e */ /* 0x000fe200000010ff */
[----:B0-----:R-:W-:Y:S06]  /*7730*/  @P2 BRA `(.L_x_959) ;  /* 0xffffffd000302947 */ /* 0x001fec000383ffff */
[----:B------:R-:W-:Y:S02]  /*7740*/  IMAD.MOV.U32 R4, RZ, RZ, R21 ;  /* 0x000000ffff047224 */ /* 0x000fe400078e0015 */
[----:B------:R-:W-:-:S07]  /*7750*/  IMAD.MOV.U32 R5, RZ, RZ, R15 ;  /* 0x000000ffff057224 */ /* 0x000fce00078e000f */
.L_x_942:
[----:B------:R-:W0:Y:S01]  /*7760*/  LDC R15, c[0x0][0x2f0] ;  /* 0x0000bc00ff0f7b82 */ /* 0x000e220000000800 */
[----:B------:R-:W-:Y:S01]  /*7770*/  UIADD3 UR10, -UR10, 0x1, URZ ;  /* 0x000000010a0a7890 */ /* 0x000fe2000fffe13f */
[----:B------:R-:W-:Y:S01]  /*7780*/  ULDC UR7, c[0x0][0x448] ;  /* 0x0001120000077ab9 */ /* 0x000fe20000000800 */
[----:B------:R-:W-:Y:S01]  /*7790*/  ULDC UR14, c[0x0][0x9e4] ;  /* 0x00027900000e7ab9 */ /* 0x000fe20000000800 */
[----:B------:R-:W-:Y:S02]  /*77a0*/  UISETP.NE.AND UP0, UPT, UR7, 0x1, UPT ;  /* 0x000000010700788c */ /* 0x000fe4000bf05270 */
[----:B------:R-:W-:Y:S02]  /*77b0*/  UISETP.GE.AND UP1, UPT, UR14, 0x1, UPT ;  /* 0x000000010e00788c */ /* 0x000fe4000bf26270 */
[----:B------:R-:W1:Y:S04]  /*77c0*/  S2UR UR6, SR_CTAID.X ;  /* 0x00000000000679c3 */ /* 0x000e680000002500 */
[----:B------:R-:W-:-:S03]  /*77d0*/  PLOP3.LUT P2, PT, PT, PT, UP1, 0x40, 0x0 ;  /* 0x000000000000781c */ /* 0x000fc60003f4e818 */
[----:B------:R-:W-:Y:S01]  /*77e0*/  @UP0 ULDC UR15, c[0x0][0x450] ;  /* 0x00011400000f0ab9 */ /* 0x000fe20000000800 */
[----:B0-----:R-:W-:-:S05]  /*77f0*/  IMAD R15, R16, R15, UR10 ;  /* 0x0000000a100f7e24 */ /* 0x001fca000f8e020f */
[----:B------:R-:W-:Y:S01]  /*7800*/  R2UR UR11, R15 ;  /* 0x000000000f0b72ca */ /* 0x000fe200000e0000 */
[----:B-1----:R-:W-:-:S03]  /*7810*/  ULEA UR10, UR6, 0x7f, 0x7 ;  /* 0x0000007f060a7891 */ /* 0x002fc6000f8e383f */
[----:B------:R-:W-:Y:S02]  /*7820*/  @UP0 ULDC UR6, c[0x0][0x44c] ;  /* 0x0001130000060ab9 */ /* 0x000fe40000000800 */
[----:B------:R-:W-:-:S04]  /*7830*/  UIMAD.WIDE.U32 UR6, UR10, UR6, URZ ;  /* 0x000000060a0672a5 */ /* 0x000fc8000f8e003f */
[----:B------:R-:W-:-:S04]  /*7840*/  @UP0 USHF.R.U32.HI UR10, URZ, UR15, UR7 ;  /* 0x0000000f3f0a0299 */ /* 0x000fc80008011607 */
[----:B------:R-:W-:-:S03]  /*7850*/  UIADD3 UR10, UR11, UR10, URZ ;  /* 0x0000000a0b0a7290 */ /* 0x000fc6000fffe03f */
[----:B------:R-:W-:Y:S02]  /*7860*/  ULDC UR11, c[0x0][0x9dc] ;  /* 0x00027700000b7ab9 */ /* 0x000fe40000000800 */
[----:B------:R-:W-:Y:S01]  /*7870*/  UIADD3 UR11, UR10, -UR11, URZ ;  /* 0x8000000b0a0b7290 */ /* 0x000fe2000fffe03f */
[----:B------:R-:W-:Y:S11]  /*7880*/  @P2 BRA `(.L_x_960) ;  /* 0x0000000000442947 */ /* 0x000ff60003800000 */
        /* <DEDUP_REMOVED lines=10> */
.L_x_961:
[----:B------:R-:W-:-:S11]  /*7930*/  UISETP.NE.AND UP2, UPT, UR14, 0x1, UPT ;  /* 0x000000010e00788c */ /* 0x000fd6000bf45270 */
[----:B------:R-:W-:Y:S02]  /*7940*/  @UP2 ULDC.64 UR18, c[0x0][0x9e8] ;  /* 0x00027a0000122ab9 */ /* 0x000fe40000000a00 */
[----:B------:R-:W-:-:S04]  /*7950*/  UIMAD.WIDE.U32 UR6, UR10, UR18, URZ ;  /* 0x000000120a0672a5 */ /* 0x000fc8000f8e003f */
[----:B------:R-:W-:-:S12]  /*7960*/  @UP2 USHF.R.U32.HI UR10, URZ, UR19, UR7 ;  /* 0x000000133f0a2299 */ /* 0x000fd80008011607 */
.L_x_962:
[----:B------:R-:W-:-:S04]  /*7970*/  UIMAD UR10, UR10, UR14, URZ ;  /* 0x0000000e0a0a72a4 */ /* 0x000fc8000f8e023f */
[----:B------:R-:W-:-:S04]  /*7980*/  UISETP.LT.AND UP2, UPT, UR11, UR10, UPT ;  /* 0x0000000a0b00728c */ /* 0x000fc8000bf41270 */
[----:B------:R-:W-:-:S12]  /*7990*/  USEL UR11, UR11, UR10, !UP2 ;  /* 0x0000000a0b0b7287 */ /* 0x000fd8000d000000 */
.L_x_960:
[----:B------:R-:W-:Y:S01]  /*79a0*/  UIADD3 UR6, UR11, 0x5f, URZ ;  /* 0x0000005f0b067890 */ /* 0x000fe2000fffe03f */
[----:B------:R-:W-:-:S03]  /*79b0*/  R2UR UR10, R17 ;  /* 0x00000000110a72ca */ /* 0x000fc600000e0000 */
[----:B------:R-:W-:-:S04]  /*79c0*/  UIMAD.WIDE UR6, UR6, 0x2aaaaaab, URZ ;  /* 0x2aaaaaab060678a5 */ /* 0x000fc8000f8e023f */
[----:B------:R-:W-:-:S04]  /*79d0*/  USHF.R.U32.HI UR6, URZ, 0x1f, UR7 ;  /* 0x0000001f3f067899 */ /* 0x000fc80008011607 */
[----:B------:R-:W-:-:S04]  /*79e0*/  ULEA.HI.SX32 UR6, UR7, UR6, 0x1c ;  /* 0x0000000607067291 */ /* 0x000fc8000f8fe23f */
[----:B------:R-:W-:-:S04]  /*79f0*/  UISETP.LT.AND UP2, UPT, UR10, UR6, UPT ;  /* 0x000000060a00728c */ /* 0x000fc8000bf41270 */
[----:B------:R-:W-:-:S06]  /*7a00*/  USEL UR60, UR10, UR6, !UP2 ;  /* 0x000000060a3c7287 */ /* 0x000fcc000d000000 */
[----:B------:R-:W-:-:S13]  /*7a10*/  ISETP.GE.AND P2, PT, R13, UR60, PT ;  /* 0x0000003c0d007c0c */ /* 0x000fda000bf46270 */
[----:B------:R-:W-:Y:S05]  /*7a20*/  @!P2 BRA `(.L_x_963) ;  /* 0x0000001c0070a947 */ /* 0x000fea0003800000 */
[----:B------:R-:W-:Y:S01]  /*7a30*/  IMAD.MOV.U32 R15, RZ, RZ, R4 ;  /* 0x000000ffff0f7224 */ /* 0x000fe200078e0004 */
[----:B------:R-:W-:Y:S01]  /*7a40*/  UMOV UR58, UR5 ;  /* 0x00000005003a7c82 */ /* 0x000fe20008000000 */
[----:B------:R-:W-:Y:S01]  /*7a50*/  IMAD.MOV.U32 R14, RZ, RZ, R5 ;  /* 0x000000ffff0e7224 */ /* 0x000fe200078e0005 */
[----:B------:R-:W-:-:S06]  /*7a60*/  UMOV UR7, UR4 ;  /* 0x0000000400077c82 */ /* 0x000fcc0008000000 */
.L_x_972:
[----:B------:R-:W-:-:S04]  /*7a70*/  UIADD3 UR4, UR7, 0x1, URZ ;  /* 0x0000000107047890 */ /* 0x000fc8000fffe03f */
[----:B------:R-:W-:-:S04]  /*7a80*/  UISETP.NE.AND UP2, UPT, UR4, 0x2, UPT ;  /* 0x000000020400788c */ /* 0x000fc8000bf45270 */
[----:B------:R-:W-:Y:S02]  /*7a90*/  USEL UR5, URZ, 0x1, UP2 ;  /* 0x000000013f057887 */ /* 0x000fe40009000000 */
[----:B------:R-:W-:Y:S02]  /*7aa0*/  USEL UR4, UR4, URZ, UP2 ;  /* 0x0000003f04047287 */ /* 0x000fe40009000000 */
[----:B------:R-:W-:Y:S01]  /*7ab0*/  ULOP3.LUT UR5, UR58, UR5, URZ, 0x3c, !UPT ;  /* 0x000000053a057292 */ /* 0x000fe2000f8e3c3f */
[----:B------:R-:W-:Y:S11]  /*7ac0*/  @!P0 BRA `(.L_x_964) ;  /* 0x0000000000048947 */ /* 0x000ff60003800000 */
[----:B------:R-:W-:Y:S01]  /*7ad0*/  BPT.TRAP 0x1 ;  /* 0x000000040000795c */ /* 0x000fe20000300000 */
.L_x_964:
[----:B------:R-:W-:Y:S01]  /*7ae0*/  ULEA UR56, UR4, UR57, 0x3 ;  /* 0x0000003904387291 */ /* 0x000fe2000f8e183f */
[----:B------:R-:W-:-:S05]  /*7af0*/  IMAD.U32 R0, RZ, RZ, UR5 ;  /* 0x00000005ff007e24 */ /* 0x000fca000f8e00ff */
[----:B------:R-:W-:-:S04]  /*7b00*/  SHF.L.U32 R0, R0, 0x1f, RZ ;  /* 0x0000001f00007819 */ /* 0x000fc800000006ff */
[----:B------:R0:W1:Y:S01]  /*7b10*/  SYNCS.PHASECHK.TRANS64.TRYWAIT P2, [UR56+0x30830], R0 ;  /* 0x03083000ff0075a7 */ /* 0x0000620008040178 */
[----:B------:R-:W-:Y:S05]  /*7b20*/  @!P0 BRA `(.L_x_965) ;  /* 0x0000000000048947 */ /* 0x000fea0003800000 */
[----:B------:R-:W-:Y:S01]  /*7b30*/  BPT.TRAP 0x1 ;  /* 0x000000040000795c */ /* 0x000fe20000300000 */
.L_x_965:
[----:B-1----:R-:W-:Y:S05]  /*7b40*/  @P2 BRA `(.L_x_966) ;  /* 0x0000000000082947 */ /* 0x002fea0003800000 */
[----:B------:R-:W1:Y:S02]  /*7b50*/  SYNCS.PHASECHK.TRANS64.TRYWAIT P2, [UR56+0x30830], R0 ;  /* 0x03083000ff0075a7 */ /* 0x000e640008040178 */
[----:B-1----:R-:W-:Y:S05]  /*7b60*/  @!P2 BRA `(.L_x_967) ;  /* 0x000000c40030a947 */ /* 0x002fea0003800000 */
.L_x_966:
        /* <DEDUP_REMOVED lines=161> */
.L_x_968:
[----:B------:R-:W-:Y:S01]  /*8580*/  ULEA UR11, UR7, UR57, 0x3 ;  /* 0x00000039070b7291 */ /* 0x000fe2000f8e183f */
[----:B01----:R-:W-:-:S05]  /*8590*/  IMAD.U32 R0, RZ, RZ, UR58 ;  /* 0x0000003aff007e24 */ /* 0x003fca000f8e00ff */
[----:B------:R-:W-:-:S04]  /*85a0*/  SHF.L.U32 R0, R0, 0x1f, RZ ;  /* 0x0000001f00007819 */ /* 0x000fc800000006ff */
[----:B------:R0:W1:Y:S01]  /*85b0*/  SYNCS.PHASECHK.TRANS64.TRYWAIT P2, [UR11+0x30850], R0 ;  /* 0x03085000ff0075a7 */ /* 0x000062000804014b */
[----:B------:R-:W-:Y:S05]  /*85c0*/  @!P0 BRA `(.L_x_969) ;  /* 0x0000000000048947 */ /* 0x000fea0003800000 */
[----:B------:R-:W-:Y:S01]  /*85d0*/  BPT.TRAP 0x1 ;  /* 0x000000040000795c */ /* 0x000fe20000300000 */
.L_x_969:
[----:B-1----:R-:W-:Y:S05]  /*85e0*/  @P2 BRA `(.L_x_970) ;  /* 0x0000000000082947 */ /* 0x002fea0003800000 */
[----:B------:R-:W1:Y:S02]  /*85f0*/  SYNCS.PHASECHK.TRANS64.TRYWAIT P2, [UR11+0x30850], R0 ;  /* 0x03085000ff0075a7 */ /* 0x000e64000804014b */
[----:B-1----:R-:W-:Y:S05]  /*8600*/  @!P2 BRA `(.L_x_971) ;  /* 0x000000b800a0a947 */ /* 0x002fea0003800000 */
.L_x_970:
[----:B------:R-:W-:Y:S01]  /*8610*/  UIADD3 UR6, UR57, 0x400, URZ ;  /* 0x0000040039067890 */ /* 0x000fe2000fffe03f */
[----:B------:R-:W-:Y:S01]  /*8620*/  WARPGROUP.ARRIVE ;  /* 0x00000000000079c5 */ /* 0x000fe20000000000 */
[----:B------:R-:W-:Y:S01]  /*8630*/  UMOV UR15, 0x40000040 ;  /* 0x40000040000f7882 */ /* 0x000fe20000000000 */
[----:B01----:R-:W-:Y:S01]  /*8640*/  FMNMX.FTZ R0, R120, R14, !PT ;  /* 0x0000000e78007209 */ /* 0x003fe20007810000 */
[----:B------:R-:W-:Y:S01]  /*8650*/  USHF.R.U32.HI UR6, URZ, 0x4, UR6 ;  /* 0x000000043f067899 */ /* 0x000fe20008011606 */
[----:B------:R-:W-:Y:S01]  /*8660*/  FMNMX.FTZ R4, R122, R15, !PT ;  /* 0x0000000f7a047209 */ /* 0x000fe20007810000 */
[----:B------:R-:W-:Y:S01]  /*8670*/  UMOV UR58, UR5 ;  /* 0x00000005003a7c82 */ /* 0x000fe20008000000 */
[----:B------:R-:W-:Y:S01]  /*8680*/  FMNMX.FTZ R3, R121, R0, !PT ;  /* 0x0000000079037209 */ /* 0x000fe20007810000 */
[----:B------:R-:W-:Y:S01]  /*8690*/  ULOP3.LUT UR6, UR6, 0x3fff, URZ, 0xc0, !UPT ;  /* 0x00003fff06067892 */ /* 0x000fe2000f8ec03f */
[----:B------:R-:W-:Y:S02]  /*86a0*/  FMNMX.FTZ R23, R123, R4, !PT ;  /* 0x000000047b177209 */ /* 0x000fe40007810000 */
[----:B------:R-:W-:Y:S01]  /*86b0*/  FMNMX.FTZ R0, R124, R3, !PT ;  /* 0x000000037c007209 */ /* 0x000fe20007810000 */
[----:B------:R-:W-:Y:S01]  /*86c0*/  ULOP3.LUT UR6, UR6, 0x3000000, URZ, 0xfc, !UPT ;  /* 0x0300000006067892 */ /* 0x000fe2000f8efc3f */
[----:B------:R-:W-:-:S02]  /*86d0*/  FMNMX.FTZ R4, R126, R23, !PT ;  /* 0x000000177e047209 */ /* 0x000fc40007810000 */
[----:B------:R-:W-:Y:S01]  /*86e0*/  FMNMX.FTZ R3, R125, R0, !PT ;  /* 0x000000007d037209 */ /* 0x000fe20007810000 */
[----:B------:R-:W-:Y:S01]  /*86f0*/  UIMAD UR6, UR7, 0x900, UR6 ;  /* 0x00000900070678a4 */ /* 0x000fe2000f8e0206 */
[----:B------:R-:W-:Y:S02]  /*8700*/  FMNMX.FTZ R23, R127, R4, !PT ;  /* 0x000000047f177209 */ /* 0x000fe40007810000 */
[----:B------:R-:W-:Y:S01]  /*8710*/  UMOV UR7, 0x40000040 ;  /* 0x4000004000077882 */ /* 0x000fe20000000000 */
[----:B------:R-:W-:Y:S01]  /*8720*/  UIADD3 UR10, UR6, 0x80, URZ ;  /* 0x00000080060a7890 */ /* 0x000fe2000fffe03f */
[----:B------:R-:W-:Y:S02]  /*8730*/  FMNMX.FTZ R0, R128, R3, !PT ;  /* 0x0000000380007209 */ /* 0x000fe40007810000 */
[----:B------:R-:W-:Y:S02]  /*8740*/  FMNMX.FTZ R4, R130, R23, !PT ;  /* 0x0000001782047209 */ /* 0x000fe40007810000 */
[----:B------:R-:W-:Y:S01]  /*8750*/  HGMMA.64x192x16.F32.BF16 R24, R188, gdesc[UR4].tnspB, R24, gsb0 ;  /* 0x42e00004bc187df0 */ /* 0x000fe20008001818 */
[----:B------:R-:W-:Y:S01]  /*8760*/  FMNMX.FTZ R3, R129, R0, !PT ;  /* 0x0000000081037209 */ /* 0x000fe20007810000 */
[----:B------:R-:W-:Y:S01]  /*8770*/  UMOV UR14, UR10 ;  /* 0x0000000a000e7c82 */ /* 0x000fe20008000000 */
[----:B------:R-:W-:Y:S01]  /*8780*/  UIADD3 UR10, UR6, 0x100, URZ ;  /* 0x00000100060a7890 */ /* 0x000fe2000fffe03f */
[----:B------:R-:W-:Y:S01]  /*8790*/  FMNMX.FTZ R23, R131, R4, !PT ;  /* 0x0000000483177209 */ /* 0x000fe20007810000 */
[----:B------:R-:W-:Y:S01]  /*87a0*/  UMOV UR7, 0x40000040 ;  /* 0x4000004000077882 */ /* 0x000fe20000000000 */
[----:B------:R-:W-:-:S02]  /*87b0*/  FMNMX.FTZ R0, R132, R3, !PT ;  /* 0x0000000384007209 */ /* 0x000fc40007810000 */
[----:B------:R-:W-:Y:S02]  /*87c0*/  FMNMX.FTZ R4, R134, R23, !PT ;  /* 0x0000001786047209 */ /* 0x000fe40007810000 */
[----:B------:R-:W-:Y:S02]  /*87d0*/  FMNMX.FTZ R3, R133, R0, !PT ;  /* 0x0000000085037209 */ /* 0x000fe40007810000 */
[C---:B------:R-:W-:Y:S01]  /*87e0*/  ISETP.GT.AND P2, PT, R13.reuse, UR60, PT ;  /* 0x0000003c0d007c0c */ /* 0x040fe2000bf44270 */
[----:B------:R-:W-:Y:S01]  /*87f0*/  VIADD R13, R13, 0xffffffff ;  /* 0xffffffff0d0d7836 */ /* 0x000fe20000000000 */
        /* <DEDUP_REMOVED lines=18> */
[----:B-1----:R-:W-:-:S05]  /*8920*/  FMNMX.FTZ R20, R2, R3, !PT ;  /* 0x0000000302147209 */ /* 0x002fca0007810000 */
[----:B------:R-:W1:Y:S02]  /*8930*/  SHFL.BFLY PT, R5, R20, 0x1, 0x1f ;  /* 0x0c201f0014057f89 */ /* 0x000e6400000e0000 */
[----:B-1----:R-:W-:-:S05]  /*8940*/  FMNMX.FTZ R5, R20, R5, !PT ;  /* 0x0000000514057209 */ /* 0x002fca0007810000 */
[----:B------:R-:W-:-:S04]  /*8950*/  FADD.FTZ R3, -R5, R14 ;  /* 0x0000000e05037221 */ /* 0x000fc80000010100 */
[-C--:B0-----:R-:W-:Y:S01]  /*8960*/  FMUL.FTZ R14, R3, R0.reuse ;  /* 0x00000000030e7220 */ /* 0x081fe20000410000 */
[----:B------:R-:W-:-:S03]  /*8970*/  FMUL.FTZ R3, R5, R0 ;  /* 0x0000000005037220 */ /* 0x000fc60000410000 */
[----:B------:R0:W-:Y:S01]  /*8980*/  MUFU.EX2 R2, R14 ;  /* 0x0000000e00027308 */ /* 0x0001e20000000800 */
[-CC-:B------:R-:W-:Y:S01]  /*8990*/  FFMA.FTZ R23, R125, R0.reuse, -R3.reuse ;  /* 0x000000007d177223 */ /* 0x180fe20000010803 */
[-CC-:B------:R-:W-:Y:S01]  /*89a0*/  FFMA.FTZ R21, R120, R0.reuse, -R3.reuse ;  /* 0x0000000078157223 */ /* 0x180fe20000010803 */
[-CC-:B------:R-:W-:Y:S01]  /*89b0*/  FFMA.FTZ R20, R164, R0.reuse, -R3.reuse ;  /* 0x00000000a4147223 */ /* 0x180fe20000010803 */
[----:B------:R-:W-:Y:S01]  /*89c0*/  FFMA.FTZ R165, R165, R0, -R3 ;  /* 0x00000000a5a57223 */ /* 0x000fe20000010803 */
[----:B------:R-:W-:-:S03]  /*89d0*/  IMAD.U32 R120, RZ, RZ, UR56 ;  /* 0x00000038ff787e24 */ /* 0x000fc6000f8e00ff */
[----:B------:R-:W1:Y:S01]  /*89e0*/  MUFU.EX2 R21, R21 ;  /* 0x0000001500157308 */ /* 0x000e620000000800 */
[----:B0-----:R-:W-:Y:S01]  /*89f0*/  FFMA.FTZ R14, R160, R0, -R3 ;  /* 0x00000000a00e7223 */ /* 0x001fe20000010803 */
[----:B------:R-:W-:-:S05]  /*8a00*/  @!P1 VIADD R120, R120, 0x30840 ;  /* 0x0003084078789836 */ /* 0x000fca0000000000 */
[----:B------:R-:W-:Y:S01]  /*8a10*/  @!P1 PRMT R120, RZ, 0x654, R120 ;  /* 0x00000654ff789816 */ /* 0x000fe20000000078 */
[----:B------:R-:W-:Y:S08]  /*8a20*/  MUFU.EX2 R23, R23 ;  /* 0x0000001700177308 */ /* 0x000ff00000000800 */
[----:B------:R-:W-:Y:S01]  /*8a30*/  MUFU.EX2 R14, R14 ;  /* 0x0000000e000e7308 */ /* 0x000fe20000000800 */
[----:B-1----:R-:W-:-:S07]  /*8a40*/  FFMA.FTZ R9, R2, R9, R21 ;  /* 0x0000000902097223 */ /* 0x002fce0000010015 */
[----:B------:R-:W-:Y:S01]  /*8a50*/  MUFU.EX2 R20, R20 ;  /* 0x0000001400147308 */ /* 0x000fe20000000800 */
[----:B------:R-:W-:Y:S02]  /*8a60*/  WARPGROUP.DEPBAR.LE gsb0, 0x0 ;  /* 0x00008000000079c5 */ /* 0x000fe40000010000 */
[----:B------:R-:W-:Y:S01]  /*8a70*/  WARPGROUP.ARRIVE ;  /* 0x00000000000079c5 */ /* 0x000fe20000000000 */
[--C-:B------:R-:W-:Y:S01]  /*8a80*/  FFMA.FTZ R188, R121, R0, -R3.reuse ;  /* 0x0000000079bc7223 */ /* 0x100fe20000010803 */
[----:B------:R-:W-:Y:S01]  /*8a90*/  FMNMX.FTZ R121, R135, R4, !PT ;  /* 0x0000000487797209 */ /* 0x000fe20007810000 */
[----:B------:R-:W-:-:S03]  /*8aa0*/  FFMA.FTZ R190, R124, R0, -R3 ;  /* 0x000000007cbe7223 */ /* 0x000fc60000010803 */
[----:B------:R-:W-:Y:S01]  /*8ab0*/  HGMMA.64x192x16.F32.BF16 R24, R184, gdesc[UR12].tnspB, R24, gsb0 ;  /* 0x42e0000cb8187df0 */ /* 0x000fe20008001818 */
[----:B------:R-:W-:Y:S01]  /*8ac0*/  UMOV UR14, UR10 ;  /* 0x0000000a000e7c82 */ /* 0x000fe20008000000 */
[----:B------:R-:W-:Y:S01]  /*8ad0*/  UMOV UR15, 0x40000040 ;  /* 0x40000040000f7882 */ /* 0x000fe20000000000 */
[----:B------:R-:W-:Y:S01]  /*8ae0*/  UIADD3 UR10, UR6, 0x180, URZ ;  /* 0x00000180060a7890 */ /* 0x000fe2000fffe03f */
[----:B------:R-:W-:Y:S01]  /*8af0*/  FMNMX.FTZ R4, R138, R121, !PT ;  /* 0x000000798a047209 */ /* 0x000fe20007810000 */
[----:B------:R-:W0:Y:S03]  /*8b00*/  MUFU.EX2 R188, R188 ;  /* 0x000000bc00bc7308 */ /* 0x000e260000000800 */
[----:B------:R-:W-:-:S04]  /*8b10*/  FMNMX.FTZ R121, R139, R4, !PT ;  /* 0x000000048b797209 */ /* 0x000fc80007810000 */
[----:B------:R-:W-:Y:S01]  /*8b20*/  FMNMX.FTZ R4, R142, R121, !PT ;  /* 0x000000798e047209 */ /* 0x000fe20007810000 */
[----:B------:R-:W-:Y:S01]  /*8b30*/  FFMA.FTZ R121, R129, R0, -R3 ;  /* 0x0000000081797223 */ /* 0x000fe20000010803 */
[----:B------:R-:W-:Y:S02]  /*8b40*/  MUFU.EX2 R190, R190 ;  /* 0x000000be00be7308 */ /* 0x000fe40000000800 */
[----:B------:R-:W-:-:S04]  /*8b50*/  FMNMX.FTZ R125, R143, R4, !PT ;  /* 0x000000048f7d7209 */ /* 0x000fc80007810000 */
[----:B------:R-:W-:Y:S02]  /*8b60*/  FMNMX.FTZ R4, R146, R125, !PT ;  /* 0x0000007d92047209 */ /* 0x000fe40007810000 */
[----:B------:R-:W-:Y:S01]  /*8b70*/  MUFU.EX2 R121, R121 ;  /* 0x0000007900797308 */ /* 0x000fe20000000800 */
[C---:B0-----:R-:W-:Y:S01]  /*8b80*/  FADD.FTZ R9, R188.reuse, R9 ;  /* 0x00000009bc097221 */ /* 0x041fe20000010000 */
[----:B------:R-:W-:Y:S02]  /*8b90*/  FMNMX.FTZ R125, R147, R4, !PT ;  /* 0x00000004937d7209 */ /* 0x000fe40007810000 */
[----:B------:R-:W-:Y:S02]  /*8ba0*/  F2FP.BF16.F32.PACK_AB R188, R188, R21 ;  /* 0x00000015bcbc723e */ /* 0x000fe400000010ff */
[----:B------:R-:W-:Y:S01]  /*8bb0*/  FMNMX.FTZ R4, R150, R125, !PT ;  /* 0x0000007d96047209 */ /* 0x000fe20007810000 */
[----:B------:R-:W-:-:S03]  /*8bc0*/  FFMA.FTZ R125, R133, R0, -R3 ;  /* 0x00000000857d7223 */ /* 0x000fc60000010803 */
[----:B------:R-:W-:-:S03]  /*8bd0*/  FMNMX.FTZ R129, R151, R4, !PT ;  /* 0x0000000497817209 */ /* 0x000fc60007810000 */
[----:B------:R-:W-:Y:S01]  /*8be0*/  MUFU.EX2 R125, R125 ;  /* 0x0000007d007d7308 */ /* 0x000fe20000000800 */
[----:B------:R-:W-:-:S04]  /*8bf0*/  FMNMX.FTZ R4, R154, R129, !PT ;  /* 0x000000819a047209 */ /* 0x000fc80007810000 */
[----:B------:R-:W-:-:S04]  /*8c00*/  FMNMX.FTZ R129, R155, R4, !PT ;  /* 0x000000049b817209 */ /* 0x000fc80007810000 */
[----:B------:R-:W-:Y:S01]  /*8c10*/  FMNMX.FTZ R4, R158, R129, !PT ;  /* 0x000000819e047209 */ /* 0x000fe20007810000 */
[-CC-:B------:R-:W-:Y:S01]  /*8c20*/  FFMA.FTZ R129, R137, R0.reuse, -R3.reuse ;  /* 0x0000000089817223 */ /* 0x180fe20000010803 */
[-CC-:B------:R-:W-:Y:S01]  /*8c30*/  FFMA.FTZ R137, R145, R0.reuse, -R3.reuse ;  /* 0x0000000091897223 */ /* 0x180fe20000010803 */
[--C-:B------:R-:W-:Y:S01]  /*8c40*/  FFMA.FTZ R145, R153, R0, -R3.reuse ;  /* 0x0000000099917223 */ /* 0x100fe20000010803 */
[----:B------:R-:W-:Y:S01]  /*8c50*/  FMNMX.FTZ R133, R159, R4, !PT ;  /* 0x000000049f857209 */ /* 0x000fe20007810000 */
[----:B------:R-:W-:Y:S02]  /*8c60*/  FFMA.FTZ R153, R161, R0, -R3 ;  /* 0x00000000a1997223 */ /* 0x000fe40000010803 */
[----:B------:R-:W-:Y:S01]  /*8c70*/  MUFU.EX2 R129, R129 ;  /* 0x0000008100817308 */ /* 0x000fe20000000800 */
[----:B------:R-:W-:-:S04]  /*8c80*/  FMNMX.FTZ R4, R162, R133, !PT ;  /* 0x00000085a2047209 */ /* 0x000fc80007810000 */
[----:B------:R-:W-:-:S03]  /*8c90*/  FMNMX.FTZ R133, R163, R4, !PT ;  /* 0x00000004a3857209 */ /* 0x000fc60007810000 */
[----:B------:R-:W-:Y:S01]  /*8ca0*/  MUFU.EX2 R137, R137 ;  /* 0x0000008900897308 */ /* 0x000fe20000000800 */
[----:B------:R-:W-:Y:S01]  /*8cb0*/  FMNMX.FTZ R4, R166, R133, !PT ;  /* 0x00000085a6047209 */ /* 0x000fe20007810000 */
[-CC-:B------:R-:W-:Y:S01]  /*8cc0*/  FFMA.FTZ R133, R141, R0.reuse, -R3.reuse ;  /* 0x000000008d857223 */ /* 0x180fe20000010803 */
[-CC-:B------:R-:W-:Y:S01]  /*8cd0*/  FFMA.FTZ R141, R149, R0.reuse, -R3.reuse ;  /* 0x00000000958d7223 */ /* 0x180fe20000010803 */
[----:B------:R-:W-:Y:S01]  /*8ce0*/  FFMA.FTZ R149, R157, R0, -R3 ;  /* 0x000000009d957223 */ /* 0x000fe20000010803 */
[----:B------:R-:W-:-:S03]  /*8cf0*/  FMNMX.FTZ R4, R167, R4, !PT ;  /* 0x00000004a7047209 */ /* 0x000fc60007810000 */
        /* <DEDUP_REMOVED lines=8> */
[----:B------:R-:W-:-:S04]  /*8d80*/  FFMA.FTZ R186, R132, R0, -R3 ;  /* 0x0000000084ba7223 */ /* 0x000fc80000010803 */
[----:B------:R-:W-:Y:S01]  /*8d90*/  HGMMA.64x192x16.F32.BF16 R24, R180, gdesc[UR12].tnspB, R24, gsb0 ;  /* 0x42e0000cb4187df0 */ /* 0x000fe20008001818 */
[----:B------:R-:W-:Y:S01]  /*8da0*/  UMOV UR14, UR10 ;  /* 0x0000000a000e7c82 */ /* 0x000fe20008000000 */
[----:B------:R-:W-:Y:S01]  /*8db0*/  UMOV UR15, 0x40000040 ;  /* 0x40000040000f7882 */ /* 0x000fe20000000000 */
[----:B------:R-:W-:Y:S01]  /*8dc0*/  UIADD3 UR10, UR6, 0x200, URZ ;  /* 0x00000200060a7890 */ /* 0x000fe2000fffe03f */
[----:B------:R-:W-:Y:S01]  /*8dd0*/  MUFU.EX2 R184, R184 ;  /* 0x000000b800b87308 */ /* 0x000fe20000000800 */
[----:B------:R-:W-:-:S07]  /*8de0*/  UIADD3 UR6, UR6, 0x280, URZ ;  /* 0x0000028006067890 */ /* 0x000fce000fffe03f */
[----:B------:R-:W-:Y:S01]  /*8df0*/  MUFU.EX2 R186, R186 ;  /* 0x000000ba00ba7308 */ /* 0x000fe20000000800 */
[----:B------:R-:W-:Y:S02]  /*8e00*/  WARPGROUP.DEPBAR.LE gsb0, 0x0 ;  /* 0x00008000000079c5 */ /* 0x000fe40000010000 */
[----:B------:R-:W-:Y:S01]  /*8e10*/  WARPGROUP.ARRIVE ;  /* 0x00000000000079c5 */ /* 0x000fe20000000000 */
[-CC-:B------:R-:W-:Y:S01]  /*8e20*/  FFMA.FTZ R180, R136, R0.reuse, -R3.reuse ;  /* 0x0000000088b47223 */ /* 0x180fe20000010803 */
[----:B------:R-:W-:-:S04]  /*8e30*/  FFMA.FTZ R182, R140, R0, -R3 ;  /* 0x000000008cb67223 */ /* 0x000fc80000010803 */
[----:B------:R-:W-:Y:S01]  /*8e40*/  HGMMA.64x192x16.F32.BF16 R24, R176, gdesc[UR12].tnspB, R24, gsb0 ;  /* 0x42e0000cb0187df0 */ /* 0x000fe20008001818 */
[----:B------:R-:W-:Y:S01]  /*8e50*/  UMOV UR14, UR10 ;  /* 0x0000000a000e7c82 */ /* 0x000fe20008000000 */
[----:B------:R-:W-:Y:S01]  /*8e60*/  UMOV UR15, 0x40000040 ;  /* 0x40000040000f7882 */ /* 0x000fe20000000000 */
[----:B------:R-:W-:Y:S08]  /*8e70*/  MUFU.EX2 R180, R180 ;  /* 0x000000b400b47308 */ /* 0x000ff00000000800 */
[----:B------:R-:W-:Y:S01]  /*8e80*/  MUFU.EX2 R182, R182 ;  /* 0x000000b600b67308 */ /* 0x000fe20000000800 */
[----:B------:R-:W-:-:S02]  /*8e90*/  WARPGROUP.DEPBAR.LE gsb0, 0x0 ;  /* 0x00008000000079c5 */ /* 0x000fc40000010000 */
[----:B------:R-:W-:Y:S01]  /*8ea0*/  WARPGROUP.ARRIVE ;  /* 0x00000000000079c5 */ /* 0x000fe20000000000 */
[-CC-:B------:R-:W-:Y:S01]  /*8eb0*/  FFMA.FTZ R176, R144, R0.reuse, -R3.reuse ;  /* 0x0000000090b07223 */ /* 0x180fe20000010803 */
[----:B------:R-:W-:-:S04]  /*8ec0*/  FFMA.FTZ R178, R148, R0, -R3 ;  /* 0x0000000094b27223 */ /* 0x000fc80000010803 */
[----:B------:R-:W-:Y:S01]  /*8ed0*/  HGMMA.64x192x16.F32.BF16 R24, R172, gdesc[UR12].tnspB, R24, gsb0 ;  /* 0x42e0000cac187df0 */ /* 0x000fe20008001818 */
[----:B------:R-:W-:Y:S08]  /*8ee0*/  MUFU.EX2 R176, R176 ;  /* 0x000000b000b07308 */ /* 0x000ff00000000800 */
[----:B------:R-:W-:Y:S01]  /*8ef0*/  MUFU.EX2 R178, R178 ;  /* 0x000000b200b27308 */ /* 0x000fe20000000800 */
[----:B------:R-:W-:-:S02]  /*8f00*/  WARPGROUP.DEPBAR.LE gsb0, 0x0 ;  /* 0x00008000000079c5 */ /* 0x000fc40000010000 */
[----:B------:R-:W-:Y:S01]  /*8f10*/  WARPGROUP.ARRIVE ;  /* 0x00000000000079c5 */ /* 0x000fe20000000000 */
[----:B------:R-:W0:Y:S01]  /*8f20*/  SHFL.BFLY PT, R173, R4, 0x2, 0x1f ;  /* 0x0c401f0004ad7f89 */ /* 0x000e2200000e0000 */
[-CC-:B------:R-:W-:Y:S01]  /*8f30*/  FFMA.FTZ R172, R152, R0.reuse, -R3.reuse ;  /* 0x0000000098ac7223 */ /* 0x180fe20000010803 */
[----:B------:R-:W-:-:S05]  /*8f40*/  FFMA.FTZ R174, R156, R0, -R3 ;  /* 0x000000009cae7223 */ /* 0x000fca0000010803 */
[----:B------:R-:W-:Y:S01]  /*8f50*/  HGMMA.64x192x16.F32.BF16 R24, R168, gdesc[UR4].tnspB, R24, gsb0 ;  /* 0x42e00004a8187df0 */ /* 0x000fe20008001818 */
[----:B------:R-:W-:Y:S01]  /*8f60*/  UMOV UR7, UR4 ;  /* 0x0000000400077c82 */ /* 0x000fe20008000000 */
[----:B------:R-:W-:Y:S08]  /*8f70*/  MUFU.EX2 R172, R172 ;  /* 0x000000ac00ac7308 */ /* 0x000ff00000000800 */
[----:B------:R-:W-:Y:S01]  /*8f80*/  MUFU.EX2 R174, R174 ;  /* 0x000000ae00ae7308 */ /* 0x000fe20000000800 */
[----:B0-----:R-:W-:-:S05]  /*8f90*/  FMNMX.FTZ R173, R4, R173, !PT ;  /* 0x000000ad04ad7209 */ /* 0x001fca0007810000 */
[----:B------:R-:W0:Y:S02]  /*8fa0*/  SHFL.BFLY PT, R4, R173, 0x1, 0x1f ;  /* 0x0c201f00ad047f89 */ /* 0x000e2400000e0000 */
[----:B0-----:R-:W-:-:S05]  /*8fb0*/  FMNMX.FTZ R4, R173, R4, !PT ;  /* 0x00000004ad047209 */ /* 0x001fca0007810000 */
[C---:B------:R-:W-:Y:S01]  /*8fc0*/  FADD.FTZ R3, -R4.reuse, R15 ;  /* 0x0000000f04037221 */ /* 0x040fe20000010100 */
[-C--:B------:R-:W-:Y:S01]  /*8fd0*/  FMUL.FTZ R157, R4, R0.reuse ;  /* 0x00000000049d7220 */ /* 0x080fe20000410000 */
[----:B------:R-:W-:Y:S02]  /*8fe0*/  MUFU.EX2 R15, R165 ;  /* 0x000000a5000f7308 */ /* 0x000fe40000000800 */
[-C--:B------:R-:W-:Y:S01]  /*8ff0*/  FMUL.FTZ R3, R3, R0.reuse ;  /* 0x0000000003037220 */ /* 0x080fe20000410000 */
[-CC-:B------:R-:W-:Y:S01]  /*9000*/  FFMA.FTZ R22, R122, R0.reuse, -R157.reuse ;  /* 0x000000007a167223 */ /* 0x180fe2000001089d */
[-CC-:B------:R-:W-:Y:S01]  /*9010*/  FFMA.FTZ R123, R123, R0.reuse, -R157.reuse ;  /* 0x000000007b7b7223 */ /* 0x180fe2000001089d */
[-CC-:B------:R-:W-:Y:S01]  /*9020*/  FFMA.FTZ R126, R126, R0.reuse, -R157.reuse ;  /* 0x000000007e7e7223 */ /* 0x180fe2000001089d */
[-CC-:B------:R-:W-:Y:S01]  /*9030*/  FFMA.FTZ R127, R127, R0.reuse, -R157.reuse ;  /* 0x000000007f7f7223 */ /* 0x180fe2000001089d */
[----:B------:R-:W-:Y:S01]  /*9040*/  IMAD.U32 R122, RZ, RZ, UR11 ;  /* 0x0000000bff7a7e24 */ /* 0x000fe2000f8e00ff */
        /* <DEDUP_REMOVED lines=16> */
[----:B------:R-:W1:Y:S01]  /*9150*/  MUFU.EX2 R123, R123 ;  /* 0x0000007b007b7308 */ /* 0x000e620000000800 */
[-CC-:B------:R-:W-:Y:S01]  /*9160*/  FFMA.FTZ R158, R158, R0.reuse, -R157.reuse ;  /* 0x000000009e9e7223 */ /* 0x180fe2000001089d */
[-CC-:B------:R-:W-:Y:S01]  /*9170*/  FFMA.FTZ R159, R159, R0.reuse, -R157.reuse ;  /* 0x000000009f9f7223 */ /* 0x180fe2000001089d */
[-CC-:B------:R-:W-:Y:S01]  /*9180*/  FFMA.FTZ R162, R162, R0.reuse, -R157.reuse ;  /* 0x00000000a2a27223 */ /* 0x180fe2000001089d */
[-CC-:B------:R-:W-:Y:S01]  /*9190*/  FFMA.FTZ R163, R163, R0.reuse, -R157.reuse ;  /* 0x00000000a3a37223 */ /* 0x180fe2000001089d */
[-CC-:B------:R-:W-:Y:S01]  /*91a0*/  FFMA.FTZ R166, R166, R0.reuse, -R157.reuse ;  /* 0x00000000a6a67223 */ /* 0x180fe2000001089d */
[----:B------:R-:W-:-:S02]  /*91b0*/  FFMA.FTZ R157, R167, R0, -R157 ;  /* 0x00000000a79d7223 */ /* 0x000fc4000001089d */
[----:B------:R-:W2:Y:S01]  /*91c0*/  MUFU.EX2 R191, R126 ;  /* 0x0000007e00bf7308 */ /* 0x000ea20000000800 */
[----:B0-----:R-:W-:-:S07]  /*91d0*/  FFMA.FTZ R8, R3, R8, R22 ;  /* 0x0000000803087223 */ /* 0x001fce0000010016 */
        /* <DEDUP_REMOVED lines=34> */
[----:B--2---:R-:W-:Y:S01]  /*9400*/  FADD.FTZ R8, R179, R8 ;  /* 0x00000008b3087221 */ /* 0x004fe20000010000 */
[----:B------:R-:W-:Y:S02]  /*9410*/  WARPGROUP.DEPBAR.LE gsb0, 0x0 ;  /* 0x00008000000079c5 */ /* 0x000fe40000010000 */
[----:B------:R2:W-:Y:S04]  /*9420*/  @!P1 SYNCS.ARRIVE.TRANS64.RED.A1T0 RZ, [R120+URZ], RZ ;  /* 0x000000ff78ff99a7 */ /* 0x0005e8000810043f */
[----:B------:R-:W3:Y:S01]  /*9430*/  MUFU.EX2 R155, R155 ;  /* 0x0000009b009b7308 */ /* 0x000ee20000000800 */
[----:B0-----:R-:W-:Y:S01]  /*9440*/  FADD.FTZ R8, R151, R8 ;  /* 0x0000000897087221 */ /* 0x001fe20000010000 */
[----:B------:R-:W-:-:S02]  /*9450*/  F2FP.BF16.F32.PACK_AB R168, R153, R14 ;  /* 0x0000000e99a8723e */ /* 0x000fc400000010ff */
[----:B------:R-:W-:Y:S02]  /*9460*/  F2FP.BF16.F32.PACK_AB R170, R15, R20 ;  /* 0x000000140faa723e */ /* 0x000fe400000010ff */
[----:B------:R-:W-:Y:S01]  /*9470*/  F2FP.BF16.F32.PACK_AB R179, R151, R179 ;  /* 0x000000b397b3723e */ /* 0x000fe200000010ff */
[----:B--2---:R-:W-:Y:S01]  /*9480*/  @!P1 VIADD R120, R122, 0x30860 ;  /* 0x000308607a789836 */ /* 0x004fe20000000000 */
[----:B------:R-:W0:Y:S01]  /*9490*/  MUFU.EX2 R175, R158 ;  /* 0x0000009e00af7308 */ /* 0x000e220000000800 */
[----:B-1----:R-:W-:-:S03]  /*94a0*/  FADD.FTZ R8, R173, R8 ;  /* 0x00000008ad087221 */ /* 0x002fc60000010000 */
[----:B------:R-:W-:-:S04]  /*94b0*/  @!P1 PRMT R120, RZ, 0x654, R120 ;  /* 0x00000654ff789816 */ /* 0x000fc80000000078 */
[----:B------:R1:W-:Y:S01]  /*94c0*/  @!P1 SYNCS.ARRIVE.TRANS64.RED.A1T0 RZ, [R120+URZ], RZ ;  /* 0x000000ff78ff99a7 */ /* 0x0003e2000810043f */
[----:B------:R-:W2:Y:S01]  /*94d0*/  MUFU.EX2 R159, R159 ;  /* 0x0000009f009f7308 */ /* 0x000ea20000000800 */
[C---:B---3--:R-:W-:Y:S01]  /*94e0*/  FADD.FTZ R8, R155.reuse, R8 ;  /* 0x000000089b087221 */ /* 0x048fe20000010000 */
[----:B------:R-:W-:Y:S01]  /*94f0*/  F2FP.BF16.F32.PACK_AB R173, R155, R173 ;  /* 0x000000ad9bad723e */ /* 0x000fe200000010ff */
[----:B-1----:R-:W-:-:S05]  /*9500*/  FADD.FTZ R120, R190, R9 ;  /* 0x00000009be787221 */ /* 0x002fca0000010000 */
[----:B------:R-:W1:Y:S01]  /*9510*/  MUFU.EX2 R169, R162 ;  /* 0x000000a200a97308 */ /* 0x000e620000000800 */
[----:B0-----:R-:W-:Y:S01]  /*9520*/  FADD.FTZ R8, R175, R8 ;  /* 0x00000008af087221 */ /* 0x001fe20000010000 */
[C---:B------:R-:W-:Y:S01]  /*9530*/  F2FP.BF16.F32.PACK_AB R190, R23.reuse, R190 ;  /* 0x000000be17be723e */ /* 0x040fe200000010ff */
[----:B------:R-:W-:-:S04]  /*9540*/  FADD.FTZ R9, R23, R120 ;  /* 0x0000007817097221 */ /* 0x000fc80000010000 */
[----:B------:R-:W-:Y:S01]  /*9550*/  FADD.FTZ R120, R184, R9 ;  /* 0x00000009b8787221 */ /* 0x000fe20000010000 */
[----:B------:R-:W0:Y:S01]  /*9560*/  MUFU.EX2 R163, R163 ;  /* 0x000000a300a37308 */ /* 0x000e220000000800 */
[----:B--2---:R-:W-:Y:S01]  /*9570*/  FADD.FTZ R8, R159, R8 ;  /* 0x000000089f087221 */ /* 0x004fe20000010000 */
[C---:B------:R-:W-:Y:S01]  /*9580*/  F2FP.BF16.F32.PACK_AB R184, R121.reuse, R184 ;  /* 0x000000b879b8723e */ /* 0x040fe200000010ff */
[----:B------:R-:W-:Y:S01]  /*9590*/  FADD.FTZ R9, R121, R120 ;  /* 0x0000007879097221 */ /* 0x000fe20000010000 */
[----:B------:R-:W-:-:S03]  /*95a0*/  F2FP.BF16.F32.PACK_AB R175, R159, R175 ;  /* 0x000000af9faf723e */ /* 0x000fc600000010ff */
[----:B------:R-:W-:Y:S01]  /*95b0*/  FADD.FTZ R120, R186, R9 ;  /* 0x00000009ba787221 */ /* 0x000fe20000010000 */
[----:B------:R-:W2:Y:S01]  /*95c0*/  MUFU.EX2 R171, R166 ;  /* 0x000000a600ab7308 */ /* 0x000ea20000000800 */
[----:B-1----:R-:W-:Y:S01]  /*95d0*/  FADD.FTZ R8, R169, R8 ;  /* 0x00000008a9087221 */ /* 0x002fe20000010000 */
[C---:B------:R-:W-:Y:S01]  /*95e0*/  F2FP.BF16.F32.PACK_AB R186, R125.reuse, R186 ;  /* 0x000000ba7dba723e */ /* 0x040fe200000010ff */
[----:B------:R-:W-:-:S04]  /*95f0*/  FADD.FTZ R9, R125, R120 ;  /* 0x000000787d097221 */ /* 0x000fc80000010000 */
[----:B------:R-:W-:Y:S01]  /*9600*/  FADD.FTZ R120, R180, R9 ;  /* 0x00000009b4787221 */ /* 0x000fe20000010000 */
[----:B------:R-:W1:Y:S01]  /*9610*/  MUFU.EX2 R157, R157 ;  /* 0x0000009d009d7308 */ /* 0x000e620000000800 */
[----:B0-----:R-:W-:Y:S01]  /*9620*/  FADD.FTZ R8, R163, R8 ;  /* 0x00000008a3087221 */ /* 0x001fe20000010000 */
[C---:B------:R-:W-:Y:S01]  /*9630*/  F2FP.BF16.F32.PACK_AB R180, R129.reuse, R180 ;  /* 0x000000b481b4723e */ /* 0x040fe200000010ff */
[----:B------:R-:W-:Y:S01]  /*9640*/  FADD.FTZ R9, R129, R120 ;  /* 0x0000007881097221 */ /* 0x000fe20000010000 */
[----:B------:R-:W-:-:S03]  /*9650*/  F2FP.BF16.F32.PACK_AB R169, R163, R169 ;  /* 0x000000a9a3a9723e */ /* 0x000fc600000010ff */
[----:B------:R-:W-:Y:S01]  /*9660*/  FADD.FTZ R120, R182, R9 ;  /* 0x00000009b6787221 */ /* 0x000fe20000010000 */
[----:B------:R-:W-:Y:S01]  /*9670*/  F2FP.BF16.F32.PACK_AB R182, R133, R182 ;  /* 0x000000b685b6723e */ /* 0x000fe200000010ff */
[----:B--2---:R-:W-:Y:S02]  /*9680*/  FADD.FTZ R8, R171, R8 ;  /* 0x00000008ab087221 */ /* 0x004fe40000010000 */
[----:B------:R-:W-:-:S04]  /*9690*/  FADD.FTZ R9, R133, R120 ;  /* 0x0000007885097221 */ /* 0x000fc80000010000 */
[----:B------:R-:W-:Y:S01]  /*96a0*/  FADD.FTZ R22, R176, R9 ;  /* 0x00000009b0167221 */ /* 0x000fe20000010000 */
[----:B------:R-:W-:Y:S01]  /*96b0*/  F2FP.BF16.F32.PACK_AB R176, R137, R176 ;  /* 0x000000b089b0723e */ /* 0x000fe200000010ff */
[C---:B-1----:R-:W-:Y:S01]  /*96c0*/  FADD.FTZ R8, R157.reuse, R8 ;  /* 0x000000089d087221 */ /* 0x042fe20000010000 */
[----:B------:R-:W-:Y:S01]  /*96d0*/  F2FP.BF16.F32.PACK_AB R171, R157, R171 ;  /* 0x000000ab9dab723e */ /* 0x000fe200000010ff */
[----:B------:R-:W-:-:S04]  /*96e0*/  FADD.FTZ R9, R137, R22 ;  /* 0x0000001689097221 */ /* 0x000fc80000010000 */
[----:B------:R-:W-:Y:S01]  /*96f0*/  FADD.FTZ R22, R178, R9 ;  /* 0x00000009b2167221 */ /* 0x000fe20000010000 */
[----:B------:R-:W-:-:S03]  /*9700*/  F2FP.BF16.F32.PACK_AB R178, R141, R178 ;  /* 0x000000b28db2723e */ /* 0x000fc600000010ff */
[----:B------:R-:W-:-:S04]  /*9710*/  FADD.FTZ R9, R141, R22 ;  /* 0x000000168d097221 */ /* 0x000fc80000010000 */
        /* <DEDUP_REMOVED lines=10> */
[----:B------:R-:W-:Y:S02]  /*97c0*/  IMAD.MOV.U32 R15, RZ, RZ, R4 ;  /* 0x000000ffff0f7224 */ /* 0x000fe400078e0004 */
[----:B------:R-:W-:Y:S01]  /*97d0*/  IMAD.MOV.U32 R14, RZ, RZ, R5 ;  /* 0x000000ffff0e7224 */ /* 0x000fe200078e0005 */
[----:B------:R-:W-:Y:S06]  /*97e0*/  @P2 BRA `(.L_x_972) ;  /* 0xffffffe000a02947 */ /* 0x000fec000383ffff */
.L_x_963:
[----:B------:R-:W-:-:S13]  /*97f0*/  R2UR UR6, R17 ;  /* 0x00000000110672ca */ /* 0x000fda00000e0000 */
[----:B------:R-:W-:-:S13]  /*9800*/  ISETP.GE.AND P2, PT, R13, UR6, PT ;  /* 0x000000060d007c0c */ /* 0x000fda000bf46270 */
[----:B------:R-:W-:Y:S05]  /*9810*/  @!P2 BRA `(.L_x_973) ;  /* 0x0000002c00e8a947 */ /* 0x000fea0003800000 */
[----:B------:R-:W-:Y:S01]  /*9820*/  IMAD.MOV.U32 R14, RZ, RZ, R4 ;  /* 0x000000ffff0e7224 */ /* 0x000fe200078e0004 */
[----:B------:R-:W-:Y:S01]  /*9830*/  UMOV UR58, UR5 ;  /* 0x00000005003a7c82 */ /* 0x000fe20008000000 */
[----:B------:R-:W-:Y:S01]  /*9840*/  IMAD.MOV.U32 R15, RZ, RZ, R5 ;  /* 0x000000ffff0f7224 */ /* 0x000fe200078e0005 */
[----:B------:R-:W-:Y:S01]  /*9850*/  UMOV UR7, UR4 ;  /* 0x0000000400077c82 */ /* 0x000fe20008000000 */
[----:B------:R-:W-:Y:S01]  /*9860*/  ULDC UR60, c[0x0][0x9e4] ;  /* 0x00027900003c7ab9 */ /* 0x000fe20000000800 */
[----:B------:R-:W-:-:S05]  /*9870*/  ULDC UR61, c[0x0][0x288] ;  /* 0x0000a200003d7ab9 */ /* 0x000fca0000000800 */
.L_x_990:
[----:B------:R-:W-:-:S04]  /*9880*/  UIADD3 UR4, UR7, 0x1, URZ ;  /* 0x0000000107047890 */ /* 0x000fc8000fffe03f */
[----:B------:R-:W-:-:S04]  /*9890*/  UISETP.NE.AND UP2, UPT, UR4, 0x2, UPT ;  /* 0x000000020400788c */ /* 0x000fc8000bf45270 */
[----:B------:R-:W-:Y:S02]  /*98a0*/  USEL UR5, URZ, 0x1, UP2 ;  /* 0x000000013f057887 */ /* 0x000fe40009000000 */
[----:B------:R-:W-:Y:S02]  /*98b0*/  USEL UR4, UR4, URZ, UP2 ;  /* 0x0000003f04047287 */ /* 0x000fe40009000000 */
[----:B------:R-:W-:Y:S01]  /*98c0*/  ULOP3.LUT UR5, UR58, UR5, URZ, 0x3c, !UPT ;  /* 0x000000053a057292 */ /* 0x000fe2000f8e3c3f */
[----:B------:R-:W-:Y:S11]  /*98d0*/  @!P0 BRA `(.L_x_974) ;  /* 0x0000000000048947 */ /* 0x000ff60003800000 */
[----:B------:R-:W-:Y:S01]  /*98e0*/  BPT.TRAP 0x1 ;  /* 0x000000040000795c */ /* 0x000fe20000300000 */
.L_x_974:
[----:B------:R-:W-:Y:S01]  /*98f0*/  ULEA UR56, UR4, UR57, 0x3 ;  /* 0x0000003904387291 */ /* 0x000fe2000f8e183f */
[----:B------:R-:W-:-:S05]  /*9900*/  IMAD.U32 R0, RZ, RZ, UR5 ;  /* 0x00000005ff007e24 */ /* 0x000fca000f8e00ff */
[----:B------:R-:W-:-:S04]  /*9910*/  SHF.L.U32 R0, R0, 0x1f, RZ ;  /* 0x0000001f00007819 */ /* 0x000fc800000006ff */
[----:B------:R0:W1:Y:S01]  /*9920*/  SYNCS.PHASECHK.TRANS64.TRYWAIT P2, [UR56+0x30830], R0 ;  /* 0x03083000ff0075a7 */ /* 0x0000620008040178 */
[----:B------:R-:W-:Y:S05]  /*9930*/  @!P0 BRA `(.L_x_975) ;  /* 0x0000000000048947 */ /* 0x000fea0003800000 */
[----:B------:R-:W-:Y:S01]  /*9940*/  BPT.TRAP 0x1 ;  /* 0x000000040000795c */ /* 0x000fe20000300000 */
.L_x_975:
[----:B-1----:R-:W-:Y:S05]  /*9950*/  @P2 BRA `(.L_x_976) ;  /* 0x0000000000082947 */ /* 0x002fea0003800000 */
[----:B------:R-:W1:Y:S02]  /*9960*/  SYNCS.PHASECHK.TRANS64.TRYWAIT P2, [UR56+0x30830], R0 ;  /* 0x03083000ff0075a7 */ /* 0x000e640008040178 */
[----:B-1----:R-:W-:Y:S05]  /*9970*/  @!P2 BRA `(.L_x_977) ;  /* 0x000000a400dca947 */ /* 0x002fea0003800000 */
.L_x_976:
        /* <DEDUP_REMOVED lines=161> */
.L_x_978:
[----:B------:R-:W-:Y:S01]  /*a390*/  ULEA UR11, UR7, UR57, 0x3 ;  /* 0x00000039070b7291 */ /* 0x000fe2000f8e183f */
[----:B01----:R-:W-:-:S05]  /*a3a0*/  IMAD.U32 R0, RZ, RZ, UR58 ;  /* 0x0000003aff007e24 */ /* 0x003fca000f8e00ff */
[----:B------:R-:W-:-:S04]  /*a3b0*/  SHF.L.U32 R0, R0, 0x1f, RZ ;  /* 0x0000001f00007819 */ /* 0x000fc800000006ff */
[----:B------:R0:W1:Y:S01]  /*a3c0*/  SYNCS.PHASECHK.TRANS64.TRYWAIT P2, [UR11+0x30850], R0 ;  /* 0x03085000ff0075a7 */ /* 0x000062000804014b */
[----:B------:R-:W-:Y:S05]  /*a3d0*/  @!P0 BRA `(.L_x_979) ;  /* 0x0000000000048947 */ /* 0x000fea0003800000 */
[----:B------:R-:W-:Y:S01]  /*a3e0*/  BPT.TRAP 0x1 ;  /* 0x000000040000795c */ /* 0x000fe20000300000 */
.L_x_979:
[----:B-1----:R-:W-:Y:S05]  /*a3f0*/  @P2 BRA `(.L_x_980) ;  /* 0x0000000000082947 */ /* 0x002fea0003800000 */
[----:B------:R-:W1:Y:S02]  /*a400*/  SYNCS.PHASECHK.TRANS64.TRYWAIT P2, [UR11+0x30850], R0 ;  /* 0x03085000ff0075a7 */ /* 0x000e64000804014b */
[----:B-1----:R-:W-:Y:S05]  /*a410*/  @!P2 BRA `(.L_x_981) ;  /* 0x0000009c004ca947 */ /* 0x002fea0003800000 */
.L_x_980:
        /* <DEDUP_REMOVED lines=8> */
[----:B------:R-:W-:Y:S01]  /*a4a0*/  ULOP3.LUT UR6, UR6, 0x3fff, URZ, 0xc0, !UPT ;  /* 0x00003fff06067892 */ /* 0x000fe2000f8ec03f */
[----:B------:R-:W-:Y:S01]  /*a4b0*/  IMAD R20, R13, -0x60, RZ ;  /* 0xffffffa00d147824 */ /* 0x000fe200078e02ff */
[----:B------:R-:W-:Y:S01]  /*a4c0*/  ULDC UR15, c[0x0][0x9e0] ;  /* 0x00027800000f7ab9 */ /* 0x000fe20000000800 */
[----:B------:R-:W-:Y:S01]  /*a4d0*/  @!P1 VIADD R0, R0, 0x30840 ;  /* 0x0003084000009836 */ /* 0x000fe20000000000 */
[----:B------:R-:W-:-:S04]  /*a4e0*/  ULOP3.LUT UR6, UR6, 0x3000000, URZ, 0xfc, !UPT ;  /* 0x0300000006067892 */ /* 0x000fc8000f8efc3f */
[----:B------:R-:W-:Y:S01]  /*a4f0*/  UIMAD UR10, UR7, 0x900, UR6 ;  /* 0x00000900070a78a4 */ /* 0x000fe2000f8e0206 */
[----:B------:R-:W-:Y:S02]  /*a500*/  @!P1 PRMT R0, RZ, 0x654, R0 ;  /* 0x00000654ff009816 */ /* 0x000fe40000000000 */
        /* <DEDUP_REMOVED lines=38> */
[C---:B------:R-:W-:Y:S01]  /*a770*/  VIADD R170, R3.reuse, 0xffffffff ;  /* 0xffffffff03aa7836 */ /* 0x040fe20000000000 */
[----:B-1----:R-:W-:-:S05]  /*a780*/  IADD3 R0, R3, -UR61, R18 ;  /* 0x8000003d03007c10 */ /* 0x002fca000fffe012 */
[C---:B------:R-:W-:Y:S02]  /*a790*/  VIADD R22, R0.reuse, UR15 ;  /* 0x0000000f00167c36 */ /* 0x040fe40008000000 */
[----:B------:R-:W-:Y:S02]  /*a7a0*/  VIADD R168, R0, UR14 ;  /* 0x0000000e00a87c36 */ /* 0x000fe40008000000 */
[--C-:B0-----:R-:W-:Y:S02]  /*a7b0*/  IMAD.IADD R0, R22, 0x1, R21.reuse ;  /* 0x0000000116007824 */ /* 0x101fe400078e0215 */
[----:B------:R-:W-:Y:S01]  /*a7c0*/  IMAD.IADD R2, R168, 0x1, R21 ;  /* 0x00000001a8027824 */ /* 0x000fe200078e0215 */
[----:B------:R-:W-:Y:S06]  /*a7d0*/  @P2 BRA `(.L_x_982) ;  /* 0x00000000005c2947 */ /* 0x000fec0003800000 */
[----:B------:R-:W-:Y:S01]  /*a7e0*/  ULDC UR6, c[0x0][0x2f0] ;  /* 0x0000bc0000067ab9 */ /* 0x000fe20000000800 */
[----:B------:R-:W-:Y:S01]  /*a7f0*/  BSSY B0, `(.L_x_983) ;  /* 0x0000012000007945 */ /* 0x000fe20003800000 */
[----:B------:R-:W-:-:S04]  /*a800*/  IMAD R3, R16, UR6, R21 ;  /* 0x0000000610037c24 */ /* 0x000fc8000f8e0215 */
        /* <DEDUP_REMOVED lines=11> */
.L_x_984:
[----:B------:R-:W-:-:S05]  /*a8c0*/  IMAD.U32 R21, RZ, RZ, UR60 ;  /* 0x0000003cff157e24 */ /* 0x000fca000f8e00ff */
[----:B------:R-:W-:-:S13]  /*a8d0*/  ISETP.NE.AND P2, PT, R21, 0x1, PT ;  /* 0x000000011500780c */ /* 0x000fda0003f45270 */
[----:B------:R-:W0:Y:S02]  /*a8e0*/  @P2 LDC.64 R172, c[0x0][0x9e8] ;  /* 0x00027a00ffac2b82 */ /* 0x000e240000000a00 */
[----:B0-----:R-:W-:-:S05]  /*a8f0*/  @P2 IMAD.HI.U32 R4, R3, R172, RZ ;  /* 0x000000ac03042227 */ /* 0x001fca00078e00ff */
[----:B------:R-:W-:-:S07]  /*a900*/  @P2 SHF.R.U32.HI R3, RZ, R173, R4 ;  /* 0x000000adff032219 */ /* 0x000fce0000011604 */
.L_x_985:
[----:B------:R-:W-:Y:S05]  /*a910*/  BSYNC B0 ;  /* 0x0000000000007941 */ /* 0x000fea0003800000 */
.L_x_983:
[----:B------:R-:W-:-:S05]  /*a920*/  IMAD R3, R3, R21, R170 ;  /* 0x0000001503037224 */ /* 0x000fca00078e02aa */
[----:B------:R-:W-:Y:S02]  /*a930*/  VIADDMNMX R0, R3, R21, R0, PT ;  /* 0x0000001503007246 */ /* 0x000fe40003800100 */
[----:B------:R-:W-:-:S07]  /*a940*/  VIMNMX R2, R2, R3, !PT ;  /* 0x0000000302027248 */ /* 0x000fce0007fe0100 */
.L_x_982:
        /* <DEDUP_REMOVED lines=135> */
.L_x_988:
[----:B------:R-:W-:-:S05]  /*b1c0*/  IMAD.U32 R0, RZ, RZ, UR60 ;  /* 0x0000003cff007e24 */ /* 0x000fca000f8e00ff */
[----:B------:R-:W-:-:S13]  /*b1d0*/  ISETP.NE.AND P6, PT, R0, 0x1, PT ;  /* 0x000000010000780c */ /* 0x000fda0003fc5270 */
[----:B------:R-:W0:Y:S02]  /*b1e0*/  @P6 LDC.64 R180, c[0x0][0x9e8] ;  /* 0x00027a00ffb46b82 */ /* 0x000e240000000a00 */
[----:B0-----:R-:W-:-:S05]  /*b1f0*/  @P6 IMAD.HI.U32 R180, R5, R180, RZ ;  /* 0x000000b405b46227 */ /* 0x001fca00078e00ff */
[----:B------:R-:W-:-:S07]  /*b200*/  @P6 SHF.R.U32.HI R5, RZ, R181, R180 ;  /* 0x000000b5ff056219 */ /* 0x000fce00000116b4 */
.L_x_989:
[----:B------:R-:W-:Y:S05]  /*b210*/  BSYNC B0 ;  /* 0x0000000000007941 */ /* 0x000fea0003800000 */
.L_x_987:
[----:B------:R-:W-:-:S05]  /*b220*/  IMAD R5, R5, R0, R170 ;  /* 0x0000000005057224 */ /* 0x000fca00078e02aa */
[----:B------:R-:W-:Y:S02]  /*b230*/  VIADDMNMX R2, R5, R0, R2, PT ;  /* 0x0000000005027246 */ /* 0x000fe40003800102 */
[----:B------:R-:W-:-:S07]  /*b240*/  VIMNMX R4, R4, R5, !PT ;  /* 0x0000000504047248 */ /* 0x000fce0007fe0100 */
.L_x_986:
        /* <DEDUP_REMOVED lines=91> */
[----:B------:R-:W-:Y:S02]  /*b800*/  ISETP.GT.AND P2, PT, R4, 0x39, !P2 ;  /* 0x000000390400780c */ /* 0x000fe40005744270 */
[----:B------:R-:W-:Y:S01]  /*b810*/  R2UR UR6, R17 ;  /* 0x00000000110672ca */ /* 0x000fe200000e0000 */
        /* <DEDUP_REMOVED lines=9> */
[----:B------:R-:W-:-:S04]  /*b8b0*/  ISETP.GT.AND P2, PT, R4, 0x41, !P2 ;  /* 0x000000410400780c */ /* 0x000fc80005744270 */
        /* <DEDUP_REMOVED lines=13> */
[----:B------:R-:W-:Y:S01]  /*b990*/  ISETP.NE.AND P6, PT, R20, RZ, PT ;  /* 0x000000ff1400720c */ /* 0x000fe20003fc5270 */
[C---:B0-----:R-:W-:Y:S01]  /*b9a0*/  FMUL.FTZ R20, R5.reuse, R0 ;  /* 0x0000000005147220 */ /* 0x041fe20000410000 */
        /* <DEDUP_REMOVED lines=26> */
[-CC-:B------:R-:W-:Y:S01]  /*bb50*/  FFMA.FTZ R190, R197, R0.reuse, -R20.reuse ;  /* 0x00000000c5be7223 */ /* 0x180fe20000010814 */
[--C-:B------:R-:W-:Y:S01]  /*bb60*/  FFMA.FTZ R179, R179, R0, -R20.reuse ;  /* 0x00000000b3b37223 */ /* 0x100fe20000010814 */
[----:B------:R-:W-:Y:S01]  /*bb70*/  FADD.FTZ R3, -R2, R15 ;  /* 0x0000000f02037221 */ /* 0x000fe20000010100 */
[----:B------:R-:W-:Y:S01]  /*bb80*/  FMNMX.FTZ R22, R189, R22, !PT ;  /* 0x00000016bd167209 */ /* 0x000fe20007810000 */
[----:B------:R-:W-:Y:S01]  /*bb90*/  MUFU.EX2 R203, R203 ;  /* 0x000000cb00cb7308 */ /* 0x000fe20000000800 */
[-CC-:B------:R-:W-:Y:S01]  /*bba0*/  FFMA.FTZ R178, R129, R0.reuse, -R20.reuse ;  /* 0x0000000081b27223 */ /* 0x180fe20000010814 */
[----:B------:R-:W-:Y:S01]  /*bbb0*/  FMUL.FTZ R3, R3, R0 ;  /* 0x0000000003037220 */ /* 0x000fe20000410000 */
        /* <DEDUP_REMOVED lines=17> */
[----:B------:R-:W-:-:S03]  /*bcd0*/  FFMA.FTZ R15, R165, R0, -R20 ;  /* 0x00000000a50f7223 */ /* 0x000fc60000010814 */
[----:B------:R-:W-:Y:S01]  /*bce0*/  FMNMX.FTZ R22, R147, R22, !PT ;  /* 0x0000001693167209 */ /* 0x000fe20007810000 */
[----:B------:R-:W2:Y:S01]  /*bcf0*/  MUFU.EX2 R190, R190 ;  /* 0x000000be00be7308 */ /* 0x000ea20000000800 */
[----:B0-----:R-:W-:Y:S02]  /*bd00*/  FFMA.FTZ R9, R2, R9, R203 ;  /* 0x0000000902097223 */ /* 0x001fe400000100cb */
[----:B------:R-:W-:-:S04]  /*bd10*/  FMNMX.FTZ R22, R123, R22, !PT ;  /* 0x000000167b167209 */ /* 0x000fc80007810000 */
[----:B------:R-:W-:Y:S01]  /*bd20*/  FMNMX.FTZ R22, R151, R22, !PT ;  /* 0x0000001697167209 */ /* 0x000fe20007810000 */
[----:B------:R-:W0:Y:S01]  /*bd30*/  MUFU.EX2 R179, R179 ;  /* 0x000000b300b37308 */ /* 0x000e220000000800 */
[C---:B-1----:R-:W-:Y:S01]  /*bd40*/  FADD.FTZ R9, R188.reuse, R9 ;  /* 0x00000009bc097221 */ /* 0x042fe20000010000 */
[----:B------:R-:W-:Y:S02]  /*bd50*/  F2FP.BF16.F32.PACK_AB R188, R188, R203 ;  /* 0x000000cbbcbc723e */ /* 0x000fe400000010ff */
[----:B------:R-:W-:-:S04]  /*bd60*/  FMNMX.FTZ R22, R143, R22, !PT ;  /* 0x000000168f167209 */ /* 0x000fc80007810000 */
[----:B------:R-:W-:Y:S01]  /*bd70*/  FMNMX.FTZ R22, R155, R22, !PT ;  /* 0x000000169b167209 */ /* 0x000fe20007810000 */
[----:B------:R-:W1:Y:S01]  /*bd80*/  MUFU.EX2 R184, R184 ;  /* 0x000000b800b87308 */ /* 0x000e620000000800 */
[----:B--2---:R-:W-:Y:S02]  /*bd90*/  FADD.FTZ R130, R190, R9 ;  /* 0x00000009be827221 */ /* 0x004fe40000010000 */
[----:B------:R-:W-:-:S04]  /*bda0*/  FMNMX.FTZ R22, R199, R22, !PT ;  /* 0x00000016c7167209 */ /* 0x000fc80007810000 */
[----:B------:R-:W-:Y:S01]  /*bdb0*/  FMNMX.FTZ R22, R159, R22, !PT ;  /* 0x000000169f167209 */ /* 0x000fe20007810000 */
[----:B------:R-:W2:Y:S01]  /*bdc0*/  MUFU.EX2 R169, R169 ;  /* 0x000000a900a97308 */ /* 0x000ea20000000800 */
[C---:B0-----:R-:W-:Y:S01]  /*bdd0*/  FADD.FTZ R9, R179.reuse, R130 ;  /* 0x00000082b3097221 */ /* 0x041fe20000010000 */
[----:B------:R-:W-:Y:S02]  /*bde0*/  F2FP.BF16.F32.PACK_AB R190, R179, R190 ;  /* 0x000000beb3be723e */ /* 0x000fe400000010ff */
[----:B------:R-:W-:-:S04]  /*bdf0*/  FMNMX.FTZ R22, R171, R22, !PT ;  /* 0x00000016ab167209 */ /* 0x000fc80007810000 */
[----:B------:R-:W-:Y:S01]  /*be00*/  FMNMX.FTZ R22, R163, R22, !PT ;  /* 0x00000016a3167209 */ /* 0x000fe20007810000 */
[----:B------:R-:W0:Y:S01]  /*be10*/  MUFU.EX2 R186, R186 ;  /* 0x000000ba00ba7308 */ /* 0x000e220000000800 */
[----:B-1----:R-:W-:Y:S02]  /*be20*/  FADD.FTZ R132, R184, R9 ;  /* 0x00000009b8847221 */ /* 0x002fe40000010000 */
[----:B------:R-:W-:-:S04]  /*be30*/  FMNMX.FTZ R22, R175, R22, !PT ;  /* 0x00000016af167209 */ /* 0x000fc80007810000 */
[----:B------:R-:W-:Y:S01]  /*be40*/  FMNMX.FTZ R22, R167, R22, !PT ;  /* 0x00000016a7167209 */ /* 0x000fe20007810000 */
[----:B------:R-:W1:Y:S01]  /*be50*/  MUFU.EX2 R173, R173 ;  /* 0x000000ad00ad7308 */ /* 0x000e620000000800 */
[----:B--2---:R-:W-:-:S03]  /*be60*/  F2FP.BF16.F32.PACK_AB R184, R169, R184 ;  /* 0x000000b8a9b8723e */ /* 0x004fc600000010ff */
[----:B------:R-:W2:Y:S04]  /*be70*/  SHFL.BFLY PT, R141, R22, 0x2, 0x1f ;  /* 0x0c401f00168d7f89 */ /* 0x000ea800000e0000 */
[----:B------:R-:W3:Y:S08]  /*be80*/  MUFU.EX2 R180, R180 ;  /* 0x000000b400b47308 */ /* 0x000ef00000000800 */
[----:B------:R-:W-:Y:S08]  /*be90*/  MUFU.EX2 R137, R137 ;  /* 0x0000008900897308 */ /* 0x000ff00000000800 */
[----:B------:R-:W-:Y:S01]  /*bea0*/  MUFU.EX2 R182, R182 ;  /* 0x000000b600b67308 */ /* 0x000fe20000000800 */
[----:B--2---:R-:W-:Y:S01]  /*beb0*/  FMNMX.FTZ R4, R22, R141, !PT ;  /* 0x0000008d16047209 */ /* 0x004fe20007810000 */
[----:B------:R-:W-:-:S06]  /*bec0*/  FFMA.FTZ R141, R157, R0, -R20 ;  /* 0x000000009d8d7223 */ /* 0x000fcc0000010814 */
[----:B------:R-:W-:Y:S01]  /*bed0*/  MUFU.EX2 R133, R133 ;  /* 0x0000008500857308 */ /* 0x000fe20000000800 */
[----:B------:R-:W2:Y:S07]  /*bee0*/  SHFL.BFLY PT, R145, R4, 0x1, 0x1f ;  /* 0x0c201f0004917f89 */ /* 0x000eae00000e0000 */
[----:B------:R-:W-:Y:S08]  /*bef0*/  MUFU.EX2 R176, R176 ;  /* 0x000000b000b07308 */ /* 0x000ff00000000800 */
[----:B------:R-:W-:Y:S08]  /*bf00*/  MUFU.EX2 R23, R23 ;  /* 0x0000001700177308 */ /* 0x000ff00000000800 */
[----:B------:R-:W-:Y:S01]  /*bf10*/  MUFU.EX2 R178, R178 ;  /* 0x000000b200b27308 */ /* 0x000fe20000000800 */
[----:B--2---:R-:W-:-:S04]  /*bf20*/  FMNMX.FTZ R4, R4, R145, !PT ;  /* 0x0000009104047209 */ /* 0x004fc80007810000 */
[C---:B------:R-:W-:Y:S01]  /*bf30*/  FSETP.NEU.FTZ.AND P2, PT, R4.reuse, -INF , PT ;  /* 0xff8000000400780b */ /* 0x040fe20003f5d000 */
[C---:B------:R-:W-:Y:S02]  /*bf40*/  FMUL.FTZ R126, R4.reuse, R0 ;  /* 0x00000000047e7220 */ /* 0x040fe40000410000 */
[----:B------:R-:W-:Y:S01]  /*bf50*/  MUFU.EX2 R129, R129 ;  /* 0x0000008100817308 */ /* 0x000fe20000000800 */
[----:B------:R-:W-:Y:S02]  /*bf60*/  FSEL R3, R4, RZ, P2 ;  /* 0x000000ff04037208 */ /* 0x000fe40001000000 */
[----:B------:R-:W-:Y:S02]  /*bf70*/  FSEL R126, R126, RZ, P2 ;  /* 0x000000ff7e7e7208 */ /* 0x000fe40001000000 */
[----:B------:R-:W-:Y:S01]  /*bf80*/  ISETP.GT.AND P2, PT, R13, UR6, PT ;  /* 0x000000060d007c0c */ /* 0x000fe2000bf44270 */
[----:B------:R-:W-:Y:S01]  /*bf90*/  FADD.FTZ R3, -R3, R14 ;  /* 0x0000000e03037221 */ /* 0x000fe20000010100 */
[----:B------:R-:W-:-:S02]  /*bfa0*/  VIADD R13, R13, 0xffffffff ;  /* 0xffffffff0d0d7836 */ /* 0x000fc40000000000 */
[-CC-:B------:R-:W-:Y:S01]  /*bfb0*/  FFMA.FTZ R20, R205, R0.reuse, -R126.reuse ;  /* 0x00000000cd147223 */ /* 0x180fe2000001087e */
[-CC-:B------:R-:W-:Y:S01]  /*bfc0*/  FFMA.FTZ R121, R195, R0.reuse, -R126.reuse ;  /* 0x00000000c3797223 */ /* 0x180fe2000001087e */
[-C--:B------:R-:W-:Y:S01]  /*bfd0*/  FMUL.FTZ R3, R3, R0.reuse ;  /* 0x0000000003037220 */ /* 0x080fe20000410000 */
[-CC-:B------:R-:W-:Y:S01]  /*bfe0*/  FFMA.FTZ R22, R181, R0.reuse, -R126.reuse ;  /* 0x00000000b5167223 */ /* 0x180fe2000001087e */
[-CC-:B------:R-:W-:Y:S01]  /*bff0*/  FFMA.FTZ R145, R193, R0.reuse, -R126.reuse ;  /* 0x00000000c1917223 */ /* 0x180fe2000001087e */
[-CC-:B------:R-:W-:Y:S01]  /*c000*/  FFMA.FTZ R120, R183, R0.reuse, -R126.reuse ;  /* 0x00000000b7787223 */ /* 0x180fe2000001087e */
[----:B------:R-:W-:Y:S01]  /*c010*/  MUFU.EX2 R20, R20 ;  /* 0x0000001400147308 */ /* 0x000fe20000000800 */
[-CC-:B------:R-:W-:Y:S01]  /*c020*/  FFMA.FTZ R149, R191, R0.reuse, -R126.reuse ;  /* 0x00000000bf957223 */ /* 0x180fe2000001087e */
[-CC-:B------:R-:W-:Y:S01]  /*c030*/  FFMA.FTZ R122, R131, R0.reuse, -R126.reuse ;  /* 0x00000000837a7223 */ /* 0x180fe2000001087e */
[-C--:B------:R-:W-:Y:S01]  /*c040*/  FFMA.FTZ R177, R127, R0.reuse, -R126 ;  /* 0x000000007fb17223 */ /* 0x080fe2000001087e */
[----:B------:R-:W-:Y:S01]  /*c050*/  FADD.FTZ R127, R169, R132 ;  /* 0x00000084a97f7221 */ /* 0x000fe20000010000 */
[-CC-:B------:R-:W-:Y:S01]  /*c060*/  FFMA.FTZ R131, R189, R0.reuse, -R126.reuse ;  /* 0x00000000bd837223 */ /* 0x180fe2000001087e */
[-CC-:B------:R-:W-:Y:S01]  /*c070*/  FFMA.FTZ R181, R135, R0.reuse, -R126.reuse ;  /* 0x0000000087b57223 */ /* 0x180fe2000001087e */
[-CC-:B------:R-:W-:Y:S01]  /*c080*/  FFMA.FTZ R124, R187, R0.reuse, -R126.reuse ;  /* 0x00000000bb7c7223 */ /* 0x180fe2000001087e */
[----:B------:R-:W2:Y:S01]  /*c090*/  MUFU.EX2 R3, R3 ;  /* 0x0000000300037308 */ /* 0x000ea20000000800 */
[----:B0-----:R-:W-:Y:S01]  /*c0a0*/  FADD.FTZ R132, R186, R127 ;  /* 0x0000007fba847221 */ /* 0x001fe20000010000 */
[-CC-:B------:R-:W-:Y:S01]  /*c0b0*/  FFMA.FTZ R123, R123, R0.reuse, -R126.reuse ;  /* 0x000000007b7b7223 */ /* 0x180fe2000001087e */
[-CC-:B------:R-:W-:Y:S01]  /*c0c0*/  FFMA.FTZ R183, R139, R0.reuse, -R126.reuse ;  /* 0x000000008bb77223 */ /* 0x180fe2000001087e */
[-C--:B------:R-:W-:Y:S01]  /*c0d0*/  FFMA.FTZ R185, R185, R0.reuse, -R126 ;  /* 0x00000000b9b97223 */ /* 0x080fe2000001087e */
[----:B-1----:R-:W-:Y:S01]  /*c0e0*/  FADD.FTZ R127, R173, R132 ;  /* 0x00000084ad7f7221 */ /* 0x002fe20000010000 */
[-CC-:B------:R-:W-:Y:S01]  /*c0f0*/  FFMA.FTZ R128, R147, R0.reuse, -R126.reuse ;  /* 0x0000000093807223 */ /* 0x180fe2000001087e */
[-CC-:B------:R-:W-:Y:S01]  /*c100*/  FFMA.FTZ R151, R151, R0.reuse, -R126.reuse ;  /* 0x0000000097977223 */ /* 0x180fe2000001087e */
[----:B------:R-:W0:Y:S01]  /*c110*/  MUFU.EX2 R121, R121 ;  /* 0x0000007900797308 */ /* 0x000e220000000800 */
[----:B---3--:R-:W-:Y:S01]  /*c120*/  FADD.FTZ R132, R180, R127 ;  /* 0x0000007fb4847221 */ /* 0x008fe20000010000 */
[-CC-:B------:R-:W-:Y:S01]  /*c130*/  FFMA.FTZ R143, R143, R0.reuse, -R126.reuse ;  /* 0x000000008f8f7223 */ /* 0x180fe2000001087e */
[-CC-:B------:R-:W-:Y:S01]  /*c140*/  FFMA.FTZ R155, R155, R0.reuse, -R126.reuse ;  /* 0x000000009b9b7223 */ /* 0x180fe2000001087e */
[-CC-:B------:R-:W-:Y:S01]  /*c150*/  FFMA.FTZ R199, R199, R0.reuse, -R126.reuse ;  /* 0x00000000c7c77223 */ /* 0x180fe2000001087e */
[-CC-:B------:R-:W-:Y:S01]  /*c160*/  FFMA.FTZ R159, R159, R0.reuse, -R126.reuse ;  /* 0x000000009f9f7223 */ /* 0x180fe2000001087e */
[-CC-:B------:R-:W-:Y:S01]  /*c170*/  FFMA.FTZ R171, R171, R0.reuse, -R126.reuse ;  /* 0x00000000abab7223 */ /* 0x180fe2000001087e */
[----:B------:R-:W-:Y:S01]  /*c180*/  FFMA.FTZ R163, R163, R0, -R126 ;  /* 0x00000000a3a37223 */ /* 0x000fe2000001087e */
[----:B------:R-:W1:Y:S01]  /*c190*/  MUFU.EX2 R22, R22 ;  /* 0x0000001600167308 */ /* 0x000e620000000800 */
[----:B--2---:R-:W-:Y:S01]  /*c1a0*/  FFMA.FTZ R130, R3, R8, R20 ;  /* 0x0000000803827223 */ /* 0x004fe20000010014 */
[-CC-:B------:R-:W-:Y:S01]  /*c1b0*/  FFMA.FTZ R175, R175, R0.reuse, -R126.reuse ;  /* 0x00000000afaf7223 */ /* 0x180fe2000001087e */
[----:B------:R-:W-:Y:S01]  /*c1c0*/  FFMA.FTZ R126, R167, R0, -R126 ;  /* 0x00000000a77e7223 */ /* 0x000fe2000001087e */
[----:B------:R-:W-:Y:S01]  /*c1d0*/  IMAD.U32 R127, RZ, RZ, UR11 ;  /* 0x0000000bff7f7e24 */ /* 0x000fe2000f8e00ff */
[----:B------:R-:W-:-:S02]  /*c1e0*/  F2FP.BF16.F32.PACK_AB R186, R173, R186 ;  /* 0x000000baadba723e */ /* 0x000fc400000010ff */
[----:B------:R-:W-:Y:S01]  /*c1f0*/  F2FP.BF16.F32.PACK_AB R180, R137, R180 ;  /* 0x000000b489b4723e */ /* 0x000fe200000010ff */
[----:B------:R-:W2:Y:S01]  /*c200*/  MUFU.EX2 R145, R145 ;  /* 0x0000009100917308 */ /* 0x000ea20000000800 */
[----:B0-----:R-:W-:Y:S01]  /*c210*/  FADD.FTZ R9, R121, R130 ;  /* 0x0000008279097221 */ /* 0x001fe20000010000 */
[----:B------:R-:W-:Y:S01]  /*c220*/  @!P1 VIADD R127, R127, 0x30860 ;  /* 0x000308607f7f9836 */ /* 0x000fe20000000000 */
[----:B------:R-:W-:-:S04]  /*c230*/  F2FP.BF16.F32.PACK_AB R189, R121, R20 ;  /* 0x0000001479bd723e */ /* 0x000fc800000010ff */
[----:B------:R-:W-:Y:S01]  /*c240*/  @!P1 PRMT R127, RZ, 0x654, R127 ;  /* 0x00000654ff7f9816 */ /* 0x000fe2000000007f */
[----:B------:R-:W0:Y:S01]  /*c250*/  MUFU.EX2 R120, R120 ;  /* 0x0000007800787308 */ /* 0x000e220000000800 */
[----:B-1----:R-:W-:Y:S02]  /*c260*/  FADD.FTZ R130, R22, R9 ;  /* 0x0000000916827221 */ /* 0x002fe40000010000 */
[----:B------:R1:W-:Y:S05]  /*c270*/  @!P1 SYNCS.ARRIVE.TRANS64.RED.A1T0 RZ, [R127+URZ], RZ ;  /* 0x000000ff7fff99a7 */ /* 0x0003ea000810043f */
[----:B------:R-:W3:Y:S01]  /*c280*/  MUFU.EX2 R149, R149 ;  /* 0x0000009500957308 */ /* 0x000ee20000000800 */
[C---:B--2---:R-:W-:Y:S01]  /*c290*/  FADD.FTZ R9, R145.reuse, R130 ;  /* 0x0000008291097221 */ /* 0x044fe20000010000 */
[----:B------:R-:W-:-:S06]  /*c2a0*/  F2FP.BF16.F32.PACK_AB R191, R145, R22 ;  /* 0x0000001691bf723e */ /* 0x000fcc00000010ff */
[----:B------:R-:W2:Y:S01]  /*c2b0*/  MUFU.EX2 R122, R122 ;  /* 0x0000007a007a7308 */ /* 0x000ea20000000800 */
[----:B0-----:R-:W-:-:S07]  /*c2c0*/  FADD.FTZ R130, R120, R9 ;  /* 0x0000000978827221 */ /* 0x001fce0000010000 */
[----:B------:R-:W0:Y:S01]  /*c2d0*/  MUFU.EX2 R131, R131 ;  /* 0x0000008300837308 */ /* 0x000e220000000800 */
[----:B---3--:R-:W-:-:S07]  /*c2e0*/  FADD.FTZ R9, R149, R130 ;  /* 0x0000008295097221 */ /* 0x008fce0000010000 */
[----:B------:R-:W3:Y:S01]  /*c2f0*/  MUFU.EX2 R181, R181 ;  /* 0x000000b500b57308 */ /* 0x000ee20000000800 */
[----:B--2---:R-:W-:-:S07]  /*c300*/  FADD.FTZ R130, R122, R9 ;  /* 0x000000097a827221 */ /* 0x004fce0000010000 */
[----:B------:R2:W-:Y:S01]  /*c310*/  MUFU.EX2 R8, R123 ;  /* 0x0000007b00087308 */ /* 0x0005e20000000800 */
[C---:B0-----:R-:W-:Y:S01]  /*c320*/  FADD.FTZ R130, R131.reuse, R130 ;  /* 0x0000008283827221 */ /* 0x041fe20000010000 */
[----:B------:R-:W-:-:S06]  /*c330*/  F2FP.BF16.F32.PACK_AB R187, R131, R122 ;  /* 0x0000007a83bb723e */ /* 0x000fcc00000010ff */
[----:B------:R-:W0:Y:S01]  /*c340*/  MUFU.EX2 R124, R124 ;  /* 0x0000007c007c7308 */ /* 0x000e220000000800 */
[----:B--2---:R-:W-:-:S04]  /*c350*/  FADD.FTZ R123, R137, R132 ;  /* 0x00000084897b7221 */ /* 0x004fc80000010000 */
[----:B------:R-:W-:Y:S01]  /*c360*/  FADD.FTZ R132, R182, R123 ;  /* 0x0000007bb6847221 */ /* 0x000fe20000010000 */
[C---:B------:R-:W-:Y:S02]  /*c370*/  F2FP.BF16.F32.PACK_AB R182, R133.reuse, R182 ;  /* 0x000000b685b6723e */ /* 0x040fe400000010ff */
[----:B------:R-:W2:Y:S01]  /*c380*/  MUFU.EX2 R183, R183 ;  /* 0x000000b700b77308 */ /* 0x000ea20000000800 */
[----:B------:R-:W-:-:S04]  /*c390*/  FADD.FTZ R9, R133, R132 ;  /* 0x0000008485097221 */ /* 0x000fc80000010000 */
[----:B------:R-:W-:Y:S01]  /*c3a0*/  FADD.FTZ R132, R176, R9 ;  /* 0x00000009b0847221 */ /* 0x000fe20000010000 */
[----:B---3--:R-:W-:Y:S01]  /*c3b0*/  FADD.FTZ R9, R181, R130 ;  /* 0x00000082b5097221 */ /* 0x008fe20000010000 */
[C---:B------:R-:W-:Y:S01]  /*c3c0*/  F2FP.BF16.F32.PACK_AB R176, R23.reuse, R176 ;  /* 0x000000b017b0723e */ /* 0x040fe200000010ff */
[----:B------:R3:W4:Y:S01]  /*c3d0*/  MUFU.EX2 R14, R185 ;  /* 0x000000b9000e7308 */ /* 0x0007220000000800 */
[----:B------:R-:W-:Y:S01]  /*c3e0*/  FADD.FTZ R123, R23, R132 ;  /* 0x00000084177b7221 */ /* 0x000fe20000010000 */
[C---:B0-----:R-:W-:Y:S01]  /*c3f0*/  FADD.FTZ R130, R124.reuse, R9 ;  /* 0x000000097c827221 */ /* 0x041fe20000010000 */
[----:B------:R-:W-:Y:S02]  /*c400*/  F2FP.BF16.F32.PACK_AB R181, R124, R181 ;  /* 0x000000b57cb5723e */ /* 0x000fe400000010ff */
[----:B------:R-:W-:Y:S01]  /*c410*/  FADD.FTZ R132, R178, R123 ;  /* 0x0000007bb2847221 */ /* 0x000fe20000010000 */
[----:B------:R-:W-:Y:S02]  /*c420*/  F2FP.BF16.F32.PACK_AB R178, R129, R178 ;  /* 0x000000b281b2723e */ /* 0x000fe400000010ff */
[----:B------:R-:W0:Y:S01]  /*c430*/  MUFU.EX2 R177, R177 ;  /* 0x000000b100b17308 */ /* 0x000e220000000800 */
[----:B--2---:R-:W-:Y:S01]  /*c440*/  FADD.FTZ R9, R183, R130 ;  /* 0x00000082b7097221 */ /* 0x004fe20000010000 */
[----:B------:R-:W-:Y:S01]  /*c450*/  FADD.FTZ R123, R129, R132 ;  /* 0x00000084817b7221 */ /* 0x000fe20000010000 */
[----:B---3--:R-:W-:-:S05]  /*c460*/  F2FP.BF16.F32.PACK_AB R185, R149, R120 ;  /* 0x0000007895b9723e */ /* 0x008fca00000010ff */
[----:B------:R-:W2:Y:S01]  /*c470*/  MUFU.EX2 R128, R128 ;  /* 0x0000008000807308 */ /* 0x000ea20000000800 */
[C---:B----4-:R-:W-:Y:S01]  /*c480*/  FADD.FTZ R130, R14.reuse, R9 ;  /* 0x000000090e827221 */ /* 0x050fe20000010000 */
[----:B------:R-:W-:Y:S01]  /*c490*/  F2FP.BF16.F32.PACK_AB R183, R14, R183 ;  /* 0x000000b70eb7723e */ /* 0x000fe200000010ff */
[----:B------:R-:W-:-:S05]  /*c4a0*/  IMAD.MOV.U32 R14, RZ, RZ, R4 ;  /* 0x000000ffff0e7224 */ /* 0x000fca00078e0004 */
[----:B------:R-:W3:Y:S01]  /*c4b0*/  MUFU.EX2 R172, R172 ;  /* 0x000000ac00ac7308 */ /* 0x000ee20000000800 */
[----:B0-----:R-:W-:-:S07]  /*c4c0*/  FADD.FTZ R9, R177, R130 ;  /* 0x00000082b1097221 */ /* 0x001fce0000010000 */
[----:B------:R-:W0:Y:S01]  /*c4d0*/  MUFU.EX2 R151, R151 ;  /* 0x0000009700977308 */ /* 0x000e220000000800 */
[C---:B--2---:R-:W-:Y:S01]  /*c4e0*/  FADD.FTZ R9, R128.reuse, R9 ;  /* 0x0000000980097221 */ /* 0x044fe20000010000 */
[----:B------:R-:W-:-:S03]  /*c4f0*/  F2FP.BF16.F32.PACK_AB R177, R128, R177 ;  /* 0x000000b180b1723e */ /* 0x000fc600000010ff */
[----:B------:R-:W-:-:S03]  /*c500*/  FADD.FTZ R9, R8, R9 ;  /* 0x0000000908097221 */ /* 0x000fc60000010000 */
[----:B------:R-:W2:Y:S01]  /*c510*/  MUFU.EX2 R21, R21 ;  /* 0x0000001500157308 */ /* 0x000ea20000000800 */
[----:B---3--:R-:W-:-:S07]  /*c520*/  FADD.FTZ R132, R172, R123 ;  /* 0x0000007bac847221 */ /* 0x008fce0000010000 */
[----:B------:R-:W3:Y:S01]  /*c530*/  MUFU.EX2 R134, R143 ;  /* 0x0000008f00867308 */ /* 0x000ee20000000800 */
[C---:B0-----:R-:W-:Y:S01]  /*c540*/  FADD.FTZ R9, R151.reuse, R9 ;  /* 0x0000000997097221 */ /* 0x041fe20000010000 */
[----:B------:R-:W-:-:S06]  /*c550*/  F2FP.BF16.F32.PACK_AB R179, R151, R8 ;  /* 0x0000000897b3723e */ /* 0x000fcc00000010ff */
[----:B------:R-:W0:Y:S01]  /*c560*/  MUFU.EX2 R155, R155 ;  /* 0x0000009b009b7308 */ /* 0x000e220000000800 */
[C---:B--2---:R-:W-:Y:S01]  /*c570*/  FADD.FTZ R123, R21.reuse, R132 ;  /* 0x00000084157b7221 */ /* 0x044fe20000010000 */
[----:B------:R-:W-:-:S06]  /*c580*/  F2FP.BF16.F32.PACK_AB R172, R21, R172 ;  /* 0x000000ac15ac723e */ /* 0x000fcc00000010ff */
[----:B------:R-:W2:Y:S01]  /*c590*/  MUFU.EX2 R174, R174 ;  /* 0x000000ae00ae7308 */ /* 0x000ea20000000800 */
[----:B---3--:R-:W-:-:S07]  /*c5a0*/  FADD.FTZ R9, R134, R9 ;  /* 0x0000000986097221 */ /* 0x008fce0000010000 */
[----:B------:R-:W3:Y:S01]  /*c5b0*/  MUFU.EX2 R136, R199 ;  /* 0x000000c700887308 */ /* 0x000ee20000000800 */
[C---:B0-----:R-:W-:Y:S01]  /*c5c0*/  FADD.FTZ R9, R155.reuse, R9 ;  /* 0x000000099b097221 */ /* 0x041fe20000010000 */
[----:B------:R-:W-:-:S06]  /*c5d0*/  F2FP.BF16.F32.PACK_AB R173, R155, R134 ;  /* 0x000000869bad723e */ /* 0x000fcc00000010ff */
[----:B------:R-:W0:Y:S01]  /*c5e0*/  MUFU.EX2 R141, R141 ;  /* 0x0000008d008d7308 */ /* 0x000e220000000800 */
[----:B--2---:R-:W-:-:S07]  /*c5f0*/  FADD.FTZ R130, R174, R123 ;  /* 0x0000007bae827221 */ /* 0x004fce0000010000 */
        /* <DEDUP_REMOVED lines=10> */
[----:B0-----:R-:W-:-:S07]  /*c6a0*/  FADD.FTZ R21, R132, R21 ;  /* 0x0000001584157221 */ /* 0x001fce0000010000 */
[----:B------:R-:W0:Y:S01]  /*c6b0*/  MUFU.EX2 R170, R170 ;  /* 0x000000aa00aa7308 */ /* 0x000e220000000800 */
[C---:B--2---:R-:W-:Y:S01]  /*c6c0*/  FADD.FTZ R23, R125.reuse, R130 ;  /* 0x000000827d177221 */ /* 0x044fe20000010000 */
[----:B------:R-:W-:-:S06]  /*c6d0*/  F2FP.BF16.F32.PACK_AB R168, R125, R168 ;  /* 0x000000a87da8723e */ /* 0x000fcc00000010ff */
[----:B------:R2:W4:Y:S01]  /*c6e0*/  MUFU.EX2 R138, R175 ;  /* 0x000000af008a7308 */ /* 0x0005220000000800 */
[C---:B---3--:R-:W-:Y:S01]  /*c6f0*/  FADD.FTZ R21, R163.reuse, R21 ;  /* 0x00000015a3157221 */ /* 0x048fe20000010000 */
[----:B------:R-:W-:-:S06]  /*c700*/  F2FP.BF16.F32.PACK_AB R169, R163, R132 ;  /* 0x00000084a3a9723e */ /* 0x000fcc00000010ff */
[----:B------:R-:W3:Y:S01]  /*c710*/  MUFU.EX2 R15, R15 ;  /* 0x0000000f000f7308 */ /* 0x000ee20000000800 */
[----:B0-----:R-:W-:Y:S01]  /*c720*/  FADD.FTZ R130, R170, R23 ;  /* 0x00000017aa827221 */ /* 0x001fe20000010000 */
[----:B--2---:R-:W-:-:S06]  /*c730*/  F2FP.BF16.F32.PACK_AB R175, R159, R136 ;  /* 0x000000889faf723e */ /* 0x004fcc00000010ff */
[----:B------:R-:W0:Y:S01]  /*c740*/  MUFU.EX2 R126, R126 ;  /* 0x0000007e007e7308 */ /* 0x000e220000000800 */
[----:B----4-:R-:W-:Y:S01]  /*c750*/  FADD.FTZ R21, R138, R21 ;  /* 0x000000158a157221 */ /* 0x010fe20000010000 */
[C---:B---3--:R-:W-:Y:S01]  /*c760*/  FADD.FTZ R9, R15.reuse, R130 ;  /* 0x000000820f097221 */ /* 0x048fe20000010000 */
[----:B------:R-:W-:Y:S01]  /*c770*/  F2FP.BF16.F32.PACK_AB R170, R15, R170 ;  /* 0x000000aa0faa723e */ /* 0x000fe200000010ff */
[----:B------:R-:W-:Y:S02]  /*c780*/  IMAD.MOV.U32 R15, RZ, RZ, R5 ;  /* 0x000000ffff0f7224 */ /* 0x000fe400078e0005 */
[C---:B0-----:R-:W-:Y:S01]  /*c790*/  FADD.FTZ R8, R126.reuse, R21 ;  /* 0x000000157e087221 */ /* 0x041fe20000010000 */
[----:B------:R-:W-:Y:S01]  /*c7a0*/  F2FP.BF16.F32.PACK_AB R171, R126, R138 ;  /* 0x0000008a7eab723e */ /* 0x000fe200000010ff */
[----:B-1----:R-:W-:Y:S06]  /*c7b0*/  @P2 BRA `(.L_x_990) ;  /* 0xffffffd000302947 */ /* 0x002fec000383ffff */
.L_x_973:
        /* <DEDUP_REMOVED lines=99> */
.L_x_991:
[----:B------:R-:W-:Y:S01]  /*cdf0*/  ULEA UR7, UR4, UR57, 0x3 ;  /* 0x0000003904077291 */ /* 0x000fe2000f8e183f */
[----:B------:R-:W-:-:S05]  /*ce00*/  IMAD.U32 R2, RZ, RZ, UR5 ;  /* 0x00000005ff027e24 */ /* 0x000fca000f8e00ff */
[----:B------:R-:W-:-:S04]  /*ce10*/  SHF.L.U32 R2, R2, 0x1f, RZ ;  /* 0x0000001f02027819 */ /* 0x000fc800000006ff */
[----:B------:R0:W1:Y:S01]  /*ce20*/  SYNCS.PHASECHK.TRANS64.TRYWAIT P2, [UR7+0x30850], R2 ;  /* 0x03085002ff0075a7 */ /* 0x0000620008040147 */
[----:B------:R-:W-:Y:S05]  /*ce30*/  @!P0 BRA `(.L_x_992) ;  /* 0x0000000000048947 */ /* 0x000fea0003800000 */
[----:B------:R-:W-:Y:S01]  /*ce40*/  BPT.TRAP 0x1 ;  /* 0x000000040000795c */ /* 0x000fe20000300000 */
.L_x_992:
[----:B-1----:R-:W-:Y:S05]  /*ce50*/  @P2 BRA `(.L_x_993) ;  /* 0x0000000000082947 */ /* 0x002fea0003800000 */
[----:B------:R-:W1:Y:S02]  /*ce60*/  SYNCS.PHASECHK.TRANS64.TRYWAIT P0, [UR7+0x30850], R2 ;  /* 0x03085002ff0075a7 */ /* 0x000e640008000147 */
[----:B-1----:R-:W-:Y:S05]  /*ce70*/  @!P0 BRA `(.L_x_994) ;  /* 0x0000007000cc8947 */ /* 0x002fea0003800000 */
.L_x_993:
[----:B------:R-:W-:Y:S01]  /*ce80*/  UIADD3 UR57, UR57, 0x400, URZ ;  /* 0x0000040039397890 */ /* 0x000fe2000fffe03f */
[----:B------:R-:W-:Y:S01]  /*ce90*/  WARPGROUP.ARRIVE ;  /* 0x00000000000079c5 */ /* 0x000fe20000000000 */
[----:B------:R-:W-:Y:S01]  /*cea0*/  UMOV UR11, 0x40000040 ;  /* 0x40000040000b7882 */ /* 0x000fe20000000000 */
[----:B01----:R-:W0:Y:S01]  /*ceb0*/  SHFL.BFLY PT, R2, R9, 0x2, 0x1f ;  /* 0x0c401f0009027f89 */ /* 0x003e2200000e0000 */
[----:B------:R-:W-:Y:S01]  /*cec0*/  USHF.R.U32.HI UR57, URZ, 0x4, UR57 ;  /* 0x000000043f397899 */ /* 0x000fe20008011639 */
[----:B------:R-:W-:Y:S02]  /*ced0*/  IMAD.U32 R12, RZ, RZ, UR7 ;  /* 0x00000007ff0c7e24 */ /* 0x000fe4000f8e00ff */
[----:B------:R-:W1:Y:S01]  /*cee0*/  SHFL.BFLY PT, R3, R8, 0x2, 0x1f ;  /* 0x0c401f0008037f89 */ /* 0x000e6200000e0000 */
[----:B------:R-:W-:Y:S01]  /*cef0*/  ULOP3.LUT UR57, UR57, 0x3fff, URZ, 0xc0, !UPT ;  /* 0x00003fff39397892 */ /* 0x000fe2000f8ec03f */
[----:B------:R-:W-:-:S03]  /*cf00*/  @!P1 VIADD R12, R12, 0x30860 ;  /* 0x000308600c0c9836 */ /* 0x000fc60000000000 */
[----:B------:R-:W-:Y:S02]  /*cf10*/  ULOP3.LUT UR57, UR57, 0x3000000, URZ, 0xfc, !UPT ;  /* 0x0300000039397892 */ /* 0x000fe4000f8efc3f */
[----:B------:R-:W-:Y:S02]  /*cf20*/  @!P1 PRMT R12, RZ, 0x654, R12 ;  /* 0x00000654ff0c9816 */ /* 0x000fe4000000000c */
[----:B------:R-:W-:-:S04]  /*cf30*/  UIMAD UR4, UR4, 0x900, UR57 ;  /* 0x00000900040478a4 */ /* 0x000fc8000f8e0239 */
[----:B------:R-:W-:-:S03]  /*cf40*/  UIADD3 UR6, UR4, 0x80, URZ ;  /* 0x0000008004067890 */ /* 0x000fc6000fffe03f */
[----:B------:R-:W-:Y:S02]  /*cf50*/  UMOV UR10, UR4 ;  /* 0x00000004000a7c82 */ /* 0x000fe40008000000 */
[----:B------:R-:W-:Y:S01]  /*cf60*/  HGMMA.64x192x16.F32.BF16 R24, R188, gdesc[UR8].tnspB, R24, gsb0 ;  /* 0x42e00008bc187df0 */ /* 0x000fe20008001818 */
[----:B------:R-:W-:Y:S01]  /*cf70*/  UMOV UR11, 0x40000040 ;  /* 0x40000040000b7882 */ /* 0x000fe20000000000 */
[----:B------:R-:W-:Y:S01]  /*cf80*/  UMOV UR10, UR6 ;  /* 0x00000006000a7c82 */ /* 0x000fe20008000000 */
[----:B------:R-:W-:Y:S01]  /*cf90*/  UIADD3 UR6, UR4, 0x100, URZ ;  /* 0x0000010004067890 */ /* 0x000fe2000fffe03f */
[----:B0-----:R-:W-:Y:S01]  /*cfa0*/  FADD.FTZ R2, R2, R9 ;  /* 0x0000000902027221 */ /* 0x001fe20000010000 */
[----:B-1----:R-:W-:Y:S01]  /*cfb0*/  FADD.FTZ R6, R3, R8 ;  /* 0x0000000803067221 */ /* 0x002fe20000010000 */
[----:B------:R-:W-:-:S03]  /*cfc0*/  IMAD.MOV.U32 R8, RZ, RZ, RZ ;  /* 0x000000ffff087224 */ /* 0x000fc600078e00ff */
[----:B------:R-:W0:Y:S04]  /*cfd0*/  SHFL.BFLY PT, R3, R2, 0x1, 0x1f ;  /* 0x0c201f0002037f89 */ /* 0x000e2800000e0000 */
[----:B------:R-:W1:Y:S01]  /*cfe0*/  SHFL.BFLY PT, R7, R6, 0x1, 0x1f ;  /* 0x0c201f0006077f89 */ /* 0x000e6200000e0000 */
[----:B0-----:R-:W-:Y:S01]  /*cff0*/  FADD.FTZ R13, R2, R3 ;  /* 0x00000003020d7221 */ /* 0x001fe20000010000 */
[----:B------:R-:W-:Y:S02]  /*d000*/  IMAD.MOV.U32 R3, RZ, RZ, -0x800000 ;  /* 0xff800000ff037424 */ /* 0x000fe400078e00ff */
[----:B------:R-:W-:Y:S02]  /*d010*/  IMAD.MOV.U32 R2, RZ, RZ, -0x800000 ;  /* 0xff800000ff027424 */ /* 0x000fe400078e00ff */
[----:B-1----:R-:W-:Y:S01]  /*d020*/  FADD.FTZ R14, R6, R7 ;  /* 0x00000007060e7221 */ /* 0x002fe20000010000 */
[----:B------:R-:W-:Y:S01]  /*d030*/  FSETP.NE.FTZ.AND P0, PT, R13, RZ, PT ;  /* 0x000000ff0d00720b */ /* 0x000fe20003f15000 */
[----:B------:R-:W-:-:S03]  /*d040*/  IMAD.MOV.U32 R7, RZ, RZ, RZ ;  /* 0x000000ffff077224 */ /* 0x000fc600078e00ff */
        /* <DEDUP_REMOVED lines=15> */
[----:B------:R-:W-:Y:S01]  /*d140*/  UMOV UR10, UR6 ;  /* 0x00000006000a7c82 */ /* 0x000fe20008000000 */
[----:B------:R-:W-:Y:S01]  /*d150*/  UMOV UR11, 0x40000040 ;  /* 0x40000040000b7882 */ /* 0x000fe20000000000 */
[----:B------:R-:W-:Y:S01]  /*d160*/  UIADD3 UR6, UR4, 0x180, URZ ;  /* 0x0000018004067890 */ /* 0x000fe2000fffe03f */
[----:B------:R-:W-:Y:S02]  /*d170*/  WARPGROUP.DEPBAR.LE gsb0, 0x0 ;  /* 0x00008000000079c5 */ /* 0x000fe40000010000 */
[----:B------:R-:W-:-:S14]  /*d180*/  WARPGROUP.ARRIVE ;  /* 0x00000000000079c5 */ /* 0x000fdc0000000000 */
[----:B------:R-:W-:Y:S01]  /*d190*/  HGMMA.64x192x16.F32.BF16 R24, R180, gdesc[UR8].tnspB, R24, gsb0 ;  /* 0x42e00008b4187df0 */ /* 0x000fe20008001818 */
[----:B------:R-:W-:Y:S01]  /*d1a0*/  UMOV UR10, UR6 ;  /* 0x00000006000a7c82 */ /* 0x000fe20008000000 */
[----:B------:R-:W-:Y:S01]  /*d1b0*/  UMOV UR11, 0x40000040 ;  /* 0x40000040000b7882 */ /* 0x000fe20000000000 */
[----:B------:R-:W-:Y:S02]  /*d1c0*/  UIADD3 UR6, UR4, 0x200, URZ ;  /* 0x0000020004067890 */ /* 0x000fe4000fffe03f */
[----:B------:R-:W-:Y:S01]  /*d1d0*/  UIADD3 UR4, UR4, 0x280, URZ ;  /* 0x0000028004047890 */ /* 0x000fe2000fffe03f */
[----:B------:R-:W-:Y:S02]  /*d1e0*/  WARPGROUP.DEPBAR.LE gsb0, 0x0 ;  /* 0x00008000000079c5 */ /* 0x000fe40000010000 */
[----:B------:R-:W-:-:S12]  /*d1f0*/  WARPGROUP.ARRIVE ;  /* 0x00000000000079c5 */ /* 0x000fd80000000000 */
[----:B------:R-:W-:Y:S01]  /*d200*/  HGMMA.64x192x16.F32.BF16 R24, R176, gdesc[UR8].tnspB, R24, gsb0 ;  /* 0x42e00008b0187df0 */ /* 0x000fe20008001818 */
[----:B------:R-:W-:Y:S01]  /*d210*/  UMOV UR10, UR6 ;  /* 0x00000006000a7c82 */ /* 0x000fe20008000000 */
[----:B------:R-:W-:Y:S01]  /*d220*/  UMOV UR11, 0x40000040 ;  /* 0x40000040000b7882 */ /* 0x000fe20000000000 */
[----:B------:R-:W-:Y:S02]  /*d230*/  WARPGROUP.DEPBAR.LE gsb0, 0x0 ;  /* 0x00008000000079c5 */ /* 0x000fe40000010000 */
[----:B------:R-:W-:-:S15]  /*d240*/  WARPGROUP.ARRIVE ;  /* 0x00000000000079c5 */ /* 0x000fde0000000000 */
        /* <DEDUP_REMOVED lines=104> */
.L_x_924:
        /* <DEDUP_REMOVED lines=20> */
[----:B------:R-:W-:Y:S01]  /*da10*/  ULDC.64 UR8, c[0x0][0xb38] ;  /* 0x0002ce0000087ab9 */ /* 0x000fe20000000a00 */
[----:B---3--:R-:W-:Y:S02]  /*da20*/  USHF.R.S32.HI UR10, URZ, 0x1f, UR12 ;  /* 0x0000001f3f0a7899 */ /* 0x008fe4000801140c */
[----:B------:R-:W-:Y:S01]  /*da30*/  UIMAD UR7, UR7, UR8, URZ ;  /* 0x00000008070772a4 */ /* 0x000fe2000f8e023f */
[----:B------:R-:W-:Y:S02]  /*da40*/  SHF.R.S32.HI R5, RZ, 0x1f, R4 ;  /* 0x0000001fff057819 */ /* 0x000fe40000011404 */
[----:B------:R-:W0:Y:S02]  /*da50*/  LDC.64 R14, c[0x0][0xb40] ;  /* 0x0002d000ff0e7b82 */ /* 0x000e240000000a00 */
[----:B------:R-:W-:-:S02]  /*da60*/  LEA.HI R0, R5, R4, RZ, 0x7 ;  /* 0x0000000405007211 */ /* 0x000fc400078f38ff */
[----:B------:R-:W-:Y:S02]  /*da70*/  LEA.HI R5, R5, R4, RZ, 0x2 ;  /* 0x0000000405057211 */ /* 0x000fe400078f10ff */
[----:B------:R-:W-:Y:S02]  /*da80*/  LOP3.LUT R7, R0, 0xffffff80, RZ, 0xc0, !PT ;  /* 0xffffff8000077812 */ /* 0x000fe400078ec0ff */
[----:B------:R-:W-:Y:S01]  /*da90*/  LOP3.LUT R5, R5, 0xfffffffc, RZ, 0xc0, !PT ;  /* 0xfffffffc05057812 */ /* 0x000fe200078ec0ff */
[----:B------:R-:W1:Y:S02]  /*daa0*/  @P0 LDC R13, c[0x0][0xbf0] ;  /* 0x0002fc00ff0d0b82 */ /* 0x000e640000000800 */
[C---:B------:R-:W-:Y:S01]  /*dab0*/  IMAD.IADD R20, R4.reuse, 0x1, -R7 ;  /* 0x0000000104147824 */ /* 0x040fe200078e0a07 */
[----:B------:R-:W-:Y:S01]  /*dac0*/  SHF.R.S32.HI R7, RZ, 0x7, R0 ;  /* 0x00000007ff077819 */ /* 0x000fe20000011400 */
[----:B------:R-:W-:-:S03]  /*dad0*/  IMAD.IADD R5, R4, 0x1, -R5 ;  /* 0x0000000104057824 */ /* 0x000fc600078e0a05 */
[----:B------:R-:W-:Y:S01]  /*dae0*/  SHF.R.S32.HI R9, RZ, 0x1f, R20 ;  /* 0x0000001fff097819 */ /* 0x000fe20000011414 */
[----:B------:R-:W3:Y:S01]  /*daf0*/  @P0 LDC R123, c[0x0][0xbec] ;  /* 0x0002fb00ff7b0b82 */ /* 0x000ee20000000800 */
[----:B------:R-:W-:Y:S01]  /*db00*/  LEA.HI R0, R0, R7, RZ, 0x1 ;  /* 0x0000000700007211 */ /* 0x000fe200078f08ff */
[----:B----4-:R-:W-:Y:S01]  /*db10*/  IMAD R23, R23, R16, UR11 ;  /* 0x0000000b17177e24 */ /* 0x010fe2000f8e0210 */
[-C--:B------:R-:W-:Y:S02]  /*db20*/  LEA.HI R22, R9, R20.reuse, RZ, 0x2 ;  /* 0x0000001409167211 */ /* 0x080fe400078f10ff */
[----:B------:R-:W-:Y:S02]  /*db30*/  LOP3.LUT R0, R0, 0x3fffffe, RZ, 0xc0, !PT ;  /* 0x03fffffe00007812 */ /* 0x000fe400078ec0ff */
[--C-:B------:R-:W-:Y:S01]  /*db40*/  SHF.R.S32.HI R6, RZ, 0x2, R22.reuse ;  /* 0x00000002ff067819 */ /* 0x100fe20000011416 */
[----:B------:R-:W4:Y:S01]  /*db50*/  @P0 LDC R18, c[0x0][0xbf0] ;  /* 0x0002fc00ff120b82 */ /* 0x000f220000000800 */
[----:B------:R-:W-:Y:S01]  /*db60*/  SHF.R.S32.HI R11, RZ, 0x1f, R22 ;  /* 0x0000001fff0b7819 */ /* 0x000fe20000011416 */
[----:B------:R-:W-:Y:S01]  /*db70*/  IMAD.IADD R0, R7, 0x1, -R0 ;  /* 0x0000000107007824 */ /* 0x000fe200078e0a00 */
[----:B------:R-:W-:-:S02]  /*db80*/  LEA.HI R9, R9, R20, RZ, 0x5 ;  /* 0x0000001409097211 */ /* 0x000fc400078f28ff */
[----:B------:R-:W-:Y:S02]  /*db90*/  LEA.HI R11, R11, R6, RZ, 0x3 ;  /* 0x000000060b0b7211 */ /* 0x000fe400078f18ff */
[----:B------:R-:W-:Y:S02]  /*dba0*/  SHF.R.S32.HI R7, RZ, 0x5, R9 ;  /* 0x00000005ff077819 */ /* 0x000fe40000011409 */
[----:B------:R-:W-:Y:S01]  /*dbb0*/  LOP3.LUT R11, R11, 0xfffffff8, RZ, 0xc0, !PT ;  /* 0xfffffff80b0b7812 */ /* 0x000fe200078ec0ff */
[----:B------:R-:W5:Y:S04]  /*dbc0*/  @P0 LDC R9, c[0x0][0xbec] ;  /* 0x0002fb00ff090b82 */ /* 0x000f680000000800 */
[----:B------:R-:W-:Y:S01]  /*dbd0*/  IMAD.IADD R4, R6, 0x1, -R11 ;  /* 0x0000000106047824 */ /* 0x000fe200078e0a0b */
[----:B------:R-:W-:-:S03]  /*dbe0*/  LEA.HI R6, R5, R5, RZ, 0x1 ;  /* 0x0000000505067211 */ /* 0x000fc600078f08ff */
[----:B------:R-:W0:Y:S01]  /*dbf0*/  LDC.64 R10, c[0x0][0xbd8] ;  /* 0x0002f600ff0a7b82 */ /* 0x000e220000000a00 */
[----:B------:R-:W-:Y:S01]  /*dc00*/  LOP3.LUT R6, R6, 0x1ffffffe, RZ, 0xc0, !PT ;  /* 0x1ffffffe06067812 */ /* 0x000fe200078ec0ff */
[----:B------:R-:W-:Y:S02]  /*dc10*/  IMAD R7, R7, 0x10, R4 ;  /* 0x0000001007077824 */ /* 0x000fe400078e0204 */
[----:B------:R-:W-:Y:S02]  /*dc20*/  IMAD.U32 R4, RZ, RZ, UR4 ;  /* 0x00000004ff047e24 */ /* 0x000fe4000f8e00ff */
[----:B------:R-:W-:Y:S02]  /*dc30*/  IMAD.IADD R121, R5, 0x1, -R6 ;  /* 0x0000000105797824 */ /* 0x000fe400078e0a06 */
[----:B------:R-:W-:Y:S02]  /*dc40*/  IMAD R12, R0, 0x40, R7 ;  /* 0x00000040000c7824 */ /* 0x000fe400078e0207 */
[----:B------:R-:W-:Y:S01]  /*dc50*/  IMAD.U32 R5, RZ, RZ, UR5 ;  /* 0x00000005ff057e24 */ /* 0x000fe2000f8e00ff */
[----:B------:R-:W-:Y:S01]  /*dc60*/  UIMAD.WIDE.U32 UR4, UR13, UR8, URZ ;  /* 0x000000080d0472a5 */ /* 0x000fe2000f8e003f */
[----:B------:R-:W-:Y:S01]  /*dc70*/  IMAD.U32 R5, RZ, RZ, UR6 ;  /* 0x00000006ff057e24 */ /* 0x000fe2000f8e00ff */
[----:B------:R-:W-:Y:S01]  /*dc80*/  UIMAD UR6, UR13, UR9, UR7 ;  /* 0x000000090d0672a4 */ /* 0x000fe2000f8e0207 */
[----:B------:R-:W-:-:S02]  /*dc90*/  IMAD R0, R121, 0x8, R12 ;  /* 0x0000000879007824 */ /* 0x000fc400078e020c */
[----:B------:R-:W-:Y:S01]  /*dca0*/  ULDC.64 UR8, c[0x0][0xb28] ;  /* 0x0002ca0000087ab9 */ /* 0x000fe20000000a00 */
[----:B------:R-:W-:Y:S01]  /*dcb0*/  UIADD3 UR6, UR5, UR6, URZ ;  /* 0x0000000605067290 */ /* 0x000fe2000fffe03f */
[----:B--2---:R-:W-:Y:S02]  /*dcc0*/  IMAD R0, R17, 0x80, R0 ;  /* 0x0000008011007824 */ /* 0x004fe400078e0200 */
[----:B------:R-:W-:Y:S02]  /*dcd0*/  IMAD.U32 R7, RZ, RZ, UR5 ;  /* 0x00000005ff077e24 */ /* 0x000fe4000f8e00ff */
[----:B-----5:R-:W-:-:S04]  /*dce0*/  @P0 IMAD.HI.U32 R8, R0, R9, RZ ;  /* 0x0000000900080227 */ /* 0x020fc800078e00ff */
[C---:B0-----:R-:W-:Y:S02]  /*dcf0*/  IMAD R6, R10.reuse, UR10, RZ ;  /* 0x0000000a0a067c24 */ /* 0x041fe4000f8e02ff */
[----:B------:R-:W-:-:S04]  /*dd00*/  IMAD.WIDE.U32 R4, R10, UR12, R4 ;  /* 0x0000000c0a047c25 */ /* 0x000fc8000f8e0004 */
[----:B------:R-:W-:Y:S02]  /*dd10*/  IMAD R11, R11, UR12, R6 ;  /* 0x0000000c0b0b7c24 */ /* 0x000fe4000f8e0206 */
[C---:B------:R-:W-:Y:S02]  /*dd20*/  IMAD R10, R14.reuse, UR10, RZ ;  /* 0x0000000a0e0a7c24 */ /* 0x040fe4000f8e02ff */
[----:B------:R-:W-:Y:S01]  /*dd30*/  IMAD.U32 R6, RZ, RZ, UR4 ;  /* 0x00000004ff067e24 */ /* 0x000fe2000f8e00ff */
[----:B------:R-:W-:Y:S01]  /*dd40*/  ULDC.64 UR4, c[0x0][0xbe0] ;  /* 0x0002f80000047ab9 */ /* 0x000fe20000000a00 */
[----:B------:R-:W-:Y:S01]  /*dd50*/  IMAD.U32 R7, RZ, RZ, UR6 ;  /* 0x00000006ff077e24 */ /* 0x000fe2000f8e00ff */
[----:B------:R-:W-:Y:S01]  /*dd60*/  ULDC.64 UR6, c[0x0][0xb48] ;  /* 0x0002d20000067ab9 */ /* 0x000fe20000000a00 */
[----:B------:R-:W-:Y:S01]  /*dd70*/  IMAD.MOV.U32 R9, RZ, RZ, R0 ;  /* 0x000000ffff097224 */ /* 0x000fe200078e0000 */
[----:B-1----:R-:W-:Y:S01]  /*dd80*/  @P0 SHF.R.U32.HI R9, RZ, R13, R8 ;  /* 0x0000000dff090219 */ /* 0x002fe20000011608 */
[----:B------:R-:W-:Y:S01]  /*dd90*/  IMAD R13, R15, UR12, R10 ;  /* 0x0000000c0f0d7c24 */ /* 0x000fe2000f8e020a */
[----:B------:R-:W-:Y:S01]  /*dda0*/  SHF.R.S32.HI R10, RZ, 0x1f, R23 ;  /* 0x0000001fff0a7819 */ /* 0x000fe20000011417 */
[----:B------:R-:W-:-:S04]  /*ddb0*/  IMAD.WIDE.U32 R6, R14, UR12, R6 ;  /* 0x0000000c0e067c25 */ /* 0x000fc8000f8e0006 */
[----:B------:R-:W-:Y:S02]  /*ddc0*/  IMAD.IADD R5, R5, 0x1, R11 ;  /* 0x0000000105057824 */ /* 0x000fe400078e020b */
[----:B---3--:R-:W-:-:S04]  /*ddd0*/  @P0 IMAD.HI.U32 R123, R0, R123, RZ ;  /* 0x0000007b007b0227 */ /* 0x008fc800078e00ff */
[----:B------:R-:W-:Y:S02]  /*dde0*/  IMAD.IADD R7, R7, 0x1, R13 ;  /* 0x0000000107077824 */ /* 0x000fe400078e020d */
        /* <DEDUP_REMOVED lines=40> */
[----:B------:R-:W-:Y:S01]  /*e070*/  SHFL.IDX PT, R8, R13, RZ, 0x1c1f ;  /* 0x001c1fff0d087589 */ /* 0x000fe200000e0000 */
[----:B------:R-:W-:Y:S01]  /*e080*/  IMAD R12, R17, 0x80, R12 ;  /* 0x00000080110c7824 */ /* 0x000fe200078e020c */
[----:B------:R-:W-:Y:S01]  /*e090*/  LEA.HI.X R7, R4, UR7, R9, 0x2, P0 ;  /* 0x0000000704077c11 */ /* 0x000fe200080f1409 */
[----:B0-----:R-:W-:Y:S01]  /*e0a0*/  ULEA UR4, UR5, UR4, 0x18 ;  /* 0x0000000405047291 */ /* 0x001fe2000f8ec03f */
[----:B------:R-:W-:Y:S01]  /*e0b0*/  SHFL.IDX PT, R10, R13, 0x1, 0x1c1f ;  /* 0x003c1f000d0a7f89 */ /* 0x000fe200000e0000 */
[----:B------:R-:W-:Y:S01]  /*e0c0*/  IMAD R21, R21, UR6, RZ ;  /* 0x0000000615157c24 */ /* 0x000fe2000f8e02ff */
[----:B------:R-:W-:Y:S01]  /*e0d0*/  LOP3.LUT P0, RZ, R20, 0x3, RZ, 0xc0, !PT ;  /* 0x0000000314ff7812 */ /* 0x000fe2000780c0ff */
[----:B------:R-:W-:Y:S01]  /*e0e0*/  VIADD R18, R12, 0x8 ;  /* 0x000000080c127836 */ /* 0x000fe20000000000 */
[----:B------:R-:W0:Y:S01]  /*e0f0*/  SHFL.IDX PT, R9, R7, RZ, 0x1c1f ;  /* 0x001c1fff07097589 */ /* 0x000e2200000e0000 */
[----:B------:R-:W-:Y:S01]  /*e100*/  LEA.HI.X R6, R6, UR9, R5, 0x2, P1 ;  /* 0x0000000906067c11 */ /* 0x000fe200088f1405 */
[----:B------:R-:W-:Y:S01]  /*e110*/  UIADD3 UR4, UR4, 0x30820, URZ ;  /* 0x0003082004047890 */ /* 0x000fe2000fffe03f */
[-C--:B------:R-:W-:Y:S01]  /*e120*/  ISETP.GE.OR P1, PT, R12, R21.reuse, P0 ;  /* 0x000000150c00720c */ /* 0x080fe20000726670 */
[----:B------:R1:W2:Y:S01]  /*e130*/  SHFL.IDX PT, R11, R7, 0x1, 0x1c1f ;  /* 0x003c1f00070b7f89 */ /* 0x0002a200000e0000 */
[-C--:B------:R-:W-:Y:S01]  /*e140*/  ISETP.GE.OR P0, PT, R18, R21.reuse, P0 ;  /* 0x000000151200720c */ /* 0x080fe20000706670 */
[----:B------:R-:W-:Y:S01]  /*e150*/  UPRMT UR4, URZ, 0x654, UR4 ;  /* 0x000006543f047896 */ /* 0x000fe20008000004 */
[----:B------:R-:W-:Y:S01]  /*e160*/  ISETP.GE.AND P2, PT, R12, R21, PT ;  /* 0x000000150c00720c */ /* 0x000fe20003f46270 */
[----:B------:R3:W4:Y:S01]  /*e170*/  SHFL.IDX PT, R4, R0, RZ, 0x1c1f ;  /* 0x001c1fff00047589 */ /* 0x00072200000e0000 */
[----:B-1----:R-:W-:-:S03]  /*e180*/  LOP3.LUT R7, R22, 0x7ffffffc, RZ, 0xc0, !PT ;  /* 0x7ffffffc16077812 */ /* 0x002fc600078ec0ff */
[----:B------:R3:W1:Y:S03]  /*e190*/  SHFL.IDX PT, R5, R6, RZ, 0x1c1f ;  /* 0x001c1fff06057589 */ /* 0x00066600000e0000 */
[----:B------:R-:W-:Y:S01]  /*e1a0*/  SYNCS.ARRIVE.TRANS64.RED.A1T0 RZ, [UR4], RZ ;  /* 0x000000ffffff79a7 */ /* 0x000fe20008100404 */
[----:B------:R-:W-:-:S04]  /*e1b0*/  IMAD.IADD R7, R20, 0x1, -R7 ;  /* 0x0000000114077824 */ /* 0x000fc800078e0a07 */
[----:B------:R-:W-:Y:S01]  /*e1c0*/  IMAD.SHL.U32 R7, R7, 0x2, RZ ;  /* 0x0000000207077824 */ /* 0x000fe200078e00ff */
[----:B0-----:R3:W-:Y:S04]  /*e1d0*/  @!P1 ST.E desc[UR14][R8.64], R3 ;  /* 0x0000000308009985 */ /* 0x0017e8000c10190e */
[----:B--2---:R3:W-:Y:S01]  /*e1e0*/  @!P0 ST.E desc[UR14][R10.64], R2 ;  /* 0x000000020a008985 */ /* 0x0047e2000c10190e */
[----:B------:R-:W-:Y:S05]  /*e1f0*/  @P2 BRA `(.L_x_997) ;  /* 0x00000008003c2947 */ /* 0x000fea0003800000 */
[C---:B---3--:R-:W-:Y:S01]  /*e200*/  VIADD R2, R7.reuse, 0x8 ;  /* 0x0000000807027836 */ /* 0x048fe20000000000 */
[----:B------:R-:W-:Y:S01]  /*e210*/  ULDC UR4, c[0x0][0xac8] ;  /* 0x0002b20000047ab9 */ /* 0x000fe20000000800 */
[C---:B------:R-:W-:Y:S01]  /*e220*/  VIADD R3, R7.reuse, 0x10 ;  /* 0x0000001007037836 */ /* 0x040fe20000000000 */
[C---:B------:R-:W-:Y:S01]  /*e230*/  ISETP.GE.AND P0, PT, R7.reuse, UR4, PT ;  /* 0x0000000407007c0c */ /* 0x040fe2000bf06270 */
[C---:B------:R-:W-:Y:S01]  /*e240*/  VIADD R12, R7.reuse, 0x18 ;  /* 0x00000018070c7836 */ /* 0x040fe20000000000 */
[----:B------:R-:W-:Y:S01]  /*e250*/  ISETP.GE.AND P1, PT, R2, UR4, PT ;  /* 0x0000000402007c0c */ /* 0x000fe2000bf26270 */
[----:B------:R-:W-:Y:S01]  /*e260*/  VIADD R13, R7, 0x20 ;  /* 0x00000020070d7836 */ /* 0x000fe20000000000 */
[----:B------:R-:W-:Y:S01]  /*e270*/  ISETP.GE.AND P2, PT, R3, UR4, PT ;  /* 0x0000000403007c0c */ /* 0x000fe2000bf46270 */
[C---:B------:R-:W-:Y:S01]  /*e280*/  VIADD R14, R7.reuse, 0x28 ;  /* 0x00000028070e7836 */ /* 0x040fe20000000000 */
[----:B------:R-:W-:Y:S01]  /*e290*/  ISETP.GE.AND P5, PT, R12, UR4, PT ;  /* 0x000000040c007c0c */ /* 0x000fe2000bfa6270 */
[----:B------:R-:W-:Y:S01]  /*e2a0*/  VIADD R15, R7, 0x30 ;  /* 0x00000030070f7836 */ /* 0x000fe20000000000 */
[----:B------:R-:W-:Y:S01]  /*e2b0*/  ISETP.GE.AND P6, PT, R13, UR4, PT ;  /* 0x000000040d007c0c */ /* 0x000fe2000bfc6270 */
[----:B------:R-:W-:Y:S01]  /*e2c0*/  ULDC.64 UR6, c[0x0][0x208] ;  /* 0x0000820000067ab9 */ /* 0x000fe20000000a00 */
[----:B------:R-:W-:-:S02]  /*e2d0*/  VIADD R16, R7, 0x38 ;  /* 0x0000003807107836 */ /* 0x000fc40000000000 */
[----:B------:R-:W-:Y:S01]  /*e2e0*/  VIADD R17, R7, 0x40 ;  /* 0x0000004007117836 */ /* 0x000fe20000000000 */
[----:B------:R-:W-:Y:S01]  /*e2f0*/  ISETP.GE.AND P4, PT, R15, UR4, PT ;  /* 0x000000040f007c0c */ /* 0x000fe2000bf86270 */
[C---:B------:R-:W-:Y:S01]  /*e300*/  VIADD R20, R7.reuse, 0x48 ;  /* 0x0000004807147836 */ /* 0x040fe20000000000 */
[----:B------:R-:W-:Y:S01]  /*e310*/  @!P1 LEA.HI R2, R2, R2, RZ, 0x1 ;  /* 0x0000000202029211 */ /* 0x000fe200078f08ff */
[----:B------:R-:W-:Y:S01]  /*e320*/  VIADD R22, R7, 0x50 ;  /* 0x0000005007167836 */ /* 0x000fe20000000000 */
[----:B------:R-:W-:Y:S02]  /*e330*/  @!P2 LEA.HI R3, R3, R3, RZ, 0x1 ;  /* 0x000000030303a211 */ /* 0x000fe400078f08ff */
[----:B------:R-:W-:Y:S02]  /*e340*/  @!P1 LOP3.LUT R9, R2, 0xfffffffe, RZ, 0xc0, !PT ;  /* 0xfffffffe02099812 */ /* 0x000fe400078ec0ff */
[----:B------:R-:W-:Y:S01]  /*e350*/  @!P2 LOP3.LUT R11, R3, 0xfffffffe, RZ, 0xc0, !PT ;  /* 0xfffffffe030ba812 */ /* 0x000fe200078ec0ff */
[----:B-1--4-:R-:W-:Y:S01]  /*e360*/  @!P0 IMAD.WIDE R2, R7, 0x4, R4 ;  /* 0x0000000407028825 */ /* 0x012fe200078e0204 */
[----:B------:R-:W-:-:S02]  /*e370*/  ISETP.GE.AND P3, PT, R16, UR4, PT ;  /* 0x0000000410007c0c */ /* 0x000fc4000bf66270 */
[----:B------:R-:W-:Y:S01]  /*e380*/  @!P5 LEA.HI R12, R12, R12, RZ, 0x1 ;  /* 0x0000000c0c0cd211 */ /* 0x000fe200078f08ff */
[--C-:B------:R-:W-:Y:S01]  /*e390*/  @!P1 IMAD.WIDE R8, R9, 0x4, R4.reuse ;  /* 0x0000000409089825 */ /* 0x100fe200078e0204 */
[----:B------:R0:W-:Y:S01]  /*e3a0*/  @!P0 ST.E.64 desc[UR6][R2.64], R24 ;  /* 0x0000001802008985 */ /* 0x0001e2000c101b06 */
[----:B------:R-:W-:Y:S02]  /*e3b0*/  ISETP.GE.AND P0, PT, R14, UR4, PT ;  /* 0x000000040e007c0c */ /* 0x000fe4000bf06270 */
[----:B------:R-:W-:Y:S01]  /*e3c0*/  @!P2 IMAD.WIDE R10, R11, 0x4, R4 ;  /* 0x000000040b0aa825 */ /* 0x000fe200078e0204 */
[----:B------:R1:W-:Y:S01]  /*e3d0*/  @!P1 ST.E.64 desc[UR6][R8.64], R28 ;  /* 0x0000001c08009985 */ /* 0x0003e2000c101b06 */
[----:B------:R-:W-:Y:S02]  /*e3e0*/  ISETP.GE.AND P1, PT, R20, UR4, PT ;  /* 0x0000000414007c0c */ /* 0x000fe4000bf26270 */
[----:B------:R-:W-:Y:S01]  /*e3f0*/  @!P6 LEA.HI R13, R13, R13, RZ, 0x1 ;  /* 0x0000000d0d0de211 */ /* 0x000fe200078f08ff */
[----:B------:R2:W-:Y:S01]  /*e400*/  @!P2 ST.E.64 desc[UR6][R10.64], R32 ;  /* 0x000000200a00a985 */ /* 0x0005e2000c101b06 */
[----:B------:R-:W-:-:S02]  /*e410*/  ISETP.GE.AND P2, PT, R17, UR4, PT ;  /* 0x0000000411007c0c */ /* 0x000fc4000bf46270 */
[----:B------:R-:W-:Y:S02]  /*e420*/  @!P4 LEA.HI R15, R15, R15, RZ, 0x1 ;  /* 0x0000000f0f0fc211 */ /* 0x000fe400078f08ff */
[----:B------:R-:W-:Y:S01]  /*e430*/  @!P3 LEA.HI R16, R16, R16, RZ, 0x1 ;  /* 0x000000101010b211 */ /* 0x000fe200078f08ff */
[C---:B0-----:R-:W-:Y:S01]  /*e440*/  VIADD R24, R7.reuse, 0x58 ;  /* 0x0000005807187836 */ /* 0x041fe20000000000 */
[----:B------:R-:W-:Y:S01]  /*e450*/  @!P5 LOP3.LUT R3, R12, 0xfffffffe, RZ, 0xc0, !PT ;  /* 0xfffffffe0c03d812 */ /* 0x000fe200078ec0ff */
[----:B------:R-:W-:Y:S01]  /*e460*/  VIADD R25, R7, 0x80 ;  /* 0x0000008007197836 */ /* 0x000fe20000000000 */
[----:B------:R-:W-:Y:S02]  /*e470*/  @!P0 LEA.HI R14, R14, R14, RZ, 0x1 ;  /* 0x0000000e0e0e8211 */ /* 0x000fe400078f08ff */
[----:B-1----:R-:W-:Y:S01]  /*e480*/  @!P6 LOP3.LUT R9, R13, 0xfffffffe, RZ, 0xc0, !PT ;  /* 0xfffffffe0d09e812 */ /* 0x002fe200078ec0ff */
[----:B------:R-:W-:Y:S01]  /*e490*/  @!P5 IMAD.WIDE R2, R3, 0x4, R4 ;  /* 0x000000040302d825 */ /* 0x000fe200078e0204 */
[----:B------:R-:W-:-:S02]  /*e4a0*/  @!P1 LEA.HI R20, R20, R20, RZ, 0x1 ;  /* 0x0000001414149211 */ /* 0x000fc400078f08ff */
[----:B------:R-:W-:Y:S01]  /*e4b0*/  @!P2 LEA.HI R17, R17, R17, RZ, 0x1 ;  /* 0x000000111111a211 */ /* 0x000fe200078f08ff */
[----:B------:R-:W-:Y:S01]  /*e4c0*/  @!P6 IMAD.WIDE R8, R9, 0x4, R4 ;  /* 0x000000040908e825 */ /* 0x000fe200078e0204 */
[----:B--2---:R-:W-:Y:S01]  /*e4d0*/  @!P0 LOP3.LUT R11, R14, 0xfffffffe, RZ, 0xc0, !PT ;  /* 0xfffffffe0e0b8812 */ /* 0x004fe200078ec0ff */
[----:B------:R0:W-:Y:S01]  /*e4e0*/  @!P5 ST.E.64 desc[UR6][R2.64], R36 ;  /* 0x000000240200d985 */ /* 0x0001e2000c101b06 */
[----:B------:R-:W-:Y:S02]  /*e4f0*/  @!P4 LOP3.LUT R15, R15, 0xfffffffe, RZ, 0xc0, !PT ;  /* 0xfffffffe0f0fc812 */ /* 0x000fe400078ec0ff */
[----:B------:R-:W-:Y:S01]  /*e500*/  @!P3 LOP3.LUT R13, R16, 0xfffffffe, RZ, 0xc0, !PT ;  /* 0xfffffffe100db812 */ /* 0x000fe200078ec0ff */
[----:B------:R1:W-:Y:S01]  /*e510*/  @!P6 ST.E.64 desc[UR6][R8.64], R40 ;  /* 0x000000280800e985 */ /* 0x0003e2000c101b06 */
[----:B------:R-:W-:Y:S01]  /*e520*/  @!P2 LOP3.LUT R17, R17, 0xfffffffe, RZ, 0xc0, !PT ;  /* 0xfffffffe1111a812 */ /* 0x000fe200078ec0ff */
[C---:B------:R-:W-:Y:S01]  /*e530*/  VIADD R16, R7.reuse, 0x60 ;  /* 0x0000006007107836 */ /* 0x040fe20000000000 */
[----:B------:R-:W-:Y:S01]  /*e540*/  @!P1 LOP3.LUT R23, R20, 0xfffffffe, RZ, 0xc0, !PT ;  /* 0xfffffffe14179812 */ /* 0x000fe200078ec0ff */
[----:B------:R-:W-:Y:S01]  /*e550*/  VIADD R20, R7, 0x70 ;  /* 0x0000007007147836 */ /* 0x000fe20000000000 */
[----:B------:R-:W-:-:S02]  /*e560*/  ISETP.GE.AND P5, PT, R22, UR4, PT ;  /* 0x0000000416007c0c */ /* 0x000fc4000bfa6270 */
[----:B------:R-:W-:Y:S01]  /*e570*/  ISETP.GE.AND P6, PT, R24, UR4, PT ;  /* 0x0000000418007c0c */ /* 0x000fe2000bfc6270 */
[----:B0-----:R-:W-:-:S04]  /*e580*/  @!P0 IMAD.WIDE R2, R11, 0x4, R4 ;  /* 0x000000040b028825 */ /* 0x001fc800078e0204 */
        /* <DEDUP_REMOVED lines=9> */
[----:B------:R-:W-:Y:S01]  /*e620*/  @!P1 IMAD.WIDE R14, R23, 0x4, R4 ;  /* 0x00000004170e9825 */ /* 0x000fe200078e0204 */
[----:B------:R3:W-:Y:S01]  /*e630*/  @!P2 ST.E.64 desc[UR6][R12.64], R56 ;  /* 0x000000380c00a985 */ /* 0x0007e2000c101b06 */
[----:B------:R-:W-:Y:S02]  /*e640*/  ISETP.GE.AND P2, PT, R20, UR4, PT ;  /* 0x0000000414007c0c */ /* 0x000fe4000bf46270 */
[C---:B------:R-:W-:Y:S01]  /*e650*/  VIADD R17, R7.reuse, 0x68 ;  /* 0x0000006807117836 */ /* 0x040fe20000000000 */
[----:B------:R4:W-:Y:S01]  /*e660*/  @!P1 ST.E.64 desc[UR6][R14.64], R60 ;  /* 0x0000003c0e009985 */ /* 0x0009e2000c101b06 */
[----:B------:R-:W-:Y:S01]  /*e670*/  VIADD R23, R7, 0x78 ;  /* 0x0000007807177836 */ /* 0x000fe20000000000 */
[----:B------:R-:W-:Y:S02]  /*e680*/  @!P6 LEA.HI R24, R24, R24, RZ, 0x1 ;  /* 0x000000181818e211 */ /* 0x000fe400078f08ff */
[----:B------:R-:W-:Y:S02]  /*e690*/  ISETP.GE.AND P1, PT, R17, UR4, PT ;  /* 0x0000000411007c0c */ /* 0x000fe4000bf26270 */
[----:B------:R-:W-:-:S02]  /*e6a0*/  ISETP.GE.AND P3, PT, R23, UR4, PT ;  /* 0x0000000417007c0c */ /* 0x000fc4000bf66270 */
[----:B0-----:R-:W-:Y:S01]  /*e6b0*/  @!P5 LOP3.LUT R3, R22, 0xfffffffe, RZ, 0xc0, !PT ;  /* 0xfffffffe1603d812 */ /* 0x001fe200078ec0ff */
[----:B------:R-:W-:Y:S01]  /*e6c0*/  VIADD R22, R7, 0xa0 ;  /* 0x000000a007167836 */ /* 0x000fe20000000000 */
[----:B------:R-:W-:Y:S02]  /*e6d0*/  @!P0 LEA.HI R16, R16, R16, RZ, 0x1 ;  /* 0x0000001010108211 */ /* 0x000fe400078f08ff */
[----:B-1----:R-:W-:Y:S01]  /*e6e0*/  @!P6 LOP3.LUT R9, R24, 0xfffffffe, RZ, 0xc0, !PT ;  /* 0xfffffffe1809e812 */ /* 0x002fe200078ec0ff */
[--C-:B------:R-:W-:Y:S01]  /*e6f0*/  @!P5 IMAD.WIDE R2, R3, 0x4, R4.reuse ;  /* 0x000000040302d825 */ /* 0x100fe200078e0204 */
[----:B--2---:R-:W-:Y:S02]  /*e700*/  @!P0 LOP3.LUT R11, R16, 0xfffffffe, RZ, 0xc0, !PT ;  /* 0xfffffffe100b8812 */ /* 0x004fe400078ec0ff */
[----:B------:R-:W-:Y:S01]  /*e710*/  @!P2 LEA.HI R20, R20, R20, RZ, 0x1 ;  /* 0x000000141414a211 */ /* 0x000fe200078f08ff */
[--C-:B------:R-:W-:Y:S01]  /*e720*/  @!P6 IMAD.WIDE R8, R9, 0x4, R4.reuse ;  /* 0x000000040908e825 */ /* 0x100fe200078e0204 */
[----:B------:R-:W-:Y:S01]  /*e730*/  @!P1 LEA.HI R17, R17, R17, RZ, 0x1 ;  /* 0x0000001111119211 */ /* 0x000fe200078f08ff */
[----:B------:R0:W-:Y:S01]  /*e740*/  @!P5 ST.E.64 desc[UR6][R2.64], R64 ;  /* 0x000000400200d985 */ /* 0x0001e2000c101b06 */
[----:B------:R-:W-:Y:S01]  /*e750*/  @!P3 LEA.HI R23, R23, R23, RZ, 0x1 ;  /* 0x000000171717b211 */ /* 0x000fe200078f08ff */
[----:B------:R-:W-:Y:S01]  /*e760*/  @!P0 IMAD.WIDE R10, R11, 0x4, R4 ;  /* 0x000000040b0a8825 */ /* 0x000fe200078e0204 */
[----:B------:R-:W-:Y:S01]  /*e770*/  @!P1 LOP3.LUT R17, R17, 0xfffffffe, RZ, 0xc0, !PT ;  /* 0xfffffffe11119812 */ /* 0x000fe200078ec0ff */
[----:B------:R1:W-:Y:S01]  /*e780*/  @!P6 ST.E.64 desc[UR6][R8.64], R68 ;  /* 0x000000440800e985 */ /* 0x0003e2000c101b06 */
[----:B------:R-:W-:Y:S01]  /*e790*/  @!P4 LEA.HI R25, R25, R25, RZ, 0x1 ;  /* 0x000000191919c211 */ /* 0x000fe200078f08ff */
[----:B------:R-:W-:Y:S01]  /*e7a0*/  VIADD R16, R7, 0x88 ;  /* 0x0000008807107836 */ /* 0x000fe20000000000 */
[----:B---3--:R-:W-:Y:S01]  /*e7b0*/  @!P2 LOP3.LUT R13, R20, 0xfffffffe, RZ, 0xc0, !PT ;  /* 0xfffffffe140da812 */ /* 0x008fe200078ec0ff */
[----:B------:R2:W-:Y:S01]  /*e7c0*/  @!P0 ST.E.64 desc[UR6][R10.64], R72 ;  /* 0x000000480a008985 */ /* 0x0005e2000c101b06 */
[----:B------:R-:W-:Y:S01]  /*e7d0*/  @!P3 LOP3.LUT R23, R23, 0xfffffffe, RZ, 0xc0, !PT ;  /* 0xfffffffe1717b812 */ /* 0x000fe200078ec0ff */
[----:B------:R-:W-:Y:S01]  /*e7e0*/  VIADD R20, R7, 0x98 ;  /* 0x0000009807147836 */ /* 0x000fe20000000000 */
[----:B----4-:R-:W-:-:S02]  /*e7f0*/  @!P4 LOP3.LUT R15, R25, 0xfffffffe, RZ, 0xc0, !PT ;  /* 0xfffffffe190fc812 */ /* 0x010fc400078ec0ff */
[----:B------:R-:W-:Y:S01]  /*e800*/  ISETP.GE.AND P0, PT, R16, UR4, PT ;  /* 0x0000000410007c0c */ /* 0x000fe2000bf06270 */
[----:B0-----:R-:W-:-:S04]  /*e810*/  @!P1 IMAD.WIDE R2, R17, 0x4, R4 ;  /* 0x0000000411029825 */ /* 0x001fc800078e0204 */
[--C-:B-1----:R-:W-:Y:S01]  /*e820*/  @!P2 IMAD.WIDE R8, R13, 0x4, R4.reuse ;  /* 0x000000040d08a825 */ /* 0x102fe200078e0204 */
[----:B------:R0:W-:Y:S03]  /*e830*/  @!P1 ST.E.64 desc[UR6][R2.64], R76 ;  /* 0x0000004c02009985 */ /* 0x0001e6000c101b06 */
[----:B------:R-:W-:Y:S01]  /*e840*/  VIADD R17, R7, 0x90 ;  /* 0x0000009007117836 */ /* 0x000fe20000000000 */
[----:B------:R1:W-:Y:S01]  /*e850*/  @!P2 ST.E.64 desc[UR6][R8.64], R80 ;  /* 0x000000500800a985 */ /* 0x0003e2000c101b06 */
[--C-:B------:R-:W-:Y:S01]  /*e860*/  @!P3 IMAD.WIDE R12, R23, 0x4, R4.reuse ;  /* 0x00000004170cb825 */ /* 0x100fe200078e0204 */
[----:B------:R-:W-:Y:S02]  /*e870*/  ISETP.GE.AND P2, PT, R20, UR4, PT ;  /* 0x0000000414007c0c */ /* 0x000fe4000bf46270 */
[----:B------:R-:W-:Y:S01]  /*e880*/  ISETP.GE.AND P1, PT, R17, UR4, PT ;  /* 0x0000000411007c0c */ /* 0x000fe2000bf26270 */
[----:B------:R-:W-:Y:S01]  /*e890*/  @!P4 IMAD.WIDE R14, R15, 0x4, R4 ;  /* 0x000000040f0ec825 */ /* 0x000fe200078e0204 */
[----:B------:R3:W-:Y:S01]  /*e8a0*/  @!P3 ST.E.64 desc[UR6][R12.64], R84 ;  /* 0x000000540c00b985 */ /* 0x0007e2000c101b06 */
[----:B------:R-:W-:-:S02]  /*e8b0*/  ISETP.GE.AND P3, PT, R22, UR4, PT ;  /* 0x0000000416007c0c */ /* 0x000fc4000bf66270 */
[C---:B--2---:R-:W-:Y:S01]  /*e8c0*/  VIADD R10, R7.reuse, 0xa8 ;  /* 0x000000a8070a7836 */ /* 0x044fe20000000000 */
[----:B------:R2:W-:Y:S01]  /*e8d0*/  @!P4 ST.E.64 desc[UR6][R14.64], R88 ;  /* 0x000000580e00c985 */ /* 0x0005e2000c101b06 */
[C---:B0-----:R-:W-:Y:S01]  /*e8e0*/  VIADD R3, R7.reuse, 0xb8 ;  /* 0x000000b807037836 */ /* 0x041fe20000000000 */
[----:B------:R-:W-:Y:S01]  /*e8f0*/  @!P0 LEA.HI R16, R16, R16, RZ, 0x1 ;  /* 0x0000001010108211 */ /* 0x000fe200078f08ff */
[----:B------:R-:W-:Y:S01]  /*e900*/  VIADD R11, R7, 0xb0 ;  /* 0x000000b0070b7836 */ /* 0x000fe20000000000 */
[----:B------:R-:W-:Y:S02]  /*e910*/  ISETP.GE.AND P4, PT, R10, UR4, PT ;  /* 0x000000040a007c0c */ /* 0x000fe4000bf86270 */
[----:B------:R-:W-:Y:S02]  /*e920*/  ISETP.GE.AND P6, PT, R3, UR4, PT ;  /* 0x0000000403007c0c */ /* 0x000fe4000bfc6270 */
[----:B------:R-:W-:Y:S02]  /*e930*/  ISETP.GE.AND P5, PT, R11, UR4, PT ;  /* 0x000000040b007c0c */ /* 0x000fe4000bfa6270 */
[----:B------:R-:W-:-:S02]  /*e940*/  @!P1 LEA.HI R17, R17, R17, RZ, 0x1 ;  /* 0x0000001111119211 */ /* 0x000fc400078f08ff */
[----:B------:R-:W-:Y:S02]  /*e950*/  @!P2 LEA.HI R20, R20, R20, RZ, 0x1 ;  /* 0x000000141414a211 */ /* 0x000fe400078f08ff */
[----:B------:R-:W-:Y:S02]  /*e960*/  @!P3 LEA.HI R22, R22, R22, RZ, 0x1 ;  /* 0x000000161616b211 */ /* 0x000fe400078f08ff */
[----:B-1----:R-:W-:Y:S02]  /*e970*/  @!P1 LOP3.LUT R9, R17, 0xfffffffe, RZ, 0xc0, !PT ;  /* 0xfffffffe11099812 */ /* 0x002fe400078ec0ff */
[----:B------:R-:W-:Y:S02]  /*e980*/  @!P4 LEA.HI R10, R10, R10, RZ, 0x1 ;  /* 0x0000000a0a0ac211 */ /* 0x000fe400078f08ff */
[----:B------:R-:W-:Y:S02]  /*e990*/  @!P6 LEA.HI R8, R3, R3, RZ, 0x1 ;  /* 0x000000030308e211 */ /* 0x000fe400078f08ff */
[----:B------:R-:W-:-:S02]  /*e9a0*/  @!P5 LEA.HI R2, R11, R11, RZ, 0x1 ;  /* 0x0000000b0b02d211 */ /* 0x000fc400078f08ff */
[----:B------:R-:W-:Y:S02]  /*e9b0*/  @!P0 LOP3.LUT R3, R16, 0xfffffffe, RZ, 0xc0, !PT ;  /* 0xfffffffe10038812 */ /* 0x000fe400078ec0ff */
[----:B------:R-:W-:Y:S02]  /*e9c0*/  @!P2 LOP3.LUT R11, R20, 0xfffffffe, RZ, 0xc0, !PT ;  /* 0xfffffffe140ba812 */ /* 0x000fe400078ec0ff */
[----:B---3--:R-:W-:Y:S02]  /*e9d0*/  @!P3 LOP3.LUT R13, R22, 0xfffffffe, RZ, 0xc0, !PT ;  /* 0xfffffffe160db812 */ /* 0x008fe400078ec0ff */
[----:B--2---:R-:W-:Y:S01]  /*e9e0*/  @!P4 LOP3.LUT R15, R10, 0xfffffffe, RZ, 0xc0, !PT ;  /* 0xfffffffe0a0fc812 */ /* 0x004fe200078ec0ff */
        /* <DEDUP_REMOVED lines=16> */
.L_x_997:
[----:B------:R-:W-:Y:S05]  /*eaf0*/  BSYNC B0 ;  /* 0x0000000000007941 */ /* 0x000fea0003800000 */
.L_x_996:
[----:B------:R-:W-:Y:S01]  /*eb00*/  ISETP.GE.AND P0, PT, R18, R21, PT ;  /* 0x000000151200720c */ /* 0x000fe20003f06270 */
[----:B0--3--:R2:W3:Y:S04]  /*eb10*/  SHFL.IDX PT, R3, R6, 0x1, 0x1c1f ;  /* 0x003c1f0006037f89 */ /* 0x0094e800000e0000 */
[----:B------:R2:W0:Y:S08]  /*eb20*/  SHFL.IDX PT, R2, R0, 0x1, 0x1c1f ;  /* 0x003c1f0000027f89 */ /* 0x00043000000e0000 */
[----:B--2---:R-:W-:Y:S05]  /*eb30*/  @P0 BRA `(.L_x_916) ;  /* 0x0000005000d40947 */ /* 0x004fea0003800000 */
[C---:B------:R-:W-:Y:S01]  /*eb40*/  VIADD R0, R7.reuse, 0x8 ;  /* 0x0000000807007836 */ /* 0x040fe20000000000 */
[----:B------:R-:W-:Y:S01]  /*eb50*/  ULDC UR4, c[0x0][0xac8] ;  /* 0x0002b20000047ab9 */ /* 0x000fe20000000800 */
[C---:B------:R-:W-:Y:S01]  /*eb60*/  VIADD R6, R7.reuse, 0x10 ;  /* 0x0000001007067836 */ /* 0x040fe20000000000 */
[C---:B------:R-:W-:Y:S01]  /*eb70*/  ISETP.GE.AND P2, PT, R7.reuse, UR4, PT ;  /* 0x0000000407007c0c */ /* 0x040fe2000bf46270 */
[C---:B------:R-:W-:Y:S01]  /*eb80*/  VIADD R10, R7.reuse, 0x18 ;  /* 0x00000018070a7836 */ /* 0x040fe20000000000 */
[----:B------:R-:W-:Y:S01]  /*eb90*/  ISETP.GE.AND P3, PT, R0, UR4, PT ;  /* 0x0000000400007c0c */ /* 0x000fe2000bf66270 */
[C---:B------:R-:W-:Y:S01]  /*eba0*/  VIADD R11, R7.reuse, 0x28 ;  /* 0x00000028070b7836 */ /* 0x040fe20000000000 */
[----:B------:R-:W-:Y:S01]  /*ebb0*/  ISETP.GE.AND P0, PT, R6, UR4, PT ;  /* 0x0000000406007c0c */ /* 0x000fe2000bf06270 */
[----:B------:R-:W-:Y:S01]  /*ebc0*/  ULDC.64 UR6, c[0x0][0x208] ;  /* 0x0000820000067ab9 */ /* 0x000fe20000000a00 */
[----:B------:R-:W-:Y:S01]  /*ebd0*/  ISETP.GE.AND P1, PT, R10, UR4, PT ;  /* 0x000000040a007c0c */ /* 0x000fe2000bf26270 */
[----:B------:R-:W-:-:S02]  /*ebe0*/  VIADD R12, R7, 0x30 ;  /* 0x00000030070c7836 */ /* 0x000fc40000000000 */
[C---:B------:R-:W-:Y:S02]  /*ebf0*/  VIADD R13, R7.reuse, 0x38 ;  /* 0x00000038070d7836 */ /* 0x040fe40000000000 */
[C---:B------:R-:W-:Y:S01]  /*ec00*/  VIADD R14, R7.reuse, 0x40 ;  /* 0x00000040070e7836 */ /* 0x040fe20000000000 */
[----:B------:R-:W-:Y:S01]  /*ec10*/  ISETP.GE.AND P4, PT, R12, UR4, PT ;  /* 0x000000040c007c0c */ /* 0x000fe2000bf86270 */
[--C-:B01-34-:R-:W-:Y:S01]  /*ec20*/  @!P2 IMAD.WIDE R4, R7, 0x4, R2.reuse ;  /* 0x000000040704a825 */ /* 0x11bfe200078e0202 */
[----:B------:R-:W-:Y:S02]  /*ec30*/  ISETP.GE.AND P5, PT, R13, UR4, PT ;  /* 0x000000040d007c0c */ /* 0x000fe4000bfa6270 */
[----:B------:R-:W-:Y:S01]  /*ec40*/  @!P3 LEA.HI R0, R0, R0, RZ, 0x1 ;  /* 0x000000000000b211 */ /* 0x000fe200078f08ff */
[C---:B------:R-:W-:Y:S01]  /*ec50*/  VIADD R16, R7.reuse, 0x48 ;  /* 0x0000004807107836 */ /* 0x040fe20000000000 */
[----:B------:R0:W-:Y:S01]  /*ec60*/  @!P2 ST.E.64 desc[UR6][R4.64], R26 ;  /* 0x0000001a0400a985 */ /* 0x0001e2000c101b06 */
[----:B------:R-:W-:Y:S01]  /*ec70*/  ISETP.GE.AND P6, PT, R14, UR4, PT ;  /* 0x000000040e007c0c */ /* 0x000fe2000bfc6270 */
[C---:B------:R-:W-:Y:S01]  /*ec80*/  VIADD R18, R7.reuse, 0x50 ;  /* 0x0000005007127836 */ /* 0x040fe20000000000 */
[----:B------:R-:W-:Y:S01]  /*ec90*/  @!P3 LOP3.LUT R9, R0, 0xfffffffe, RZ, 0xc0, !PT ;  /* 0xfffffffe0009b812 */ /* 0x000fe200078ec0ff */
[C---:B------:R-:W-:Y:S01]  /*eca0*/  VIADD R0, R7.reuse, 0x20 ;  /* 0x0000002007007836 */ /* 0x040fe20000000000 */
[----:B------:R-:W-:Y:S01]  /*ecb0*/  @!P0 LEA.HI R6, R6, R6, RZ, 0x1 ;  /* 0x0000000606068211 */ /* 0x000fe200078f08ff */
[----:B------:R-:W-:Y:S01]  /*ecc0*/  VIADD R20, R7, 0x70 ;  /* 0x0000007007147836 */ /* 0x000fe20000000000 */
[----:B------:R-:W-:Y:S01]  /*ecd0*/  @!P1 LEA.HI R10, R10, R10, RZ, 0x1 ;  /* 0x0000000a0a0a9211 */ /* 0x000fe200078f08ff */
[----:B------:R-:W-:Y:S01]  /*ece0*/  @!P3 IMAD.WIDE R8, R9, 0x4, R2 ;  /* 0x000000040908b825 */ /* 0x000fe200078e0202 */
[----:B------:R-:W-:-:S02]  /*ecf0*/  ISETP.GE.AND P2, PT, R0, UR4, PT ;  /* 0x0000000400007c0c */ /* 0x000fc4000bf46270 */
[----:B------:R-:W-:Y:S02]  /*ed00*/  @!P4 LEA.HI R12, R12, R12, RZ, 0x1 ;  /* 0x0000000c0c0cc211 */ /* 0x000fe400078f08ff */
[----:B------:R1:W-:Y:S01]  /*ed10*/  @!P3 ST.E.64 desc[UR6][R8.64], R30 ;  /* 0x0000001e0800b985 */ /* 0x0003e2000c101b06 */
[----:B------:R-:W-:Y:S02]  /*ed20*/  ISETP.GE.AND P3, PT, R11, UR4, PT ;  /* 0x000000040b007c0c */ /* 0x000fe4000bf66270 */
[----:B0-----:R-:W-:Y:S02]  /*ed30*/  @!P0 LOP3.LUT R5, R6, 0xfffffffe, RZ, 0xc0, !PT ;  /* 0xfffffffe06058812 */ /* 0x001fe400078ec0ff */
[----:B------:R-:W-:Y:S02]  /*ed40*/  @!P6 LEA.HI R14, R14, R14, RZ, 0x1 ;  /* 0x0000000e0e0ee211 */ /* 0x000fe400078f08ff */
[----:B------:R-:W-:Y:S01]  /*ed50*/  @!P4 LOP3.LUT R15, R12, 0xfffffffe, RZ, 0xc0, !PT ;  /* 0xfffffffe0c0fc812 */ /* 0x000fe200078ec0ff */
[----:B------:R-:W-:Y:S01]  /*ed60*/  @!P0 IMAD.WIDE R4, R5, 0x4, R2 ;  /* 0x0000000405048825 */ /* 0x000fe200078e0202 */
[----:B------:R-:W-:-:S02]  /*ed70*/  @!P2 LEA.HI R0, R0, R0, RZ, 0x1 ;  /* 0x000000000000a211 */ /* 0x000fc400078f08ff */
[----:B------:R-:W-:Y:S02]  /*ed80*/  @!P6 LOP3.LUT R21, R14, 0xfffffffe, RZ, 0xc0, !PT ;  /* 0xfffffffe0e15e812 */ /* 0x000fe400078ec0ff */
        /* <DEDUP_REMOVED lines=20> */
[--C-:B------:R-:W-:Y:S01]  /*eed0*/  @!P5 IMAD.WIDE R12, R17, 0x4, R2.reuse ;  /* 0x00000004110cd825 */ /* 0x100fe200078e0202 */
[----:B------:R1:W-:Y:S01]  /*eee0*/  @!P3 ST.E.64 desc[UR6][R8.64], R46 ;  /* 0x0000002e0800b985 */ /* 0x0003e2000c101b06 */
[----:B0-----:R-:W-:Y:S02]  /*eef0*/  @!P1 LOP3.LUT R5, R16, 0xfffffffe, RZ, 0xc0, !PT ;  /* 0xfffffffe10059812 */ /* 0x001fe400078ec0ff */
[C---:B------:R-:W-:Y:S01]  /*ef00*/  VIADD R6, R7.reuse, 0x60 ;  /* 0x0000006007067836 */ /* 0x040fe20000000000 */
[----:B------:R0:W-:Y:S01]  /*ef10*/  @!P4 ST.E.64 desc[UR6][R10.64], R50 ;  /* 0x000000320a00c985 */ /* 0x0001e2000c101b06 */
[C---:B------:R-:W-:Y:S01]  /*ef20*/  VIADD R17, R7.reuse, 0x68 ;  /* 0x0000006807117836 */ /* 0x040fe20000000000 */
[----:B------:R-:W-:Y:S01]  /*ef30*/  ISETP.GE.AND P4, PT, R20, UR4, PT ;  /* 0x0000000414007c0c */ /* 0x000fe2000bf86270 */
[----:B------:R-:W-:Y:S01]  /*ef40*/  VIADD R21, R7, 0x78 ;  /* 0x0000007807157836 */ /* 0x000fe20000000000 */
[----:B------:R-:W-:Y:S01]  /*ef50*/  @!P5 ST.E.64 desc[UR6][R12.64], R54 ;  /* 0x000000360c00d985 */ /* 0x000fe2000c101b06 */
[----:B------:R-:W-:Y:S01]  /*ef60*/  @!P2 LEA.HI R0, R0, R0, RZ, 0x1 ;  /* 0x000000000000a211 */ /* 0x000fe200078f08ff */
[----:B------:R-:W-:Y:S01]  /*ef70*/  @!P1 IMAD.WIDE R4, R5, 0x4, R2 ;  /* 0x0000000405049825 */ /* 0x000fe200078e0202 */
[----:B------:R-:W-:Y:S01]  /*ef80*/  ISETP.GE.AND P5, PT, R17, UR4, PT ;  /* 0x0000000411007c0c */ /* 0x000fe2000bfa6270 */
[----:B------:R-:W-:Y:S01]  /*ef90*/  @!P6 ST.E.64 desc[UR6][R14.64], R58 ;  /* 0x0000003a0e00e985 */ /* 0x000fe2000c101b06 */
[----:B------:R-:W-:Y:S01]  /*efa0*/  ISETP.GE.AND P6, PT, R6, UR4, PT ;  /* 0x0000000406007c0c */ /* 0x000fe2000bfc6270 */
[----:B------:R-:W-:Y:S01]  /*efb0*/  VIADD R16, R7, 0x80 ;  /* 0x0000008007107836 */ /* 0x000fe20000000000 */
[----:B------:R-:W-:Y:S01]  /*efc0*/  ISETP.GE.AND P3, PT, R21, UR4, PT ;  /* 0x0000000415007c0c */ /* 0x000fe2000bf66270 */
[----:B------:R2:W-:Y:S01]  /*efd0*/  @!P1 ST.E.64 desc[UR6][R4.64], R62 ;  /* 0x0000003e04009985 */ /* 0x0005e2000c101b06 */
[----:B-1----:R-:W-:Y:S01]  /*efe0*/  @!P0 LOP3.LUT R9, R18, 0xfffffffe, RZ, 0xc0, !PT ;  /* 0xfffffffe12098812 */ /* 0x002fe200078ec0ff */
[----:B------:R-:W-:Y:S01]  /*eff0*/  VIADD R18, R7, 0x88 ;  /* 0x0000008807127836 */ /* 0x000fe20000000000 */
[----:B------:R-:W-:-:S02]  /*f000*/  @!P4 LEA.HI R20, R20, R20, RZ, 0x1 ;  /* 0x000000141414c211 */ /* 0x000fc400078f08ff */
[----:B0-----:R-:W-:Y:S01]  /*f010*/  @!P2 LOP3.LUT R11, R0, 0xfffffffe, RZ, 0xc0, !PT ;  /* 0xfffffffe000ba812 */ /* 0x001fe200078ec0ff */
[--C-:B------:R-:W-:Y:S01]  /*f020*/  @!P0 IMAD.WIDE R8, R9, 0x4, R2.reuse ;  /* 0x0000000409088825 */ /* 0x100fe200078e0202 */
[----:B------:R-:W-:Y:S02]  /*f030*/  ISETP.GE.AND P1, PT, R18, UR4, PT ;  /* 0x0000000412007c0c */ /* 0x000fe4000bf26270 */
[----:B------:R-:W-:Y:S01]  /*f040*/  @!P5 LEA.HI R17, R17, R17, RZ, 0x1 ;  /* 0x000000111111d211 */ /* 0x000fe200078f08ff */
[----:B------:R-:W-:Y:S01]  /*f050*/  VIADD R0, R7, 0x90 ;  /* 0x0000009007007836 */ /* 0x000fe20000000000 */
[----:B------:R-:W-:Y:S01]  /*f060*/  @!P6 LEA.HI R6, R6, R6, RZ, 0x1 ;  /* 0x000000060606e211 */ /* 0x000fe200078f08ff */
[----:B------:R0:W-:Y:S01]  /*f070*/  @!P0 ST.E.64 desc[UR6][R8.64], R66 ;  /* 0x0000004208008985 */ /* 0x0001e2000c101b06 */
[----:B------:R-:W-:Y:S01]  /*f080*/  @!P3 LEA.HI R21, R21, R21, RZ, 0x1 ;  /* 0x000000151515b211 */ /* 0x000fe200078f08ff */
[----:B--2---:R-:W-:Y:S01]  /*f090*/  @!P2 IMAD.WIDE R4, R11, 0x4, R2 ;  /* 0x000000040b04a825 */ /* 0x004fe200078e0202 */
[----:B------:R-:W-:-:S02]  /*f0a0*/  @!P6 LOP3.LUT R13, R6, 0xfffffffe, RZ, 0xc0, !PT ;  /* 0xfffffffe060de812 */ /* 0x000fc400078ec0ff */
[----:B------:R-:W-:Y:S01]  /*f0b0*/  @!P5 LOP3.LUT R17, R17, 0xfffffffe, RZ, 0xc0, !PT ;  /* 0xfffffffe1111d812 */ /* 0x000fe200078ec0ff */
[----:B------:R-:W-:Y:S01]  /*f0c0*/  VIADD R6, R7, 0x98 ;  /* 0x0000009807067836 */ /* 0x000fe20000000000 */
[----:B------:R-:W-:Y:S01]  /*f0d0*/  @!P4 LOP3.LUT R15, R20, 0xfffffffe, RZ, 0xc0, !PT ;  /* 0xfffffffe140fc812 */ /* 0x000fe200078ec0ff */
[----:B------:R1:W-:Y:S01]  /*f0e0*/  @!P2 ST.E.64 desc[UR6][R4.64], R70 ;  /* 0x000000460400a985 */ /* 0x0003e2000c101b06 */
[----:B------:R-:W-:Y:S01]  /*f0f0*/  @!P3 LOP3.LUT R21, R21, 0xfffffffe, RZ, 0xc0, !PT ;  /* 0xfffffffe1515b812 */ /* 0x000fe200078ec0ff */
[--C-:B------:R-:W-:Y:S01]  /*f100*/  @!P5 IMAD.WIDE R10, R17, 0x4, R2.reuse ;  /* 0x00000004110ad825 */ /* 0x100fe200078e0202 */
[----:B------:R-:W-:Y:S02]  /*f110*/  ISETP.GE.AND P0, PT, R16, UR4, PT ;  /* 0x0000000410007c0c */ /* 0x000fe4000bf06270 */
[----:B------:R-:W-:Y:S01]  /*f120*/  ISETP.GE.AND P2, PT, R0, UR4, PT ;  /* 0x0000000400007c0c */ /* 0x000fe2000bf46270 */
[----:B0-----:R-:W-:Y:S01]  /*f130*/  @!P6 IMAD.WIDE R8, R13, 0x4, R2 ;  /* 0x000000040d08e825 */ /* 0x001fe200078e0202 */
[----:B------:R-:W-:-:S03]  /*f140*/  @!P1 LEA.HI R18, R18, R18, RZ, 0x1 ;  /* 0x0000001212129211 */ /* 0x000fc600078f08ff */
[--C-:B------:R-:W-:Y:S01]  /*f150*/  @!P4 IMAD.WIDE R12, R15, 0x4, R2.reuse ;  /* 0x000000040f0cc825 */ /* 0x100fe200078e0202 */
[----:B------:R0:W-:Y:S03]  /*f160*/  @!P6 ST.E.64 desc[UR6][R8.64], R74 ;  /* 0x0000004a0800e985 */ /* 0x0001e6000c101b06 */
[--C-:B------:R-:W-:Y:S01]  /*f170*/  @!P3 IMAD.WIDE R14, R21, 0x4, R2.reuse ;  /* 0x00000004150eb825 */ /* 0x100fe200078e0202 */
[----:B------:R2:W-:Y:S01]  /*f180*/  @!P5 ST.E.64 desc[UR6][R10.64], R78 ;  /* 0x0000004e0a00d985 */ /* 0x0005e2000c101b06 */
[----:B------:R-:W-:Y:S02]  /*f190*/  @!P0 LEA.HI R16, R16, R16, RZ, 0x1 ;  /* 0x0000001010108211 */ /* 0x000fe400078f08ff */
[C---:B------:R-:W-:Y:S01]  /*f1a0*/  VIADD R17, R7.reuse, 0xa0 ;  /* 0x000000a007117836 */ /* 0x040fe20000000000 */
[----:B------:R3:W-:Y:S01]  /*f1b0*/  @!P4 ST.E.64 desc[UR6][R12.64], R82 ;  /* 0x000000520c00c985 */ /* 0x0007e2000c101b06 */
[C---:B------:R-:W-:Y:S01]  /*f1c0*/  VIADD R20, R7.reuse, 0xa8 ;  /* 0x000000a807147836 */ /* 0x040fe20000000000 */
[----:B-1----:R-:W-:Y:S01]  /*f1d0*/  @!P0 LOP3.LUT R5, R16, 0xfffffffe, RZ, 0xc0, !PT ;  /* 0xfffffffe10058812 */ /* 0x002fe200078ec0ff */
[C---:B------:R-:W-:Y:S01]  /*f1e0*/  VIADD R21, R7.reuse, 0xb0 ;  /* 0x000000b007157836 */ /* 0x040fe20000000000 */
[----:B------:R-:W-:Y:S01]  /*f1f0*/  @!P3 ST.E.64 desc[UR6][R14.64], R86 ;  /* 0x000000560e00b985 */ /* 0x000fe2000c101b06 */
[----:B------:R-:W-:Y:S01]  /*f200*/  ISETP.GE.AND P3, PT, R6, UR4, PT ;  /* 0x0000000406007c0c */ /* 0x000fe2000bf66270 */
[----:B------:R-:W-:Y:S01]  /*f210*/  VIADD R7, R7, 0xb8 ;  /* 0x000000b807077836 */ /* 0x000fe20000000000 */
[----:B------:R-:W-:Y:S01]  /*f220*/  ISETP.GE.AND P4, PT, R17, UR4, PT ;  /* 0x0000000411007c0c */ /* 0x000fe2000bf86270 */
[----:B------:R-:W-:Y:S01]  /*f230*/  @!P0 IMAD.WIDE R4, R5, 0x4, R2 ;  /* 0x0000000405048825 */ /* 0x000fe200078e0202 */
[----:B------:R-:W-:-:S02]  /*f240*/  ISETP.GE.AND P5, PT, R20, UR4, PT ;  /* 0x0000000414007c0c */ /* 0x000fc4000bfa6270 */
[----:B------:R-:W-:Y:S02]  /*f250*/  ISETP.GE.AND P6, PT, R21, UR4, PT ;  /* 0x0000000415007c0c */ /* 0x000fe4000bfc6270 */
[----:B0-----:R-:W-:Y:S01]  /*f260*/  @!P1 LOP3.LUT R9, R18, 0xfffffffe, RZ, 0xc0, !PT ;  /* 0xfffffffe12099812 */ /* 0x001fe200078ec0ff */
[----:B------:R0:W-:Y:S01]  /*f270*/  @!P0 ST.E.64 desc[UR6][R4.64], R90 ;  /* 0x0000005a04008985 */ /* 0x0001e2000c101b06 */
[----:B------:R-:W-:Y:S02]  /*f280*/  @!P2 LEA.HI R0, R0, R0, RZ, 0x1 ;  /* 0x000000000000a211 */ /* 0x000fe400078f08ff */
[----:B------:R-:W-:Y:S01]  /*f290*/  ISETP.GE.AND P0, PT, R7, UR4, PT ;  /* 0x0000000407007c0c */ /* 0x000fe2000bf06270 */
[----:B------:R-:W-:Y:S01]  /*f2a0*/  @!P1 IMAD.WIDE R8, R9, 0x4, R2 ;  /* 0x0000000409089825 */ /* 0x000fe200078e0202 */
[----:B------:R-:W-:Y:S02]  /*f2b0*/  @!P3 LEA.HI R6, R6, R6, RZ, 0x1 ;  /* 0x000000060606b211 */ /* 0x000fe400078f08ff */
[----:B------:R-:W-:-:S02]  /*f2c0*/  @!P4 LEA.HI R17, R17, R17, RZ, 0x1 ;  /* 0x000000111111c211 */ /* 0x000fc400078f08ff */
[----:B------:R-:W-:Y:S01]  /*f2d0*/  @!P5 LEA.HI R20, R20, R20, RZ, 0x1 ;  /* 0x000000141414d211 */ /* 0x000fe200078f08ff */
[----:B------:R1:W-:Y:S01]  /*f2e0*/  @!P1 ST.E.64 desc[UR6][R8.64], R94 ;  /* 0x0000005e08009985 */ /* 0x0003e2000c101b06 */
[----:B------:R-:W-:Y:S02]  /*f2f0*/  @!P6 LEA.HI R21, R21, R21, RZ, 0x1 ;  /* 0x000000151515e211 */ /* 0x000fe400078f08ff */
[----:B--2---:R-:W-:Y:S02]  /*f300*/  @!P2 LOP3.LUT R11, R0, 0xfffffffe, RZ, 0xc0, !PT ;  /* 0xfffffffe000ba812 */ /* 0x004fe400078ec0ff */
[----:B---3--:R-:W-:Y:S02]  /*f310*/  @!P3 LOP3.LUT R13, R6, 0xfffffffe, RZ, 0xc0, !PT ;  /* 0xfffffffe060db812 */ /* 0x008fe400078ec0ff */
[----:B------:R-:W-:Y:S01]  /*f320*/  @!P4 LOP3.LUT R17, R17, 0xfffffffe, RZ, 0xc0, !PT ;  /* 0xfffffffe1111c812 */ /* 0x000fe200078ec0ff */
[----:B0-----:R-:W-:Y:S01]  /*f330*/  @!P2 IMAD.WIDE R4, R11, 0x4, R2 ;  /* 0x000000040b04a825 */ /* 0x001fe200078e0202 */
[----:B------:R-:W-:-:S02]  /*f340*/  @!P5 LOP3.LUT R15, R20, 0xfffffffe, RZ, 0xc0, !PT ;  /* 0xfffffffe140fd812 */ /* 0x000fc400078ec0ff */
[----:B------:R-:W-:Y:S01]  /*f350*/  @!P6 LOP3.LUT R21, R21, 0xfffffffe, RZ, 0xc0, !PT ;  /* 0xfffffffe1515e812 */ /* 0x000fe200078ec0ff */
[--C-:B------:R-:W-:Y:S01]  /*f360*/  @!P4 IMAD.WIDE R10, R17, 0x4, R2.reuse ;  /* 0x00000004110ac825 */ /* 0x100fe200078e0202 */
[----:B------:R2:W-:Y:S03]  /*f370*/  @!P2 ST.E.64 desc[UR6][R4.64], R98 ;  /* 0x000000620400a985 */ /* 0x0005e6000c101b06 */
[----:B-1----:R-:W-:-:S04]  /*f380*/  @!P3 IMAD.WIDE R8, R13, 0x4, R2 ;  /* 0x000000040d08b825 */ /* 0x002fc800078e0202 */
[--C-:B------:R-:W-:Y:S01]  /*f390*/  @!P5 IMAD.WIDE R12, R15, 0x4, R2.reuse ;  /* 0x000000040f0cd825 */ /* 0x100fe200078e0202 */
[----:B------:R2:W-:Y:S03]  /*f3a0*/  @!P3 ST.E.64 desc[UR6][R8.64], R102 ;  /* 0x000000660800b985 */ /* 0x0005e6000c101b06 */
[----:B------:R-:W-:Y:S01]  /*f3b0*/  @!P6 IMAD.WIDE R14, R21, 0x4, R2 ;  /* 0x00000004150ee825 */ /* 0x000fe200078e0202 */
[----:B------:R2:W-:Y:S04]  /*f3c0*/  @!P4 ST.E.64 desc[UR6][R10.64], R106 ;  /* 0x0000006a0a00c985 */ /* 0x0005e8000c101b06 */
        /* <DEDUP_REMOVED lines=9> */
.L_x_995:
        /* <DEDUP_REMOVED lines=31> */
[----:B------:R-:W-:-:S02]  /*f650*/  IMAD.U32 R3, RZ, RZ, UR6 ;  /* 0x00000006ff037e24 */ /* 0x000fc4000f8e00ff */
[C---:B-1----:R-:W-:Y:S02]  /*f660*/  IMAD R12, R10.reuse, UR8, RZ ;  /* 0x000000080a0c7c24 */ /* 0x042fe4000f8e02ff */
[----:B------:R-:W-:-:S03]  /*f670*/  IMAD.WIDE.U32 R2, R10, UR7, R2 ;  /* 0x000000070a027c25 */ /* 0x000fc6000f8e0002 */
[----:B------:R-:W0:Y:S01]  /*f680*/  LDC R8, c[0x0][0xc50] ;  /* 0x00031400ff087b82 */ /* 0x000e220000000800 */
[----:B--2---:R-:W-:-:S04]  /*f690*/  @P0 IMAD.HI.U32 R4, R0, R7, RZ ;  /* 0x0000000700040227 */ /* 0x004fc800078e00ff */
[----:B------:R-:W-:Y:S02]  /*f6a0*/  IMAD R7, RZ, RZ, -UR11 ;  /* 0x8000000bff077e24 */ /* 0x000fe4000f8e02ff */
[----:B------:R-:W-:Y:S01]  /*f6b0*/  IMAD R11, R11, UR7, R12 ;  /* 0x000000070b0b7c24 */ /* 0x000fe2000f8e020c */
        /* <DEDUP_REMOVED lines=24> */
.L_x_914:
        /* <DEDUP_REMOVED lines=18> */
.L_x_998:
[----:B------:R-:W-:Y:S01]  /*f960*/  ULDC UR7, c[0x0][0xc50] ;  /* 0x0003140000077ab9 */ /* 0x000fe20000000800 */
[----:B------:R-:W-:Y:S01]  /*f970*/  UMOV UR36, UR6 ;  /* 0x0000000600247c82 */ /* 0x000fe20008000000 */
[----:B------:R-:W-:-:S11]  /*f980*/  UISETP.NE.AND UP0, UPT, UR7, 0x1, UPT ;  /* 0x000000010700788c */ /* 0x000fd6000bf05270 */
[----:B------:R-:W-:Y:S01]  /*f990*/  @UP0 ULDC UR4, c[0x0][0xc54] ;  /* 0x0003150000040ab9 */ /* 0x000fe20000000800 */
[----:B------:R-:W-:Y:S01]  /*f9a0*/  @UP0 ULDC UR8, c[0x0][0xc58] ;  /* 0x0003160000080ab9 */ /* 0x000fe20000000800 */
[----:B------:R-:W-:-:S04]  /*f9b0*/  UIMAD.WIDE.U32 UR4, UR6, UR4, URZ ;  /* 0x00000004060472a5 */ /* 0x000fc8000f8e003f */
[----:B------:R-:W-:-:S12]  /*f9c0*/  @UP0 USHF.R.U32.HI UR36, URZ, UR8, UR5 ;  /* 0x000000083f240299 */ /* 0x000fd80008011605 */
.L_x_999:
[----:B------:R-:W-:Y:S01]  /*f9d0*/  ISETP.GE.AND P0, PT, R19, RZ, PT ;  /* 0x000000ff1300720c */ /* 0x000fe20003f06270 */
[----:B------:R-:W-:Y:S01]  /*f9e0*/  UIADD3 UR44, -UR36, URZ, URZ ;  /* 0x0000003f242c7290 */ /* 0x000fe2000fffe13f */
[----:B------:R-:W-:Y:S02]  /*f9f0*/  IMAD.MOV.U32 R10, RZ, RZ, 0x1 ;  /* 0x00000001ff0a7424 */ /* 0x000fe400078e00ff */
[----:B------:R-:W-:Y:S01]  /*fa00*/  IMAD.MOV.U32 R0, RZ, RZ, RZ ;  /* 0x000000ffff007224 */ /* 0x000fe200078e00ff */
[----:B------:R-:W-:Y:S01]  /*fa10*/  UIMAD UR44, UR7, UR44, UR6 ;  /* 0x0000002c072c72a4 */ /* 0x000fe2000f8e0206 */
[----:B------:R-:W-:-:S07]  /*fa20*/  IMAD.MOV.U32 R3, RZ, RZ, 0x1 ;  /* 0x00000001ff037424 */ /* 0x000fce00078e00ff */
[----:B------:R-:W-:Y:S05]  /*fa30*/  @!P0 BRA `(.L_x_1000) ;  /* 0x00000040004c8947 */ /* 0x000fea0003800000 */
[----:B------:R-:W0:Y:S01]  /*fa40*/  S2UR UR45, SR_CTAID.X ;  /* 0x00000000002d79c3 */ /* 0x000e220000002500 */
[----:B------:R-:W-:Y:S01]  /*fa50*/  ULDC UR6, c[0x0][0x448] ;  /* 0x0001120000067ab9 */ /* 0x000fe20000000800 */
[----:B------:R-:W-:Y:S01]  /*fa60*/  ULDC.64 UR4, c[0x0][0x418] ;  /* 0x0001060000047ab9 */ /* 0x000fe20000000a00 */
[----:B------:R-:W-:Y:S02]  /*fa70*/  UISETP.NE.AND UP1, UPT, UR6, 0x1, UPT ;  /* 0x000000010600788c */ /* 0x000fe4000bf25270 */
[----:B------:R-:W-:Y:S01]  /*fa80*/  UISETP.NE.U32.AND UP0, UPT, UR4, URZ, UPT ;  /* 0x0000003f0400728c */ /* 0x000fe2000bf05070 */
[----:B------:R-:W-:Y:S02]  /*fa90*/  ULDC UR11, c[0x0][0x288] ;  /* 0x0000a200000b7ab9 */ /* 0x000fe40000000800 */
[----:B------:R-:W-:Y:S01]  /*faa0*/  ULDC UR4, c[0x0][0x424] ;  /* 0x0001090000047ab9 */ /* 0x000fe20000000800 */
[----:B------:R-:W-:Y:S01]  /*fab0*/  UISETP.NE.AND.EX UP0, UPT, UR5, URZ, UPT, UP0 ;  /* 0x0000003f0500728c */ /* 0x000fe2000bf05300 */
[----:B------:R-:W-:Y:S01]  /*fac0*/  ULDC UR12, c[0x0][0x2f0] ;  /* 0x0000bc00000c7ab9 */ /* 0x000fe20000000800 */
[----:B------:R-:W-:-:S02]  /*fad0*/  UIADD3 UR6, -UR11, 0x1, URZ ;  /* 0x000000010b067890 */ /* 0x000fc4000fffe13f */
[----:B------:R-:W-:Y:S01]  /*fae0*/  USEL UR10, UR4, 0x1, UP0 ;  /* 0x00000001040a7887 */ /* 0x000fe20008000000 */
[----:B------:R-:W-:Y:S02]  /*faf0*/  @UP1 ULDC UR13, c[0x0][0x450] ;  /* 0x00011400000d1ab9 */ /* 0x000fe40000000800 */
[----:B------:R-:W-:Y:S01]  /*fb00*/  @UP1 ULDC UR4, c[0x0][0x44c] ;  /* 0x0001130000041ab9 */ /* 0x000fe20000000800 */
[----:B------:R-:W-:Y:S02]  /*fb10*/  UIMAD UR7, UR10, UR12, 0x5f ;  /* 0x0000005f0a0774a4 */ /* 0x000fe4000f8e020c */
[----:B------:R-:W-:Y:S02]  /*fb20*/  UIMAD UR9, UR10, UR12, UR6 ;  /* 0x0000000c0a0972a4 */ /* 0x000fe4000f8e0206 */
[----:B------:R-:W-:Y:S02]  /*fb30*/  UIMAD.WIDE UR6, UR7, 0x2aaaaaab, URZ ;  /* 0x2aaaaaab070678a5 */ /* 0x000fe4000f8e023f */
[----:B0-----:R-:W-:-:S02]  /*fb40*/  USHF.L.U32 UR45, UR45, 0x7, URZ ;  /* 0x000000072d2d7899 */ /* 0x001fc4000800063f */
[----:B------:R-:W-:Y:S02]  /*fb50*/  USHF.R.U32.HI UR43, URZ, 0x1f, UR7 ;  /* 0x0000001f3f2b7899 */ /* 0x000fe40008011607 */
[----:B------:R-:W-:Y:S02]  /*fb60*/  UIADD3 UR8, UR45, 0x7f, URZ ;  /* 0x0000007f2d087890 */ /* 0x000fe4000fffe03f */
[----:B------:R-:W-:Y:S02]  /*fb70*/  ULEA.HI.SX32 UR43, UR7, UR43, 0x1c ;  /* 0x0000002b072b7291 */ /* 0x000fe4000f8fe23f */
[----:B------:R-:W-:-:S04]  /*fb80*/  UIMAD.WIDE.U32 UR4, UR8, UR4, URZ ;  /* 0x00000004080472a5 */ /* 0x000fc8000f8e003f */
[----:B------:R-:W-:-:S03]  /*fb90*/  @UP1 USHF.R.U32.HI UR8, URZ, UR13, UR5 ;  /* 0x0000000d3f081299 */ /* 0x000fc60008011605 */
[----:B------:R-:W-:Y:S01]  /*fba0*/  ULDC.64 UR4, c[0x0][0x9e0] ;  /* 0x0002780000047ab9 */ /* 0x000fe20000000a00 */
[----:B------:R-:W-:Y:S02]  /*fbb0*/  UIADD3 UR9, UR9, UR8, URZ ;  /* 0x0000000809097290 */ /* 0x000fe4000fffe03f */
[----:B------:R-:W-:Y:S02]  /*fbc0*/  UISETP.GE.AND UP0, UPT, UR5, 0x1, UPT ;  /* 0x000000010500788c */ /* 0x000fe4000bf06270 */
[----:B------:R-:W-:-:S04]  /*fbd0*/  UIADD3 UR4, UR9, UR4, URZ ;  /* 0x0000000409047290 */ /* 0x000fc8000fffe03f */
[----:B------:R-:W-:-:S13]  /*fbe0*/  PLOP3.LUT P1, PT, PT, PT, UP0, 0x80, 0x0 ;  /* 0x000000000000781c */ /* 0x000fda0003f2f008 */
[----:B------:R-:W-:Y:S05]  /*fbf0*/  @!P1 BRA `(.L_x_1001) ;  /* 0x0000000000449947 */ /* 0x000fea0003800000 */
        /* <DEDUP_REMOVED lines=10> */
.L_x_1002:
[----:B------:R-:W-:-:S11]  /*fca0*/  UISETP.NE.AND UP0, UPT, UR5, 0x1, UPT ;  /* 0x000000010500788c */ /* 0x000fd6000bf05270 */
[----:B------:R-:W-:Y:S02]  /*fcb0*/  @UP0 ULDC.64 UR14, c[0x0][0x9e8] ;  /* 0x00027a00000e0ab9 */ /* 0x000fe40000000a00 */
[----:B------:R-:W-:-:S04]  /*fcc0*/  UIMAD.WIDE.U32 UR6, UR8, UR14, URZ ;  /* 0x0000000e080672a5 */ /* 0x000fc8000f8e003f */
[----:B------:R-:W-:-:S12]  /*fcd0*/  @UP0 USHF.R.U32.HI UR8, URZ, UR15, UR7 ;  /* 0x0000000f3f080299 */ /* 0x000fd80008011607 */
.L_x_1003:
[----:B------:R-:W-:-:S04]  /*fce0*/  UIMAD UR8, UR8, UR5, UR5 ;  /* 0x00000005080872a4 */ /* 0x000fc8000f8e0205 */
[----:B------:R-:W-:-:S04]  /*fcf0*/  UISETP.LT.AND UP0, UPT, UR4, UR8, UPT ;  /* 0x000000080400728c */ /* 0x000fc8000bf01270 */
[----:B------:R-:W-:-:S12]  /*fd00*/  USEL UR4, UR4, UR8, UP0 ;  /* 0x0000000804047287 */ /* 0x000fd80008000000 */
.L_x_1001:
[----:B------:R-:W-:Y:S01]  /*fd10*/  UIADD3 UR6, UR4, 0x5f, URZ ;  /* 0x0000005f04067890 */ /* 0x000fe2000fffe03f */
[----:B------:R-:W-:Y:S01]  /*fd20*/  @UP1 ULDC UR8, c[0x0][0x44c] ;  /* 0x0001130000081ab9 */ /* 0x000fe20000000800 */
[----:B------:R-:W-:Y:S02]  /*fd30*/  @UP1 ULDC UR13, c[0x0][0x450] ;  /* 0x00011400000d1ab9 */ /* 0x000fe40000000800 */
[----:B------:R-:W-:Y:S02]  /*fd40*/  UIMAD.WIDE UR6, UR6, 0x2aaaaaab, URZ ;  /* 0x2aaaaaab060678a5 */ /* 0x000fe4000f8e023f */
[----:B------:R-:W-:Y:S02]  /*fd50*/  UIMAD.WIDE.U32 UR8, UR45, UR8, URZ ;  /* 0x000000082d0872a5 */ /* 0x000fe4000f8e003f */
[----:B------:R-:W-:Y:S01]  /*fd60*/  USHF.R.U32.HI UR42, URZ, 0x1f, UR7 ;  /* 0x0000001f3f2a7899 */ /* 0x000fe20008011607 */
[----:B------:R-:W-:Y:S01]  /*fd70*/  UMOV UR4, UR45 ;  /* 0x0000002d00047c82 */ /* 0x000fe20008000000 */
[----:B------:R-:W-:-:S02]  /*fd80*/  UIMAD UR10, UR10, UR12, -UR11 ;  /* 0x0000000c0a0a72a4 */ /* 0x000fc4000f8e0a0b */
[----:B------:R-:W-:Y:S02]  /*fd90*/  @UP1 USHF.R.U32.HI UR4, URZ, UR13, UR9 ;  /* 0x0000000d3f041299 */ /* 0x000fe40008011609 */
[----:B------:R-:W-:Y:S02]  /*fda0*/  ULEA.HI.SX32 UR42, UR7, UR42, 0x1c ;  /* 0x0000002a072a7291 */ /* 0x000fe4000f8fe23f */
[----:B------:R-:W-:Y:S02]  /*fdb0*/  UIADD3 UR4, UR10, UR4, URZ ;  /* 0x000000040a047290 */ /* 0x000fe4000fffe03f */
[----:B------:R-:W-:Y:S01]  /*fdc0*/  UISETP.LT.AND UP0, UPT, UR43, UR42, UPT ;  /* 0x0000002a2b00728c */ /* 0x000fe2000bf01270 */
[----:B------:R-:W-:Y:S02]  /*fdd0*/  ULDC UR8, c[0x0][0x9dc] ;  /* 0x0002770000087ab9 */ /* 0x000fe40000000800 */
[----:B------:R-:W-:Y:S02]  /*fde0*/  UIADD3 UR8, UR4, -UR8, URZ ;  /* 0x8000000804087290 */ /* 0x000fe4000fffe03f */
[----:B------:R-:W-:Y:S01]  /*fdf0*/  USEL UR12, UR43, UR42, UP0 ;  /* 0x0000002a2b0c7287 */ /* 0x000fe20008000000 */
[----:B------:R-:W-:Y:S11]  /*fe00*/  @!P1 BRA `(.L_x_1004) ;  /* 0x0000000000449947 */ /* 0x000ff60003800000 */
        /* <DEDUP_REMOVED lines=10> */
.L_x_1005:
[----:B------:R-:W-:-:S11]  /*feb0*/  UISETP.NE.AND UP0, UPT, UR5, 0x1, UPT ;  /* 0x000000010500788c */ /* 0x000fd6000bf05270 */
[----:B------:R-:W-:Y:S02]  /*fec0*/  @UP0 ULDC.64 UR10, c[0x0][0x9e8] ;  /* 0x00027a00000a0ab9 */ /* 0x000fe40000000a00 */
[----:B------:R-:W-:-:S04]  /*fed0*/  UIMAD.WIDE.U32 UR6, UR4, UR10, URZ ;  /* 0x0000000a040672a5 */ /* 0x000fc8000f8e003f */
[----:B------:R-:W-:-:S12]  /*fee0*/  @UP0 USHF.R.U32.HI UR4, URZ, UR11, UR7 ;  /* 0x0000000b3f040299 */ /* 0x000fd80008011607 */
.L_x_1006:
[----:B------:R-:W-:-:S04]  /*fef0*/  UIMAD UR4, UR4, UR5, URZ ;  /* 0x00000005040472a4 */ /* 0x000fc8000f8e023f */
[----:B------:R-:W-:-:S04]  /*ff00*/  UISETP.LT.AND UP0, UPT, UR8, UR4, UPT ;  /* 0x000000040800728c */ /* 0x000fc8000bf01270 */
[----:B------:R-:W-:-:S12]  /*ff10*/  USEL UR8, UR8, UR4, !UP0 ;  /* 0x0000000408087287 */ /* 0x000fd8000c000000 */
.L_x_1004:
[----:B------:R-:W-:Y:S02]  /*ff20*/  UIMAD.WIDE UR4, UR8, 0x2aaaaaab, URZ ;  /* 0x2aaaaaab080478a5 */ /* 0x000fe4000f8e023f */
[----:B------:R-:W-:Y:S02]  /*ff30*/  USHF.R.U32.HI UR10, URZ, 0x10, UR44 ;  /* 0x000000103f0a7899 */ /* 0x000fe4000801162c */
[----:B------:R-:W-:Y:S02]  /*ff40*/  USHF.R.U32.HI UR4, URZ, 0x1f, UR5 ;  /* 0x0000001f3f047899 */ /* 0x000fe40008011605 */
[----:B------:R-:W-:Y:S02]  /*ff50*/  ULOP3.LUT UR44, UR44, 0xffff, URZ, 0xc0, !UPT ;  /* 0x0000ffff2c2c7892 */ /* 0x000fe4000f8ec03f */
[----:B------:R-:W-:Y:S01]  /*ff60*/  ULEA.HI.SX32 UR4, UR5, UR4, 0x1c ;  /* 0x0000000405047291 */ /* 0x000fe2000f8fe23f */
[----:B------:R-:W-:-:S03]  /*ff70*/  UMOV UR41, URZ ;  /* 0x0000003f00297c82 */ /* 0x000fc60008000000 */
[----:B------:R-:W-:-:S04]  /*ff80*/  UISETP.LT.AND UP0, UPT, URZ, UR4, UPT ;  /* 0x000000043f00728c */ /* 0x000fc8000bf01270 */
[----:B------:R-:W-:Y:S02]  /*ff90*/  USEL UR40, URZ, UR4, !UP0 ;  /* 0x000000043f287287 */ /* 0x000fe4000c000000 */
[----:B------:R-:W-:Y:S02]  /*ffa0*/  UISETP.NE.AND UP0, UPT, UR10, URZ, UPT ;  /* 0x0000003f0a00728c */ /* 0x000fe4000bf05270 */
[----:B------:R-:W-:-:S06]  /*ffb0*/  UISETP.GT.AND UP1, UPT, UR12, UR40, UPT ;  /* 0x000000280c00728c */ /* 0x000fcc000bf24270 */
[----:B------:R-:W-:-:S03]  /*ffc0*/  PLOP3.LUT P0, PT, PT, PT, UP1, 0x80, 0x0 ;  /* 0x000000000000781c */ /* 0x000fc60003f0f018 */
[----:B------:R-:W-:-:S10]  /*ffd0*/  @!UP0 ULDC UR10, c[0x0][0x9f0] ;  /* 0x00027c00000a8ab9 */ /* 0x000fd40000000800 */
[----:B------:R-:W-:Y:S05]  /*ffe0*/  @!P0 BRA `(.L_x_1007) ;  /* 0x0000000000808947 */ /* 0x000fea0003800000 */
[----:B------:R-:W-:Y:S01]  /*fff0*/  IMAD.U32 R3, RZ, RZ, UR10 ;  /* 0x0000000aff037e24 */ /* 0x000fe2000f8e00ff */
[----:B------:R-:W-:-:S04]  /*10000*/  UIADD3 UR4, UR10, -0x1, UR12 ;  /* 0xffffffff0a047890 */ /* 0x000fc8000fffe00c */
[-C--:B------:R-:W-:Y:S01]  /*10010*/  IABS R0, R3.reuse ;  /* 0x0000000300007213 */ /* 0x080fe20000000000 */
[----:B------:R-:W-:Y:S01]  /*10020*/  UIADD3 UR6, -UR40, UR4, URZ ;  /* 0x0000000428067290 */ /* 0x000fe2000fffe13f */
[----:B------:R-:W-:Y:S02]  /*10030*/  IABS R3, R3 ;  /* 0x0000000300037213 */ /* 0x000fe40000000000 */
[----:B------:R-:W-:Y:S01]  /*10040*/  R2UR UR11, R0 ;  /* 0x00000000000b72ca */ /* 0x000fe200000e0000 */
[----:B------:R-:W-:Y:S02]  /*10050*/  UMOV UR4, URZ ;  /* 0x0000003f00047c82 */ /* 0x000fe40008000000 */
[----:B------:R-:W-:-:S05]  /*10060*/  IMAD.MOV R3, RZ, RZ, -R3 ;  /* 0x000000ffff037224 */ /* 0x000fca00078e0a03 */
[----:B------:R-:W-:-:S05]  /*10070*/  R2UR UR9, R3 ;  /* 0x00000000030972ca */ /* 0x000fca00000e0000 */
[----:B------:R-:W0:Y:S08]  /*10080*/  I2F.RP R0, UR11 ;  /* 0x0000000b00007d06 */ /* 0x000e300008209400 */
[----:B0-----:R-:W0:Y:S02]  /*10090*/  MUFU.RCP R0, R0 ;  /* 0x0000000000007308 */ /* 0x001e240000001000 */
[----:B0-----:R-:W-:Y:S01]  /*100a0*/  VIADD R2, R0, 0xffffffe ;  /* 0x0ffffffe00027836 */ /* 0x001fe20000000000 */
[----:B------:R-:W-:Y:S01]  /*100b0*/  IABS R0, UR6 ;  /* 0x0000000600007c13 */ /* 0x000fe20008000000 */
[----:B------:R-:W-:-:S03]  /*100c0*/  ULOP3.LUT UR6, UR6, UR10, URZ, 0x3c, !UPT ;  /* 0x0000000a06067292 */ /* 0x000fc6000f8e3c3f */
[----:B------:R-:W-:Y:S01]  /*100d0*/  R2UR UR8, R0 ;  /* 0x00000000000872ca */ /* 0x000fe200000e0000 */
[----:B------:R-:W0:Y:S02]  /*100e0*/  F2I.FTZ.U32.TRUNC.NTZ R2, R2 ;  /* 0x0000000200027305 */ /* 0x000e24000021f000 */
        /* <DEDUP_REMOVED lines=16> */
.L_x_1007:
[----:B------:R-:W-:Y:S01]  /*101f0*/  UIMAD UR39, UR44, UR41, UR40 ;  /* 0x000000292c2772a4 */ /* 0x000fe2000f8e0228 */
[----:B------:R-:W-:Y:S02]  /*10200*/  IMAD.U32 R0, RZ, RZ, UR12 ;  /* 0x0000000cff007e24 */ /* 0x000fe4000f8e00ff */
[----:B------:R-:W-:-:S03]  /*10210*/  IMAD.MOV.U32 R10, RZ, RZ, 0x1 ;  /* 0x00000001ff0a7424 */ /* 0x000fc600078e00ff */
        /* <DEDUP_REMOVED lines=30> */
.L_x_1008:
        /* <DEDUP_REMOVED lines=20> */
.L_x_1010:
        /* <DEDUP_REMOVED lines=15> */
.L_x_1009:
        /* <DEDUP_REMOVED lines=22> */
.L_x_1095:
        /* <DEDUP_REMOVED lines=8> */
.L_x_1098:
        /* <DEDUP_REMOVED lines=15> */
[----:B------:R-:W-:-:S04]  /*10900*/  IMAD.WIDE.U32 R2, R19, UR4, R2 ;  /* 0x0000000413027c25 */ /* 0x000fc8000f8e0002 */
[----:B------:R-:W-:Y:S01]  /*10910*/  IMAD.IADD R3, R3, 0x1, R7 ;  /* 0x0000000103037824 */ /* 0x000fe200078e0207 */
[----:B------:R-:W-:-:S04]  /*10920*/  LEA R4, P0, R2, R4, 0x2 ;  /* 0x0000000402047211 */ /* 0x000fc800078010ff */
[----:B------:R-:W-:-:S05]  /*10930*/  LEA.HI.X R5, R2, R5, R3, 0x2, P0 ;  /* 0x0000000502057211 */ /* 0x000fca00000f1403 */
[----:B------:R2:W5:Y:S01]  /*10940*/  LDG.E R16, desc[UR6][R4.64] ;  /* 0x0000000604107981 */ /* 0x000562000c1e1900 */
[----:B------:R-:W-:-:S04]  /*10950*/  IMAD.MOV R3, RZ, RZ, -R0 ;  /* 0x000000ffff037224 */ /* 0x000fc800078e0a00 */
[----:B------:R-:W-:-:S07]  /*10960*/  IMAD R18, R6, R3, R18 ;  /* 0x0000000306127224 */ /* 0x000fce00078e0212 */
.L_x_1014:
[----:B-1----:R-:W-:Y:S01]  /*10970*/  IMAD.MOV.U32 R0, RZ, RZ, 0x1 ;  /* 0x00000001ff007424 */ /* 0x002fe200078e00ff */
[----:B------:R-:W1:Y:S04]  /*10980*/  S2R R9, SR_TID.X ;  /* 0x0000000000097919 */ /* 0x000e680000002100 */
[----:B------:R-:W-:-:S04]  /*10990*/  SHF.L.U32 R0, R0, 0x1f, RZ ;  /* 0x0000001f00007819 */ /* 0x000fc800000006ff */
[----:B------:R-:W3:Y:S01]  /*109a0*/  SYNCS.PHASECHK.TRANS64.TRYWAIT P0, [UR38+0x30840], R0 ;  /* 0x03084000ff0075a7 */ /* 0x000ee20008000166 */
[----:B-1----:R-:W-:-:S04]  /*109b0*/  LOP3.LUT R2, R9, 0x7f, RZ, 0xc0, !PT ;  /* 0x0000007f09027812 */ /* 0x002fc800078ec0ff */
[----:B------:R-:W-:Y:S01]  /*109c0*/  ISETP.NE.AND P1, PT, R2, RZ, PT ;  /* 0x000000ff0200720c */ /* 0x000fe20003f25270 */
[----:B---3--:R-:W-:-:S12]  /*109d0*/  @!P0 BRA `(.L_x_1015) ;  /* 0x00000038004c8947 */ /* 0x008fd80003800000 */
.L_x_1099:
[----:B------:R-:W-:Y:S05]  /*109e0*/  @P1 BRA `(.L_x_1016) ;  /* 0x0000000000181947 */ /* 0x000fea0003800000 */
[----:B------:R-:W3:Y:S01]  /*109f0*/  S2R R2, SR_TID.X ;  /* 0x0000000000027919 */ /* 0x000ee20000002100 */
[----:B-1----:R-:W-:-:S04]  /*10a00*/  IMAD.MOV.U32 R0, RZ, RZ, 0x9000 ;  /* 0x00009000ff007424 */ /* 0x002fc800078e00ff */
[----:B------:R4:W-:Y:S01]  /*10a10*/  SYNCS.ARRIVE.TRANS64 RZ, [UR38+0x30830], R0 ;  /* 0x03083000ffff79a7 */ /* 0x0009e20008000026 */
[----:B---3--:R-:W-:-:S13]  /*10a20*/  LOP3.LUT P0, RZ, R2, 0x1f, RZ, 0xc0, !PT ;  /* 0x0000001f02ff7812 */ /* 0x008fda000780c0ff */
[----:B----4-:R-:W-:Y:S05]  /*10a30*/  @!P0 BRA `(.L_x_1016) ;  /* 0x0000000000048947 */ /* 0x010fea0003800000 */
[----:B------:R-:W-:Y:S01]  /*10a40*/  BPT.TRAP 0x1 ;  /* 0x000000040000795c */ /* 0x000fe20000300000 */
.L_x_1016:
        /* <DEDUP_REMOVED lines=31> */
.L_x_1012:
        /* <DEDUP_REMOVED lines=10> */
[----:B--2---:R-:W-:Y:S02]  /*10ce0*/  IMAD.U32 R4, RZ, RZ, UR6 ;  /* 0x00000006ff047e24 */ /* 0x004fe4000f8e00ff */
[----:B-1----:R-:W1:Y:S01]  /*10cf0*/  LDC.64 R2, c[0x4][R2] ;  /* 0x0100000002027b82 */ /* 0x002e620000000a00 */
[----:B------:R-:W-:Y:S02]  /*10d00*/  IMAD.U32 R5, RZ, RZ, UR7 ;  /* 0x00000007ff057e24 */ /* 0x000fe4000f8e00ff */
[----:B------:R-:W-:Y:S02]  /*10d10*/  IMAD.U32 R6, RZ, RZ, UR8 ;  /* 0x00000008ff067e24 */ /* 0x000fe4000f8e00ff */
[----:B0-----:R-:W-:-:S02]  /*10d20*/  IMAD.U32 R7, RZ, RZ, UR9 ;  /* 0x00000009ff077e24 */ /* 0x001fc4000f8e00ff */
[----:B------:R-:W-:Y:S02]  /*10d30*/  IMAD.U32 R10, RZ, RZ, UR4 ;  /* 0x00000004ff0a7e24 */ /* 0x000fe4000f8e00ff */
[----:B------:R-:W-:Y:S02]  /*10d40*/  IMAD.U32 R11, RZ, RZ, UR5 ;  /* 0x00000005ff0b7e24 */ /* 0x000fe4000f8e00ff */
[----:B------:R-:W-:Y:S02]  /*10d50*/  IMAD.MOV.U32 R8, RZ, RZ, 0x70 ;  /* 0x00000070ff087424 */ /* 0x000fe400078e00ff */
[----:B------:R-:W-:Y:S02]  /*10d60*/  IMAD.MOV.U32 R12, RZ, RZ, 0x1 ;  /* 0x00000001ff0c7424 */ /* 0x000fe400078e00ff */
[----:B------:R-:W-:-:S07]  /*10d70*/  IMAD.MOV.U32 R13, RZ, RZ, RZ ;  /* 0x000000ffff0d7224 */ /* 0x000fce00078e00ff */
[----:B------:R-:W-:-:S07]  /*10d80*/  LEPC R20, `(.L_x_1017) ;  /* 0x000000001014794e */ /* 0x000fce0000000000 */
[----:B-1----:R-:W-:Y:S05]  /*10d90*/  CALL.ABS.NOINC R2 ;  /* 0x0000000002007343 */ /* 0x002fea0003c00000 */
.L_x_1017:
[----:B0-----:R-:W0:Y:S01]  /*10da0*/  LDC R7, c[0x0][0x448] ;  /* 0x00011200ff077b82 */ /* 0x001e220000000800 */
[----:B------:R-:W3:Y:S01]  /*10db0*/  S2R R13, SR_TID.X ;  /* 0x00000000000d7919 */ /* 0x000ee20000002100 */
[----:B------:R-:W-:Y:S01]  /*10dc0*/  USHF.R.S32.HI UR4, URZ, 0x1f, UR36 ;  /* 0x0000001f3f047899 */ /* 0x000fe20008011424 */
[----:B------:R-:W-:Y:S01]  /*10dd0*/  ULDC.64 UR8, c[0x0][0x2d8] ;  /* 0x0000b60000087ab9 */ /* 0x000fe20000000a00 */
[----:B------:R-:W4:Y:S02]  /*10de0*/  S2R R8, SR_CTAID.Z ;  /* 0x0000000000087919 */ /* 0x000f240000002700 */
[----:B------:R-:W-:Y:S02]  /*10df0*/  UIMAD UR6, UR4, UR8, URZ ;  /* 0x00000008040672a4 */ /* 0x000fe4000f8e023f */
[----:B------:R-:W-:Y:S02]  /*10e00*/  UIMAD.WIDE.U32 UR4, UR36, UR8, URZ ;  /* 0x00000008240472a5 */ /* 0x000fe4000f8e003f */
[----:B------:R-:W-:-:S04]  /*10e10*/  UIMAD UR6, UR36, UR9, UR6 ;  /* 0x00000009240672a4 */ /* 0x000fc8000f8e0206 */
[----:B------:R-:W-:Y:S01]  /*10e20*/  UIADD3 UR5, UR5, UR6, URZ ;  /* 0x0000000605057290 */ /* 0x000fe2000fffe03f */
[----:B0-----:R-:W-:Y:S02]  /*10e30*/  ISETP.NE.AND P0, PT, R7, 0x1, PT ;  /* 0x000000010700780c */ /* 0x001fe40003f05270 */
[C---:B---3--:R-:W-:Y:S01]  /*10e40*/  LOP3.LUT R12, R13.reuse, 0x7f, RZ, 0xc0, !PT ;  /* 0x0000007f0d0c7812 */ /* 0x048fe200078ec0ff */
[----:B-1----:R-:W-:-:S10]  /*10e50*/  IMAD.SHL.U32 R3, R13, 0x10, RZ ;  /* 0x000000100d037824 */ /* 0x002fd400078e00ff */
[----:B--2---:R-:W0:Y:S01]  /*10e60*/  @P0 LDC R5, c[0x0][0x44c] ;  /* 0x00011300ff050b82 */ /* 0x004e220000000800 */
[----:B------:R-:W-:-:S04]  /*10e70*/  SHF.R.U32.HI R6, RZ, 0x3, R12 ;  /* 0x00000003ff067819 */ /* 0x000fc8000001160c */
[----:B------:R-:W-:-:S03]  /*10e80*/  LOP3.LUT R0, R6, 0x70, R3, 0xf8, !PT ;  /* 0x0000007006007812 */ /* 0x000fc600078ef803 */
[----:B------:R-:W1:Y:S02]  /*10e90*/  @P0 LDC R4, c[0x0][0x450] ;  /* 0x00011400ff040b82 */ /* 0x000e640000000800 */
[----:B------:R-:W-:-:S04]  /*10ea0*/  VIADD R0, R0, UR45 ;  /* 0x0000002d00007c36 */ /* 0x000fc80008000000 */
[----:B------:R-:W-:Y:S02]  /*10eb0*/  IMAD.MOV.U32 R9, RZ, RZ, R0 ;  /* 0x000000ffff097224 */ /* 0x000fe400078e0000 */
[----:B------:R-:W2:Y:S01]  /*10ec0*/  LDC.64 R2, c[0x0][0x2e0] ;  /* 0x0000b800ff027b82 */ /* 0x000ea20000000a00 */
[----:B0-----:R-:W-:-:S05]  /*10ed0*/  @P0 IMAD.HI.U32 R5, R0, R5, RZ ;  /* 0x0000000500050227 */ /* 0x001fca00078e00ff */
[----:B-1----:R-:W-:Y:S02]  /*10ee0*/  @P0 SHF.R.U32.HI R9, RZ, R4, R5 ;  /* 0x00000004ff090219 */ /* 0x002fe40000011605 */
[----:B----4-:R-:W-:-:S05]  /*10ef0*/  SHF.R.S32.HI R5, RZ, 0x1f, R8 ;  /* 0x0000001fff057819 */ /* 0x010fca0000011408 */
[----:B--2---:R-:W-:-:S04]  /*10f00*/  IMAD R4, R5, R2, RZ ;  /* 0x0000000205047224 */ /* 0x004fc800078e02ff */
[C---:B------:R-:W-:Y:S01]  /*10f10*/  IMAD R5, R8.reuse, R3, R4 ;  /* 0x0000000308057224 */ /* 0x040fe200078e0204 */
[----:B------:R-:W-:Y:S01]  /*10f20*/  SHF.R.S32.HI R4, RZ, 0x1f, R9 ;  /* 0x0000001fff047819 */ /* 0x000fe20000011409 */
[----:B------:R-:W-:Y:S01]  /*10f30*/  IMAD.WIDE.U32 R2, R8, R2, UR4 ;  /* 0x0000000408027e25 */ /* 0x000fe2000f8e0002 */
[----:B------:R-:W-:-:S03]  /*10f40*/  ULDC.64 UR4, c[0x0][0x2d0] ;  /* 0x0000b40000047ab9 */ /* 0x000fc60000000a00 */
[----:B------:R-:W-:Y:S02]  /*10f50*/  IMAD.IADD R3, R3, 0x1, R5 ;  /* 0x0000000103037824 */ /* 0x000fe400078e0205 */
[----:B------:R-:W-:Y:S02]  /*10f60*/  IMAD.MOV R5, RZ, RZ, -R9 ;  /* 0x000000ffff057224 */ /* 0x000fe400078e0a09 */
[----:B------:R-:W-:Y:S02]  /*10f70*/  IMAD R4, R4, UR4, RZ ;  /* 0x0000000404047c24 */ /* 0x000fe4000f8e02ff */
[----:B------:R-:W-:Y:S02]  /*10f80*/  IMAD R5, R7, R5, R0 ;  /* 0x0000000507057224 */ /* 0x000fe400078e0200 */
[C---:B------:R-:W-:Y:S02]  /*10f90*/  IMAD R11, R9.reuse, UR5, R4 ;  /* 0x00000005090b7c24 */ /* 0x040fe4000f8e0204 */
[----:B------:R-:W-:Y:S01]  /*10fa0*/  IMAD.WIDE.U32 R2, R9, UR4, R2 ;  /* 0x0000000409027c25 */ /* 0x000fe2000f8e0002 */
[----:B------:R-:W-:Y:S01]  /*10fb0*/  SHF.R.S32.HI R0, RZ, 0x1f, R5 ;  /* 0x0000001fff007819 */ /* 0x000fe20000011405 */
[----:B------:R-:W-:-:S02]  /*10fc0*/  ULDC.64 UR4, c[0x0][0x2c8] ;  /* 0x0000b20000047ab9 */ /* 0x000fc40000000a00 */
[----:B------:R-:W-:Y:S02]  /*10fd0*/  IMAD.IADD R3, R3, 0x1, R11 ;  /* 0x0000000103037824 */ /* 0x000fe400078e020b */
[----:B------:R-:W-:Y:S02]  /*10fe0*/  IMAD R0, R0, UR4, RZ ;  /* 0x0000000400007c24 */ /* 0x000fe4000f8e02ff */
[----:B------:R-:W-:-:S04]  /*10ff0*/  IMAD.WIDE.U32 R2, R5, UR4, R2 ;  /* 0x0000000405027c25 */ /* 0x000fc8000f8e0002 */
[----:B------:R-:W-:Y:S01]  /*11000*/  IMAD R9, R5, UR5, R0 ;  /* 0x0000000505097c24 */ /* 0x000fe2000f8e0200 */
[----:B------:R-:W-:Y:S02]  /*11010*/  ULDC.64 UR4, c[0x0][0x280] ;  /* 0x0000a00000047ab9 */ /* 0x000fe40000000a00 */
[----:B------:R-:W-:Y:S01]  /*11020*/  LEA R0, P0, R2, UR4, 0x1 ;  /* 0x0000000402007c11 */ /* 0x000fe2000f8008ff */
[----:B------:R-:W-:Y:S01]  /*11030*/  IMAD.IADD R3, R3, 0x1, R9 ;  /* 0x0000000103037824 */ /* 0x000fe200078e0209 */
[----:B------:R-:W-:Y:S01]  /*11040*/  ULDC UR4, c[0x0][0x2b8] ;  /* 0x0000ae0000047ab9 */ /* 0x000fe20000000800 */
[----:B------:R-:W-:-:S03]  /*11050*/  IMAD.SHL.U32 R9, R12, 0x8, RZ ;  /* 0x000000080c097824 */ /* 0x000fc600078e00ff */
        /* <DEDUP_REMOVED lines=14> */
[----:B------:R-:W0:Y:S01]  /*11140*/  SHFL.IDX PT, R2, R8, RZ, 0x181f ;  /* 0x00181fff08027589 */ /* 0x000e2200000e0000 */
[----:B------:R-:W-:Y:S01]  /*11150*/  ULDC UR4, c[0x0][0x288] ;  /* 0x0000a20000047ab9 */ /* 0x000fe20000000800 */
[----:B------:R-:W-:Y:S01]  /*11160*/  VIADD R6, R6, UR45 ;  /* 0x0000002d06067c36 */ /* 0x000fe20008000000 */
[----:B------:R-:W-:Y:S01]  /*11170*/  ULDC.64 UR6, c[0x0][0x208] ;  /* 0x0000820000067ab9 */ /* 0x000fe20000000a00 */
[----:B------:R-:W1:Y:S01]  /*11180*/  SHFL.IDX PT, R14, R0, RZ, 0x181f ;  /* 0x00181fff000e7589 */ /* 0x000e6200000e0000 */
[----:B------:R-:W-:Y:S02]  /*11190*/  IMAD R7, R7, UR4, RZ ;  /* 0x0000000407077c24 */ /* 0x000fe4000f8e02ff */
[C---:B------:R-:W-:Y:S01]  /*111a0*/  VIADD R12, R6.reuse, 0x10 ;  /* 0x00000010060c7836 */ /* 0x040fe20000000000 */
[----:B------:R-:W2:Y:S02]  /*111b0*/  SHFL.IDX PT, R4, R8, 0x1, 0x181f ;  /* 0x00381f0008047f89 */ /* 0x000ea400000e0000 */
[----:B------:R-:W-:-:S13]  /*111c0*/  ISETP.GE.AND P3, PT, R6, R7, PT ;  /* 0x000000070600720c */ /* 0x000fda0003f66270 */
[----:B------:R-:W-:Y:S01]  /*111d0*/  @!P3 LEA R21, R9, UR38, 0x1 ;  /* 0x000000260915bc11 */ /* 0x000fe2000f8e08ff */
[----:B0-----:R-:W-:Y:S02]  /*111e0*/  IMAD.MOV.U32 R3, RZ, RZ, R2 ;  /* 0x000000ffff037224 */ /* 0x001fe400078e0002 */
[----:B-1----:R-:W-:Y:S02]  /*111f0*/  IMAD.MOV.U32 R2, RZ, RZ, R14 ;  /* 0x000000ffff027224 */ /* 0x002fe400078e000e */
[----:B------:R-:W0:Y:S02]  /*11200*/  SHFL.IDX PT, R14, R0, 0x1, 0x181f ;  /* 0x00381f00000e7f89 */ /* 0x000e2400000e0000 */
[----:B------:R-:W-:-:S04]  /*11210*/  @!P3 IMAD.WIDE.U32 R2, R10, 0x2, R2 ;  /* 0x000000020a02b825 */ /* 0x000fc800078e0002 */
[----:B--2---:R-:W-:Y:S01]  /*11220*/  IMAD.MOV.U32 R5, RZ, RZ, R4 ;  /* 0x000000ffff057224 */ /* 0x004fe200078e0004 */
[----:B------:R-:W-:Y:S04]  /*11230*/  @!P3 LDGSTS.E.BYPASS.LTC128B.128 [R21+0x12400], desc[UR6][R2.64], !P2 ;  /* 0x124000000215bfae */ /* 0x000fe8000d101d46 */
[----:B------:R-:W-:Y:S04]  /*11240*/  @!P3 LDGSTS.E.BYPASS.LTC128B.128 [R21+0x16400], desc[UR6][R2.64+0x80], !P0 ;  /* 0x164000800215bfae */ /* 0x000fe8000c101d46 */
[----:B------:R1:W-:Y:S01]  /*11250*/  @!P3 LDGSTS.E.BYPASS.LTC128B.128 [R21+0x1a400], desc[UR6][R2.64+0x100], !P1 ;  /* 0x1a4001000215bfae */ /* 0x0003e2000c901d46 */
[----:B------:R-:W-:Y:S01]  /*11260*/  ISETP.GE.AND P3, PT, R12, R7, PT ;  /* 0x000000070c00720c */ /* 0x000fe20003f66270 */
[----:B------:R-:W-:-:S02]  /*11270*/  VIADD R12, R6, 0x20 ;  /* 0x00000020060c7836 */ /* 0x000fc40000000000 */
[----:B0-----:R-:W-:Y:S02]  /*11280*/  IMAD.MOV.U32 R4, RZ, RZ, R14 ;  /* 0x000000ffff047224 */ /* 0x001fe400078e000e */
[----:B------:R-:W-:Y:S08]  /*11290*/  SHFL.IDX PT, R14, R0, 0x2, 0x181f ;  /* 0x00581f00000e7f89 */ /* 0x000ff000000e0000 */
[----:B------:R-:W-:Y:S01]  /*112a0*/  @!P3 IMAD.WIDE.U32 R4, R10, 0x2, R4 ;  /* 0x000000020a04b825 */ /* 0x000fe200078e0004 */
[----:B-1----:R-:W0:Y:S01]  /*112b0*/  SHFL.IDX PT, R2, R8, 0x2, 0x181f ;  /* 0x00581f0008027f89 */ /* 0x002e2200000e0000 */
[----:B------:R-:W-:-:S05]  /*112c0*/  @!P3 LEA R20, R9, UR38, 0x1 ;  /* 0x000000260914bc11 */ /* 0x000fca000f8e08ff */
[----:B------:R-:W-:Y:S04]  /*112d0*/  @!P3 LDGSTS.E.BYPASS.LTC128B.128 [R20+0x12c00], desc[UR6][R4.64], !P2 ;  /* 0x12c000000414bfae */ /* 0x000fe8000d101d46 */
[----:B------:R-:W-:Y:S04]  /*112e0*/  @!P3 LDGSTS.E.BYPASS.LTC128B.128 [R20+0x16c00], desc[UR6][R4.64+0x80], !P0 ;  /* 0x16c000800414bfae */ /* 0x000fe8000c101d46 */
[----:B------:R1:W-:Y:S01]  /*112f0*/  @!P3 LDGSTS.E.BYPASS.LTC128B.128 [R20+0x1ac00], desc[UR6][R4.64+0x100], !P1 ;  /* 0x1ac001000414bfae */ /* 0x0003e2000c901d46 */
[----:B------:R-:W-:Y:S01]  /*11300*/  ISETP.GE.AND P3, PT, R12, R7, PT ;  /* 0x000000070c00720c */ /* 0x000fe20003f66270 */
[----:B------:R-:W-:-:S02]  /*11310*/  VIADD R12, R6, 0x30 ;  /* 0x00000030060c7836 */ /* 0x000fc40000000000 */
[----:B0-----:R-:W-:Y:S02]  /*11320*/  IMAD.MOV.U32 R3, RZ, RZ, R2 ;  /* 0x000000ffff037224 */ /* 0x001fe400078e0002 */
[----:B------:R-:W-:Y:S01]  /*11330*/  IMAD.MOV.U32 R2, RZ, RZ, R14 ;  /* 0x000000ffff027224 */ /* 0x000fe200078e000e */
[----:B-1----:R-:W0:Y:S07]  /*11340*/  SHFL.IDX PT, R4, R8, 0x3, 0x181f ;  /* 0x00781f0008047f89 */ /* 0x002e2e00000e0000 */
[----:B------:R-:W-:Y:S01]  /*11350*/  @!P3 LEA R21, R9, UR38, 0x1 ;  /* 0x000000260915bc11 */ /* 0x000fe2000f8e08ff */
[----:B------:R-:W-:Y:S01]  /*11360*/  @!P3 IMAD.WIDE.U32 R2, R10, 0x2, R2 ;  /* 0x000000020a02b825 */ /* 0x000fe200078e0002 */
[----:B------:R-:W1:Y:S04]  /*11370*/  SHFL.IDX PT, R14, R0, 0x3, 0x181f ;  /* 0x00781f00000e7f89 */ /* 0x000e6800000e0000 */
[----:B------:R-:W-:Y:S04]  /*11380*/  @!P3 LDGSTS.E.BYPASS.LTC128B.128 [R21+0x13400], desc[UR6][R2.64], !P2 ;  /* 0x134000000215bfae */ /* 0x000fe8000d101d46 */
[----:B------:R-:W-:Y:S04]  /*11390*/  @!P3 LDGSTS.E.BYPASS.LTC128B.128 [R21+0x17400], desc[UR6][R2.64+0x80], !P0 ;  /* 0x174000800215bfae */ /* 0x000fe8000c101d46 */
[----:B------:R2:W-:Y:S01]  /*113a0*/  @!P3 LDGSTS.E.BYPASS.LTC128B.128 [R21+0x1b400], desc[UR6][R2.64+0x100], !P1 ;  /* 0x1b4001000215bfae */ /* 0x0005e2000c901d46 */
[----:B------:R-:W-:Y:S01]  /*113b0*/  ISETP.GE.AND P3, PT, R12, R7, PT ;  /* 0x000000070c00720c */ /* 0x000fe20003f66270 */
[----:B------:R-:W-:-:S02]  /*113c0*/  VIADD R12, R6, 0x40 ;  /* 0x00000040060c7836 */ /* 0x000fc40000000000 */
[----:B0-----:R-:W-:Y:S02]  /*113d0*/  IMAD.MOV.U32 R5, RZ, RZ, R4 ;  /* 0x000000ffff057224 */ /* 0x001fe400078e0004 */
[----:B-1----:R-:W-:Y:S01]  /*113e0*/  IMAD.MOV.U32 R4, RZ, RZ, R14 ;  /* 0x000000ffff047224 */ /* 0x002fe200078e000e */
[----:B--2---:R-:W0:Y:S07]  /*113f0*/  SHFL.IDX PT, R2, R8, 0x4, 0x181f ;  /* 0x00981f0008027f89 */ /* 0x004e2e00000e0000 */
        /* <DEDUP_REMOVED lines=29> */
[----:B0-----:R-:W-:-:S02]  /*115d0*/  IMAD.MOV.U32 R3, RZ, RZ, R2 ;  /* 0x000000ffff037224 */ /* 0x001fc400078e0002 */
[----:B-1----:R-:W-:Y:S01]  /*115e0*/  IMAD.MOV.U32 R2, RZ, RZ, R14 ;  /* 0x000000ffff027224 */ /* 0x002fe200078e000e */
[----:B--2---:R0:W1:Y:S09]  /*115f0*/  SHFL.IDX PT, R4, R8, 0x7, 0x181f ;  /* 0x00f81f0008047f89 */ /* 0x00407200000e0000 */
[----:B------:R-:W-:Y:S01]  /*11600*/  @!P3 LEA R21, R9, UR38, 0x1 ;  /* 0x000000260915bc11 */ /* 0x000fe2000f8e08ff */
[----:B------:R-:W-:Y:S01]  /*11610*/  @!P3 IMAD.WIDE.U32 R2, R10, 0x2, R2 ;  /* 0x000000020a02b825 */ /* 0x000fe200078e0002 */
[----:B------:R0:W2:Y:S04]  /*11620*/  SHFL.IDX PT, R14, R0, 0x7, 0x181f ;  /* 0x00f81f00000e7f89 */ /* 0x0000a800000e0000 */
[----:B------:R0:W-:Y:S04]  /*11630*/  @!P3 LDGSTS.E.BYPASS.LTC128B.128 [R21+0x15400], desc[UR6][R2.64], !P2 ;  /* 0x154000000215bfae */ /* 0x0001e8000d101d46 */
[----:B------:R0:W-:Y:S04]  /*11640*/  @!P3 LDGSTS.E.BYPASS.LTC128B.128 [R21+0x19400], desc[UR6][R2.64+0x80], !P0 ;  /* 0x194000800215bfae */ /* 0x0001e8000c101d46 */
[----:B------:R0:W-:Y:S02]  /*11650*/  @!P3 LDGSTS.E.BYPASS.LTC128B.128 [R21+0x1d400], desc[UR6][R2.64+0x100], !P1 ;  /* 0x1d4001000215bfae */ /* 0x0001e4000c901d46 */
.L_x_1116:
[----:B------:R-:W-:Y:S01]  /*11660*/  VIADD R6, R6, 0x70 ;  /* 0x0000007006067836 */ /* 0x000fe20000000000 */
[----:B------:R-:W-:Y:S01]  /*11670*/  BSSY B0, `(.L_x_1019) ;  /* 0x000000e000007945 */ /* 0x000fe20003800000 */
[----:B0-2---:R-:W-:Y:S02]  /*11680*/  IMAD.MOV.U32 R2, RZ, RZ, R14 ;  /* 0x000000ffff027224 */ /* 0x005fe400078e000e */
[----:B-1----:R-:W-:Y:S01]  /*11690*/  IMAD.MOV.U32 R3, RZ, RZ, R4 ;  /* 0x000000ffff037224 */ /* 0x002fe200078e0004 */
[----:B------:R-:W-:-:S13]  /*116a0*/  ISETP.GE.AND P3, PT, R6, R7, PT ;  /* 0x000000070600720c */ /* 0x000fda0003f66270 */
        /* <DEDUP_REMOVED lines=10> */
.L_x_1020:
[----:B------:R-:W-:Y:S05]  /*11750*/  BSYNC B0 ;  /* 0x0000000000007941 */ /* 0x000fea0003800000 */
.L_x_1019:
        /* <DEDUP_REMOVED lines=12> */
.L_x_1117:
[----:B0-----:R-:W-:Y:S02]  /*11820*/  IMAD.MOV.U32 R10, RZ, RZ, 0x1 ;  /* 0x00000001ff0a7424 */ /* 0x001fe400078e00ff */
[----:B-1----:R-:W-:Y:S01]  /*11830*/  IMAD.MOV.U32 R0, RZ, RZ, RZ ;  /* 0x000000ffff007224 */ /* 0x002fe200078e00ff */
[----:B------:R-:W-:Y:S06]  /*11840*/  @!P1 BRA `(.L_x_1022) ;  /* 0x0000001c009c9947 */ /* 0x000fec0003800000 */
[----:B------:R-:W-:Y:S01]  /*11850*/  UIADD3 UR4, UR44, 0x1, URZ ;  /* 0x000000012c047890 */ /* 0x000fe2000fffe03f */
[----:B------:R-:W0:Y:S01]  /*11860*/  S2R R4, SR_TID.X ;  /* 0x0000000000047919 */ /* 0x000e220000002100 */
[----:B------:R-:W-:Y:S01]  /*11870*/  ULOP3.LUT UR5, URZ, UR42, URZ, 0x33, !UPT ;  /* 0x0000002a3f057292 */ /* 0x000fe2000f8e333f */
[----:B------:R-:W-:Y:S01]  /*11880*/  IMAD.MOV.U32 R10, RZ, RZ, 0x1 ;  /* 0x00000001ff0a7424 */ /* 0x000fe200078e00ff */
[----:B------:R-:W-:-:S04]  /*11890*/  UIMAD UR4, UR4, UR41, URZ ;  /* 0x00000029040472a4 */ /* 0x000fc8000f8e023f */
[----:B------:R-:W-:Y:S01]  /*118a0*/  IMAD.U32 R3, RZ, RZ, UR5 ;  /* 0x00000005ff037e24 */ /* 0x000fe2000f8e00ff */
[----:B------:R-:W-:Y:S01]  /*118b0*/  ULOP3.LUT UR5, URZ, UR39, URZ, 0x33, !UPT ;  /* 0x000000273f057292 */ /* 0x000fe2000f8e333f */
[----:B------:R-:W-:Y:S01]  /*118c0*/  LOP3.LUT R2, RZ, UR4, RZ, 0x33, !PT ;  /* 0x00000004ff027c12 */ /* 0x000fe2000f8e33ff */
[----:B------:R-:W-:-:S03]  /*118d0*/  ULOP3.LUT UR4, URZ, UR43, URZ, 0x33, !UPT ;  /* 0x0000002b3f047292 */ /* 0x000fc6000f8e333f */
[----:B------:R-:W-:Y:S01]  /*118e0*/  VIADDMNMX R2, R2, -UR40, R3, !PT ;  /* 0x8000002802027c46 */ /* 0x000fe2000f800103 */
[----:B------:R-:W-:-:S03]  /*118f0*/  IMAD.MOV.U32 R3, RZ, RZ, 0x2 ;  /* 0x00000002ff037424 */ /* 0x000fc600078e00ff */
[----:B------:R-:W-:-:S04]  /*11900*/  VIMNMX R2, R2, UR4, !PT ;  /* 0x0000000402027c48 */ /* 0x000fc8000ffe0100 */
[----:B------:R-:W-:-:S05]  /*11910*/  VIADDMNMX R3, R2, R3, UR5, !PT ;  /* 0x0000000502037e46 */ /* 0x000fca000f800103 */
[----:B------:R-:W-:-:S05]  /*11920*/  VIADD R5, R3, 0xfffffffe ;  /* 0xfffffffe03057836 */ /* 0x000fca0000000000 */
[-C--:B------:R-:W-:Y:S02]  /*11930*/  ISETP.NE.AND P0, PT, R5, R2.reuse, PT ;  /* 0x000000020500720c */ /* 0x080fe40003f05270 */
[----:B------:R-:W-:Y:S02]  /*11940*/  LOP3.LUT R2, RZ, R2, RZ, 0x33, !PT ;  /* 0x00000002ff027212 */ /* 0x000fe400078e33ff */
[----:B0-----:R-:W-:Y:S01]  /*11950*/  LOP3.LUT R9, R4, 0x1f, RZ, 0xc0, !PT ;  /* 0x0000001f04097812 */ /* 0x001fe200078ec0ff */
[----:B------:R-:W-:Y:S02]  /*11960*/  IMAD.MOV.U32 R4, RZ, RZ, R16 ;  /* 0x000000ffff047224 */ /* 0x000fe400078e0010 */
[----:B------:R-:W-:-:S05]  /*11970*/  IMAD.IADD R2, R3, 0x1, R2 ;  /* 0x0000000103027824 */ /* 0x000fca00078e0202 */
[----:B------:R-:W-:Y:S01]  /*11980*/  LOP3.LUT R11, R2, 0x1, RZ, 0xc0, !PT ;  /* 0x00000001020b7812 */ /* 0x000fe200078ec0ff */
[----:B------:R-:W-:Y:S06]  /*11990*/  @!P0 BRA `(.L_x_1023) ;  /* 0x0000001000e48947 */ /* 0x000fec0003800000 */
[----:B------:R-:W-:Y:S01]  /*119a0*/  BSSY B0, `(.L_x_1023) ;  /* 0x0000138000007945 */ /* 0x000fe20003800000 */
[----:B------:R-:W-:Y:S02]  /*119b0*/  IMAD.IADD R7, R2, 0x1, -R11 ;  /* 0x0000000102077824 */ /* 0x000fe400078e0a0b */
[----:B------:R-:W-:Y:S02]  /*119c0*/  IMAD.MOV.U32 R8, RZ, RZ, 0x1 ;  /* 0x00000001ff087424 */ /* 0x000fe400078e00ff */
[----:B------:R-:W-:-:S07]  /*119d0*/  IMAD.MOV.U32 R4, RZ, RZ, R16 ;  /* 0x000000ffff047224 */ /* 0x000fce00078e0010 */
.L_x_1058:
        /* <DEDUP_REMOVED lines=28> */
.L_x_1026:
[----:B------:R-:W1:Y:S01]  /*11ba0*/  S2R R2, SR_TID.X ;  /* 0x0000000000027919 */ /* 0x000e620000002100 */
[----:B------:R-:W-:Y:S01]  /*11bb0*/  BSSY B2, `(.L_x_1027) ;  /* 0x0000006000027945 */ /* 0x000fe20003800000 */
[----:B-1----:R-:W-:Y:S02]  /*11bc0*/  LOP3.LUT R3, R2, 0x7f, RZ, 0xc0, !PT ;  /* 0x0000007f02037812 */ /* 0x002fe400078ec0ff */
[----:B------:R-:W-:Y:S02]  /*11bd0*/  SHF.L.U32 R2, R8, 0x1f, RZ ;  /* 0x0000001f08027819 */ /* 0x000fe400000006ff */
[----:B------:R-:W-:Y:S02]  /*11be0*/  ISETP.NE.AND P2, PT, R3, RZ, PT ;  /* 0x000000ff0300720c */ /* 0x000fe40003f45270 */
[----:B------:R-:W1:Y:S02]  /*11bf0*/  SYNCS.PHASECHK.TRANS64.TRYWAIT P0, [UR38+0x30848], R2 ;  /* 0x03084802ff0075a7 */ /* 0x000e640008000166 */
[----:B-1----:R-:W-:Y:S09]  /*11c00*/  @!P0 BRA `(.L_x_1028) ;  /* 0x0000003000b08947 */ /* 0x002ff20003800000 */
.L_x_1118:
[----:B------:R-:W-:Y:S05]  /*11c10*/  BSYNC B2 ;  /* 0x0000000000027941 */ /* 0x000fea0003800000 */
.L_x_1027:
[----:B------:R-:W-:Y:S04]  /*11c20*/  BSSY B2, `(.L_x_1029) ;  /* 0x0000007000027945 */ /* 0x000fe80003800000 */
[----:B------:R-:W-:Y:S05]  /*11c30*/  @P2 BRA `(.L_x_1030) ;  /* 0x0000000000142947 */ /* 0x000fea0003800000 */
[----:B------:R-:W-:Y:S01]  /*11c40*/  ISETP.NE.AND P0, PT, R9, RZ, PT ;  /* 0x000000ff0900720c */ /* 0x000fe20003f05270 */
[----:B-1----:R-:W-:-:S04]  /*11c50*/  IMAD.MOV.U32 R3, RZ, RZ, 0x9000 ;  /* 0x00009000ff037424 */ /* 0x002fc800078e00ff */
[----:B------:R2:W-:Y:S08]  /*11c60*/  SYNCS.ARRIVE.TRANS64 RZ, [UR38+0x30838], R3 ;  /* 0x03083803ffff79a7 */ /* 0x0005f00008000026 */
[----:B--2---:R-:W-:Y:S05]  /*11c70*/  @!P0 BRA `(.L_x_1030) ;  /* 0x0000000000048947 */ /* 0x004fea0003800000 */
[----:B------:R-:W-:Y:S01]  /*11c80*/  BPT.TRAP 0x1 ;  /* 0x000000040000795c */ /* 0x000fe20000300000 */
.L_x_1030:
[----:B------:R-:W-:Y:S05]  /*11c90*/  BSYNC B2 ;  /* 0x0000000000027941 */ /* 0x000fea0003800000 */
.L_x_1029:
        /* <DEDUP_REMOVED lines=11> */
.L_x_1031:
        /* <DEDUP_REMOVED lines=13> */
.L_x_1032:
        /* <DEDUP_REMOVED lines=15> */
.L_x_1033:
        /* <DEDUP_REMOVED lines=12> */
.L_x_1119:
[----:B------:R-:W-:Y:S05]  /*11fd0*/  BSYNC B2 ;  /* 0x0000000000027941 */ /* 0x000fea0003800000 */
.L_x_1034:
        /* <DEDUP_REMOVED lines=9> */
.L_x_1037:
[----:B------:R-:W-:Y:S05]  /*12070*/  BSYNC B2 ;  /* 0x0000000000027941 */ /* 0x000fea0003800000 */
.L_x_1036:
        /* <DEDUP_REMOVED lines=10> */
.L_x_1038:
        /* <DEDUP_REMOVED lines=13> */
.L_x_1039:
        /* <DEDUP_REMOVED lines=13> */
.L_x_1040:
        /* <DEDUP_REMOVED lines=10> */
.L_x_1025:
[----:B------:R-:W-:Y:S05]  /*12360*/  BSYNC B1 ;  /* 0x0000000000017941 */ /* 0x000fea0003800000 */
.L_x_1024:
        /* <DEDUP_REMOVED lines=27> */
.L_x_1043:
[----:B------:R-:W1:Y:S01]  /*12520*/  S2R R2, SR_TID.X ;  /* 0x0000000000027919 */ /* 0x000e620000002100 */
[----:B------:R-:W-:Y:S01]  /*12530*/  BSSY B2, `(.L_x_1044) ;  /* 0x0000006000027945 */ /* 0x000fe20003800000 */
[----:B-1----:R-:W-:Y:S02]  /*12540*/  LOP3.LUT R3, R2, 0x7f, RZ, 0xc0, !PT ;  /* 0x0000007f02037812 */ /* 0x002fe400078ec0ff */
[----:B------:R-:W-:Y:S02]  /*12550*/  SHF.L.U32 R2, R10, 0x1f, RZ ;  /* 0x0000001f0a027819 */ /* 0x000fe400000006ff */
[----:B------:R-:W-:Y:S02]  /*12560*/  ISETP.NE.AND P2, PT, R3, RZ, PT ;  /* 0x000000ff0300720c */ /* 0x000fe40003f45270 */
[----:B------:R-:W1:Y:S02]  /*12570*/  SYNCS.PHASECHK.TRANS64.TRYWAIT P0, [UR38+0x30840], R2 ;  /* 0x03084002ff0075a7 */ /* 0x000e640008000166 */
[----:B-1----:R-:W-:Y:S09]  /*12580*/  @!P0 BRA `(.L_x_1045) ;  /* 0x0000002800808947 */ /* 0x002ff20003800000 */
.L_x_1120:
[----:B------:R-:W-:Y:S05]  /*12590*/  BSYNC B2 ;  /* 0x0000000000027941 */ /* 0x000fea0003800000 */
.L_x_1044:
[----:B------:R-:W-:Y:S04]  /*125a0*/  BSSY B2, `(.L_x_1046) ;  /* 0x0000007000027945 */ /* 0x000fe80003800000 */
[----:B------:R-:W-:Y:S05]  /*125b0*/  @P2 BRA `(.L_x_1047) ;  /* 0x0000000000142947 */ /* 0x000fea0003800000 */
[----:B------:R-:W-:Y:S01]  /*125c0*/  ISETP.NE.AND P0, PT, R9, RZ, PT ;  /* 0x000000ff0900720c */ /* 0x000fe20003f05270 */
[----:B-1----:R-:W-:-:S04]  /*125d0*/  IMAD.MOV.U32 R2, RZ, RZ, 0x9000 ;  /* 0x00009000ff027424 */ /* 0x002fc800078e00ff */
[----:B------:R2:W-:Y:S08]  /*125e0*/  SYNCS.ARRIVE.TRANS64 RZ, [UR38+0x30830], R2 ;  /* 0x03083002ffff79a7 */ /* 0x0005f00008000026 */
[----:B--2---:R-:W-:Y:S05]  /*125f0*/  @!P0 BRA `(.L_x_1047) ;  /* 0x0000000000048947 */ /* 0x004fea0003800000 */
[----:B------:R-:W-:Y:S01]  /*12600*/  BPT.TRAP 0x1 ;  /* 0x000000040000795c */ /* 0x000fe20000300000 */
.L_x_1047:
[----:B------:R-:W-:Y:S05]  /*12610*/  BSYNC B2 ;  /* 0x0000000000027941 */ /* 0x000fea0003800000 */
.L_x_1046:
        /* <DEDUP_REMOVED lines=11> */
.L_x_1048:
        /* <DEDUP_REMOVED lines=14> */
.L_x_1049:
        /* <DEDUP_REMOVED lines=14> */
.L_x_1050:
        /* <DEDUP_REMOVED lines=12> */
.L_x_1121:
[----:B------:R-:W-:Y:S05]  /*12950*/  BSYNC B2 ;  /* 0x0000000000027941 */ /* 0x000fea0003800000 */
.L_x_1051:
        /* <DEDUP_REMOVED lines=9> */
.L_x_1054:
[----:B------:R-:W-:Y:S05]  /*129f0*/  BSYNC B2 ;  /* 0x0000000000027941 */ /* 0x000fea0003800000 */
.L_x_1053:
        /* <DEDUP_REMOVED lines=10> */
.L_x_1055:
        /* <DEDUP_REMOVED lines=13> */
.L_x_1056:
        /* <DEDUP_REMOVED lines=13> */
.L_x_1057:
        /* <DEDUP_REMOVED lines=10> */
.L_x_1042:
[----:B------:R-:W-:Y:S05]  /*12ce0*/  BSYNC B1 ;  /* 0x0000000000017941 */ /* 0x000fea0003800000 */
.L_x_1041:
[----:B------:R-:W-:Y:S02]  /*12cf0*/  VIADD R6, R6, 0xfffffffe ;  /* 0xfffffffe06067836 */ /* 0x000fe40000000000 */
[----:B------:R-:W-:Y:S01]  /*12d00*/  IMAD.MOV.U32 R8, RZ, RZ, R10 ;  /* 0x000000ffff087224 */ /* 0x000fe200078e000a */
[----:B------:R-:W-:Y:S06]  /*12d10*/  @P1 BRA `(.L_x_1058) ;  /* 0xffffffec00301947 */ /* 0x000fec000383ffff */
[----:B------:R-:W-:Y:S05]  /*12d20*/  BSYNC B0 ;  /* 0x0000000000007941 */ /* 0x000fea0003800000 */
.L_x_1023:
        /* <DEDUP_REMOVED lines=29> */
.L_x_1060:
[----:B------:R-:W1:Y:S01]  /*12f00*/  S2R R2, SR_TID.X ;  /* 0x0000000000027919 */ /* 0x000e620000002100 */
[----:B------:R-:W-:Y:S01]  /*12f10*/  BSSY B1, `(.L_x_1061) ;  /* 0x0000006000017945 */ /* 0x000fe20003800000 */
[----:B-1----:R-:W-:Y:S02]  /*12f20*/  LOP3.LUT R3, R2, 0x7f, RZ, 0xc0, !PT ;  /* 0x0000007f02037812 */ /* 0x002fe400078ec0ff */
[----:B------:R-:W-:Y:S02]  /*12f30*/  SHF.L.U32 R2, R10, 0x1f, RZ ;  /* 0x0000001f0a027819 */ /* 0x000fe400000006ff */
[----:B------:R-:W-:Y:S02]  /*12f40*/  ISETP.NE.AND P1, PT, R3, RZ, PT ;  /* 0x000000ff0300720c */ /* 0x000fe40003f25270 */
[----:B------:R-:W1:Y:S02]  /*12f50*/  SYNCS.PHASECHK.TRANS64.TRYWAIT P0, [UR38+0x30848], R2 ;  /* 0x03084802ff0075a7 */ /* 0x000e640008000166 */
[----:B-1----:R-:W-:Y:S09]  /*12f60*/  @!P0 BRA `(.L_x_1062) ;  /* 0x0000002000388947 */ /* 0x002ff20003800000 */
.L_x_1122:
[----:B------:R-:W-:Y:S05]  /*12f70*/  BSYNC B1 ;  /* 0x0000000000017941 */ /* 0x000fea0003800000 */
.L_x_1061:
[----:B------:R-:W-:Y:S04]  /*12f80*/  BSSY B1, `(.L_x_1063) ;  /* 0x0000007000017945 */ /* 0x000fe80003800000 */
[----:B------:R-:W-:Y:S05]  /*12f90*/  @P1 BRA `(.L_x_1064) ;  /* 0x0000000000141947 */ /* 0x000fea0003800000 */
[----:B------:R-:W-:Y:S01]  /*12fa0*/  ISETP.NE.AND P0, PT, R9, RZ, PT ;  /* 0x000000ff0900720c */ /* 0x000fe20003f05270 */
[----:B-1----:R-:W-:-:S04]  /*12fb0*/  IMAD.MOV.U32 R3, RZ, RZ, 0x9000 ;  /* 0x00009000ff037424 */ /* 0x002fc800078e00ff */
[----:B------:R2:W-:Y:S08]  /*12fc0*/  SYNCS.ARRIVE.TRANS64 RZ, [UR38+0x30838], R3 ;  /* 0x03083803ffff79a7 */ /* 0x0005f00008000026 */
[----:B--2---:R-:W-:Y:S05]  /*12fd0*/  @!P0 BRA `(.L_x_1064) ;  /* 0x0000000000048947 */ /* 0x004fea0003800000 */
[----:B------:R-:W-:Y:S01]  /*12fe0*/  BPT.TRAP 0x1 ;  /* 0x000000040000795c */ /* 0x000fe20000300000 */
.L_x_1064:
[----:B------:R-:W-:Y:S05]  /*12ff0*/  BSYNC B1 ;  /* 0x0000000000017941 */ /* 0x000fea0003800000 */
.L_x_1063:
[----:B------:R-:W-:Y:S01]  /*13000*/  IMAD.MOV.U32 R8, RZ, RZ, RZ ;  /* 0x000000ffff087224 */ /* 0x000fe200078e00ff */
        /* <DEDUP_REMOVED lines=10> */
.L_x_1065:
        /* <DEDUP_REMOVED lines=14> */
.L_x_1066:
        /* <DEDUP_REMOVED lines=14> */
.L_x_1067:
        /* <DEDUP_REMOVED lines=11> */
.L_x_1123:
[----:B------:R-:W-:Y:S05]  /*13320*/  BSYNC B1 ;  /* 0x0000000000017941 */ /* 0x000fea0003800000 */
.L_x_1068:
        /* <DEDUP_REMOVED lines=9> */
.L_x_1071:
[----:B------:R-:W-:Y:S05]  /*133c0*/  BSYNC B1 ;  /* 0x0000000000017941 */ /* 0x000fea0003800000 */
.L_x_1070:
        /* <DEDUP_REMOVED lines=10> */
.L_x_1072:
        /* <DEDUP_REMOVED lines=13> */
.L_x_1073:
        /* <DEDUP_REMOVED lines=13> */
.L_x_1074:
        /* <DEDUP_REMOVED lines=10> */
.L_x_1059:
[----:B------:R-:W-:Y:S05]  /*136b0*/  BSYNC B0 ;  /* 0x0000000000007941 */ /* 0x000fea0003800000 */
.L_x_1022:
        /* <DEDUP_REMOVED lines=11> */
.L_x_1124:
[----:B------:R-:W-:Y:S05]  /*13770*/  BSYNC B1 ;  /* 0x0000000000017941 */ /* 0x000fea0003800000 */
.L_x_1077:
        /* <DEDUP_REMOVED lines=8> */
.L_x_1080:
[----:B------:R-:W-:Y:S05]  /*13800*/  BSYNC B1 ;  /* 0x0000000000017941 */ /* 0x000fea0003800000 */
.L_x_1079:
        /* <DEDUP_REMOVED lines=13> */
.L_x_1081:
        /* <DEDUP_REMOVED lines=13> */
.L_x_1082:
        /* <DEDUP_REMOVED lines=13> */
.L_x_1083:
        /* <DEDUP_REMOVED lines=8> */
.L_x_1076:
[----:B------:R-:W-:Y:S05]  /*13b00*/  BSYNC B0 ;  /* 0x0000000000007941 */ /* 0x000fea0003800000 */
.L_x_1075:
[----:B------:R-:W-:-:S05]  /*13b10*/  VIADD R0, R0, 0x1 ;  /* 0x0000000100007836 */ /* 0x000fca0000000000 */
[----:B------:R-:W-:-:S04]  /*13b20*/  ISETP.NE.AND P0, PT, R0, 0x2, PT ;  /* 0x000000020000780c */ /* 0x000fc80003f05270 */
[----:B0-----:R-:W-:Y:S02]  /*13b30*/  SEL R3, RZ, 0x1, P0 ;  /* 0x00000001ff037807 */ /* 0x001fe40000000000 */
[----:B------:R-:W-:Y:S02]  /*13b40*/  SEL R0, R0, RZ, P0 ;  /* 0x000000ff00007207 */ /* 0x000fe40000000000 */
[----:B------:R-:W-:Y:S01]  /*13b50*/  LOP3.LUT R10, R10, R3, RZ, 0x3c, !PT ;  /* 0x000000030a0a7212 */ /* 0x000fe200078e3cff */
[----:B------:R-:W-:-:S07]  /*13b60*/  IMAD.MOV.U32 R3, RZ, RZ, RZ ;  /* 0x000000ffff037224 */ /* 0x000fce00078e00ff */
.L_x_1000:
[----:B------:R-:W0:Y:S01]  /*13b70*/  S2R R5, SR_CgaCtaId ;  /* 0x0000000000057919 */ /* 0x000e220000008800 */
[----:B------:R-:W-:Y:S02]  /*13b80*/  MOV R2, 0x400 ;  /* 0x0000040000027802 */ /* 0x000fe40000000f00 */
[----:B------:R-:W-:Y:S02]  /*13b90*/  SHF.L.U32 R3, R3, 0x1f, RZ ;  /* 0x0000001f03037819 */ /* 0x000fe400000006ff */
[----:B0-----:R-:W-:-:S04]  /*13ba0*/  LEA R2, R5, R2, 0x18 ;  /* 0x0000000205027211 */ /* 0x001fc800078ec0ff */
[----:B------:R-:W0:Y:S02]  /*13bb0*/  SYNCS.PHASECHK.TRANS64.TRYWAIT P0, [R2+URZ+0x30820], R3 ;  /* 0x03082003020075a7 */ /* 0x000e24000800017f */
[----:B0-----:R-:W-:Y:S05]  /*13bc0*/  @!P0 BRA `(.L_x_1084) ;  /* 0x0000001400648947 */ /* 0x001fea0003800000 */
.L_x_1125:
[----:B------:R-:W-:-:S03]  /*13bd0*/  UMOV UR4, 0xffffffff ;  /* 0xffffffff00047882 */ /* 0x000fc60000000000 */
[----:B------:R-:W-:Y:S05]  /*13be0*/  BRA.DIV UR4, `(.L_x_1085) ;  /* 0x0000001604707947 */ /* 0x000fea000b800000 */
[----:B0-----:R-:W0:Y:S02]  /*13bf0*/  S2R R3, SR_TID.X ;  /* 0x0000000000037919 */ /* 0x001e240000002100 */
[----:B0-----:R-:W-:-:S04]  /*13c00*/  SHF.R.U32.HI R3, RZ, 0x5, R3 ;  /* 0x00000005ff037819 */ /* 0x001fc80000011603 */
[----:B------:R-:W-:-:S05]  /*13c10*/  LOP3.LUT R3, R3, 0x3, RZ, 0xc0, !PT ;  /* 0x0000000303037812 */ /* 0x000fca00078ec0ff */
[----:B------:R0:W1:Y:S02]  /*13c20*/  SHFL.IDX PT, R14, R3, RZ, 0x1f ;  /* 0x00001fff030e7589 */ /* 0x00006400000e0000 */
.L_x_1128:
[----:B-1----:R-:W-:-:S13]  /*13c30*/  ISETP.NE.AND P0, PT, R14, RZ, PT ;  /* 0x000000ff0e00720c */ /* 0x002fda0003f05270 */
[----:B------:R-:W-:Y:S05]  /*13c40*/  @P0 BRA `(.L_x_916) ;  /* 0x0000000000900947 */ /* 0x000fea0003800000 */
[----:B------:R-:W-:-:S03]  /*13c50*/  UMOV UR4, 0xffffffff ;  /* 0xffffffff00047882 */ /* 0x000fc60000000000 */
[----:B------:R-:W-:Y:S05]  /*13c60*/  BRA.DIV UR4, `(.L_x_1086) ;  /* 0x0000001604847947 */ /* 0x000fea000b800000 */
[----:B------:R-:W-:-:S13]  /*13c70*/  ELECT P6, URZ, PT ;  /* 0x00000000003f782f */ /* 0x000fda00038c0000 */
.L_x_1131:
        /* <DEDUP_REMOVED lines=8> */
.L_x_1087:
[----:B------:R-:W-:Y:S01]  /*13d00*/  VIADD R9, R2, 0x30840 ;  /* 0x0003084002097836 */ /* 0x000fe20000000000 */
[----:B------:R-:W-:Y:S01]  /*13d10*/  SHF.L.U32 R4, R10, 0x1f, RZ ;  /* 0x0000001f0a047819 */ /* 0x000fe200000006ff */
[C---:B------:R-:W-:Y:S02]  /*13d20*/  VIADD R3, R0.reuse, 0x1 ;  /* 0x0000000100037836 */ /* 0x040fe40000000000 */
[----:B------:R-:W-:-:S03]  /*13d30*/  IMAD R7, R0, 0x8, R9 ;  /* 0x0000000800077824 */ /* 0x000fc600078e0209 */
[C---:B------:R-:W-:Y:S01]  /*13d40*/  ISETP.NE.AND P1, PT, R3.reuse, 0x2, PT ;  /* 0x000000020300780c */ /* 0x040fe20003f25270 */
[----:B------:R-:W0:Y:S03]  /*13d50*/  SYNCS.PHASECHK.TRANS64.TRYWAIT P0, [R7+URZ], R4 ;  /* 0x00000004070075a7 */ /* 0x000e26000800017f */
[----:B------:R-:W-:Y:S02]  /*13d60*/  SEL R5, RZ, 0x1, P1 ;  /* 0x00000001ff057807 */ /* 0x000fe40000800000 */
[----:B------:R-:W-:Y:S02]  /*13d70*/  SEL R6, R3, RZ, P1 ;  /* 0x000000ff03067207 */ /* 0x000fe40000800000 */
[----:B------:R-:W-:-:S03]  /*13d80*/  LOP3.LUT R5, R10, R5, RZ, 0x3c, !PT ;  /* 0x000000050a057212 */ /* 0x000fc600078e3cff */
[----:B------:R-:W-:Y:S01]  /*13d90*/  IMAD R8, R6, 0x8, R9 ;  /* 0x0000000806087824 */ /* 0x000fe200078e0209 */
[----:B------:R-:W-:Y:S01]  /*13da0*/  SHF.L.U32 R5, R5, 0x1f, RZ ;  /* 0x0000001f05057819 */ /* 0x000fe200000006ff */
[----:B0-----:R-:W-:Y:S06]  /*13db0*/  @!P0 BRA `(.L_x_1088) ;  /* 0x0000001400508947 */ /* 0x001fec0003800000 */
.L_x_1132:
[----:B------:R-:W1:Y:S02]  /*13dc0*/  SYNCS.PHASECHK.TRANS64.TRYWAIT P0, [R8+URZ], R5 ;  /* 0x00000005080075a7 */ /* 0x000e64000800017f */
[----:B-1----:R-:W-:Y:S05]  /*13dd0*/  @!P0 BRA `(.L_x_1089) ;  /* 0x00000014005c8947 */ /* 0x002fea0003800000 */
.L_x_1133:
[----:B------:R-:W-:Y:S05]  /*13de0*/  @!P2 BRA `(.L_x_1090) ;  /* 0x000000000004a947 */ /* 0x000fea0003800000 */
[----:B------:R-:W-:Y:S01]  /*13df0*/  BPT.TRAP 0x1 ;  /* 0x000000040000795c */ /* 0x000fe20000300000 */
.L_x_1090:
[----:B------:R-:W-:-:S04]  /*13e00*/  VIADD R3, R2, 0x30860 ;  /* 0x0003086002037836 */ /* 0x000fc80000000000 */
[----:B0-----:R-:W-:-:S04]  /*13e10*/  IMAD R7, R0, 0x8, R3 ;  /* 0x0000000800077824 */ /* 0x001fc800078e0203 */
[----:B------:R-:W0:Y:S02]  /*13e20*/  SYNCS.PHASECHK.TRANS64.TRYWAIT P0, [R7+URZ], R4 ;  /* 0x00000004070075a7 */ /* 0x000e24000800017f */
[----:B0-----:R-:W-:Y:S05]  /*13e30*/  @!P0 BRA `(.L_x_1091) ;  /* 0x0000001400588947 */ /* 0x001fea0003800000 */
.L_x_1134:
[----:B------:R-:W-:-:S07]  /*13e40*/  IMAD R6, R6, 0x8, R3 ;  /* 0x0000000806067824 */ /* 0x000fce00078e0203 */
.L_x_1092:
[----:B--2---:R2:W3:Y:S02]  /*13e50*/  SYNCS.PHASECHK.TRANS64.TRYWAIT P0, [R6+URZ], R5 ;  /* 0x00000005060075a7 */ /* 0x0044e4000800017f */
[----:B---3--:R-:W-:Y:S05]  /*13e60*/  @!P0 NANOSLEEP.SYNCS 0x989680 ;  /* 0x009896800000895d */ /* 0x008fea0003900000 */
[----:B------:R-:W3:Y:S02]  /*13e70*/  @!P0 SYNCS.PHASECHK.TRANS64 P0, [R6+URZ], R5 ;  /* 0x00000005060085a7 */ /* 0x000ee4000800007f */
[----:B---3--:R-:W-:Y:S05]  /*13e80*/  @!P0 BRA `(.L_x_1092) ;  /* 0xfffffffc00f08947 */ /* 0x008fea000383ffff */
.L_x_916:
[----:B------:R-:W-:Y:S05]  /*13e90*/  BSYNC B6 ;  /* 0x0000000000067941 */ /* 0x000fea0003800000 */
.L_x_913:
[----:B------:R-:W-:Y:S05]  /*13ea0*/  EXIT ;  /* 0x000000000000794d */ /* 0x000fea0003800000 */
.L_x_926:
[----:B0-----:R-:W-:-:S04]  /*13eb0*/  IMAD.U32 R3, RZ, RZ, UR57 ;  /* 0x00000039ff037e24 */ /* 0x001fc8000f8e00ff */
[----:B------:R0:W1:Y:S03]  /*13ec0*/  SYNCS.PHASECHK.TRANS64.TRYWAIT P0, [R3+URZ+0x30800], R0 ;  /* 0x03080000030075a7 */ /* 0x000066000800017f */
[----:B-1----:R-:W-:Y:S05]  /*13ed0*/  @!P0 NANOSLEEP.SYNCS 0x989680 ;  /* 0x009896800000895d */ /* 0x002fea0003900000 */
[----:B------:R-:W1:Y:S02]  /*13ee0*/  @!P0 SYNCS.PHASECHK.TRANS64 P0, [R3+URZ+0x30800], R0 ;  /* 0x03080000030085a7 */ /* 0x000e64000800007f */
[----:B-1----:R-:W-:Y:S05]  /*13ef0*/  @!P0 BRA `(.L_x_926) ;  /* 0xfffffffc00ec8947 */ /* 0x002fea000383ffff */
[----:B------:R-:W-:Y:S05]  /*13f00*/  BRA `(.L_x_1093) ;  /* 0xfffffed800687947 */ /* 0x000fea000383ffff */
.L_x_930:
[----:B0-----:R-:W-:-:S04]  /*13f10*/  IMAD.U32 R3, RZ, RZ, UR57 ;  /* 0x00000039ff037e24 */ /* 0x001fc8000f8e00ff */
[----:B------:R0:W2:Y:S03]  /*13f20*/  SYNCS.PHASECHK.TRANS64.TRYWAIT P2, [R3+URZ+0x30830], R0 ;  /* 0x03083000030075a7 */ /* 0x0000a6000804017f */
[----:B--2---:R-:W-:Y:S05]  /*13f30*/  @!P2 NANOSLEEP.SYNCS 0x989680 ;  /* 0x009896800000a95d */ /* 0x004fea0003900000 */
[----:B------:R-:W2:Y:S02]  /*13f40*/  @!P2 SYNCS.PHASECHK.TRANS64 P2, [R3+URZ+0x30830], R0 ;  /* 0x030830000300a5a7 */ /* 0x000ea4000804007f */
[----:B--2---:R-:W-:Y:S05]  /*13f50*/  @!P2 BRA `(.L_x_930) ;  /* 0xfffffffc00eca947 */ /* 0x004fea000383ffff */
[----:B------:R-:W-:Y:S05]  /*13f60*/  BRA `(.L_x_929) ;  /* 0xfffffed800987947 */ /* 0x000fea000383ffff */
.L_x_946:
[----:B-1----:R-:W-:-:S04]  /*13f70*/  IMAD.U32 R15, RZ, RZ, UR61 ;  /* 0x0000003dff0f7e24 */ /* 0x002fc8000f8e00ff */
[----:B------:R1:W2:Y:S03]  /*13f80*/  SYNCS.PHASECHK.TRANS64.TRYWAIT P2, [R15+URZ+0x30830], R0 ;  /* 0x030830000f0075a7 */ /* 0x0002a6000804017f */
[----:B--2---:R-:W-:Y:S05]  /*13f90*/  @!P2 NANOSLEEP.SYNCS 0x989680 ;  /* 0x009896800000a95d */ /* 0x004fea0003900000 */
[----:B------:R-:W2:Y:S02]  /*13fa0*/  @!P2 SYNCS.PHASECHK.TRANS64 P2, [R15+URZ+0x30830], R0 ;  /* 0x030830000f00a5a7 */ /* 0x000ea4000804007f */
[----:B--2---:R-:W-:Y:S05]  /*13fb0*/  @!P2 BRA `(.L_x_946) ;  /* 0xfffffffc00eca947 */ /* 0x004fea000383ffff */
[----:B------:R-:W-:Y:S05]  /*13fc0*/  BRA `(.L_x_945) ;  /* 0xffffff08004c7947 */ /* 0x000fea000383ffff */
.L_x_950:
[----:B-1----:R-:W-:-:S04]  /*13fd0*/  IMAD.U32 R3, RZ, RZ, UR11 ;  /* 0x0000000bff037e24 */ /* 0x002fc8000f8e00ff */
[----:B------:R1:W2:Y:S03]  /*13fe0*/  SYNCS.PHASECHK.TRANS64.TRYWAIT P2, [R3+URZ+0x30850], R0 ;  /* 0x03085000030075a7 */ /* 0x0002a6000804017f */
[----:B--2---:R-:W-:Y:S05]  /*13ff0*/  @!P2 NANOSLEEP.SYNCS 0x989680 ;  /* 0x009896800000a95d */ /* 0x004fea0003900000 */
[----:B------:R-:W2:Y:S02]  /*14000*/  @!P2 SYNCS.PHASECHK.TRANS64 P2, [R3+URZ+0x30850], R0 ;  /* 0x030850000300a5a7 */ /* 0x000ea4000804007f */
[----:B--2---:R-:W-:Y:S05]  /*14010*/  @!P2 BRA `(.L_x_950) ;  /* 0xfffffffc00eca947 */ /* 0x004fea000383ffff */
[----:B------:R-:W-:Y:S05]  /*14020*/  BRA `(.L_x_949) ;  /* 0xffffff1000dc7947 */ /* 0x000fea000383ffff */
.L_x_967:
[----:B-1----:R-:W-:-:S04]  /*14030*/  IMAD.U32 R5, RZ, RZ, UR56 ;  /* 0x00000038ff057e24 */ /* 0x002fc8000f8e00ff */
[----:B------:R1:W2:Y:S03]  /*14040*/  SYNCS.PHASECHK.TRANS64.TRYWAIT P2, [R5+URZ+0x30830], R0 ;  /* 0x03083000050075a7 */ /* 0x0002a6000804017f */
[----:B--2---:R-:W-:Y:S05]  /*14050*/  @!P2 NANOSLEEP.SYNCS 0x989680 ;  /* 0x009896800000a95d */ /* 0x004fea0003900000 */
[----:B------:R-:W2:Y:S02]  /*14060*/  @!P2 SYNCS.PHASECHK.TRANS64 P2, [R5+URZ+0x30830], R0 ;  /* 0x030830000500a5a7 */ /* 0x000ea4000804007f */
[----:B--2---:R-:W-:Y:S05]  /*14070*/  @!P2 BRA `(.L_x_967) ;  /* 0xfffffffc00eca947 */ /* 0x004fea000383ffff */
[----:B------:R-:W-:Y:S05]  /*14080*/  BRA `(.L_x_966) ;  /* 0xffffff3800b87947 */ /* 0x000fea000383ffff */
.L_x_971:
[----:B-1----:R-:W-:-:S04]  /*14090*/  IMAD.U32 R3, RZ, RZ, UR11 ;  /* 0x0000000bff037e24 */ /* 0x002fc8000f8e00ff */
[----:B------:R1:W2:Y:S03]  /*140a0*/  SYNCS.PHASECHK.TRANS64.TRYWAIT P2, [R3+URZ+0x30850], R0 ;  /* 0x03085000030075a7 */ /* 0x0002a6000804017f */
[----:B--2---:R-:W-:Y:S05]  /*140b0*/  @!P2 NANOSLEEP.SYNCS 0x989680 ;  /* 0x009896800000a95d */ /* 0x004fea0003900000 */
[----:B------:R-:W2:Y:S02]  /*140c0*/  @!P2 SYNCS.PHASECHK.TRANS64 P2, [R3+URZ+0x30850], R0 ;  /* 0x030850000300a5a7 */ /* 0x000ea4000804007f */
[----:B--2---:R-:W-:Y:S05]  /*140d0*/  @!P2 BRA `(.L_x_971) ;  /* 0xfffffffc00eca947 */ /* 0x004fea000383ffff */
[----:B------:R-:W-:Y:S05]  /*140e0*/  BRA `(.L_x_970) ;  /* 0xffffff4400487947 */ /* 0x000fea000383ffff */
.L_x_977:
[----:B-1----:R-:W-:-:S04]  /*140f0*/  IMAD.U32 R5, RZ, RZ, UR56 ;  /* 0x00000038ff057e24 */ /* 0x002fc8000f8e00ff */
[----:B------:R1:W2:Y:S03]  /*14100*/  SYNCS.PHASECHK.TRANS64.TRYWAIT P2, [R5+URZ+0x30830], R0 ;  /* 0x03083000050075a7 */ /* 0x0002a6000804017f */
[----:B--2---:R-:W-:Y:S05]  /*14110*/  @!P2 NANOSLEEP.SYNCS 0x989680 ;  /* 0x009896800000a95d */ /* 0x004fea0003900000 */
[----:B------:R-:W2:Y:S02]  /*14120*/  @!P2 SYNCS.PHASECHK.TRANS64 P2, [R5+URZ+0x30830], R0 ;  /* 0x030830000500a5a7 */ /* 0x000ea4000804007f */
[----:B--2---:R-:W-:Y:S05]  /*14130*/  @!P2 BRA `(.L_x_977) ;  /* 0xfffffffc00eca947 */ /* 0x004fea000383ffff */
[----:B------:R-:W-:Y:S05]  /*14140*/  BRA `(.L_x_976) ;  /* 0xffffff58000c7947 */ /* 0x000fea000383ffff */
.L_x_981:
[----:B-1----:R-:W-:-:S04]  /*14150*/  IMAD.U32 R3, RZ, RZ, UR11 ;  /* 0x0000000bff037e24 */ /* 0x002fc8000f8e00ff */
[----:B------:R1:W2:Y:S03]  /*14160*/  SYNCS.PHASECHK.TRANS64.TRYWAIT P2, [R3+URZ+0x30850], R0 ;  /* 0x03085000030075a7 */ /* 0x0002a6000804017f */
[----:B--2---:R-:W-:Y:S05]  /*14170*/  @!P2 NANOSLEEP.SYNCS 0x989680 ;  /* 0x009896800000a95d */ /* 0x004fea0003900000 */
[----:B------:R-:W2:Y:S02]  /*14180*/  @!P2 SYNCS.PHASECHK.TRANS64 P2, [R3+URZ+0x30850], R0 ;  /* 0x030850000300a5a7 */ /* 0x000ea4000804007f */
[----:B--2---:R-:W-:Y:S05]  /*14190*/  @!P2 BRA `(.L_x_981) ;  /* 0xfffffffc00eca947 */ /* 0x004fea000383ffff */
[----:B------:R-:W-:Y:S05]  /*141a0*/  BRA `(.L_x_980) ;  /* 0xffffff60009c7947 */ /* 0x000fea000383ffff */
.L_x_994:
[----:B-1----:R-:W-:-:S04]  /*141b0*/  IMAD.U32 R3, RZ, RZ, UR7 ;  /* 0x00000007ff037e24 */ /* 0x002fc8000f8e00ff */
[----:B------:R1:W2:Y:S03]  /*141c0*/  SYNCS.PHASECHK.TRANS64.TRYWAIT P0, [R3+URZ+0x30850], R2 ;  /* 0x03085002030075a7 */ /* 0x0002a6000800017f */
[----:B--2---:R-:W-:Y:S05]  /*141d0*/  @!P0 NANOSLEEP.SYNCS 0x989680 ;  /* 0x009896800000895d */ /* 0x004fea0003900000 */
[----:B------:R-:W2:Y:S02]  /*141e0*/  @!P0 SYNCS.PHASECHK.TRANS64 P0, [R3+URZ+0x30850], R2 ;  /* 0x03085002030085a7 */ /* 0x000ea4000800007f */
[----:B--2---:R-:W-:Y:S05]  /*141f0*/  @!P0 BRA `(.L_x_994) ;  /* 0xfffffffc00ec8947 */ /* 0x004fea000383ffff */
[----:B------:R-:W-:Y:S05]  /*14200*/  BRA `(.L_x_993) ;  /* 0xffffff8c001c7947 */ /* 0x000fea000383ffff */
.L_x_1011:
[----:B------:R-:W-:Y:S02]  /*14210*/  IMAD.MOV.U32 R13, RZ, RZ, R0 ;  /* 0x000000ffff0d7224 */ /* 0x000fe400078e0000 */
[----:B------:R-:W-:Y:S02]  /*14220*/  IMAD.MOV.U32 R12, RZ, RZ, RZ ;  /* 0x000000ffff0c7224 */ /* 0x000fe400078e00ff */
[----:B------:R-:W-:Y:S02]  /*14230*/  IMAD.MOV.U32 R11, RZ, RZ, 0x1f ;  /* 0x0000001fff0b7424 */ /* 0x000fe400078e00ff */
[----:B------:R-:W-:-:S07]  /*14240*/  IMAD.MOV.U32 R15, RZ, RZ, -0x1 ;  /* 0xffffffffff0f7424 */ /* 0x000fce00078e00ff */
[----:B0-----:R-:W-:Y:S05]  /*14250*/  WARPSYNC.COLLECTIVE R15, `(.L_x_1094) ;  /* 0x000000000f087348 */ /* 0x001fea0003c00000 */
[----:B------:R1:W2:Y:S02]  /*14260*/  SHFL.IDX P6, R14, R13, R12, R11 ;  /* 0x0000000c0d0e7389 */ /* 0x0002a400000c000b */
[----:B012---:R-:W-:Y:S01]  /*14270*/  ENDCOLLECTIVE ;  /* 0x000000000000791b */ /* 0x007fe20003800000 */
.L_x_1094:
[----:B------:R-:W-:Y:S05]  /*14280*/  BRA `(.L_x_1095) ;  /* 0xffffffc400407947 */ /* 0x000fea000383ffff */
.L_x_1013:
[----:B------:R-:W-:Y:S01]  /*14290*/  BSSY B0, `(.L_x_1096) ;  /* 0x0000006000007945 */ /* 0x000fe20003800000 */
[----:B------:R-:W-:-:S07]  /*142a0*/  IMAD.MOV.U32 R15, RZ, RZ, -0x1 ;  /* 0xffffffffff0f7424 */ /* 0x000fce00078e00ff */
[----:B01----:R-:W-:Y:S05]  /*142b0*/  WARPSYNC.COLLECTIVE R15, `(.L_x_1097) ;  /* 0x000000000f0c7348 */ /* 0x003fea0003c00000 */
[----:B------:R-:W-:Y:S02]  /*142c0*/  ELECT P6, UR62, PT ;  /* 0x00000000003e782f */ /* 0x000fe400038c0000 */
[----:B------:R-:W-:Y:S01]  /*142d0*/  MOV R14, UR62 ;  /* 0x0000003e000e7c02 */ /* 0x000fe20008000f00 */
[----:B01----:R-:W-:Y:S10]  /*142e0*/  ENDCOLLECTIVE ;  /* 0x000000000000791b */ /* 0x003ff40003800000 */
.L_x_1097:
[----:B------:R-:W-:Y:S05]  /*142f0*/  BSYNC B0 ;  /* 0x0000000000007941 */ /* 0x000fea0003800000 */
.L_x_1096:
[----:B------:R-:W-:Y:S05]  /*14300*/  BRA `(.L_x_1098) ;  /* 0xffffffc400407947 */ /* 0x000fea000383ffff */
.L_x_1015:
[----:B-1----:R-:W-:-:S04]  /*14310*/  IMAD.U32 R3, RZ, RZ, UR38 ;  /* 0x00000026ff037e24 */ /* 0x002fc8000f8e00ff */
[----:B------:R1:W3:Y:S03]  /*14320*/  SYNCS.PHASECHK.TRANS64.TRYWAIT P0, [R3+URZ+0x30840], R0 ;  /* 0x03084000030075a7 */ /* 0x0002e6000800017f */
[----:B---3--:R-:W-:Y:S05]  /*14330*/  @!P0 NANOSLEEP.SYNCS 0x989680 ;  /* 0x009896800000895d */ /* 0x008fea0003900000 */
[----:B------:R-:W3:Y:S02]  /*14340*/  @!P0 SYNCS.PHASECHK.TRANS64 P0, [R3+URZ+0x30840], R0 ;  /* 0x03084000030085a7 */ /* 0x000ee4000800007f */
[----:B---3--:R-:W-:Y:S05]  /*14350*/  @!P0 BRA `(.L_x_1015) ;  /* 0xfffffffc00ec8947 */ /* 0x008fea000383ffff */
[----:B------:R-:W-:Y:S05]  /*14360*/  BRA `(.L_x_1099) ;  /* 0xffffffc4009c7947 */ /* 0x000fea000383ffff */
.L_x_1018:
[----:B------:R-:W-:Y:S02]  /*14370*/  IMAD.MOV.U32 R13, RZ, RZ, R8 ;  /* 0x000000ffff0d7224 */ /* 0x000fe400078e0008 */
[----:B------:R-:W-:Y:S02]  /*14380*/  IMAD.MOV.U32 R12, RZ, RZ, RZ ;  /* 0x000000ffff0c7224 */ /* 0x000fe400078e00ff */
[----:B------:R-:W-:Y:S02]  /*14390*/  IMAD.MOV.U32 R11, RZ, RZ, 0x181f ;  /* 0x0000181fff0b7424 */ /* 0x000fe400078e00ff */
[----:B------:R-:W-:Y:S02]  /*143a0*/  IMAD.MOV.U32 R15, RZ, RZ, -0x1 ;  /* 0xffffffffff0f7424 */ /* 0x000fe400078e00ff */
[----:B------:R-:W-:-:S07]  /*143b0*/  VIADD R6, R6, UR45 ;  /* 0x0000002d06067c36 */ /* 0x000fce0008000000 */
[----:B------:R-:W-:Y:S05]  /*143c0*/  WARPSYNC.COLLECTIVE R15, `(.L_x_1100) ;  /* 0x000000000f087348 */ /* 0x000fea0003c00000 */
[----:B------:R0:W1:Y:S02]  /*143d0*/  SHFL.IDX P6, R14, R13, R12, R11 ;  /* 0x0000000c0d0e7389 */ /* 0x00006400000c000b */
[----:B01----:R-:W-:Y:S01]  /*143e0*/  ENDCOLLECTIVE ;  /* 0x000000000000791b */ /* 0x003fe20003800000 */
.L_x_1100:
[----:B------:R-:W-:Y:S02]  /*143f0*/  VIADD R4, R6, 0x10 ;  /* 0x0000001006047836 */ /* 0x000fe40000000000 */
[----:B------:R-:W-:Y:S02]  /*14400*/  IMAD.MOV.U32 R13, RZ, RZ, R0 ;  /* 0x000000ffff0d7224 */ /* 0x000fe400078e0000 */
[----:B------:R-:W-:-:S07]  /*14410*/  IMAD.MOV.U32 R2, RZ, RZ, R14 ;  /* 0x000000ffff027224 */ /* 0x000fce00078e000e */
[----:B------:R-:W-:Y:S05]  /*14420*/  WARPSYNC.COLLECTIVE R15, `(.L_x_1101) ;  /* 0x000000000f087348 */ /* 0x000fea0003c00000 */
[----:B------:R0:W1:Y:S02]  /*14430*/  SHFL.IDX P6, R14, R13, R12, R11 ;  /* 0x0000000c0d0e7389 */ /* 0x00006400000c000b */
[----:B01----:R-:W-:Y:S01]  /*14440*/  ENDCOLLECTIVE ;  /* 0x000000000000791b */ /* 0x003fe20003800000 */
.L_x_1101:
[----:B------:R-:W-:Y:S01]  /*14450*/  ULDC UR4, c[0x0][0x288] ;  /* 0x0000a20000047ab9 */ /* 0x000fe20000000800 */
[----:B------:R-:W-:Y:S01]  /*14460*/  IMAD.MOV.U32 R3, RZ, RZ, R2 ;  /* 0x000000ffff037224 */ /* 0x000fe200078e0002 */
[----:B------:R-:W-:Y:S01]  /*14470*/  ULDC.64 UR6, c[0x0][0x208] ;  /* 0x0000820000067ab9 */ /* 0x000fe20000000a00 */
[----:B------:R-:W-:-:S05]  /*14480*/  IMAD R7, R7, UR4, RZ ;  /* 0x0000000407077c24 */ /* 0x000fca000f8e02ff */
        /* <DEDUP_REMOVED lines=16> */
.L_x_1102:
[----:B------:R-:W-:Y:S01]  /*14590*/  VIADD R2, R6, 0x20 ;  /* 0x0000002006027836 */ /* 0x000fe20000000000 */
[----:B------:R-:W-:Y:S01]  /*145a0*/  @!P3 LEA R20, R9, UR38, 0x1 ;  /* 0x000000260914bc11 */ /* 0x000fe2000f8e08ff */
[----:B------:R-:W-:Y:S02]  /*145b0*/  IMAD.MOV.U32 R13, RZ, RZ, R0 ;  /* 0x000000ffff0d7224 */ /* 0x000fe400078e0000 */
[----:B------:R-:W-:-:S07]  /*145c0*/  IMAD.MOV.U32 R4, RZ, RZ, R14 ;  /* 0x000000ffff047224 */ /* 0x000fce00078e000e */
[----:B------:R-:W-:Y:S05]  /*145d0*/  WARPSYNC.COLLECTIVE R15, `(.L_x_1103) ;  /* 0x000000000f087348 */ /* 0x000fea0003c00000 */
[----:B------:R0:W1:Y:S02]  /*145e0*/  SHFL.IDX P6, R14, R13, R12, R11 ;  /* 0x0000000c0d0e7389 */ /* 0x00006400000c000b */
[----:B01----:R-:W-:Y:S01]  /*145f0*/  ENDCOLLECTIVE ;  /* 0x000000000000791b */ /* 0x003fe20003800000 */
.L_x_1103:
        /* <DEDUP_REMOVED lines=16> */
.L_x_1104:
[----:B------:R-:W-:Y:S01]  /*14700*/  VIADD R4, R6, 0x30 ;  /* 0x0000003006047836 */ /* 0x000fe20000000000 */
[----:B------:R-:W-:Y:S01]  /*14710*/  @!P3 LEA R21, R9, UR38, 0x1 ;  /* 0x000000260915bc11 */ /* 0x000fe2000f8e08ff */
[----:B------:R-:W-:Y:S02]  /*14720*/  IMAD.MOV.U32 R13, RZ, RZ, R0 ;  /* 0x000000ffff0d7224 */ /* 0x000fe400078e0000 */
[----:B------:R-:W-:-:S07]  /*14730*/  IMAD.MOV.U32 R2, RZ, RZ, R14 ;  /* 0x000000ffff027224 */ /* 0x000fce00078e000e */
[----:B------:R-:W-:Y:S05]  /*14740*/  WARPSYNC.COLLECTIVE R15, `(.L_x_1105) ;  /* 0x000000000f087348 */ /* 0x000fea0003c00000 */
[----:B------:R0:W1:Y:S02]  /*14750*/  SHFL.IDX P6, R14, R13, R12, R11 ;  /* 0x0000000c0d0e7389 */ /* 0x00006400000c000b */
[----:B01----:R-:W-:Y:S01]  /*14760*/  ENDCOLLECTIVE ;  /* 0x000000000000791b */ /* 0x003fe20003800000 */
.L_x_1105:
        /* <DEDUP_REMOVED lines=16> */
.L_x_1106:
[----:B------:R-:W-:Y:S01]  /*14870*/  VIADD R2, R6, 0x40 ;  /* 0x0000004006027836 */ /* 0x000fe20000000000 */
[----:B------:R-:W-:Y:S01]  /*14880*/  @!P3 LEA R20, R9, UR38, 0x1 ;  /* 0x000000260914bc11 */ /* 0x000fe2000f8e08ff */
[----:B------:R-:W-:Y:S02]  /*14890*/  IMAD.MOV.U32 R13, RZ, RZ, R0 ;  /* 0x000000ffff0d7224 */ /* 0x000fe400078e0000 */
[----:B------:R-:W-:-:S07]  /*148a0*/  IMAD.MOV.U32 R4, RZ, RZ, R14 ;  /* 0x000000ffff047224 */ /* 0x000fce00078e000e */
[----:B------:R-:W-:Y:S05]  /*148b0*/  WARPSYNC.COLLECTIVE R15, `(.L_x_1107) ;  /* 0x000000000f087348 */ /* 0x000fea0003c00000 */
[----:B------:R0:W1:Y:S02]  /*148c0*/  SHFL.IDX P6, R14, R13, R12, R11 ;  /* 0x0000000c0d0e7389 */ /* 0x00006400000c000b */
[----:B01----:R-:W-:Y:S01]  /*148d0*/  ENDCOLLECTIVE ;  /* 0x000000000000791b */ /* 0x003fe20003800000 */
.L_x_1107:
        /* <DEDUP_REMOVED lines=16> */
.L_x_1108:
[----:B------:R-:W-:Y:S01]  /*149e0*/  VIADD R4, R6, 0x50 ;  /* 0x0000005006047836 */ /* 0x000fe20000000000 */
[----:B------:R-:W-:Y:S01]  /*149f0*/  @!P3 LEA R21, R9, UR38, 0x1 ;  /* 0x000000260915bc11 */ /* 0x000fe2000f8e08ff */
[----:B------:R-:W-:Y:S02]  /*14a00*/  IMAD.MOV.U32 R13, RZ, RZ, R0 ;  /* 0x000000ffff0d7224 */ /* 0x000fe400078e0000 */
[----:B------:R-:W-:-:S07]  /*14a10*/  IMAD.MOV.U32 R2, RZ, RZ, R14 ;  /* 0x000000ffff027224 */ /* 0x000fce00078e000e */
[----:B------:R-:W-:Y:S05]  /*14a20*/  WARPSYNC.COLLECTIVE R15, `(.L_x_1109) ;  /* 0x000000000f087348 */ /* 0x000fea0003c00000 */
[----:B------:R0:W1:Y:S02]  /*14a30*/  SHFL.IDX P6, R14, R13, R12, R11 ;  /* 0x0000000c0d0e7389 */ /* 0x00006400000c000b */
[----:B01----:R-:W-:Y:S01]  /*14a40*/  ENDCOLLECTIVE ;  /* 0x000000000000791b */ /* 0x003fe20003800000 */
.L_x_1109:
        /* <DEDUP_REMOVED lines=16> */
.L_x_1110:
[----:B------:R-:W-:Y:S01]  /*14b50*/  VIADD R2, R6, 0x60 ;  /* 0x0000006006027836 */ /* 0x000fe20000000000 */
[----:B------:R-:W-:Y:S01]  /*14b60*/  @!P3 LEA R20, R9, UR38, 0x1 ;  /* 0x000000260914bc11 */ /* 0x000fe2000f8e08ff */
[----:B------:R-:W-:Y:S02]  /*14b70*/  IMAD.MOV.U32 R13, RZ, RZ, R0 ;  /* 0x000000ffff0d7224 */ /* 0x000fe400078e0000 */
[----:B------:R-:W-:-:S07]  /*14b80*/  IMAD.MOV.U32 R4, RZ, RZ, R14 ;  /* 0x000000ffff047224 */ /* 0x000fce00078e000e */
[----:B------:R-:W-:Y:S05]  /*14b90*/  WARPSYNC.COLLECTIVE R15, `(.L_x_1111) ;  /* 0x000000000f087348 */ /* 0x000fea0003c00000 */
[----:B------:R0:W1:Y:S02]  /*14ba0*/  SHFL.IDX P6, R14, R13, R12, R11 ;  /* 0x0000000c0d0e7389 */ /* 0x00006400000c000b */
[----:B01----:R-:W-:Y:S01]  /*14bb0*/  ENDCOLLECTIVE ;  /* 0x000000000000791b */ /* 0x003fe20003800000 */
.L_x_1111:
        /* <DEDUP_REMOVED lines=16> */
.L_x_1112:
[----:B------:R-:W-:Y:S01]  /*14cc0*/  @!P3 LEA R21, R9, UR38, 0x1 ;  /* 0x000000260915bc11 */ /* 0x000fe2000f8e08ff */
[----:B------:R-:W-:Y:S02]  /*14cd0*/  IMAD.MOV.U32 R13, RZ, RZ, R0 ;  /* 0x000000ffff0d7224 */ /* 0x000fe400078e0000 */
[----:B------:R-:W-:-:S07]  /*14ce0*/  IMAD.MOV.U32 R2, RZ, RZ, R14 ;  /* 0x000000ffff027224 */ /* 0x000fce00078e000e */
[----:B------:R-:W-:Y:S05]  /*14cf0*/  WARPSYNC.COLLECTIVE R15, `(.L_x_1113) ;  /* 0x000000000f087348 */ /* 0x000fea0003c00000 */
[----:B------:R0:W1:Y:S02]  /*14d00*/  SHFL.IDX P6, R14, R13, R12, R11 ;  /* 0x0000000c0d0e7389 */ /* 0x00006400000c000b */
[----:B01----:R-:W-:Y:S01]  /*14d10*/  ENDCOLLECTIVE ;  /* 0x000000000000791b */ /* 0x003fe20003800000 */
.L_x_1113:
        /* <DEDUP_REMOVED lines=15> */
.L_x_1114:
[----:B------:R-:W-:Y:S02]  /*14e10*/  IMAD.MOV.U32 R13, RZ, RZ, R0 ;  /* 0x000000ffff0d7224 */ /* 0x000fe400078e0000 */
[----:B------:R-:W-:-:S07]  /*14e20*/  IMAD.MOV.U32 R4, RZ, RZ, R14 ;  /* 0x000000ffff047224 */ /* 0x000fce00078e000e */
[----:B------:R-:W-:Y:S05]  /*14e30*/  WARPSYNC.COLLECTIVE R15, `(.L_x_1115) ;  /* 0x000000000f087348 */ /* 0x000fea0003c00000 */
[----:B------:R0:W1:Y:S02]  /*14e40*/  SHFL.IDX P6, R14, R13, R12, R11 ;  /* 0x0000000c0d0e7389 */ /* 0x00006400000c000b */
[----:B01----:R-:W-:Y:S01]  /*14e50*/  ENDCOLLECTIVE ;  /* 0x000000000000791b */ /* 0x003fe20003800000 */
.L_x_1115:
[----:B------:R-:W-:Y:S05]  /*14e60*/  BRA `(.L_x_1116) ;  /* 0xffffffc400fc7947 */ /* 0x000fea000383ffff */
.L_x_1021:
[----:B-1----:R-:W-:-:S04]  /*14e70*/  IMAD.U32 R3, RZ, RZ, UR38 ;  /* 0x00000026ff037e24 */ /* 0x002fc8000f8e00ff */
[----:B------:R1:W2:Y:S03]  /*14e80*/  SYNCS.PHASECHK.TRANS64.TRYWAIT P0, [R3+URZ+0x30820], R0 ;  /* 0x03082000030075a7 */ /* 0x0002a6000800017f */
[----:B--2---:R-:W-:Y:S05]  /*14e90*/  @!P0 NANOSLEEP.SYNCS 0x989680 ;  /* 0x009896800000895d */ /* 0x004fea0003900000 */
[----:B------:R-:W2:Y:S02]  /*14ea0*/  @!P0 SYNCS.PHASECHK.TRANS64 P0, [R3+URZ+0x30820], R0 ;  /* 0x03082000030085a7 */ /* 0x000ea4000800007f */
[----:B--2---:R-:W-:Y:S05]  /*14eb0*/  @!P0 BRA `(.L_x_1021) ;  /* 0xfffffffc00ec8947 */ /* 0x004fea000383ffff */
[----:B------:R-:W-:Y:S05]  /*14ec0*/  BRA `(.L_x_1117) ;  /* 0xffffffc800547947 */ /* 0x000fea000383ffff */
.L_x_1028:
[----:B-1----:R-:W-:-:S04]  /*14ed0*/  IMAD.U32 R3, RZ, RZ, UR38 ;  /* 0x00000026ff037e24 */ /* 0x002fc8000f8e00ff */
[----:B------:R1:W2:Y:S03]  /*14ee0*/  SYNCS.PHASECHK.TRANS64.TRYWAIT P0, [R3+URZ+0x30848], R2 ;  /* 0x03084802030075a7 */ /* 0x0002a6000800017f */
[----:B--2---:R-:W-:Y:S05]  /*14ef0*/  @!P0 NANOSLEEP.SYNCS 0x989680 ;  /* 0x009896800000895d */ /* 0x004fea0003900000 */
[----:B------:R-:W2:Y:S02]  /*14f00*/  @!P0 SYNCS.PHASECHK.TRANS64 P0, [R3+URZ+0x30848], R2 ;  /* 0x03084802030085a7 */ /* 0x000ea4000800007f */
[----:B--2---:R-:W-:Y:S05]  /*14f10*/  @!P0 BRA `(.L_x_1028) ;  /* 0xfffffffc00ec8947 */ /* 0x004fea000383ffff */
[----:B------:R-:W-:Y:S05]  /*14f20*/  BRA `(.L_x_1118) ;  /* 0xffffffcc00387947 */ /* 0x000fea000383ffff */
.L_x_1035:
[----:B0-----:R-:W-:-:S04]  /*14f30*/  IMAD.U32 R3, RZ, RZ, UR38 ;  /* 0x00000026ff037e24 */ /* 0x001fc8000f8e00ff */
[----:B------:R0:W1:Y:S03]  /*14f40*/  SYNCS.PHASECHK.TRANS64.TRYWAIT P0, [R3+URZ+0x30860], R2 ;  /* 0x03086002030075a7 */ /* 0x000066000800017f */
[----:B-1----:R-:W-:Y:S05]  /*14f50*/  @!P0 NANOSLEEP.SYNCS 0x989680 ;  /* 0x009896800000895d */ /* 0x002fea0003900000 */
[----:B------:R-:W1:Y:S02]  /*14f60*/  @!P0 SYNCS.PHASECHK.TRANS64 P0, [R3+URZ+0x30860], R2 ;  /* 0x03086002030085a7 */ /* 0x000e64000800007f */
[----:B-1----:R-:W-:Y:S05]  /*14f70*/  @!P0 BRA `(.L_x_1035) ;  /* 0xfffffffc00ec8947 */ /* 0x002fea000383ffff */
[----:B------:R-:W-:Y:S05]  /*14f80*/  BRA `(.L_x_1119) ;  /* 0xffffffd000107947 */ /* 0x000fea000383ffff */
.L_x_1045:
[----:B-1----:R-:W-:-:S04]  /*14f90*/  IMAD.U32 R3, RZ, RZ, UR38 ;  /* 0x00000026ff037e24 */ /* 0x002fc8000f8e00ff */
[----:B------:R1:W2:Y:S03]  /*14fa0*/  SYNCS.PHASECHK.TRANS64.TRYWAIT P0, [R3+URZ+0x30840], R2 ;  /* 0x03084002030075a7 */ /* 0x0002a6000800017f */
[----:B--2---:R-:W-:Y:S05]  /*14fb0*/  @!P0 NANOSLEEP.SYNCS 0x989680 ;  /* 0x009896800000895d */ /* 0x004fea0003900000 */
[----:B------:R-:W2:Y:S02]  /*14fc0*/  @!P0 SYNCS.PHASECHK.TRANS64 P0, [R3+URZ+0x30840], R2 ;  /* 0x03084002030085a7 */ /* 0x000ea4000800007f */
[----:B--2---:R-:W-:Y:S05]  /*14fd0*/  @!P0 BRA `(.L_x_1045) ;  /* 0xfffffffc00ec8947 */ /* 0x004fea000383ffff */
[----:B------:R-:W-:Y:S05]  /*14fe0*/  BRA `(.L_x_1120) ;  /* 0xffffffd400687947 */ /* 0x000fea000383ffff */
.L_x_1052:
[----:B0-----:R-:W-:-:S04]  /*14ff0*/  IMAD.U32 R3, RZ, RZ, UR38 ;  /* 0x00000026ff037e24 */ /* 0x001fc8000f8e00ff */
[----:B------:R0:W1:Y:S03]  /*15000*/  SYNCS.PHASECHK.TRANS64.TRYWAIT P0, [R3+URZ+0x30868], R2 ;  /* 0x03086802030075a7 */ /* 0x000066000800017f */
[----:B-1----:R-:W-:Y:S05]  /*15010*/  @!P0 NANOSLEEP.SYNCS 0x989680 ;  /* 0x009896800000895d */ /* 0x002fea0003900000 */
[----:B------:R-:W1:Y:S02]  /*15020*/  @!P0 SYNCS.PHASECHK.TRANS64 P0, [R3+URZ+0x30868], R2 ;  /* 0x03086802030085a7 */ /* 0x000e64000800007f */
[----:B-1----:R-:W-:Y:S05]  /*15030*/  @!P0 BRA `(.L_x_1052) ;  /* 0xfffffffc00ec8947 */ /* 0x002fea000383ffff */
[----:B------:R-:W-:Y:S05]  /*15040*/  BRA `(.L_x_1121) ;  /* 0xffffffd800407947 */ /* 0x000fea000383ffff */
.L_x_1062:
[----:B-1----:R-:W-:-:S04]  /*15050*/  IMAD.U32 R3, RZ, RZ, UR38 ;  /* 0x00000026ff037e24 */ /* 0x002fc8000f8e00ff */
[----:B------:R1:W2:Y:S03]  /*15060*/  SYNCS.PHASECHK.TRANS64.TRYWAIT P0, [R3+URZ+0x30848], R2 ;  /* 0x03084802030075a7 */ /* 0x0002a6000800017f */
[----:B--2---:R-:W-:Y:S05]  /*15070*/  @!P0 NANOSLEEP.SYNCS 0x989680 ;  /* 0x009896800000895d */ /* 0x004fea0003900000 */
[----:B------:R-:W2:Y:S02]  /*15080*/  @!P0 SYNCS.PHASECHK.TRANS64 P0, [R3+URZ+0x30848], R2 ;  /* 0x03084802030085a7 */ /* 0x000ea4000800007f */
[----:B--2---:R-:W-:Y:S05]  /*15090*/  @!P0 BRA `(.L_x_1062) ;  /* 0xfffffffc00ec8947 */ /* 0x004fea000383ffff */
[----:B------:R-:W-:Y:S05]  /*150a0*/  BRA `(.L_x_1122) ;  /* 0xffffffdc00b07947 */ /* 0x000fea000383ffff */
.L_x_1069:
[----:B0-----:R-:W-:-:S04]  /*150b0*/  IMAD.U32 R3, RZ, RZ, UR38 ;  /* 0x00000026ff037e24 */ /* 0x001fc8000f8e00ff */
[----:B------:R0:W1:Y:S03]  /*150c0*/  SYNCS.PHASECHK.TRANS64.TRYWAIT P0, [R3+URZ+0x30860], R2 ;  /* 0x03086002030075a7 */ /* 0x000066000800017f */
[----:B-1----:R-:W-:Y:S05]  /*150d0*/  @!P0 NANOSLEEP.SYNCS 0x989680 ;  /* 0x009896800000895d */ /* 0x002fea0003900000 */
[----:B------:R-:W1:Y:S02]  /*150e0*/  @!P0 SYNCS.PHASECHK.TRANS64 P0, [R3+URZ+0x30860], R2 ;  /* 0x03086002030085a7 */ /* 0x000e64000800007f */
[----:B-1----:R-:W-:Y:S05]  /*150f0*/  @!P0 BRA `(.L_x_1069) ;  /* 0xfffffffc00ec8947 */ /* 0x002fea000383ffff */
[----:B------:R-:W-:Y:S05]  /*15100*/  BRA `(.L_x_1123) ;  /* 0xffffffe000847947 */ /* 0x000fea000383ffff */
.L_x_1078:
[----:B0-----:R0:W1:Y:S02]  /*15110*/  SYNCS.PHASECHK.TRANS64.TRYWAIT P0, [R3+URZ+0x30860], R2 ;  /* 0x03086002030075a7 */ /* 0x001064000800017f */
[----:B-1----:R-:W-:Y:S05]  /*15120*/  @!P0 NANOSLEEP.SYNCS 0x989680 ;  /* 0x009896800000895d */ /* 0x002fea0003900000 */
[----:B------:R-:W1:Y:S02]  /*15130*/  @!P0 SYNCS.PHASECHK.TRANS64 P0, [R3+URZ+0x30860], R2 ;  /* 0x03086002030085a7 */ /* 0x000e64000800007f */
[----:B-1----:R-:W-:Y:S05]  /*15140*/  @!P0 BRA `(.L_x_1078) ;  /* 0xfffffffc00f08947 */ /* 0x002fea000383ffff */
[----:B------:R-:W-:Y:S05]  /*15150*/  BRA `(.L_x_1124) ;  /* 0xffffffe400847947 */ /* 0x000fea000383ffff */
.L_x_1084:
[----:B0-----:R0:W1:Y:S02]  /*15160*/  SYNCS.PHASECHK.TRANS64.TRYWAIT P0, [R2+URZ+0x30820], R3 ;  /* 0x03082003020075a7 */ /* 0x001064000800017f */
[----:B-1----:R-:W-:Y:S05]  /*15170*/  @!P0 NANOSLEEP.SYNCS 0x989680 ;  /* 0x009896800000895d */ /* 0x002fea0003900000 */
[----:B------:R-:W1:Y:S02]  /*15180*/  @!P0 SYNCS.PHASECHK.TRANS64 P0, [R2+URZ+0x30820], R3 ;  /* 0x03082003020085a7 */ /* 0x000e64000800007f */
[----:B-1----:R-:W-:Y:S05]  /*15190*/  @!P0 BRA `(.L_x_1084) ;  /* 0xfffffffc00f08947 */ /* 0x002fea000383ffff */
[----:B------:R-:W-:Y:S05]  /*151a0*/  BRA `(.L_x_1125) ;  /* 0xffffffe800887947 */ /* 0x000fea000383ffff */
.L_x_1085:
        /* <DEDUP_REMOVED lines=11> */
.L_x_1127:
[----:B------:R-:W-:Y:S05]  /*15260*/  BSYNC B0 ;  /* 0x0000000000007941 */ /* 0x000fea0003800000 */
.L_x_1126:
[----:B------:R-:W-:Y:S05]  /*15270*/  BRA `(.L_x_1128) ;  /* 0xffffffe8006c7947 */ /* 0x000fea000383ffff */
.L_x_1086:
[----:B------:R-:W-:Y:S01]  /*15280*/  BSSY B0, `(.L_x_1129) ;  /* 0x0000006000007945 */ /* 0x000fe20003800000 */
[----:B------:R-:W-:-:S07]  /*15290*/  IMAD.MOV.U32 R15, RZ, RZ, -0x1 ;  /* 0xffffffffff0f7424 */ /* 0x000fce00078e00ff */
[----:B0-----:R-:W-:Y:S05]  /*152a0*/  WARPSYNC.COLLECTIVE R15, `(.L_x_1130) ;  /* 0x000000000f0c7348 */ /* 0x001fea0003c00000 */
[----:B------:R-:W-:Y:S02]  /*152b0*/  ELECT P6, UR62, PT ;  /* 0x00000000003e782f */ /* 0x000fe400038c0000 */
[----:B------:R-:W-:Y:S01]  /*152c0*/  MOV R14, UR62 ;  /* 0x0000003e000e7c02 */ /* 0x000fe20008000f00 */
[----:B0-----:R-:W-:Y:S10]  /*152d0*/  ENDCOLLECTIVE ;  /* 0x000000000000791b */ /* 0x001ff40003800000 */
.L_x_1130:
[----:B------:R-:W-:Y:S05]  /*152e0*/  BSYNC B0 ;  /* 0x0000000000007941 */ /* 0x000fea0003800000 */
.L_x_1129:
[----:B------:R-:W-:Y:S05]  /*152f0*/  BRA `(.L_x_1131) ;  /* 0xffffffe800607947 */ /* 0x000fea000383ffff */
.L_x_1088:
[----:B0-----:R0:W1:Y:S02]  /*15300*/  SYNCS.PHASECHK.TRANS64.TRYWAIT P0, [R7+URZ], R4 ;  /* 0x00000004070075a7 */ /* 0x001064000800017f */
[----:B-1----:R-:W-:Y:S05]  /*15310*/  @!P0 NANOSLEEP.SYNCS 0x989680 ;  /* 0x009896800000895d */ /* 0x002fea0003900000 */
[----:B------:R-:W1:Y:S02]  /*15320*/  @!P0 SYNCS.PHASECHK.TRANS64 P0, [R7+URZ], R4 ;  /* 0x00000004070085a7 */ /* 0x000e64000800007f */
[----:B-1----:R-:W-:Y:S05]  /*15330*/  @!P0 BRA `(.L_x_1088) ;  /* 0xfffffffc00f08947 */ /* 0x002fea000383ffff */
[----:B------:R-:W-:Y:S05]  /*15340*/  BRA `(.L_x_1132) ;  /* 0xffffffe8009c7947 */ /* 0x000fea000383ffff */
.L_x_1089:
[----:B-1----:R1:W2:Y:S02]  /*15350*/  SYNCS.PHASECHK.TRANS64.TRYWAIT P0, [R8+URZ], R5 ;  /* 0x00000005080075a7 */ /* 0x0022a4000800017f */
[----:B--2---:R-:W-:Y:S05]  /*15360*/  @!P0 NANOSLEEP.SYNCS 0x989680 ;  /* 0x009896800000895d */ /* 0x004fea0003900000 */
[----:B------:R-:W2:Y:S02]  /*15370*/  @!P0 SYNCS.PHASECHK.TRANS64 P0, [R8+URZ], R5 ;  /* 0x00000005080085a7 */ /* 0x000ea4000800007f */
[----:B--2---:R-:W-:Y:S05]  /*15380*/  @!P0 BRA `(.L_x_1089) ;  /* 0xfffffffc00f08947 */ /* 0x004fea000383ffff */
[----:B------:R-:W-:Y:S05]  /*15390*/  BRA `(.L_x_1133) ;  /* 0xffffffe800907947 */ /* 0x000fea000383ffff */
.L_x_1091:
[----:B0-----:R0:W2:Y:S02]  /*153a0*/  SYNCS.PHASECHK.TRANS64.TRYWAIT P0, [R7+URZ], R4 ;  /* 0x00000004070075a7 */ /* 0x0010a4000800017f */
[----:B--2---:R-:W-:Y:S05]  /*153b0*/  @!P0 NANOSLEEP.SYNCS 0x989680 ;  /* 0x009896800000895d */ /* 0x004fea0003900000 */
[----:B------:R-:W2:Y:S02]  /*153c0*/  @!P0 SYNCS.PHASECHK.TRANS64 P0, [R7+URZ], R4 ;  /* 0x00000004070085a7 */ /* 0x000ea4000800007f */
[----:B--2---:R-:W-:Y:S05]  /*153d0*/  @!P0 BRA `(.L_x_1091) ;  /* 0xfffffffc00f08947 */ /* 0x004fea000383ffff */
[----:B------:R-:W-:Y:S05]  /*153e0*/  BRA `(.L_x_1134) ;  /* 0xffffffe800947947 */ /* 0x000fea000383ffff */
.L_x_1135:
        /* <DEDUP_REMOVED lines=9> */
.L_x_3025:


//--------------------- .text._ZN7cutlass13device_kernelIN5flash11enable_sm90INS1_16FlashAttnFwdSm90INS1_25CollectiveMainloopFwdSm90ILi2EN4cute5tupleIJNS5_1CILi1EEES8_S8_EEENS6_IJNS7_ILi128EEENS7_ILi96EEENS7_ILi192EEEEEELi192ENS_10bfloat16_tEfNS_4arch4Sm90ELb0ELb1ELb0ELb1ELb0ELb0ELb0ELb1ELb1ELb1ELb1ELb0EEENS1_21CollectiveEpilogueFwdINS6_IJSA_SC_SB_EEES9_SE_SG_Li256ELb1ELb1ELb1ELb0EEENS1_36VarlenDynamicPersistentTileSchedulerILi128ELi96ELi256ELi128ELb1ELb1ELb1ELb1ELb0ELb1EEEEEEEEEvNT_6ParamsE --------------------------
	.section	.text._ZN7cutlass13device_kernelIN5flash11enable_sm90INS1_16FlashAttnFwdSm90INS1_25CollectiveMainloopFwdSm90ILi2EN4cute5tupleIJNS5_1CILi1EEES8_S8_EEENS6_IJNS7_ILi128EEENS7_ILi96EEENS7_ILi192EEEEEELi192ENS_10bfloat16_tEfNS_4arch4Sm90ELb0ELb1ELb0ELb1ELb0ELb0ELb0ELb1ELb1ELb1ELb1ELb0EEENS1_21CollectiveEpilogueFwdINS6_IJSA_SC_SB_EEES9_SE_SG_Li256ELb1ELb1ELb1ELb0EEENS1_36VarlenDynamicPersistentTileSchedulerILi128ELi96ELi256ELi128ELb1ELb1ELb1ELb1ELb0ELb1EEEEEEEEEvNT_6ParamsE,"ax",@progbits
	.align	128
.text._ZN7cutlass13device_kernelIN5flash11enable_sm90INS1_16FlashAttnFwdSm90INS1_25CollectiveMainloopFwdSm90ILi2EN4cute5tupleIJNS5_1CILi1EEES8_S8_EEENS6_IJNS7_ILi128EEENS7_ILi96EEENS7_ILi192EEEEEELi192ENS_10bfloat16_tEfNS_4arch4Sm90ELb0ELb1ELb0ELb1ELb0ELb0ELb0ELb1ELb1ELb1ELb1ELb0EEENS1_21CollectiveEpilogueFwdINS6_IJSA_SC_SB_EEES9_SE_SG_Li256ELb1ELb1ELb1ELb0EEENS1_36VarlenDynamicPersistentTileSchedulerILi128ELi96ELi256ELi128ELb1ELb1ELb1ELb1ELb0ELb1EEEEEEEEEvNT_6ParamsE:
        .type           _ZN7cutlass13device_kernelIN5flash11enable_sm90INS1_16FlashAttnFwdSm90INS1_25CollectiveMainloopFwdSm90ILi2EN4cute5tupleIJNS5_1CILi1EEES8_S8_EEENS6_IJNS7_ILi128EEENS7_ILi96EEENS7_ILi192EEEEEELi192ENS_10bfloat16_tEfNS_4arch4Sm90ELb0ELb1ELb0ELb1ELb0ELb0ELb0ELb1ELb1ELb1ELb1ELb0EEENS1_21CollectiveEpilogueFwdINS6_IJSA_SC_SB_EEES9_SE_SG_Li256ELb1ELb1ELb1ELb0EEENS1_36VarlenDynamicPersistentTileSchedulerILi128ELi96ELi256ELi128ELb1ELb1ELb1ELb1ELb0ELb1EEEEEEEEEvNT_6ParamsE,@function
        .size           _ZN7cutlass13device_kernelIN5flash11enable_sm90INS1_16FlashAttnFwdSm90INS1_25CollectiveMainloopFwdSm90ILi2EN4cute5tupleIJNS5_1CILi1EEES8_S8_EEENS6_IJNS7_ILi128EEENS7_ILi96EEENS7_ILi192EEEEEELi192ENS_10bfloat16_tEfNS_4arch4Sm90ELb0ELb1ELb0ELb1ELb0ELb0ELb0ELb1ELb1ELb1ELb1ELb0EEENS1_21CollectiveEpilogueFwdINS6_IJSA_SC_SB_EEES9_SE_SG_Li256ELb1ELb1ELb1ELb0EEENS1_36VarlenDynamicPersistentTileSchedulerILi128ELi96ELi256ELi128ELb1ELb1ELb1ELb1ELb0ELb1EEEEEEEEEvNT_6ParamsE,(.L_x_3026 - _ZN7cutlass13device_kernelIN5flash11enable_sm90INS1_16FlashAttnFwdSm90INS1_25CollectiveMainloopFwdSm90ILi2EN4cute5tupleIJNS5_1CILi1EEES8_S8_EEENS6_IJNS7_ILi128EEENS7_ILi96EEENS7_ILi192EEEEEELi192ENS_10bfloat16_tEfNS_4arch4Sm90ELb0ELb1ELb0ELb1ELb0ELb0ELb0ELb1ELb1ELb1ELb1ELb0EEENS1_21CollectiveEpilogueFwdINS6_IJSA_SC_SB_EEES9_SE_SG_Li256ELb1ELb1ELb1ELb0EEENS1_36VarlenDynamicPersistentTileSchedulerILi128ELi96ELi256ELi128ELb1ELb1ELb1ELb1ELb0ELb1EEEEEEEEEvNT_6ParamsE)
        .other          _ZN7cutlass13device_kernelIN5flash11enable_sm90INS1_16FlashAttnFwdSm90INS1_25CollectiveMainloopFwdSm90ILi2EN4cute5tupleIJNS5_1CILi1EEES8_S8_EEENS6_IJNS7_ILi128EEENS7_ILi96EEENS7_ILi192EEEEEELi192ENS_10bfloat16_tEfNS_4arch4Sm90ELb0ELb1ELb0ELb1ELb0ELb0ELb0ELb1ELb1ELb1ELb1ELb0EEENS1_21CollectiveEpilogueFwdINS6_IJSA_SC_SB_EEES9_SE_SG_Li256ELb1ELb1ELb1ELb0EEENS1_36VarlenDynamicPersistentTileSchedulerILi128ELi96ELi256ELi128ELb1ELb1ELb1ELb1ELb0ELb1EEEEEEEEEvNT_6ParamsE,@"STO_CUDA_ENTRY STV_DEFAULT"
_ZN7cutlass13device_kernelIN5flash11enable_sm90INS1_16FlashAttnFwdSm90INS1_25CollectiveMainloopFwdSm90ILi2EN4cute5tupleIJNS5_1CILi1EEES8_S8_EEENS6_IJNS7_ILi128EEENS7_ILi96EEENS7_ILi192EEEEEELi192ENS_10bfloat16_tEfNS_4arch4Sm90ELb0ELb1ELb0ELb1ELb0ELb0ELb0ELb1ELb1ELb1ELb1ELb0EEENS1_21CollectiveEpilogueFwdINS6_IJSA_SC_SB_EEES9_SE_SG_Li256ELb1ELb1ELb1ELb0EEENS1_36VarlenDynamicPersistentTileSchedulerILi128ELi96ELi256ELi128ELb1ELb1ELb1ELb1ELb0ELb1EEEEEEEEEvNT_6ParamsE:
        /* <DEDUP_REMOVED lines=18> */
.L_x_1137:
[----:B------:R-:W-:Y:S05]  /*0120*/  BSYNC B0 ;  /* 0x0000000000007941 */ /* 0x000fea0003800000 */
.L_x_1136:
        /* <DEDUP_REMOVED lines=41> */
.L_x_1138:
        /* <DEDUP_REMOVED lines=22> */
.L_x_1139:
        /* <DEDUP_REMOVED lines=18> */
.L_x_1140:
        /* <DEDUP_REMOVED lines=22> */
.L_x_1141:
        /* <DEDUP_REMOVED lines=22> */
.L_x_1142:
        /* <DEDUP_REMOVED lines=8> */
.L_x_1144:
        /* <DEDUP_REMOVED lines=14> */
[----:B------:R-:W2:Y:S01]  /*0a60*/  LDL R0, [R1+0x5c] ;  /* 0x00005c0001007983 */ /* 0x000ea20000100800 */
[----:B------:R-:W-:Y:S01]  /*0a70*/  VIADD R12, R6, 0xffffff80 ;  /* 0xffffff80060c7836 */ /* 0x000fe20000000000 */
[----:B------:R-:W-:Y:S01]  /*0a80*/  R2UR UR5, R9 ;  /* 0x00000000090572ca */ /* 0x000fe200000e0000 */
[----:B------:R-:W-:Y:S01]  /*0a90*/  UMOV UR38, URZ ;  /* 0x0000003f00267c82 */ /* 0x000fe20008000000 */
[----:B------:R-:W-:Y:S01]  /*0aa0*/  R2UR UR7, R10 ;  /* 0x000000000a0772ca */ /* 0x000fe200000e0000 */
[----:B------:R-:W-:Y:S01]  /*0ab0*/  UMOV UR36, URZ ;  /* 0x0000003f00247c82 */ /* 0x000fe20008000000 */
[----:B------:R-:W-:Y:S02]  /*0ac0*/  R2UR UR6, R11 ;  /* 0x000000000b0672ca */ /* 0x000fe400000e0000 */
[----:B--2---:R-:W-:Y:S02]  /*0ad0*/  R2UR UR4, R0 ;  /* 0x00000000000472ca */ /* 0x004fe400000e0000 */
[----:B------:R-:W-:-:S04]  /*0ae0*/  SHF.R.S32.HI R0, RZ, 0x1f, R12 ;  /* 0x0000001fff007819 */ /* 0x000fc8000001140c */
[CC--:B0-----:R-:W-:Y:S02]  /*0af0*/  LEA.HI R2, R0.reuse, R12.reuse, RZ, 0x7 ;  /* 0x0000000c00027211 */ /* 0x0c1fe400078f38ff */
[-C--:B------:R-:W-:Y:S02]  /*0b00*/  LEA.HI R4, R0, R12.reuse, RZ, 0x5 ;  /* 0x0000000c00047211 */ /* 0x080fe400078f28ff */
[----:B------:R-:W-:Y:S02]  /*0b10*/  LOP3.LUT R223, R2, 0xffffff80, RZ, 0xc0, !PT ;  /* 0xffffff8002df7812 */ /* 0x000fe400078ec0ff */
[----:B------:R-:W-:Y:S01]  /*0b20*/  LEA.HI R3, R0, R12, RZ, 0x4 ;  /* 0x0000000c00037211 */ /* 0x000fe200078f20ff */
[----:B------:R-:W-:Y:S01]  /*0b30*/  IMAD.SHL.U32 R5, R4, 0x20, RZ ;  /* 0x0000002004057824 */ /* 0x000fe200078e00ff */
[----:B------:R-:W-:Y:S01]  /*0b40*/  SHF.R.S32.HI R11, RZ, 0x7, R2 ;  /* 0x00000007ff0b7819 */ /* 0x000fe20000011402 */
[----:B------:R-:W-:Y:S01]  /*0b50*/  IMAD.IADD R223, R12, 0x1, -R223 ;  /* 0x000000010cdf7824 */ /* 0x000fe200078e0adf */
[----:B------:R-:W-:Y:S01]  /*0b60*/  LOP3.LUT R4, R3, 0x3fffff0, RZ, 0xc0, !PT ;  /* 0x03fffff003047812 */ /* 0x000fe200078ec0ff */
[----:B------:R-:W-:Y:S01]  /*0b70*/  ULOP3.LUT UR4, UR4, 0x1, URZ, 0xfc, !UPT ;  /* 0x0000000104047892 */ /* 0x000fe2000f8efc3f */
[----:B------:R-:W-:-:S02]  /*0b80*/  SHF.R.S32.HI R6, RZ, 0x4, R3 ;  /* 0x00000004ff067819 */ /* 0x000fc40000011403 */
[----:B------:R-:W-:Y:S01]  /*0b90*/  SHF.R.S32.HI R8, RZ, 0x1f, R223 ;  /* 0x0000001fff087819 */ /* 0x000fe200000114df */
[----:B------:R-:W-:Y:S01]  /*0ba0*/  IMAD.IADD R4, R12, 0x1, -R4 ;  /* 0x000000010c047824 */ /* 0x000fe200078e0a04 */
[----:B------:R-:W-:Y:S02]  /*0bb0*/  LOP3.LUT R5, R5, 0xfffffc00, RZ, 0xc0, !PT ;  /* 0xfffffc0005057812 */ /* 0x000fe400078ec0ff */
[----:B------:R-:W-:Y:S02]  /*0bc0*/  LEA.HI R7, R8, R223, RZ, 0x2 ;  /* 0x000000df08077211 */ /* 0x000fe400078f10ff */
[----:B------:R-:W-:Y:S01]  /*0bd0*/  LEA.HI R3, R3, R6, RZ, 0x1 ;  /* 0x0000000603037211 */ /* 0x000fe200078f08ff */
[----:B------:R-:W-:Y:S01]  /*0be0*/  IMAD R4, R4, 0x40, R5 ;  /* 0x0000004004047824 */ /* 0x000fe200078e0205 */
[--C-:B------:R-:W-:Y:S02]  /*0bf0*/  SHF.R.S32.HI R9, RZ, 0x2, R7.reuse ;  /* 0x00000002ff097819 */ /* 0x100fe40000011407 */
[----:B------:R-:W-:-:S02]  /*0c00*/  SHF.R.S32.HI R10, RZ, 0x1f, R7 ;  /* 0x0000001fff0a7819 */ /* 0x000fc40000011407 */
[----:B------:R-:W-:Y:S02]  /*0c10*/  LOP3.LUT R3, R3, 0x1ffffffe, RZ, 0xc0, !PT ;  /* 0x1ffffffe03037812 */ /* 0x000fe400078ec0ff */
[----:B------:R-:W-:Y:S02]  /*0c20*/  LEA.HI R5, R0, R12, RZ, 0x2 ;  /* 0x0000000c00057211 */ /* 0x000fe400078f10ff */
[----:B------:R-:W-:Y:S01]  /*0c30*/  LEA.HI R10, R10, R9, RZ, 0x3 ;  /* 0x000000090a0a7211 */ /* 0x000fe200078f18ff */
[----:B------:R-:W-:Y:S01]  /*0c40*/  IMAD.IADD R3, R6, 0x1, -R3 ;  /* 0x0000000106037824 */ /* 0x000fe200078e0a03 */
[----:B------:R-:W-:Y:S02]  /*0c50*/  LOP3.LUT R5, R5, 0xfffffffc, RZ, 0xc0, !PT ;  /* 0xfffffffc05057812 */ /* 0x000fe400078ec0ff */
[----:B------:R-:W-:Y:S01]  /*0c60*/  LOP3.LUT R10, R10, 0xfffffff8, RZ, 0xc0, !PT ;  /* 0xfffffff80a0a7812 */ /* 0x000fe200078ec0ff */
[----:B------:R-:W-:Y:S01]  /*0c70*/  IMAD R3, R3, 0x8, R4 ;  /* 0x0000000803037824 */ /* 0x000fe200078e0204 */
[----:B------:R-:W-:Y:S01]  /*0c80*/  LEA.HI R8, R8, R223, RZ, 0x5 ;  /* 0x000000df08087211 */ /* 0x000fe200078f28ff */
[----:B------:R-:W-:Y:S01]  /*0c90*/  IMAD.IADD R5, R12, 0x1, -R5 ;  /* 0x000000010c057824 */ /* 0x000fe200078e0a05 */
[----:B------:R-:W-:Y:S01]  /*0ca0*/  LEA.HI R2, R2, R11, RZ, 0x1 ;  /* 0x0000000b02027211 */ /* 0x000fe200078f08ff */
[----:B------:R-:W-:Y:S01]  /*0cb0*/  IMAD.IADD R9, R9, 0x1, -R10 ;  /* 0x0000000109097824 */ /* 0x000fe200078e0a0a */
[----:B------:R-:W-:Y:S01]  /*0cc0*/  LOP3.LUT R6, R7, 0x7ffffffc, RZ, 0xc0, !PT ;  /* 0x7ffffffc07067812 */ /* 0x000fe200078ec0ff */
[----:B------:R0:W-:Y:S01]  /*0cd0*/  STL [R1+0x2c], R3 ;  /* 0x00002c0301007387 */ /* 0x0001e20000100800 */
[----:B------:R-:W-:-:S02]  /*0ce0*/  SHF.R.S32.HI R8, RZ, 0x5, R8 ;  /* 0x00000005ff087819 */ /* 0x000fc40000011408 */
[----:B------:R-:W-:Y:S01]  /*0cf0*/  LOP3.LUT R2, R2, 0x3fffffe, RZ, 0xc0, !PT ;  /* 0x03fffffe02027812 */ /* 0x000fe200078ec0ff */
[----:B------:R-:W-:Y:S01]  /*0d00*/  IMAD.IADD R6, R223, 0x1, -R6 ;  /* 0x00000001df067824 */ /* 0x000fe200078e0a06 */
[----:B------:R-:W-:Y:S01]  /*0d10*/  LEA.HI R0, R0, R12, RZ, 0x3 ;  /* 0x0000000c00007211 */ /* 0x000fe200078f18ff */
[----:B------:R-:W-:Y:S02]  /*0d20*/  IMAD R9, R8, 0x10, R9 ;  /* 0x0000001008097824 */ /* 0x000fe400078e0209 */
[----:B------:R-:W-:Y:S01]  /*0d30*/  IMAD.IADD R2, R11, 0x1, -R2 ;  /* 0x000000010b027824 */ /* 0x000fe200078e0a02 */
[----:B------:R-:W-:Y:S01]  /*0d40*/  LOP3.LUT R193, R0, 0xfffffff8, RZ, 0xc0, !PT ;  /* 0xfffffff800c17812 */ /* 0x000fe200078ec0ff */
[----:B------:R-:W-:Y:S01]  /*0d50*/  IMAD.SHL.U32 R19, R6, 0x2, RZ ;  /* 0x0000000206137824 */ /* 0x000fe200078e00ff */
[----:B0-----:R-:W-:Y:S01]  /*0d60*/  LEA.HI R3, R5, R5, RZ, 0x1 ;  /* 0x0000000505037211 */ /* 0x001fe200078f08ff */
[----:B------:R-:W-:Y:S01]  /*0d70*/  IMAD R2, R2, 0x40, R9 ;  /* 0x0000004002027824 */ /* 0x000fe200078e0209 */
[----:B------:R-:W-:Y:S01]  /*0d80*/  SHF.R.S32.HI R220, RZ, 0x3, R0 ;  /* 0x00000003ffdc7819 */ /* 0x000fe20000011400 */
[----:B------:R-:W-:Y:S01]  /*0d90*/  IMAD.IADD R193, R12, 0x1, -R193 ;  /* 0x000000010cc17824 */ /* 0x000fe200078e0ac1 */
[----:B------:R-:W-:Y:S01]  /*0da0*/  LOP3.LUT R4, R3, 0x1ffffffe, RZ, 0xc0, !PT ;  /* 0x1ffffffe03047812 */ /* 0x000fe200078ec0ff */
[----:B------:R-:W-:Y:S01]  /*0db0*/  IMAD.U32 R3, RZ, RZ, UR4 ;  /* 0x00000004ff037e24 */ /* 0x000fe2000f8e00ff */
[----:B------:R-:W-:Y:S01]  /*0dc0*/  STL [R1+0x28], R2 ;  /* 0x0000280201007387 */ /* 0x000fe20000100800 */
[C---:B------:R-:W-:Y:S01]  /*0dd0*/  VIADD R219, R19.reuse, 0x8 ;  /* 0x0000000813db7836 */ /* 0x040fe20000000000 */
[----:B------:R-:W-:Y:S01]  /*0de0*/  UMOV UR4, URZ ;  /* 0x0000003f00047c82 */ /* 0x000fe20008000000 */
[C---:B------:R-:W-:Y:S01]  /*0df0*/  VIADD R218, R19.reuse, 0x10 ;  /* 0x0000001013da7836 */ /* 0x040fe20000000000 */
[----:B------:R0:W-:Y:S01]  /*0e00*/  STL [R1+0x30], R3 ;  /* 0x0000300301007387 */ /* 0x0001e20000100800 */
[----:B------:R-:W-:-:S02]  /*0e10*/  VIADD R217, R19, 0x18 ;  /* 0x0000001813d97836 */ /* 0x000fc40000000000 */
[C---:B------:R-:W-:Y:S02]  /*0e20*/  VIADD R216, R19.reuse, 0x20 ;  /* 0x0000002013d87836 */ /* 0x040fe40000000000 */
[C---:B------:R-:W-:Y:S01]  /*0e30*/  VIADD R215, R19.reuse, 0x28 ;  /* 0x0000002813d77836 */ /* 0x040fe20000000000 */
[----:B------:R-:W-:Y:S01]  /*0e40*/  SHF.R.S32.HI R0, RZ, 0x1f, R217 ;  /* 0x0000001fff007819 */ /* 0x000fe200000114d9 */
[C---:B------:R-:W-:Y:S02]  /*0e50*/  VIADD R214, R19.reuse, 0x30 ;  /* 0x0000003013d67836 */ /* 0x040fe40000000000 */
        /* <DEDUP_REMOVED lines=33> */
[----:B------:R-:W-:Y:S01]  /*1070*/  SHF.R.S32.HI R226, RZ, 0x1f, R199 ;  /* 0x0000001fffe27819 */ /* 0x000fe200000114c7 */
[----:B------:R-:W-:Y:S01]  /*1080*/  IMAD.IADD R4, R5, 0x1, -R4 ;  /* 0x0000000105047824 */ /* 0x000fe200078e0a04 */
[----:B------:R-:W-:Y:S01]  /*1090*/  SHF.R.S32.HI R5, RZ, 0x1f, R219 ;  /* 0x0000001fff057819 */ /* 0x000fe200000114db */
[----:B------:R-:W-:Y:S01]  /*10a0*/  IMAD.SHL.U32 R22, R193, 0x8, RZ ;  /* 0x00000008c1167824 */ /* 0x000fe200078e00ff */
[----:B------:R-:W-:Y:S01]  /*10b0*/  SHF.R.S32.HI R5, RZ, 0x1f, R216 ;  /* 0x0000001fff057819 */ /* 0x000fe200000114d8 */
[----:B------:R-:W-:Y:S01]  /*10c0*/  IMAD.U32 R222, RZ, RZ, UR4 ;  /* 0x00000004ffde7e24 */ /* 0x000fe2000f8e00ff */
[----:B------:R-:W-:Y:S01]  /*10d0*/  SHF.R.S32.HI R5, RZ, 0x1f, R213 ;  /* 0x0000001fff057819 */ /* 0x000fe200000114d5 */
[----:B------:R-:W-:Y:S01]  /*10e0*/  VIADD R192, R22, 0x80 ;  /* 0x0000008016c07836 */ /* 0x000fe20000000000 */
[----:B------:R-:W-:Y:S01]  /*10f0*/  SHF.R.S32.HI R225, RZ, 0x1f, R198 ;  /* 0x0000001fffe17819 */ /* 0x000fe200000114c6 */
[----:B------:R-:W-:Y:S01]  /*1100*/  IMAD R23, R4, 0x8, R2 ;  /* 0x0000000804177824 */ /* 0x000fe200078e0202 */
[----:B------:R-:W-:-:S07]  /*1110*/  SHF.R.S32.HI R224, RZ, 0x1f, R197 ;  /* 0x0000001fffe07819 */ /* 0x000fce00000114c5 */
.L_x_1248:
[----:B------:R-:W-:Y:S01]  /*1120*/  ULDC.64 UR8, c[0x0][0xa28] ;  /* 0x00028a0000087ab9 */ /* 0x000fe20000000a00 */
[----:B0---4-:R-:W0:Y:S01]  /*1130*/  LDC.64 R8, c[0x0][0x418] ;  /* 0x00010600ff087b82 */ /* 0x011e220000000a00 */
[----:B------:R-:W-:Y:S01]  /*1140*/  UISETP.NE.U32.AND UP0, UPT, UR8, URZ, UPT ;  /* 0x0000003f0800728c */ /* 0x000fe2000bf05070 */
[----:B-1-3--:R-:W-:Y:S01]  /*1150*/  IMAD.MOV.U32 R7, RZ, RZ, RZ ;  /* 0x000000ffff077224 */ /* 0x00afe200078e00ff */
[----:B------:R-:W-:Y:S02]  /*1160*/  ULDC.64 UR12, c[0x0][0x208] ;  /* 0x00008200000c7ab9 */ /* 0x000fe40000000a00 */
[----:B------:R-:W-:-:S03]  /*1170*/  UISETP.NE.AND.EX UP0, UPT, UR9, URZ, UPT, UP0 ;  /* 0x0000003f0900728c */ /* 0x000fc6000bf05300 */
[----:B------:R-:W-:Y:S01]  /*1180*/  ULDC.64 UR8, c[0x0][0xa18] ;  /* 0x0002860000087ab9 */ /* 0x000fe20000000a00 */
[----:B------:R-:W1:Y:S01]  /*1190*/  LDC R17, c[0x0][0x288] ;  /* 0x0000a200ff117b82 */ /* 0x000e620000000800 */
[----:B------:R-:W-:Y:S01]  /*11a0*/  UISETP.NE.U32.AND UP1, UPT, UR8, URZ, UPT ;  /* 0x0000003f0800728c */ /* 0x000fe2000bf25070 */
[----:B------:R-:W-:-:S03]  /*11b0*/  PLOP3.LUT P0, PT, PT, PT, UP0, 0x80, 0x0 ;  /* 0x000000000000781c */ /* 0x000fc60003f0f008 */
[----:B------:R-:W-:-:S03]  /*11c0*/  UISETP.NE.AND.EX UP1, UPT, UR9, URZ, UPT, UP1 ;  /* 0x0000003f0900728c */ /* 0x000fc6000bf25310 */
[----:B------:R-:W-:Y:S01]  /*11d0*/  @UP0 ULDC.64 UR8, c[0x0][0xa28] ;  /* 0x00028a0000080ab9 */ /* 0x000fe20000000a00 */
[----:B--2---:R-:W2:Y:S01]  /*11e0*/  LDC R0, c[0x0][0x424] ;  /* 0x00010900ff007b82 */ /* 0x004ea20000000800 */
[----:B------:R-:W-:Y:S01]  /*11f0*/  @UP0 UIMAD.WIDE UR8, UR6, 0x4, UR8 ;  /* 0x00000004060808a5 */ /* 0x000fe2000f8e0208 */
[----:B------:R-:W-:-:S05]  /*1200*/  PLOP3.LUT P2, PT, PT, PT, UP1, 0x80, 0x0 ;  /* 0x000000000000781c */ /* 0x000fca0003f4f018 */
[----:B------:R-:W-:Y:S01]  /*1210*/  @UP1 ULDC.64 UR10, c[0x0][0xa18] ;  /* 0x00028600000a1ab9 */ /* 0x000fe20000000a00 */
[----:B------:R-:W-:Y:S01]  /*1220*/  IMAD.U32 R2, RZ, RZ, UR8 ;  /* 0x00000008ff027e24 */ /* 0x000fe2000f8e00ff */
[----:B------:R-:W3:Y:S01]  /*1230*/  LDC R11, c[0x0][0x2f0] ;  /* 0x0000bc00ff0b7b82 */ /* 0x000ee20000000800 */
[----:B------:R-:W-:Y:S01]  /*1240*/  IMAD.U32 R3, RZ, RZ, UR9 ;  /* 0x00000009ff037e24 */ /* 0x000fe2000f8e00ff */
[----:B------:R-:W-:Y:S02]  /*1250*/  @UP1 UIMAD.WIDE UR8, UR6, 0x4, UR10 ;  /* 0x00000004060818a5 */ /* 0x000fe4000f8e020a */
[----:B------:R-:W-:Y:S02]  /*1260*/  ULOP3.LUT UR4, UR7, 0xff000000, URZ, 0xc0, !UPT ;  /* 0xff00000007047892 */ /* 0x000fe4000f8ec03f */
[----:B------:R4:W5:Y:S01]  /*1270*/  @P0 LDG.E R7, desc[UR12][R2.64] ;  /* 0x0000000c02070981 */ /* 0x000962000c1e1900 */
[----:B------:R-:W-:Y:S01]  /*1280*/  ULDC.64 UR10, c[0x0][0xa20] ;  /* 0x00028800000a7ab9 */ /* 0x000fe20000000a00 */
[----:B------:R-:W-:Y:S01]  /*1290*/  IMAD.U32 R4, RZ, RZ, UR8 ;  /* 0x00000008ff047e24 */ /* 0x000fe2000f8e00ff */
[----:B------:R-:W-:Y:S01]  /*12a0*/  ULOP3.LUT UR8, UR7, 0xff0000, URZ, 0xc0, !UPT ;  /* 0x00ff000007087892 */ /* 0x000fe2000f8ec03f */
[----:B------:R-:W-:Y:S01]  /*12b0*/  IMAD.U32 R5, RZ, RZ, UR9 ;  /* 0x00000009ff057e24 */ /* 0x000fe2000f8e00ff */
[----:B------:R-:W-:Y:S01]  /*12c0*/  USHF.R.U32.HI UR4, URZ, 0x8, UR4 ;  /* 0x000000083f047899 */ /* 0x000fe20008011604 */
[----:B0-----:R-:W-:-:S03]  /*12d0*/  ISETP.NE.U32.AND P0, PT, R8, RZ, PT ;  /* 0x000000ff0800720c */ /* 0x001fc60003f05070 */
[----:B------:R-:W-:Y:S01]  /*12e0*/  ULEA.HI UR8, UR8, UR4, URZ, 0x10 ;  /* 0x0000000408087291 */ /* 0x000fe2000f8f803f */
[----:B------:R-:W-:Y:S01]  /*12f0*/  ISETP.NE.U32.AND P1, PT, RZ, UR10, PT ;  /* 0x0000000aff007c0c */ /* 0x000fe2000bf25070 */
[----:B------:R-:W-:Y:S01]  /*1300*/  ULOP3.LUT UR4, UR7, 0xffff, URZ, 0xc0, !UPT ;  /* 0x0000ffff07047892 */ /* 0x000fe2000f8ec03f */
[----:B------:R-:W-:Y:S01]  /*1310*/  ISETP.NE.AND.EX P0, PT, R9, RZ, PT, P0 ;  /* 0x000000ff0900720c */ /* 0x000fe20003f05300 */
[----:B-1----:R4:W5:Y:S01]  /*1320*/  @P2 LDG.E R17, desc[UR12][R4.64] ;  /* 0x0000000c04112981 */ /* 0x002962000c1e1900 */
[----:B------:R-:W-:Y:S02]  /*1330*/  ISETP.NE.AND.EX P1, PT, RZ, UR11, PT, P1 ;  /* 0x0000000bff007c0c */ /* 0x000fe4000bf25310 */
[----:B--2---:R-:W-:Y:S01]  /*1340*/  SEL R0, R0, 0x1, P0 ;  /* 0x0000000100007807 */ /* 0x004fe20000000000 */
[----:B------:R-:W-:Y:S01]  /*1350*/  IMAD.U32 R196, RZ, RZ, UR4 ;  /* 0x00000004ffc47e24 */ /* 0x000fe2000f8e00ff */
[----:B----4-:R-:W-:Y:S09]  /*1360*/  @P2 BRA `(.L_x_1145) ;  /* 0x0000000000302947 */ /* 0x010ff20003800000 */
[----:B------:R-:W-:Y:S02]  /*1370*/  ULDC.64 UR10, c[0x0][0xa00] ;  /* 0x00028000000a7ab9 */ /* 0x000fe40000000a00 */
[----:B------:R-:W-:-:S04]  /*1380*/  ISETP.NE.U32.AND P0, PT, RZ, UR10, PT ;  /* 0x0000000aff007c0c */ /* 0x000fc8000bf05070 */
[----:B------:R-:W-:-:S13]  /*1390*/  ISETP.NE.AND.EX P0, PT, RZ, UR11, PT, P0 ;  /* 0x0000000bff007c0c */ /* 0x000fda000bf05300 */
[----:B------:R-:W-:Y:S05]  /*13a0*/  @!P0 BRA `(.L_x_1145) ;  /* 0x0000000000208947 */ /* 0x000fea0003800000 */
[----:B------:R-:W-:Y:S01]  /*13b0*/  ULDC.64 UR10, c[0x0][0xa00] ;  /* 0x00028000000a7ab9 */ /* 0x000fe20000000a00 */
[----:B------:R-:W-:Y:S01]  /*13c0*/  ULDC.64 UR12, c[0x0][0x208] ;  /* 0x00008200000c7ab9 */ /* 0x000fe20000000a00 */
[----:B------:R-:W-:-:S06]  /*13d0*/  UIMAD.WIDE UR10, UR6, 0x4, UR10 ;  /* 0x00000004060a78a5 */ /* 0x000fcc000f8e020a */
[----:B------:R-:W-:Y:S02]  /*13e0*/  IMAD.U32 R2, RZ, RZ, UR10 ;  /* 0x0000000aff027e24 */ /* 0x000fe4000f8e00ff */
[----:B------:R-:W-:-:S05]  /*13f0*/  IMAD.U32 R3, RZ, RZ, UR11 ;  /* 0x0000000bff037e24 */ /* 0x000fca000f8e00ff */
[----:B-----5:R-:W2:Y:S04]  /*1400*/  LDG.E R17, desc[UR12][R2.64] ;  /* 0x0000000c02117981 */ /* 0x020ea8000c1e1900 */
[----:B------:R-:W2:Y:S02]  /*1410*/  LDG.E R4, desc[UR12][R2.64+0x4] ;  /* 0x0000040c02047981 */ /* 0x000ea4000c1e1900 */
[----:B--2---:R-:W-:-:S07]  /*1420*/  IMAD.IADD R17, R4, 0x1, -R17 ;  /* 0x0000000104117824 */ /* 0x004fce00078e0a11 */
.L_x_1145:
[----:B---3--:R-:W-:Y:S02]  /*1430*/  IMAD R16, R0, R11, RZ ;  /* 0x0000000b00107224 */ /* 0x008fe400078e02ff */
[----:B------:R-:W-:Y:S01]  /*1440*/  IMAD.U32 R221, RZ, RZ, UR6 ;  /* 0x00000006ffdd7e24 */ /* 0x000fe2000f8e00ff */
[----:B------:R-:W-:Y:S06]  /*1450*/  @!P1 BRA `(.L_x_1146) ;  /* 0x00000000001c9947 */ /* 0x000fec0003800000 */
[----:B------:R-:W-:Y:S01]  /*1460*/  ULDC.64 UR10, c[0x0][0xa20] ;  /* 0x00028800000a7ab9 */ /* 0x000fe20000000a00 */
[----:B------:R-:W-:Y:S01]  /*1470*/  ULDC.64 UR12, c[0x0][0x208] ;  /* 0x00008200000c7ab9 */ /* 0x000fe20000000a00 */
[----:B------:R-:W-:-:S06]  /*1480*/  UIMAD.WIDE UR6, UR6, 0x4, UR10 ;  /* 0x00000004060678a5 */ /* 0x000fcc000f8e020a */
[----:B------:R-:W-:Y:S02]  /*1490*/  IMAD.U32 R2, RZ, RZ, UR6 ;  /* 0x00000006ff027e24 */ /* 0x000fe4000f8e00ff */
[----:B------:R-:W-:-:S05]  /*14a0*/  IMAD.U32 R3, RZ, RZ, UR7 ;  /* 0x00000007ff037e24 */ /* 0x000fca000f8e00ff */
[----:B------:R0:W5:Y:S01]  /*14b0*/  LDG.E R16, desc[UR12][R2.64] ;  /* 0x0000000c02107981 */ /* 0x000162000c1e1900 */
[----:B------:R-:W-:Y:S05]  /*14c0*/  BRA `(.L_x_1147) ;  /* 0x0000000000307947 */ /* 0x000fea0003800000 */
.L_x_1146:
        /* <DEDUP_REMOVED lines=9> */
[----:B------:R-:W2:Y:S04]  /*1560*/  LDG.E R16, desc[UR12][R2.64] ;  /* 0x0000000c02107981 */ /* 0x000ea8000c1e1900 */
[----:B------:R-:W2:Y:S02]  /*1570*/  LDG.E R5, desc[UR12][R2.64+0x4] ;  /* 0x0000040c02057981 */ /* 0x000ea4000c1e1900 */
[----:B--2---:R-:W-:-:S07]  /*1580*/  IMAD.IADD R16, R5, 0x1, -R16 ;  /* 0x0000000105107824 */ /* 0x004fce00078e0a10 */
.L_x_1147:
[----:B------:R-:W-:Y:S01]  /*1590*/  ULDC UR4, c[0x0][0x448] ;  /* 0x0001120000047ab9 */ /* 0x000fe20000000800 */
[----:B-----5:R-:W-:Y:S01]  /*15a0*/  IMAD.IADD R16, R16, 0x1, -R7 ;  /* 0x0000000110107824 */ /* 0x020fe200078e0a07 */
[----:B------:R-:W-:Y:S02]  /*15b0*/  UISETP.NE.AND UP0, UPT, UR4, 0x1, UPT ;  /* 0x000000010400788c */ /* 0x000fe4000bf05270 */
[----:B------:R-:W-:Y:S02]  /*15c0*/  USHF.L.U32 UR39, UR5, 0x7, URZ ;  /* 0x0000000705277899 */ /* 0x000fe4000800063f */
[----:B------:R-:W-:Y:S01]  /*15d0*/  IADD3 R0, R16, 0x1, -R17 ;  /* 0x0000000110007810 */ /* 0x000fe20007ffe811 */
[----:B------:R-:W-:Y:S01]  /*15e0*/  ULDC.64 UR4, c[0x0][0x9e0] ;  /* 0x0002780000047ab9 */ /* 0x000fe20000000a00 */
[----:B------:R-:W-:Y:S02]  /*15f0*/  UIADD3 UR9, UR39, 0x7f, URZ ;  /* 0x0000007f27097890 */ /* 0x000fe4000fffe03f */
[----:B------:R-:W-:Y:S01]  /*1600*/  R2UR UR10, R0 ;  /* 0x00000000000a72ca */ /* 0x000fe200000e0000 */
[----:B------:R-:W-:-:S02]  /*1610*/  UISETP.GE.AND UP1, UPT, UR5, 0x1, UPT ;  /* 0x000000010500788c */ /* 0x000fc4000bf26270 */
[----:B------:R-:W-:Y:S01]  /*1620*/  @UP0 ULDC UR6, c[0x0][0x44c] ;  /* 0x0001130000060ab9 */ /* 0x000fe20000000800 */
[----:B------:R-:W-:Y:S01]  /*1630*/  @UP0 ULDC UR11, c[0x0][0x450] ;  /* 0x00011400000b0ab9 */ /* 0x000fe20000000800 */
[----:B------:R-:W-:Y:S02]  /*1640*/  UIMAD.WIDE.U32 UR6, UR9, UR6, URZ ;  /* 0x00000006090672a5 */ /* 0x000fe4000f8e003f */
[----:B------:R-:W-:Y:S02]  /*1650*/  PLOP3.LUT P1, PT, PT, PT, UP1, 0x80, 0x0 ;  /* 0x000000000000781c */ /* 0x000fe40003f2f018 */
        /* <DEDUP_REMOVED lines=15> */
.L_x_1149:
[----:B------:R-:W-:-:S11]  /*1750*/  UISETP.NE.AND UP1, UPT, UR5, 0x1, UPT ;  /* 0x000000010500788c */ /* 0x000fd6000bf25270 */
[----:B------:R-:W-:Y:S02]  /*1760*/  @UP1 ULDC.64 UR10, c[0x0][0x9e8] ;  /* 0x00027a00000a1ab9 */ /* 0x000fe40000000a00 */
[----:B------:R-:W-:-:S04]  /*1770*/  UIMAD.WIDE.U32 UR6, UR4, UR10, URZ ;  /* 0x0000000a040672a5 */ /* 0x000fc8000f8e003f */
[----:B------:R-:W-:-:S12]  /*1780*/  @UP1 USHF.R.U32.HI UR4, URZ, UR11, UR7 ;  /* 0x0000000b3f041299 */ /* 0x000fd80008011607 */
.L_x_1150:
[----:B------:R-:W-:-:S06]  /*1790*/  UIMAD UR4, UR4, UR5, UR5 ;  /* 0x00000005040472a4 */ /* 0x000fcc000f8e0205 */
[----:B------:R-:W-:-:S07]  /*17a0*/  VIMNMX R0, R0, UR4, PT ;  /* 0x0000000400007c48 */ /* 0x000fce000bfe0100 */
.L_x_1148:
[----:B------:R-:W-:Y:S01]  /*17b0*/  IMAD.IADD R77, R16, 0x1, -R17 ;  /* 0x00000001104d7824 */ /* 0x000fe200078e0a11 */
[----:B------:R-:W-:Y:S01]  /*17c0*/  @UP0 ULDC UR6, c[0x0][0x44c] ;  /* 0x0001130000060ab9 */ /* 0x000fe20000000800 */
[----:B0-----:R-:W-:Y:S01]  /*17d0*/  VIADD R2, R0, 0x5f ;  /* 0x0000005f00027836 */ /* 0x001fe20000000000 */
[----:B------:R-:W-:Y:S01]  /*17e0*/  UIMAD.WIDE.U32 UR6, UR39, UR6, URZ ;  /* 0x00000006270672a5 */ /* 0x000fe2000f8e003f */
[----:B------:R-:W-:Y:S01]  /*17f0*/  VIADD R0, R16, 0x5f ;  /* 0x0000005f10007836 */ /* 0x000fe20000000000 */
        /* <DEDUP_REMOVED lines=25> */
.L_x_1152:
[----:B------:R-:W-:-:S11]  /*1990*/  UISETP.NE.AND UP0, UPT, UR5, 0x1, UPT ;  /* 0x000000010500788c */ /* 0x000fd6000bf05270 */
[----:B------:R-:W-:Y:S02]  /*19a0*/  @UP0 ULDC.64 UR10, c[0x0][0x9e8] ;  /* 0x00027a00000a0ab9 */ /* 0x000fe40000000a00 */
[----:B------:R-:W-:-:S04]  /*19b0*/  UIMAD.WIDE.U32 UR6, UR4, UR10, URZ ;  /* 0x0000000a040672a5 */ /* 0x000fc8000f8e003f */
[----:B------:R-:W-:-:S12]  /*19c0*/  @UP0 USHF.R.U32.HI UR4, URZ, UR11, UR7 ;  /* 0x0000000b3f040299 */ /* 0x000fd80008011607 */
.L_x_1153:
[----:B------:R-:W-:-:S04]  /*19d0*/  UIMAD UR4, UR4, UR5, URZ ;  /* 0x00000005040472a4 */ /* 0x000fc8000f8e023f */
[----:B------:R-:W-:-:S04]  /*19e0*/  UISETP.LT.AND UP0, UPT, UR9, UR4, UPT ;  /* 0x000000040900728c */ /* 0x000fc8000bf01270 */
[----:B------:R-:W-:-:S12]  /*19f0*/  USEL UR9, UR9, UR4, !UP0 ;  /* 0x0000000409097287 */ /* 0x000fd8000c000000 */
.L_x_1151:
[----:B------:R-:W-:Y:S02]  /*1a00*/  UIMAD.WIDE UR4, UR9, 0x2aaaaaab, URZ ;  /* 0x2aaaaaab090478a5 */ /* 0x000fe4000f8e023f */
[----:B------:R-:W-:Y:S02]  /*1a10*/  ULOP3.LUT UR6, UR8, 0xff, URZ, 0xc0, !UPT ;  /* 0x000000ff08067892 */ /* 0x000fe4000f8ec03f */
[----:B------:R-:W-:-:S04]  /*1a20*/  USHF.R.U32.HI UR4, URZ, 0x1f, UR5 ;  /* 0x0000001f3f047899 */ /* 0x000fc80008011605 */
[----:B------:R-:W-:Y:S01]  /*1a30*/  ULEA.HI.SX32 UR4, UR5, UR4, 0x1c ;  /* 0x0000000405047291 */ /* 0x000fe2000f8fe23f */
[----:B------:R-:W-:Y:S01]  /*1a40*/  IMAD.U32 R195, RZ, RZ, UR6 ;  /* 0x00000006ffc37e24 */ /* 0x000fe2000f8e00ff */
[----:B------:R-:W-:Y:S02]  /*1a50*/  USHF.R.U32.HI UR5, URZ, 0x10, UR8 ;  /* 0x000000103f057899 */ /* 0x000fe40008011608 */
[----:B------:R-:W-:-:S04]  /*1a60*/  UISETP.LT.AND UP0, UPT, URZ, UR4, UPT ;  /* 0x000000043f00728c */ /* 0x000fc8000bf01270 */
[----:B------:R-:W-:Y:S01]  /*1a70*/  USEL UR61, URZ, UR4, !UP0 ;  /* 0x000000043f3d7287 */ /* 0x000fe2000c000000 */
[----:B------:R-:W-:Y:S02]  /*1a80*/  IMAD.U32 R194, RZ, RZ, UR5 ;  /* 0x00000005ffc27e24 */ /* 0x000fe4000f8e00ff */
[----:B------:R-:W-:-:S03]  /*1a90*/  UMOV UR4, URZ ;  /* 0x0000003f00047c82 */ /* 0x000fc60008000000 */
[----:B------:R-:W-:-:S13]  /*1aa0*/  ISETP.GT.AND P0, PT, R76, UR61, PT ;  /* 0x0000003d4c007c0c */ /* 0x000fda000bf04270 */
[----:B------:R-:W-:Y:S05]  /*1ab0*/  @!P0 BRA `(.L_x_1154) ;  /* 0x00000000009c8947 */ /* 0x000fea0003800000 */
[----:B------:R-:W-:Y:S01]  /*1ac0*/  R2UR UR5, R194 ;  /* 0x00000000c20572ca */ /* 0x000fe200000e0000 */
[----:B------:R-:W-:-:S12]  /*1ad0*/  ULDC UR4, c[0x0][0x9f0] ;  /* 0x00027c0000047ab9 */ /* 0x000fd80000000800 */
[----:B------:R-:W-:-:S04]  /*1ae0*/  UISETP.NE.AND UP0, UPT, UR5, URZ, UPT ;  /* 0x0000003f0500728c */ /* 0x000fc8000bf05270 */
[----:B------:R-:W-:-:S03]  /*1af0*/  USEL UR9, UR5, UR4, UP0 ;  /* 0x0000000405097287 */ /* 0x000fc60008000000 */
[----:B------:R-:W-:-:S03]  /*1b00*/  UMOV UR4, URZ ;  /* 0x0000003f00047c82 */ /* 0x000fc60008000000 */
[----:B------:R-:W-:-:S05]  /*1b10*/  IMAD.U32 R5, RZ, RZ, UR9 ;  /* 0x00000009ff057e24 */ /* 0x000fca000f8e00ff */
        /* <DEDUP_REMOVED lines=33> */
.L_x_1154:
[----:B------:R-:W-:Y:S01]  /*1d30*/  R2UR UR5, R195 ;  /* 0x00000000c30572ca */ /* 0x000fe200000e0000 */
[----:B------:R-:W-:Y:S01]  /*1d40*/  IMAD.U32 R3, RZ, RZ, UR4 ;  /* 0x00000004ff037e24 */ /* 0x000fe2000f8e00ff */
[----:B------:R-:W-:Y:S01]  /*1d50*/  PLOP3.LUT P0, PT, PT, PT, PT, 0x80, 0x0 ;  /* 0x000000000000781c */ /* 0x000fe20003f0f070 */
[----:B------:R-:W-:Y:S01]  /*1d60*/  IMAD.MOV.U32 R4, RZ, RZ, RZ ;  /* 0x000000ffff047224 */ /* 0x000fe200078e00ff */
        /* <DEDUP_REMOVED lines=9> */
[----:B------:R-:W-:Y:S01]  /*1e00*/  UIMAD UR61, UR5, UR4, UR61 ;  /* 0x00000004053d72a4 */ /* 0x000fe2000f8e023d */
[----:B------:R-:W-:Y:S02]  /*1e10*/  CS2R R102, SRZ ;  /* 0x0000000000667805 */ /* 0x000fe4000001ff00 */
[----:B------:R-:W-:-:S02]  /*1e20*/  CS2R R100, SRZ ;  /* 0x0000000000647805 */ /* 0x000fc4000001ff00 */
[----:B------:R-:W-:Y:S02]  /*1e30*/  CS2R R98, SRZ ;  /* 0x0000000000627805 */ /* 0x000fe4000001ff00 */
[----:B------:R-:W-:Y:S02]  /*1e40*/  CS2R R96, SRZ ;  /* 0x0000000000607805 */ /* 0x000fe4000001ff00 */
[----:B------:R-:W-:Y:S02]  /*1e50*/  CS2R R94, SRZ ;  /* 0x00000000005e7805 */ /* 0x000fe4000001ff00 */
[----:B------:R-:W-:Y:S02]  /*1e60*/  VIADDMNMX R76, R3, UR61, R76, PT ;  /* 0x0000003d034c7c46 */ /* 0x000fe4000b80014c */
[----:B------:R-:W-:Y:S02]  /*1e70*/  CS2R R92, SRZ ;  /* 0x00000000005c7805 */ /* 0x000fe4000001ff00 */
        /* <DEDUP_REMOVED lines=72> */
.L_x_1156:
[----:B------:R-:W2:Y:S01]  /*2300*/  LDL R2, [R1+0x30] ;  /* 0x0000300001027983 */ /* 0x000ea20000100800 */
[----:B------:R-:W-:-:S13]  /*2310*/  R2UR UR6, R222 ;  /* 0x00000000de0672ca */ /* 0x000fda00000e0000 */
[----:B------:R-:W-:-:S04]  /*2320*/  ULEA.HI UR4, UR6, UR6, URZ, 0x1 ;  /* 0x0000000606047291 */ /* 0x000fc8000f8f083f */
[----:B------:R-:W-:-:S04]  /*2330*/  ULOP3.LUT UR4, UR4, 0xfffffffe, URZ, 0xc0, !UPT ;  /* 0xfffffffe04047892 */ /* 0x000fc8000f8ec03f */
[----:B------:R-:W-:-:S06]  /*2340*/  UIADD3 UR4, UR6, -UR4, URZ ;  /* 0x8000000406047290 */ /* 0x000fcc000fffe03f */
[----:B------:R-:W-:-:S05]  /*2350*/  IMAD.U32 R0, RZ, RZ, UR4 ;  /* 0x00000004ff007e24 */ /* 0x000fca000f8e00ff */
[----:B------:R-:W-:-:S04]  /*2360*/  SHF.L.U32 R0, R0, 0x1f, RZ ;  /* 0x0000001f00007819 */ /* 0x000fc800000006ff */
[----:B------:R-:W0:Y:S01]  /*2370*/  SYNCS.PHASECHK.TRANS64.TRYWAIT P1, [UR37+0x30800], R0 ;  /* 0x03080000ff0075a7 */ /* 0x000e220008020165 */
[----:B--2---:R-:W-:-:S13]  /*2380*/  R2UR UR5, R2 ;  /* 0x00000000020572ca */ /* 0x004fda00000e0000 */
[----:B------:R-:W-:-:S05]  /*2390*/  IMAD.U32 R2, RZ, RZ, UR5 ;  /* 0x00000005ff027e24 */ /* 0x000fca000f8e00ff */
[----:B------:R-:W-:Y:S01]  /*23a0*/  ISETP.NE.AND P0, PT, R2, 0x3, PT ;  /* 0x000000030200780c */ /* 0x000fe20003f05270 */
[----:B0-----:R-:W-:-:S12]  /*23b0*/  @!P1 BRA `(.L_x_1157) ;  /* 0x0000017400d49947 */ /* 0x001fd80003800000 */
.L_x_1387:
[----:B------:R-:W-:Y:S05]  /*23c0*/  @!P0 BRA `(.L_x_1158) ;  /* 0x0000000000048947 */ /* 0x000fea0003800000 */
[----:B------:R-:W-:Y:S01]  /*23d0*/  BPT.TRAP 0x1 ;  /* 0x000000040000795c */ /* 0x000fe20000300000 */
.L_x_1158:
[----:B0-----:R-:W-:Y:S02]  /*23e0*/  IMAD.U32 R3, RZ, RZ, UR36 ;  /* 0x00000024ff037e24 */ /* 0x001fe4000f8e00ff */
[----:B------:R-:W-:-:S03]  /*23f0*/  IMAD.U32 R0, RZ, RZ, UR38 ;  /* 0x00000026ff007e24 */ /* 0x000fc6000f8e00ff */
[----:B------:R-:W-:Y:S02]  /*2400*/  LEA R3, R3, UR37, 0x3 ;  /* 0x0000002503037c11 */ /* 0x000fe4000f8e18ff */
[----:B------:R-:W-:-:S04]  /*2410*/  SHF.L.U32 R0, R0, 0x1f, RZ ;  /* 0x0000001f00007819 */ /* 0x000fc800000006ff */
[----:B------:R0:W1:Y:S01]  /*2420*/  SYNCS.PHASECHK.TRANS64.TRYWAIT P2, [R3+URZ+0x30830], R0 ;  /* 0x03083000030075a7 */ /* 0x000062000804017f */
[----:B------:R-:W-:Y:S05]  /*2430*/  @!P0 BRA `(.L_x_1159) ;  /* 0x0000000000048947 */ /* 0x000fea0003800000 */
[----:B------:R-:W-:Y:S01]  /*2440*/  BPT.TRAP 0x1 ;  /* 0x000000040000795c */ /* 0x000fe20000300000 */
.L_x_1159:
[----:B------:R-:W2:Y:S02]  /*2450*/  S2R R2, SR_TID.X ;  /* 0x0000000000027919 */ /* 0x000ea40000002100 */
[----:B--2---:R-:W-:-:S04]  /*2460*/  LOP3.LUT R2, R2, 0x7f, RZ, 0xc0, !PT ;  /* 0x0000007f02027812 */ /* 0x004fc800078ec0ff */
[----:B------:R-:W-:Y:S01]  /*2470*/  ISETP.NE.AND P1, PT, R2, RZ, PT ;  /* 0x000000ff0200720c */ /* 0x000fe20003f25270 */
[----:B-1----:R-:W-:-:S12]  /*2480*/  @P2 BRA `(.L_x_1160) ;  /* 0x0000000000082947 */ /* 0x002fd80003800000 */
[----:B------:R-:W1:Y:S02]  /*2490*/  SYNCS.PHASECHK.TRANS64.TRYWAIT P2, [R3+URZ+0x30830], R0 ;  /* 0x03083000030075a7 */ /* 0x000e64000804017f */
[----:B-1----:R-:W-:Y:S05]  /*24a0*/  @!P2 BRA `(.L_x_1161) ;  /* 0x0000017400b0a947 */ /* 0x002fea0003800000 */
.L_x_1160:
[----:B------:R-:W-:Y:S05]  /*24b0*/  WARPSYNC.ALL ;  /* 0x0000000000007948 */ /* 0x000fea0003800000 */
[----:B------:R-:W-:Y:S01]  /*24c0*/  UIADD3 UR4, UR37, 0x1e400, URZ ;  /* 0x0001e40025047890 */ /* 0x000fe2000fffe03f */
[----:B------:R-:W-:Y:S01]  /*24d0*/  WARPGROUP.ARRIVE ;  /* 0x00000000000079c5 */ /* 0x000fe20000000000 */
[----:B------:R-:W-:Y:S01]  /*24e0*/  UMOV UR9, 0x40000040 ;  /* 0x4000004000097882 */ /* 0x000fe20000000000 */
[----:B------:R-:W-:Y:S01]  /*24f0*/  UMOV UR11, 0x40000040 ;  /* 0x40000040000b7882 */ /* 0x000fe20000000000 */
[----:B------:R-:W-:Y:S01]  /*2500*/  USHF.R.U32.HI UR4, URZ, 0x4, UR4 ;  /* 0x000000043f047899 */ /* 0x000fe20008011604 */
[----:B------:R-:W-:Y:S01]  /*2510*/  IMAD.U32 R5, RZ, RZ, UR9 ;  /* 0x00000009ff057e24 */ /* 0x000fe2000f8e00ff */
[----:B------:R-:W-:Y:S01]  /*2520*/  UMOV UR13, 0x40000040 ;  /* 0x40000040000d7882 */ /* 0x000fe20000000000 */
[----:B------:R-:W-:Y:S01]  /*2530*/  UMOV UR15, 0x40000040 ;  /* 0x40000040000f7882 */ /* 0x000fe20000000000 */
[----:B------:R-:W-:Y:S01]  /*2540*/  ULOP3.LUT UR4, UR4, 0x3fff, URZ, 0xc0, !UPT ;  /* 0x00003fff04047892 */ /* 0x000fe2000f8ec03f */
[----:B01----:R-:W-:Y:S01]  /*2550*/  VIADD R0, R23, UR39 ;  /* 0x0000002717007c36 */ /* 0x003fe20008000000 */
[----:B------:R-:W-:Y:S01]  /*2560*/  UMOV UR17, 0x40000040 ;  /* 0x4000004000117882 */ /* 0x000fe20000000000 */
[----:B------:R-:W-:Y:S01]  /*2570*/  UMOV UR19, 0x40000040 ;  /* 0x4000004000137882 */ /* 0x000fe20000000000 */
[----:B------:R-:W-:Y:S01]  /*2580*/  ULOP3.LUT UR60, UR4, 0x10000, URZ, 0xfc, !UPT ;  /* 0x00010000043c7892 */ /* 0x000fe2000f8efc3f */
[----:B------:R-:W-:Y:S01]  /*2590*/  IMAD.MOV.U32 R2, RZ, RZ, R0 ;  /* 0x000000ffff027224 */ /* 0x000fe200078e0000 */
[----:B------:R-:W-:-:S02]  /*25a0*/  ULOP3.LUT UR4, UR40, 0x10000, URZ, 0xfc, !UPT ;  /* 0x0001000028047892 */ /* 0x000fc4000f8efc3f */
[----:B------:R-:W-:Y:S02]  /*25b0*/  UIMAD UR5, UR36, 0x900, UR60 ;  /* 0x00000900240578a4 */ /* 0x000fe4000f8e023c */
[----:B------:R-:W-:Y:S02]  /*25c0*/  UIADD3 UR12, UR4, 0x4, URZ ;  /* 0x00000004040c7890 */ /* 0x000fe4000fffe03f */
[----:B------:R-:W-:Y:S01]  /*25d0*/  UIADD3 UR14, UR5, 0x4, URZ ;  /* 0x00000004050e7890 */ /* 0x000fe2000fffe03f */
[----:B------:R-:W-:Y:S02]  /*25e0*/  UMOV UR8, UR4 ;  /* 0x0000000400087c82 */ /* 0x000fe40008000000 */
[----:B------:R-:W-:Y:S01]  /*25f0*/  UMOV UR10, UR5 ;  /* 0x00000005000a7c82 */ /* 0x000fe20008000000 */
[----:B------:R-:W-:Y:S01]  /*2600*/  IMAD.U32 R4, RZ, RZ, UR8 ;  /* 0x00000008ff047e24 */ /* 0x000fe2000f8e00ff */
[----:B------:R-:W-:Y:S01]  /*2610*/  HGMMA.64x96x16.F32.BF16 R24, gdesc[UR8], RZ, !UPT, gsb0 ;  /* 0x01600000081879f0 */ /* 0x000fe2000c0018ff */
[----:B------:R-:W-:-:S02]  /*2620*/  UIADD3 UR8, UR4, 0x2, URZ ;  /* 0x0000000204087890 */ /* 0x000fc4000fffe03f */
[----:B------:R-:W-:Y:S01]  /*2630*/  UIADD3 UR10, UR5, 0x2, URZ ;  /* 0x00000002050a7890 */ /* 0x000fe2000fffe03f */
[----:B------:R-:W-:Y:S01]  /*2640*/  UMOV UR9, 0x40000040 ;  /* 0x4000004000097882 */ /* 0x000fe20000000000 */
[----:B------:R-:W-:Y:S01]  /*2650*/  UMOV UR11, 0x40000040 ;  /* 0x40000040000b7882 */ /* 0x000fe20000000000 */
[----:B------:R-:W-:Y:S02]  /*2660*/  UIADD3 UR16, UR4, 0x6, URZ ;  /* 0x0000000604107890 */ /* 0x000fe4000fffe03f */
[----:B------:R-:W-:Y:S02]  /*2670*/  UIADD3 UR18, UR5, 0x6, URZ ;  /* 0x0000000605127890 */ /* 0x000fe4000fffe03f */
[----:B------:R-:W-:Y:S02]  /*2680*/  UIADD3 UR20, UR4, 0x400, URZ ;  /* 0x0000040004147890 */ /* 0x000fe4000fffe03f */
[----:B------:R-:W-:Y:S01]  /*2690*/  UIADD3 UR22, UR5, 0x300, URZ ;  /* 0x0000030005167890 */ /* 0x000fe2000fffe03f */
[----:B------:R-:W-:Y:S01]  /*26a0*/  UMOV UR21, 0x40000040 ;  /* 0x4000004000157882 */ /* 0x000fe20000000000 */
[----:B------:R-:W-:Y:S01]  /*26b0*/  UMOV UR23, 0x40000040 ;  /* 0x4000004000177882 */ /* 0x000fe20000000000 */
[----:B------:R-:W-:-:S02]  /*26c0*/  UIADD3 UR24, UR4, 0x402, URZ ;  /* 0x0000040204187890 */ /* 0x000fc4000fffe03f */
[----:B------:R-:W-:Y:S01]  /*26d0*/  UIADD3 UR26, UR5, 0x302, URZ ;  /* 0x00000302051a7890 */ /* 0x000fe2000fffe03f */
[----:B------:R-:W-:Y:S01]  /*26e0*/  UMOV UR25, 0x40000040 ;  /* 0x4000004000197882 */ /* 0x000fe20000000000 */
[----:B------:R-:W-:Y:S01]  /*26f0*/  UMOV UR27, 0x40000040 ;  /* 0x40000040001b7882 */ /* 0x000fe20000000000 */
[----:B------:R-:W-:Y:S02]  /*2700*/  UIADD3 UR28, UR4, 0x404, URZ ;  /* 0x00000404041c7890 */ /* 0x000fe4000fffe03f */
[----:B------:R-:W-:Y:S01]  /*2710*/  UIADD3 UR30, UR5, 0x304, URZ ;  /* 0x00000304051e7890 */ /* 0x000fe2000fffe03f */
[----:B------:R-:W-:Y:S01]  /*2720*/  UMOV UR29, 0x40000040 ;  /* 0x40000040001d7882 */ /* 0x000fe20000000000 */
[----:B------:R-:W-:Y:S01]  /*2730*/  UMOV UR31, 0x40000040 ;  /* 0x40000040001f7882 */ /* 0x000fe20000000000 */
        /* <DEDUP_REMOVED lines=20> */
[----:B------:R-:W-:Y:S02]  /*2880*/  ULDC UR4, c[0x0][0x448] ;  /* 0x0001120000047ab9 */ /* 0x000fe40000000800 */
[----:B------:R-:W-:-:S06]  /*2890*/  UISETP.NE.AND UP0, UPT, UR4, 0x1, UPT ;  /* 0x000000010400788c */ /* 0x000fcc000bf05270 */
[----:B------:R-:W-:Y:S02]  /*28a0*/  PLOP3.LUT P2, PT, PT, PT, UP0, 0x80, 0x0 ;  /* 0x000000000000781c */ /* 0x000fe40003f4f008 */
[----:B------:R-:W-:-:S03]  /*28b0*/  PLOP3.LUT P3, PT, PT, PT, UP0, 0x80, 0x0 ;  /* 0x000000000000781c */ /* 0x000fc60003f6f008 */
[----:B------:R-:W-:-:S08]  /*28c0*/  @UP0 ULDC UR4, c[0x0][0x44c] ;  /* 0x0001130000040ab9 */ /* 0x000fd00000000800 */
[----:B------:R-:W-:Y:S01]  /*28d0*/  @P2 IMAD.HI.U32 R6, R0, UR4, RZ ;  /* 0x0000000400062c27 */ /* 0x000fe2000f8e00ff */
[----:B------:R-:W-:-:S03]  /*28e0*/  @UP0 ULDC UR4, c[0x0][0x450] ;  /* 0x0001140000040ab9 */ /* 0x000fc60000000800 */
[----:B------:R-:W-:Y:S01]  /*28f0*/  @!P1 VIADD R0, R3, 0x30840 ;  /* 0x0003084003009836 */ /* 0x000fe20000000000 */
[----:B------:R-:W-:Y:S01]  /*2900*/  @P3 SHF.R.U32.HI R2, RZ, UR4, R6 ;  /* 0x00000004ff023c19 */ /* 0x000fe20008011606 */
[----:B------:R-:W-:Y:S01]  /*2910*/  IMAD.MOV.U32 R3, RZ, RZ, -0x60 ;  /* 0xffffffa0ff037424 */ /* 0x000fe200078e00ff */
[----:B------:R-:W-:Y:S02]  /*2920*/  ULDC.64 UR4, c[0x0][0x9e0] ;  /* 0x0002780000047ab9 */ /* 0x000fe40000000a00 */
[----:B------:R-:W-:Y:S01]  /*2930*/  UISETP.GE.AND UP1, UPT, UR5, 0x1, UPT ;  /* 0x000000010500788c */ /* 0x000fe2000bf26270 */
[----:B------:R-:W0:Y:S01]  /*2940*/  SHFL.IDX PT, R12, R2, RZ, 0x1c1f ;  /* 0x001c1fff020c7589 */ /* 0x000e2200000e0000 */
[----:B------:R-:W-:Y:S01]  /*2950*/  IMAD R3, R76, R3, 0x61 ;  /* 0x000000614c037424 */ /* 0x000fe200078e0203 */
[----:B------:R-:W-:-:S03]  /*2960*/  @!P1 PRMT R0, RZ, 0x654, R0 ;  /* 0x00000654ff009816 */ /* 0x000fc60000000000 */
[----:B------:R-:W-:Y:S01]  /*2970*/  PLOP3.LUT P2, PT, PT, PT, UP1, 0x40, 0x0 ;  /* 0x000000000000781c */ /* 0x000fe20003f4e818 */
[----:B------:R-:W-:Y:S01]  /*2980*/  VIADD R10, R3, 0xffffffff ;  /* 0xffffffff030a7836 */ /* 0x000fe20000000000 */
[----:B------:R-:W-:-:S03]  /*2990*/  IADD3 R6, R16, R3, -R19 ;  /* 0x0000000310067210 */ /* 0x000fc60007ffe813 */
[----:B------:R-:W-:Y:S01]  /*29a0*/  IMAD.IADD R11, R10, 0x1, -R19 ;  /* 0x000000010a0b7824 */ /* 0x000fe200078e0a13 */
[----:B------:R-:W-:Y:S02]  /*29b0*/  WARPGROUP.DEPBAR.LE gsb0, 0x0 ;  /* 0x00008000000079c5 */ /* 0x000fe40000010000 */
[----:B------:R-:W-:Y:S01]  /*29c0*/  WARPGROUP.ARRIVE ;  /* 0x00000000000079c5 */ /* 0x000fe20000000000 */
[----:B------:R-:W-:-:S04]  /*29d0*/  IMAD.IADD R6, R6, 0x1, -R17 ;  /* 0x0000000106067824 */ /* 0x000fc800078e0a11 */
[----:B------:R-:W-:Y:S01]  /*29e0*/  VIADD R8, R6, UR4 ;  /* 0x0000000406087c36 */ /* 0x000fe20008000000 */
[----:B------:R-:W-:Y:S03]  /*29f0*/  HGMMA.64x96x16.F32.BF16 R24, gdesc[UR8], R24, gsb0 ;  /* 0x01600000081879f0 */ /* 0x000fe60008001818 */
[----:B------:R-:W-:Y:S02]  /*2a00*/  WARPGROUP.DEPBAR.LE gsb0, 0x0 ;  /* 0x00008000000079c5 */ /* 0x000fe40000010000 */
[----:B------:R-:W-:-:S06]  /*2a10*/  WARPGROUP.ARRIVE ;  /* 0x00000000000079c5 */ /* 0x000fcc0000000000 */
[----:B------:R-:W-:Y:S01]  /*2a20*/  HGMMA.64x96x16.F32.BF16 R24, gdesc[UR12], R24, gsb0 ;  /* 0x016000000c1879f0 */ /* 0x000fe20008001818 */
[----:B------:R-:W-:Y:S02]  /*2a30*/  ULDC UR15, c[0x0][0x9dc] ;  /* 0x00027700000f7ab9 */ /* 0x000fe40000000800 */
[----:B------:R-:W-:-:S06]  /*2a40*/  ULOP3.LUT UR6, URZ, UR15, URZ, 0x33, !UPT ;  /* 0x0000000f3f067292 */ /* 0x000fcc000f8e333f */
[----:B------:R-:W-:-:S04]  /*2a50*/  VIADD R9, R6, UR6 ;  /* 0x0000000606097c36 */ /* 0x000fc80008000000 */
[----:B0-----:R-:W-:Y:S01]  /*2a60*/  IMAD.IADD R3, R9, 0x1, R12 ;  /* 0x0000000109037824 */ /* 0x001fe200078e020c */
        /* <DEDUP_REMOVED lines=28> */
[----:B------:R0:W-:Y:S02]  /*2c30*/  @!P1 SYNCS.ARRIVE.TRANS64.RED.A1T0 RZ, [R0+URZ], RZ ;  /* 0x000000ff00ff99a7 */ /* 0x0001e4000810043f */
[----:B0-----:R-:W-:-:S05]  /*2c40*/  IMAD R0, R76, -0x60, R16 ;  /* 0xffffffa04c007824 */ /* 0x001fca00078e0210 */
[----:B------:R-:W-:-:S04]  /*2c50*/  IADD3 R7, -R19, 0x60, R0 ;  /* 0x0000006013077810 */ /* 0x000fc80007ffe100 */
[----:B------:R-:W-:Y:S01]  /*2c60*/  VIADDMNMX R0, R12, R8, R7, PT ;  /* 0x000000080c007246 */ /* 0x000fe20003800107 */
[----:B------:R-:W-:Y:S06]  /*2c70*/  @P2 BRA `(.L_x_1162) ;  /* 0x0000000000542947 */ /* 0x000fec0003800000 */
[----:B------:R-:W-:Y:S01]  /*2c80*/  IADD3 R6, -R17, R16, R12 ;  /* 0x0000001011067210 */ /* 0x000fe20007ffe10c */
        /* <DEDUP_REMOVED lines=11> */
.L_x_1164:
[----:B------:R-:W-:-:S06]  /*2d40*/  UISETP.NE.AND UP2, UPT, UR5, 0x1, UPT ;  /* 0x000000010500788c */ /* 0x000fcc000bf45270 */
[----:B------:R-:W-:-:S05]  /*2d50*/  PLOP3.LUT P2, PT, PT, PT, UP2, 0x80, 0x0 ;  /* 0x000000000000781c */ /* 0x000fca0003f4f028 */
[----:B------:R-:W-:-:S08]  /*2d60*/  @UP2 ULDC.64 UR6, c[0x0][0x9e8] ;  /* 0x00027a0000062ab9 */ /* 0x000fd00000000a00 */
[----:B------:R-:W-:-:S05]  /*2d70*/  @P2 IMAD.HI.U32 R12, R6, UR6, RZ ;  /* 0x00000006060c2c27 */ /* 0x000fca000f8e00ff */
[----:B------:R-:W-:-:S07]  /*2d80*/  @P2 SHF.R.U32.HI R6, RZ, UR7, R12 ;  /* 0x00000007ff062c19 */ /* 0x000fce000801160c */
.L_x_1165:
[----:B------:R-:W-:Y:S05]  /*2d90*/  BSYNC B0 ;  /* 0x0000000000007941 */ /* 0x000fea0003800000 */
.L_x_1163:
[----:B------:R-:W-:-:S05]  /*2da0*/  IMAD R6, R6, UR5, R11 ;  /* 0x0000000506067c24 */ /* 0x000fca000f8e020b */
[----:B------:R-:W-:Y:S02]  /*2db0*/  VIMNMX R3, R3, R6, !PT ;  /* 0x0000000603037248 */ /* 0x000fe40007fe0100 */
[----:B------:R-:W-:-:S07]  /*2dc0*/  VIADDMNMX R0, R6, UR5, R0, PT ;  /* 0x0000000506007c46 */ /* 0x000fce000b800100 */
.L_x_1162:
[C---:B------:R-:W-:Y:S01]  /*2dd0*/  ISETP.GE.AND P2, PT, R10.reuse, 0x2, PT ;  /* 0x000000020a00780c */ /* 0x040fe20003f46270 */
[----:B------:R-:W0:Y:S01]  /*2de0*/  SHFL.IDX PT, R2, R2, 0x1, 0x1c1f ;  /* 0x003c1f0002027f89 */ /* 0x000e2200000e0000 */
        /* <DEDUP_REMOVED lines=115> */
[----:B------:R-:W-:Y:S02]  /*3520*/  VIADDMNMX R0, R2, R8, R7, PT ;  /* 0x0000000802007246 */ /* 0x000fe40003800107 */
[----:B------:R-:W-:Y:S02]  /*3530*/  FSEL R69, R69, -INF , !P6 ;  /* 0xff80000045457808 */ /* 0x000fe40007000000 */
[----:B------:R-:W-:-:S13]  /*3540*/  PLOP3.LUT P6, PT, PT, PT, UP1, 0x40, 0x0 ;  /* 0x000000000000781c */ /* 0x000fda0003fce818 */
[----:B------:R-:W-:Y:S05]  /*3550*/  @P6 BRA `(.L_x_1166) ;  /* 0x00000000005c6947 */ /* 0x000fea0003800000 */
        /* <DEDUP_REMOVED lines=13> */
.L_x_1168:
[----:B------:R-:W-:-:S06]  /*3630*/  UISETP.NE.AND UP2, UPT, UR5, 0x1, UPT ;  /* 0x000000010500788c */ /* 0x000fcc000bf45270 */
[----:B------:R-:W-:-:S05]  /*3640*/  PLOP3.LUT P6, PT, PT, PT, UP2, 0x80, 0x0 ;  /* 0x000000000000781c */ /* 0x000fca0003fcf028 */
[----:B------:R-:W-:-:S08]  /*3650*/  @UP2 ULDC.64 UR6, c[0x0][0x9e8] ;  /* 0x00027a0000062ab9 */ /* 0x000fd00000000a00 */
[----:B------:R-:W-:Y:S01]  /*3660*/  @P6 IMAD.HI.U32 R3, R2, UR6, RZ ;  /* 0x0000000602036c27 */ /* 0x000fe2000f8e00ff */
[----:B------:R-:W-:-:S13]  /*3670*/  PLOP3.LUT P6, PT, PT, PT, UP2, 0x80, 0x0 ;  /* 0x000000000000781c */ /* 0x000fda0003fcf028 */
[----:B------:R-:W-:-:S07]  /*3680*/  @P6 SHF.R.U32.HI R2, RZ, UR7, R3 ;  /* 0x00000007ff026c19 */ /* 0x000fce0008011603 */
.L_x_1169:
[----:B------:R-:W-:Y:S05]  /*3690*/  BSYNC B0 ;  /* 0x0000000000007941 */ /* 0x000fea0003800000 */
.L_x_1167:
[----:B------:R-:W-:-:S05]  /*36a0*/  IMAD R3, R2, UR5, R11 ;  /* 0x0000000502037c24 */ /* 0x000fca000f8e020b */
[----:B------:R-:W-:Y:S02]  /*36b0*/  VIMNMX R6, R6, R3, !PT ;  /* 0x0000000306067248 */ /* 0x000fe40007fe0100 */
[----:B------:R-:W-:-:S07]  /*36c0*/  VIADDMNMX R0, R3, UR5, R0, PT ;  /* 0x0000000503007c46 */ /* 0x000fce000b800100 */
.L_x_1166:
[C---:B------:R-:W-:Y:S01]  /*36d0*/  ISETP.GT.AND P2, PT, R6.reuse, 0x1, !P2 ;  /* 0x000000010600780c */ /* 0x040fe20005744270 */
[----:B------:R-:W-:Y:S01]  /*36e0*/  ULDC UR14, c[0x0][0x988] ;  /* 0x00026200000e7ab9 */ /* 0x000fe20000000800 */
[----:B------:R-:W-:Y:S01]  /*36f0*/  ISETP.GT.AND P3, PT, R6, 0x8, !P3 ;  /* 0x000000080600780c */ /* 0x000fe20005f64270 */
[----:B------:R-:W-:Y:S01]  /*3700*/  @UP0 ULDC UR6, c[0x0][0x44c] ;  /* 0x0001130000060ab9 */ /* 0x000fe20000000800 */
[C---:B------:R-:W-:Y:S01]  /*3710*/  ISETP.LT.OR P2, PT, R0.reuse, 0x2, P2 ;  /* 0x000000020000780c */ /* 0x040fe20001741670 */
[----:B------:R-:W-:Y:S01]  /*3720*/  UIMAD.WIDE.U32 UR6, UR39, UR6, URZ ;  /* 0x00000006270672a5 */ /* 0x000fe2000f8e003f */
[----:B------:R-:W-:Y:S01]  /*3730*/  ISETP.LT.OR P3, PT, R0, 0x9, P3 ;  /* 0x000000090000780c */ /* 0x000fe20001f61670 */
[----:B------:R-:W-:Y:S01]  /*3740*/  @UP0 ULDC UR18, c[0x0][0x450] ;  /* 0x0001140000120ab9 */ /* 0x000fe20000000800 */
[----:B------:R-:W-:Y:S01]  /*3750*/  FSEL R27, R27, -INF , !P2 ;  /* 0xff8000001b1b7808 */ /* 0x000fe20005000000 */
[----:B------:R-:W-:Y:S01]  /*3760*/  UMOV UR10, UR39 ;  /* 0x00000027000a7c82 */ /* 0x000fe20008000000 */
[----:B------:R-:W-:Y:S01]  /*3770*/  ISETP.NE.AND P2, PT, R14, RZ, PT ;  /* 0x000000ff0e00720c */ /* 0x000fe20003f45270 */
[----:B------:R-:W-:Y:S01]  /*3780*/  @UP0 USHF.R.U32.HI UR10, URZ, UR18, UR7 ;  /* 0x000000123f0a0299 */ /* 0x000fe20008011607 */
[----:B------:R-:W-:-:S02]  /*3790*/  FSEL R30, R30, -INF , !P3 ;  /* 0xff8000001e1e7808 */ /* 0x000fc40005800000 */
[----:B------:R-:W-:Y:S02]  /*37a0*/  ISETP.GT.AND P2, PT, R6, 0x9, !P2 ;  /* 0x000000090600780c */ /* 0x000fe40005744270 */
[----:B------:R-:W-:Y:S02]  /*37b0*/  ISETP.NE.AND P3, PT, R28, RZ, PT ;  /* 0x000000ff1c00720c */ /* 0x000fe40003f65270 */
[----:B------:R-:W-:Y:S02]  /*37c0*/  ISETP.LT.OR P2, PT, R0, 0xa, P2 ;  /* 0x0000000a0000780c */ /* 0x000fe40001741670 */
[----:B------:R-:W-:Y:S02]  /*37d0*/  FMNMX.FTZ R2, R13, R25, !PT ;  /* 0x000000190d027209 */ /* 0x000fe40007810000 */
[----:B------:R-:W-:Y:S02]  /*37e0*/  FSEL R31, R31, -INF , !P2 ;  /* 0xff8000001f1f7808 */ /* 0x000fe40005000000 */
[----:B------:R-:W-:-:S02]  /*37f0*/  ISETP.NE.AND P2, PT, R20, RZ, PT ;  /* 0x000000ff1400720c */ /* 0x000fc40003f45270 */
[----:B------:R-:W-:Y:S02]  /*3800*/  ISETP.NE.AND P6, PT, R72, RZ, PT ;  /* 0x000000ff4800720c */ /* 0x000fe40003fc5270 */
[----:B------:R-:W-:Y:S02]  /*3810*/  ISETP.GT.AND P2, PT, R6, 0x10, !P2 ;  /* 0x000000100600780c */ /* 0x000fe40005744270 */
[----:B------:R-:W-:Y:S02]  /*3820*/  FMNMX.FTZ R2, R15, R2, !PT ;  /* 0x000000020f027209 */ /* 0x000fe40007810000 */
        /* <DEDUP_REMOVED lines=10> */
[----:B------:R-:W-:Y:S02]  /*38d0*/  ISETP.GT.AND P2, PT, R6, 0x18, !P3 ;  /* 0x000000180600780c */ /* 0x000fe40005f44270 */
[----:B------:R-:W-:Y:S02]  /*38e0*/  FMNMX.FTZ R3, R37, R2, !PT ;  /* 0x0000000225037209 */ /* 0x000fe40007810000 */
[----:B------:R-:W-:Y:S02]  /*38f0*/  ISETP.LT.OR P2, PT, R0, 0x19, P2 ;  /* 0x000000190000780c */ /* 0x000fe40001741670 */
[----:B------:R-:W-:Y:S02]  /*3900*/  FMNMX.FTZ R2, R40, R3, !PT ;  /* 0x0000000328027209 */ /* 0x000fe40007810000 */
[----:B------:R-:W-:-:S02]  /*3910*/  FSEL R38, R38, -INF , !P2 ;  /* 0xff80000026267808 */ /* 0x000fc40005000000 */
[----:B------:R-:W-:Y:S02]  /*3920*/  ISETP.GT.AND P2, PT, R6, 0x19, !P6 ;  /* 0x000000190600780c */ /* 0x000fe40007744270 */
[----:B------:R-:W-:Y:S02]  /*3930*/  FMNMX.FTZ R3, R41, R2, !PT ;  /* 0x0000000229037209 */ /* 0x000fe40007810000 */
[----:B------:R-:W-:Y:S02]  /*3940*/  ISETP.LT.OR P2, PT, R0, 0x1a, P2 ;  /* 0x0000001a0000780c */ /* 0x000fe40001741670 */
[----:B------:R-:W-:Y:S02]  /*3950*/  FMNMX.FTZ R2, R44, R3, !PT ;  /* 0x000000032c027209 */ /* 0x000fe40007810000 */
[----:B------:R-:W-:Y:S02]  /*3960*/  FSEL R39, R39, -INF , !P2 ;  /* 0xff80000027277808 */ /* 0x000fe40005000000 */
[----:B------:R-:W-:-:S02]  /*3970*/  ISETP.NE.AND P2, PT, R73, RZ, PT ;  /* 0x000000ff4900720c */ /* 0x000fc40003f45270 */
[----:B------:R-:W-:Y:S02]  /*3980*/  FMNMX.FTZ R3, R45, R2, !PT ;  /* 0x000000022d037209 */ /* 0x000fe40007810000 */
        /* <DEDUP_REMOVED lines=29> */
[----:B------:R-:W-:Y:S01]  /*3b60*/  ISETP.NE.AND P3, PT, R84, RZ, PT ;  /* 0x000000ff5400720c */ /* 0x000fe20003f65270 */
[----:B------:R-:W0:Y:S01]  /*3b70*/  SHFL.BFLY PT, R3, R2, 0x2, 0x1f ;  /* 0x0c401f0002037f89 */ /* 0x000e2200000e0000 */
[----:B------:R-:W-:Y:S02]  /*3b80*/  ISETP.LT.OR P2, PT, R0, 0x31, P2 ;  /* 0x000000310000780c */ /* 0x000fe40001741670 */
[----:B------:R-:W-:Y:S02]  /*3b90*/  ISETP.NE.AND P6, PT, R12, RZ, PT ;  /* 0x000000ff0c00720c */ /* 0x000fe40003fc5270 */
[----:B------:R-:W-:Y:S02]  /*3ba0*/  FSEL R50, R50, -INF , !P2 ;  /* 0xff80000032327808 */ /* 0x000fe40005000000 */
[----:B------:R-:W-:Y:S02]  /*3bb0*/  ISETP.NE.AND P2, PT, R80, RZ, PT ;  /* 0x000000ff5000720c */ /* 0x000fe40003f45270 */
[----:B------:R-:W-:-:S02]  /*3bc0*/  ISETP.GT.AND P4, PT, R6, 0x51, !P4 ;  /* 0x000000510600780c */ /* 0x000fc40006784270 */
[C---:B------:R-:W-:Y:S02]  /*3bd0*/  ISETP.GT.AND P2, PT, R6.reuse, 0x31, !P2 ;  /* 0x000000310600780c */ /* 0x040fe40005744270 */
[----:B------:R-:W-:Y:S02]  /*3be0*/  ISETP.GT.AND P5, PT, R6, 0x58, !P5 ;  /* 0x000000580600780c */ /* 0x000fe40006fa4270 */
[C---:B------:R-:W-:Y:S02]  /*3bf0*/  ISETP.LT.OR P2, PT, R0.reuse, 0x32, P2 ;  /* 0x000000320000780c */ /* 0x040fe40001741670 */
[----:B------:R-:W-:Y:S02]  /*3c00*/  ISETP.LT.OR P4, PT, R0, 0x52, P4 ;  /* 0x000000520000780c */ /* 0x000fe40002781670 */
[----:B------:R-:W-:Y:S02]  /*3c10*/  FSEL R51, R51, -INF , !P2 ;  /* 0xff80000033337808 */ /* 0x000fe40005000000 */
[----:B------:R-:W-:-:S02]  /*3c20*/  ISETP.NE.AND P2, PT, R81, RZ, PT ;  /* 0x000000ff5100720c */ /* 0x000fc40003f45270 */
[----:B------:R-:W-:Y:S02]  /*3c30*/  ISETP.LT.OR P5, PT, R0, 0x59, P5 ;  /* 0x000000590000780c */ /* 0x000fe40002fa1670 */
[----:B------:R-:W-:Y:S02]  /*3c40*/  ISETP.GT.AND P2, PT, R6, 0x38, !P2 ;  /* 0x000000380600780c */ /* 0x000fe40005744270 */
[----:B0-----:R-:W-:Y:S02]  /*3c50*/  FMNMX.FTZ R8, R2, R3, !PT ;  /* 0x0000000302087209 */ /* 0x001fe40007810000 */
[----:B------:R-:W-:Y:S02]  /*3c60*/  ISETP.LT.OR P2, PT, R0, 0x39, P2 ;  /* 0x000000390000780c */ /* 0x000fe40001741670 */
[----:B------:R-:W-:Y:S01]  /*3c70*/  FSEL R67, R67, -INF , !P4 ;  /* 0xff80000043437808 */ /* 0x000fe20006000000 */
[----:B------:R-:W0:Y:S01]  /*3c80*/  SHFL.BFLY PT, R3, R8, 0x1, 0x1f ;  /* 0x0c201f0008037f89 */ /* 0x000e2200000e0000 */
[----:B------:R-:W-:-:S02]  /*3c90*/  FSEL R54, R54, -INF , !P2 ;  /* 0xff80000036367808 */ /* 0x000fc40005000000 */
[----:B------:R-:W-:Y:S02]  /*3ca0*/  ISETP.NE.AND P2, PT, R82, RZ, PT ;  /* 0x000000ff5200720c */ /* 0x000fe40003f45270 */
[----:B------:R-:W-:Y:S02]  /*3cb0*/  FSEL R70, R70, -INF , !P5 ;  /* 0xff80000046467808 */ /* 0x000fe40006800000 */
[----:B------:R-:W-:Y:S02]  /*3cc0*/  ISETP.GT.AND P2, PT, R6, 0x39, !P2 ;  /* 0x000000390600780c */ /* 0x000fe40005744270 */
[----:B------:R-:W-:Y:S02]  /*3cd0*/  R2UR UR11, R77 ;  /* 0x000000004d0b72ca */ /* 0x000fe400000e0000 */
[----:B------:R-:W-:-:S04]  /*3ce0*/  ISETP.LT.OR P2, PT, R0, 0x3a, P2 ;  /* 0x0000003a0000780c */ /* 0x000fc80001741670 */
[----:B------:R-:W-:Y:S02]  /*3cf0*/  FSEL R55, R55, -INF , !P2 ;  /* 0xff80000037377808 */ /* 0x000fe40005000000 */
[----:B------:R-:W-:-:S04]  /*3d00*/  ISETP.NE.AND P2, PT, R83, RZ, PT ;  /* 0x000000ff5300720c */ /* 0x000fc80003f45270 */
[----:B------:R-:W-:Y:S01]  /*3d10*/  ISETP.GT.AND P2, PT, R6, 0x40, !P2 ;  /* 0x000000400600780c */ /* 0x000fe20005744270 */
[----:B------:R-:W-:Y:S01]  /*3d20*/  UIADD3 UR6, UR11, UR10, URZ ;  /* 0x0000000a0b067290 */ /* 0x000fe2000fffe03f */
[----:B0-----:R-:W-:Y:S02]  /*3d30*/  FMNMX.FTZ R3, R8, R3, !PT ;  /* 0x0000000308037209 */ /* 0x001fe40007810000 */
[----:B------:R-:W-:Y:S01]  /*3d40*/  ISETP.LT.OR P2, PT, R0, 0x41, P2 ;  /* 0x000000410000780c */ /* 0x000fe20001741670 */
[----:B------:R-:W-:Y:S02]  /*3d50*/  UIADD3 UR4, UR6, UR4, URZ ;  /* 0x0000000406047290 */ /* 0x000fe4000fffe03f */
[----:B------:R-:W-:Y:S01]  /*3d60*/  FMUL.FTZ R7, R3, UR14 ;  /* 0x0000000e03077c20 */ /* 0x000fe20008410000 */
[----:B------:R-:W-:Y:S02]  /*3d70*/  FSEL R58, R58, -INF , !P2 ;  /* 0xff8000003a3a7808 */ /* 0x000fe40005000000 */
[----:B------:R-:W-:-:S02]  /*3d80*/  ISETP.GT.AND P2, PT, R6, 0x41, !P3 ;  /* 0x000000410600780c */ /* 0x000fc40005f44270 */
[----:B------:R-:W-:Y:S02]  /*3d90*/  ISETP.NE.AND P3, PT, R87, RZ, PT ;  /* 0x000000ff5700720c */ /* 0x000fe40003f65270 */
[----:B------:R-:W-:Y:S02]  /*3da0*/  ISETP.LT.OR P2, PT, R0, 0x42, P2 ;  /* 0x000000420000780c */ /* 0x000fe40001741670 */
[C---:B------:R-:W-:Y:S02]  /*3db0*/  ISETP.GT.AND P3, PT, R6.reuse, 0x50, !P3 ;  /* 0x000000500600780c */ /* 0x040fe40005f64270 */
[----:B------:R-:W-:Y:S02]  /*3dc0*/  FSEL R59, R59, -INF , !P2 ;  /* 0xff8000003b3b7808 */ /* 0x000fe40005000000 */
[----:B------:R-:W-:Y:S02]  /*3dd0*/  ISETP.GT.AND P2, PT, R6, RZ, !P6 ;  /* 0x000000ff0600720c */ /* 0x000fe40007744270 */
[----:B------:R-:W-:-:S02]  /*3de0*/  ISETP.NE.AND P6, PT, R85, RZ, PT ;  /* 0x000000ff5500720c */ /* 0x000fc40003fc5270 */
[C---:B------:R-:W-:Y:S02]  /*3df0*/  ISETP.LT.OR P2, PT, R0.reuse, 0x1, P2 ;  /* 0x000000010000780c */ /* 0x040fe40001741670 */
[----:B------:R-:W-:Y:S02]  /*3e00*/  ISETP.LT.OR P3, PT, R0, 0x51, P3 ;  /* 0x000000510000780c */ /* 0x000fe40001f61670 */
[----:B------:R-:W-:Y:S02]  /*3e10*/  FSEL R26, R26, -INF , !P2 ;  /* 0xff8000001a1a7808 */ /* 0x000fe40005000000 */
[----:B------:R-:W-:Y:S02]  /*3e20*/  FSETP.NEU.FTZ.AND P2, PT, R3, -INF , PT ;  /* 0xff8000000300780b */ /* 0x000fe40003f5d000 */
[----:B------:R-:W-:Y:S02]  /*3e30*/  FSEL R66, R66, -INF , !P3 ;  /* 0xff80000042427808 */ /* 0x000fe40005800000 */
[----:B------:R-:W-:-:S02]  /*3e40*/  FSEL R10, R7, RZ, P2 ;  /* 0x000000ff070a7208 */ /* 0x000fc40001000000 */
[----:B------:R-:W-:Y:S02]  /*3e50*/  FMNMX.FTZ R7, R26, R27, !PT ;  /* 0x0000001b1a077209 */ /* 0x000fe40007810000 */
[----:B------:R-:W-:Y:S01]  /*3e60*/  ISETP.GT.AND P2, PT, R6, 0x48, !P6 ;  /* 0x000000480600780c */ /* 0x000fe20007744270 */
[--C-:B------:R-:W-:Y:S01]  /*3e70*/  FFMA.FTZ R188, R13, UR14, -R10.reuse ;  /* 0x0000000e0dbc7c23 */ /* 0x100fe2000801080a */
[----:B------:R-:W-:Y:S01]  /*3e80*/  FMNMX.FTZ R2, R30, R7, !PT ;  /* 0x000000071e027209 */ /* 0x000fe20007810000 */
[--C-:B------:R-:W-:Y:S01]  /*3e90*/  FFMA.FTZ R190, R15, UR14, -R10.reuse ;  /* 0x0000000e0fbe7c23 */ /* 0x100fe2000801080a */
[----:B------:R-:W-:Y:S01]  /*3ea0*/  ISETP.LT.OR P2, PT, R0, 0x49, P2 ;  /* 0x000000490000780c */ /* 0x000fe20001741670 */
[--C-:B------:R-:W-:Y:S01]  /*3eb0*/  FFMA.FTZ R8, R25, UR14, -R10.reuse ;  /* 0x0000000e19087c23 */ /* 0x100fe2000801080a */
[----:B------:R-:W-:Y:S01]  /*3ec0*/  FMNMX.FTZ R7, R31, R2, !PT ;  /* 0x000000021f077209 */ /* 0x000fe20007810000 */
[----:B------:R-:W-:Y:S01]  /*3ed0*/  MUFU.EX2 R188, R188 ;  /* 0x000000bc00bc7308 */ /* 0x000fe20000000800 */
[----:B------:R-:W-:Y:S01]  /*3ee0*/  FSEL R62, R62, -INF , !P2 ;  /* 0xff8000003e3e7808 */ /* 0x000fe20005000000 */
[--C-:B------:R-:W-:Y:S01]  /*3ef0*/  FFMA.FTZ R29, R29, UR14, -R10.reuse ;  /* 0x0000000e1d1d7c23 */ /* 0x100fe2000801080a */
[----:B------:R-:W-:Y:S01]  /*3f00*/  FMNMX.FTZ R2, R34, R7, !PT ;  /* 0x0000000722027209 */ /* 0x000fe20007810000 */
[--C-:B------:R-:W-:Y:S01]  /*3f10*/  FFMA.FTZ R184, R32, UR14, -R10.reuse ;  /* 0x0000000e20b87c23 */ /* 0x100fe2000801080a */
[----:B------:R-:W-:Y:S01]  /*3f20*/  ISETP.NE.AND P2, PT, R86, RZ, PT ;  /* 0x000000ff5600720c */ /* 0x000fe20003f45270 */
[--C-:B------:R-:W-:Y:S01]  /*3f30*/  FFMA.FTZ R33, R33, UR14, -R10.reuse ;  /* 0x0000000e21217c23 */ /* 0x100fe2000801080a */
[----:B------:R-:W-:Y:S01]  /*3f40*/  FMNMX.FTZ R9, R35, R2, !PT ;  /* 0x0000000223097209 */ /* 0x000fe20007810000 */
[----:B------:R-:W0:Y:S01]  /*3f50*/  MUFU.EX2 R7, R8 ;  /* 0x0000000800077308 */ /* 0x000e220000000800 */
[----:B------:R-:W-:Y:S01]  /*3f60*/  ISETP.GT.AND P2, PT, R6, 0x49, !P2 ;  /* 0x000000490600780c */ /* 0x000fe20005744270 */
[--C-:B------:R-:W-:Y:S01]  /*3f70*/  FFMA.FTZ R186, R36, UR14, -R10.reuse ;  /* 0x0000000e24ba7c23 */ /* 0x100fe2000801080a */
[----:B------:R-:W-:Y:S01]  /*3f80*/  FMNMX.FTZ R2, R38, R9, !PT ;  /* 0x0000000926027209 */ /* 0x000fe20007810000 */
[--C-:B------:R-:W-:Y:S01]  /*3f90*/  FFMA.FTZ R37, R37, UR14, -R10.reuse ;  /* 0x0000000e25257c23 */ /* 0x100fe2000801080a */
[----:B------:R-:W-:Y:S01]  /*3fa0*/  ISETP.LT.OR P2, PT, R0, 0x4a, P2 ;  /* 0x0000004a0000780c */ /* 0x000fe20001741670 */
[--C-:B------:R-:W-:Y:S01]  /*3fb0*/  FFMA.FTZ R180, R40, UR14, -R10.reuse ;  /* 0x0000000e28b47c23 */ /* 0x100fe2000801080a */
[----:B------:R-:W-:Y:S01]  /*3fc0*/  FMNMX.FTZ R9, R39, R2, !PT ;  /* 0x0000000227097209 */ /* 0x000fe20007810000 */
[----:B------:R-:W1:Y:S01]  /*3fd0*/  MUFU.EX2 R190, R190 ;  /* 0x000000be00be7308 */ /* 0x000e620000000800 */
[----:B------:R-:W-:Y:S01]  /*3fe0*/  FSEL R63, R63, -INF , !P2 ;  /* 0xff8000003f3f7808 */ /* 0x000fe20005000000 */
[--C-:B------:R-:W-:Y:S01]  /*3ff0*/  FFMA.FTZ R41, R41, UR14, -R10.reuse ;  /* 0x0000000e29297c23 */ /* 0x100fe2000801080a */
[----:B------:R-:W-:Y:S01]  /*4000*/  FMNMX.FTZ R2, R42, R9, !PT ;  /* 0x000000092a027209 */ /* 0x000fe20007810000 */
[--C-:B------:R-:W-:Y:S01]  /*4010*/  FFMA.FTZ R44, R44, UR14, -R10.reuse ;  /* 0x0000000e2c2c7c23 */ /* 0x100fe2000801080a */
[----:B------:R-:W-:Y:S01]  /*4020*/  ISETP.NE.AND P6, PT, R24, RZ, PT ;  /* 0x000000ff1800720c */ /* 0x000fe20003fc5270 */
[--C-:B------:R-:W-:Y:S01]  /*4030*/  FFMA.FTZ R45, R45, UR14, -R10.reuse ;  /* 0x0000000e2d2d7c23 */ /* 0x100fe2000801080a */
[----:B------:R-:W-:Y:S01]  /*4040*/  FMNMX.FTZ R11, R43, R2, !PT ;  /* 0x000000022b0b7209 */ /* 0x000fe20007810000 */
[----:B------:R-:W2:Y:S01]  /*4050*/  MUFU.EX2 R9, R29 ;  /* 0x0000001d00097308 */ /* 0x000ea20000000800 */
[----:B------:R-:W-:Y:S01]  /*4060*/  ISETP.GT.AND P6, PT, R6, 0x59, !P6 ;  /* 0x000000590600780c */ /* 0x000fe200077c4270 */
[----:B0-----:R-:W-:Y:S01]  /*4070*/  FADD.FTZ R21, R188, R7 ;  /* 0x00000007bc157221 */ /* 0x001fe20000010000 */
[----:B------:R-:W-:Y:S01]  /*4080*/  FMNMX.FTZ R2, R46, R11, !PT ;  /* 0x0000000b2e027209 */ /* 0x000fe20007810000 */
[--C-:B------:R-:W-:Y:S01]  /*4090*/  FFMA.FTZ R48, R48, UR14, -R10.reuse ;  /* 0x0000000e30307c23 */ /* 0x100fe2000801080a */
[----:B------:R-:W-:Y:S01]  /*40a0*/  ISETP.LT.OR P6, PT, R0, 0x5a, P6 ;  /* 0x0000005a0000780c */ /* 0x000fe200037c1670 */
[--C-:B------:R-:W-:Y:S01]  /*40b0*/  FFMA.FTZ R49, R49, UR14, -R10.reuse ;  /* 0x0000000e31317c23 */ /* 0x100fe2000801080a */
[----:B------:R-:W-:Y:S01]  /*40c0*/  FMNMX.FTZ R11, R47, R2, !PT ;  /* 0x000000022f0b7209 */ /* 0x000fe20007810000 */
[----:B------:R-:W0:Y:S01]  /*40d0*/  MUFU.EX2 R184, R184 ;  /* 0x000000b800b87308 */ /* 0x000e220000000800 */
[----:B------:R-:W-:Y:S01]  /*40e0*/  FSEL R71, R71, -INF , !P6 ;  /* 0xff80000047477808 */ /* 0x000fe20007000000 */
[----:B-1----:R-:W-:Y:S01]  /*40f0*/  FADD.FTZ R6, R190, R21 ;  /* 0x00000015be067221 */ /* 0x002fe20000010000 */
[----:B------:R-:W-:Y:S01]  /*4100*/  FMNMX.FTZ R2, R50, R11, !PT ;  /* 0x0000000b32027209 */ /* 0x000fe20007810000 */
[--C-:B------:R-:W-:Y:S01]  /*4110*/  FFMA.FTZ R52, R52, UR14, -R10.reuse ;  /* 0x0000000e34347c23 */ /* 0x100fe2000801080a */
[--C-:B------:R-:W-:Y:S01]  /*4120*/  FFMA.FTZ R53, R53, UR14, -R10.reuse ;  /* 0x0000000e35357c23 */ /* 0x100fe2000801080a */
[----:B------:R-:W-:Y:S01]  /*4130*/  FFMA.FTZ R56, R56, UR14, -R10 ;  /* 0x0000000e38387c23 */ /* 0x000fe2000801080a */
[----:B------:R-:W-:Y:S01]  /*4140*/  FMNMX.FTZ R13, R51, R2, !PT ;  /* 0x00000002330d7209 */ /* 0x000fe20007810000 */
[----:B------:R-:W1:Y:S01]  /*4150*/  MUFU.EX2 R11, R33 ;  /* 0x00000021000b7308 */ /* 0x000e620000000800 */
[----:B--2---:R-:W-:Y:S01]  /*4160*/  FADD.FTZ R21, R9, R6 ;  /* 0x0000000609157221 */ /* 0x004fe20000010000 */
[--C-:B------:R-:W-:Y:S01]  /*4170*/  FFMA.FTZ R57, R57, UR14, -R10.reuse ;  /* 0x0000000e39397c23 */ /* 0x100fe2000801080a */
[----:B------:R-:W-:Y:S01]  /*4180*/  FMNMX.FTZ R2, R54, R13, !PT ;  /* 0x0000000d36027209 */ /* 0x000fe20007810000 */
[--C-:B------:R-:W-:Y:S01]  /*4190*/  FFMA.FTZ R60, R60, UR14, -R10.reuse ;  /* 0x0000000e3c3c7c23 */ /* 0x100fe2000801080a */
[--C-:B------:R-:W-:Y:S01]  /*41a0*/  FFMA.FTZ R61, R61, UR14, -R10.reuse ;  /* 0x0000000e3d3d7c23 */ /* 0x100fe2000801080a */
[--C-:B------:R-:W-:Y:S01]  /*41b0*/  FFMA.FTZ R64, R64, UR14, -R10.reuse ;  /* 0x0000000e40407c23 */ /* 0x100fe2000801080a */
[----:B------:R-:W-:Y:S01]  /*41c0*/  FMNMX.FTZ R13, R55, R2, !PT ;  /* 0x00000002370d7209 */ /* 0x000fe20007810000 */
[----:B------:R-:W2:Y:S01]  /*41d0*/  MUFU.EX2 R186, R186 ;  /* 0x000000ba00ba7308 */ /* 0x000ea20000000800 */
[----:B0-----:R-:W-:Y:S01]  /*41e0*/  FADD.FTZ R6, R184, R21 ;  /* 0x00000015b8067221 */ /* 0x001fe20000010000 */
[--C-:B------:R-:W-:Y:S01]  /*41f0*/  FFMA.FTZ R65, R65, UR14, -R10.reuse ;  /* 0x0000000e41417c23 */ /* 0x100fe2000801080a */
[----:B------:R-:W-:Y:S01]  /*4200*/  FMNMX.FTZ R2, R58, R13, !PT ;  /* 0x0000000d3a027209 */ /* 0x000fe20007810000 */
[--C-:B------:R-:W-:Y:S01]  /*4210*/  FFMA.FTZ R68, R68, UR14, -R10.reuse ;  /* 0x0000000e44447c23 */ /* 0x100fe2000801080a */
[----:B------:R-:W-:Y:S01]  /*4220*/  F2FP.BF16.F32.PACK_AB R188, R7, R188 ;  /* 0x000000bc07bc723e */ /* 0x000fe200000010ff */
[----:B------:R-:W-:Y:S01]  /*4230*/  FFMA.FTZ R10, R69, UR14, -R10 ;  /* 0x0000000e450a7c23 */ /* 0x000fe2000801080a */
[----:B------:R-:W-:Y:S01]  /*4240*/  FMNMX.FTZ R15, R59, R2, !PT ;  /* 0x000000023b0f7209 */ /* 0x000fe20007810000 */
[----:B------:R-:W0:Y:S01]  /*4250*/  MUFU.EX2 R13, R37 ;  /* 0x00000025000d7308 */ /* 0x000e220000000800 */
[----:B-1----:R-:W-:Y:S01]  /*4260*/  FADD.FTZ R21, R11, R6 ;  /* 0x000000060b157221 */ /* 0x002fe20000010000 */
[----:B------:R-:W-:-:S02]  /*4270*/  F2FP.BF16.F32.PACK_AB R190, R9, R190 ;  /* 0x000000be09be723e */ /* 0x000fc400000010ff */
[----:B------:R-:W-:Y:S02]  /*4280*/  FMNMX.FTZ R2, R62, R15, !PT ;  /* 0x0000000f3e027209 */ /* 0x000fe40007810000 */
[----:B------:R-:W-:Y:S02]  /*4290*/  F2FP.BF16.F32.PACK_AB R184, R11, R184 ;  /* 0x000000b80bb8723e */ /* 0x000fe400000010ff */
        /* <DEDUP_REMOVED lines=11> */
[----:B-1----:R-:W-:-:S03]  /*4350*/  FADD.FTZ R6, R180, R21 ;  /* 0x00000015b4067221 */ /* 0x002fc60000010000 */
[----:B------:R-:W1:Y:S04]  /*4360*/  SHFL.BFLY PT, R15, R0, 0x2, 0x1f ;  /* 0x0c401f00000f7f89 */ /* 0x000e6800000e0000 */
[----:B------:R-:W3:Y:S01]  /*4370*/  MUFU.EX2 R45, R45 ;  /* 0x0000002d002d7308 */ /* 0x000ee20000000800 */
[C---:B--2---:R-:W-:Y:S01]  /*4380*/  FADD.FTZ R25, R41.reuse, R6 ;  /* 0x0000000629197221 */ /* 0x044fe20000010000 */
[----:B------:R-:W-:-:S06]  /*4390*/  F2FP.BF16.F32.PACK_AB R180, R41, R180 ;  /* 0x000000b429b4723e */ /* 0x000fcc00000010ff */
[----:B------:R-:W2:Y:S01]  /*43a0*/  MUFU.EX2 R48, R48 ;  /* 0x0000003000307308 */ /* 0x000ea20000000800 */
[----:B0-----:R-:W-:-:S07]  /*43b0*/  FADD.FTZ R8, R44, R25 ;  /* 0x000000192c087221 */ /* 0x001fce0000010000 */
[----:B------:R-:W0:Y:S01]  /*43c0*/  MUFU.EX2 R49, R49 ;  /* 0x0000003100317308 */ /* 0x000e220000000800 */
[C---:B---3--:R-:W-:Y:S01]  /*43d0*/  FADD.FTZ R25, R45.reuse, R8 ;  /* 0x000000082d197221 */ /* 0x048fe20000010000 */
[----:B------:R-:W-:Y:S02]  /*43e0*/  F2FP.BF16.F32.PACK_AB R182, R45, R44 ;  /* 0x0000002c2db6723e */ /* 0x000fe400000010ff */
[----:B-1----:R-:W-:-:S04]  /*43f0*/  FMNMX.FTZ R15, R0, R15, !PT ;  /* 0x0000000f000f7209 */ /* 0x002fc80007810000 */
[----:B------:R-:W1:Y:S01]  /*4400*/  MUFU.EX2 R52, R52 ;  /* 0x0000003400347308 */ /* 0x000e620000000800 */
[----:B------:R-:W3:Y:S01]  /*4410*/  SHFL.BFLY PT, R2, R15, 0x1, 0x1f ;  /* 0x0c201f000f027f89 */ /* 0x000ee200000e0000 */
[----:B--2---:R-:W-:-:S06]  /*4420*/  FADD.FTZ R8, R48, R25 ;  /* 0x0000001930087221 */ /* 0x004fcc0000010000 */
[----:B------:R-:W2:Y:S01]  /*4430*/  MUFU.EX2 R53, R53 ;  /* 0x0000003500357308 */ /* 0x000ea20000000800 */
[C---:B0-----:R-:W-:Y:S01]  /*4440*/  FADD.FTZ R25, R49.reuse, R8 ;  /* 0x0000000831197221 */ /* 0x041fe20000010000 */
[----:B------:R-:W-:-:S06]  /*4450*/  F2FP.BF16.F32.PACK_AB R176, R49, R48 ;  /* 0x0000003031b0723e */ /* 0x000fcc00000010ff */
[----:B------:R-:W0:Y:S01]  /*4460*/  MUFU.EX2 R56, R56 ;  /* 0x0000003800387308 */ /* 0x000e220000000800 */
[----:B-1----:R-:W-:-:S07]  /*4470*/  FADD.FTZ R8, R52, R25 ;  /* 0x0000001934087221 */ /* 0x002fce0000010000 */
[----:B------:R-:W1:Y:S01]  /*4480*/  MUFU.EX2 R57, R57 ;  /* 0x0000003900397308 */ /* 0x000e620000000800 */
[----:B---3--:R-:W-:Y:S01]  /*4490*/  FMNMX.FTZ R2, R15, R2, !PT ;  /* 0x000000020f027209 */ /* 0x008fe20007810000 */
[C---:B--2---:R-:W-:Y:S01]  /*44a0*/  FADD.FTZ R25, R53.reuse, R8 ;  /* 0x0000000835197221 */ /* 0x044fe20000010000 */
[----:B------:R-:W-:Y:S02]  /*44b0*/  F2FP.BF16.F32.PACK_AB R178, R53, R52 ;  /* 0x0000003435b2723e */ /* 0x000fe400000010ff */
[C---:B------:R-:W-:Y:S01]  /*44c0*/  FSETP.NEU.FTZ.AND P2, PT, R2.reuse, -INF , PT ;  /* 0xff8000000200780b */ /* 0x040fe20003f5d000 */
[----:B------:R-:W-:Y:S02]  /*44d0*/  FMUL.FTZ R0, R2, UR14 ;  /* 0x0000000e02007c20 */ /* 0x000fe40008410000 */
[----:B------:R-:W2:Y:S01]  /*44e0*/  MUFU.EX2 R60, R60 ;  /* 0x0000003c003c7308 */ /* 0x000ea20000000800 */
[----:B0-----:R-:W-:Y:S02]  /*44f0*/  FADD.FTZ R8, R56, R25 ;  /* 0x0000001938087221 */ /* 0x001fe40000010000 */
[----:B------:R-:W-:-:S02]  /*4500*/  FSEL R0, R0, RZ, P2 ;  /* 0x000000ff00007208 */ /* 0x000fc40001000000 */
[----:B------:R-:W-:-:S03]  /*4510*/  PLOP3.LUT P2, PT, PT, PT, UP1, 0x40, 0x0 ;  /* 0x000000000000781c */ /* 0x000fc60003f4e818 */
        /* <DEDUP_REMOVED lines=17> */
[----:B------:R-:W-:Y:S01]  /*4630*/  FFMA.FTZ R55, R55, UR14, -R0 ;  /* 0x0000000e37377c23 */ /* 0x000fe20008010800 */
[----:B-1----:R-:W-:Y:S01]  /*4640*/  FADD.FTZ R9, R57, R8 ;  /* 0x0000000839097221 */ /* 0x002fe20000010000 */
[--C-:B------:R-:W-:Y:S01]  /*4650*/  FFMA.FTZ R58, R58, UR14, -R0.reuse ;  /* 0x0000000e3a3a7c23 */ /* 0x100fe20008010800 */
[--C-:B------:R-:W-:Y:S01]  /*4660*/  FFMA.FTZ R59, R59, UR14, -R0.reuse ;  /* 0x0000000e3b3b7c23 */ /* 0x100fe20008010800 */
[--C-:B------:R-:W-:Y:S01]  /*4670*/  FFMA.FTZ R62, R62, UR14, -R0.reuse ;  /* 0x0000000e3e3e7c23 */ /* 0x100fe20008010800 */
[----:B------:R-:W1:Y:S01]  /*4680*/  MUFU.EX2 R30, R30 ;  /* 0x0000001e001e7308 */ /* 0x000e620000000800 */
[----:B--2---:R-:W-:Y:S01]  /*4690*/  FADD.FTZ R8, R60, R9 ;  /* 0x000000093c087221 */ /* 0x004fe20000010000 */
[--C-:B------:R-:W-:Y:S01]  /*46a0*/  FFMA.FTZ R63, R63, UR14, -R0.reuse ;  /* 0x0000000e3f3f7c23 */ /* 0x100fe20008010800 */
[--C-:B------:R-:W-:Y:S01]  /*46b0*/  FFMA.FTZ R66, R66, UR14, -R0.reuse ;  /* 0x0000000e42427c23 */ /* 0x100fe20008010800 */
[--C-:B------:R-:W-:Y:S01]  /*46c0*/  FFMA.FTZ R67, R67, UR14, -R0.reuse ;  /* 0x0000000e43437c23 */ /* 0x100fe20008010800 */
[--C-:B------:R-:W-:Y:S01]  /*46d0*/  FFMA.FTZ R70, R70, UR14, -R0.reuse ;  /* 0x0000000e46467c23 */ /* 0x100fe20008010800 */
[----:B------:R-:W-:Y:S01]  /*46e0*/  FFMA.FTZ R0, R71, UR14, -R0 ;  /* 0x0000000e47007c23 */ /* 0x000fe20008010800 */
[----:B------:R-:W-:Y:S01]  /*46f0*/  F2FP.BF16.F32.PACK_AB R172, R57, R56 ;  /* 0x0000003839ac723e */ /* 0x000fe200000010ff */
[----:B------:R-:W2:Y:S01]  /*4700*/  MUFU.EX2 R31, R31 ;  /* 0x0000001f001f7308 */ /* 0x000ea20000000800 */
[----:B0-----:R-:W-:Y:S01]  /*4710*/  FADD.FTZ R21, R26, R27 ;  /* 0x0000001b1a157221 */ /* 0x001fe20000010000 */
        /* <DEDUP_REMOVED lines=37> */
[C---:B0-----:R-:W-:Y:S01]  /*4970*/  FADD.FTZ R9, R65.reuse, R8 ;  /* 0x0000000841097221 */ /* 0x041fe20000010000 */
[----:B------:R-:W-:-:S06]  /*4980*/  F2FP.BF16.F32.PACK_AB R168, R65, R64 ;  /* 0x0000004041a8723e */ /* 0x000fcc00000010ff */
[----:B------:R-:W0:Y:S01]  /*4990*/  MUFU.EX2 R55, R55 ;  /* 0x0000003700377308 */ /* 0x000e220000000800 */
[----:B-1----:R-:W-:-:S07]  /*49a0*/  FADD.FTZ R6, R54, R7 ;  /* 0x0000000736067221 */ /* 0x002fce0000010000 */
        /* <DEDUP_REMOVED lines=38> */
.L_x_1171:
[----:B------:R-:W-:-:S11]  /*4c10*/  UISETP.NE.AND UP2, UPT, UR5, 0x1, UPT ;  /* 0x000000010500788c */ /* 0x000fd6000bf45270 */
[----:B------:R-:W-:Y:S02]  /*4c20*/  @UP2 ULDC.64 UR6, c[0x0][0x9e8] ;  /* 0x00027a0000062ab9 */ /* 0x000fe40000000a00 */
[----:B------:R-:W-:-:S04]  /*4c30*/  UIMAD.WIDE.U32 UR10, UR18, UR6, URZ ;  /* 0x00000006120a72a5 */ /* 0x000fc8000f8e003f */
[----:B------:R-:W-:-:S12]  /*4c40*/  @UP2 USHF.R.U32.HI UR18, URZ, UR7, UR11 ;  /* 0x000000073f122299 */ /* 0x000fd8000801160b */
.L_x_1172:
[----:B------:R-:W-:-:S04]  /*4c50*/  UIMAD UR5, UR18, UR5, UR5 ;  /* 0x00000005120572a4 */ /* 0x000fc8000f8e0205 */
[----:B------:R-:W-:-:S04]  /*4c60*/  UISETP.LT.AND UP2, UPT, UR4, UR5, UPT ;  /* 0x000000050400728c */ /* 0x000fc8000bf41270 */
[----:B------:R-:W-:-:S12]  /*4c70*/  USEL UR4, UR4, UR5, UP2 ;  /* 0x0000000504047287 */ /* 0x000fd80009000000 */
.L_x_1170:
        /* <DEDUP_REMOVED lines=10> */
[----:B------:R-:W-:Y:S02]  /*4d20*/  CS2R R108, SRZ ;  /* 0x00000000006c7805 */ /* 0x000fe4000001ff00 */
[----:B------:R-:W-:Y:S01]  /*4d30*/  CS2R R106, SRZ ;  /* 0x00000000006a7805 */ /* 0x000fe2000001ff00 */
[----:B------:R-:W-:Y:S01]  /*4d40*/  UISETP.LT.AND UP2, UPT, UR61, UR4, UPT ;  /* 0x000000043d00728c */ /* 0x000fe2000bf41270 */
[----:B------:R-:W-:Y:S02]  /*4d50*/  CS2R R104, SRZ ;  /* 0x0000000000687805 */ /* 0x000fe4000001ff00 */
[----:B------:R-:W-:Y:S02]  /*4d60*/  CS2R R102, SRZ ;  /* 0x0000000000667805 */ /* 0x000fe4000001ff00 */
[----:B------:R-:W-:Y:S01]  /*4d70*/  CS2R R100, SRZ ;  /* 0x0000000000647805 */ /* 0x000fe2000001ff00 */
[----:B------:R-:W-:Y:S01]  /*4d80*/  USEL UR58, UR61, UR4, !UP2 ;  /* 0x000000043d3a7287 */ /* 0x000fe2000d000000 */
[----:B------:R-:W-:-:S02]  /*4d90*/  CS2R R98, SRZ ;  /* 0x0000000000627805 */ /* 0x000fc4000001ff00 */
[----:B------:R-:W-:Y:S02]  /*4da0*/  CS2R R96, SRZ ;  /* 0x0000000000607805 */ /* 0x000fe4000001ff00 */
[----:B------:R-:W-:Y:S02]  /*4db0*/  CS2R R94, SRZ ;  /* 0x00000000005e7805 */ /* 0x000fe4000001ff00 */
[----:B------:R-:W-:Y:S02]  /*4dc0*/  CS2R R92, SRZ ;  /* 0x00000000005c7805 */ /* 0x000fe4000001ff00 */
[----:B------:R-:W-:Y:S02]  /*4dd0*/  CS2R R90, SRZ ;  /* 0x00000000005a7805 */ /* 0x000fe4000001ff00 */
[----:B------:R-:W-:Y:S02]  /*4de0*/  ISETP.GE.AND P2, PT, R8, UR58, PT ;  /* 0x0000003a08007c0c */ /* 0x000fe4000bf46270 */
        /* <DEDUP_REMOVED lines=33> */
[----:B------:R-:W-:Y:S06]  /*5000*/  @!P2 BRA `(.L_x_1173) ;  /* 0x000000300034a947 */ /* 0x000fec0003800000 */
[----:B------:R-:W-:Y:S01]  /*5010*/  IMAD.MOV.U32 R0, RZ, RZ, 0x3f800000 ;  /* 0x3f800000ff007424 */ /* 0x000fe200078e00ff */
[----:B------:R-:W-:Y:S01]  /*5020*/  ULDC UR59, c[0x0][0x9e4] ;  /* 0x00027900003b7ab9 */ /* 0x000fe20000000800 */
[----:B------:R-:W-:-:S07]  /*5030*/  IMAD.MOV.U32 R119, RZ, RZ, RZ ;  /* 0x000000ffff777224 */ /* 0x000fce00078e00ff */
.L_x_1190:
[----:B------:R-:W-:-:S04]  /*5040*/  UIADD3 UR4, UR36, 0x1, URZ ;  /* 0x0000000124047890 */ /* 0x000fc8000fffe03f */
[----:B------:R-:W-:-:S04]  /*5050*/  UISETP.NE.AND UP2, UPT, UR4, 0x2, UPT ;  /* 0x000000020400788c */ /* 0x000fc8000bf45270 */
[----:B------:R-:W-:Y:S02]  /*5060*/  USEL UR7, URZ, 0x1, UP2 ;  /* 0x000000013f077887 */ /* 0x000fe40009000000 */
[----:B------:R-:W-:Y:S02]  /*5070*/  USEL UR4, UR4, URZ, UP2 ;  /* 0x0000003f04047287 */ /* 0x000fe40009000000 */
[----:B------:R-:W-:Y:S01]  /*5080*/  ULOP3.LUT UR7, UR38, UR7, URZ, 0x3c, !UPT ;  /* 0x0000000726077292 */ /* 0x000fe2000f8e3c3f */
[----:B------:R-:W-:Y:S11]  /*5090*/  @!P0 BRA `(.L_x_1174) ;  /* 0x0000000000048947 */ /* 0x000ff60003800000 */
[----:B------:R-:W-:Y:S01]  /*50a0*/  BPT.TRAP 0x1 ;  /* 0x000000040000795c */ /* 0x000fe20000300000 */
.L_x_1174:
[----:B------:R-:W-:Y:S01]  /*50b0*/  ULEA UR6, UR4, UR37, 0x3 ;  /* 0x0000002504067291 */ /* 0x000fe2000f8e183f */
[----:B------:R-:W-:-:S05]  /*50c0*/  IMAD.U32 R9, RZ, RZ, UR7 ;  /* 0x00000007ff097e24 */ /* 0x000fca000f8e00ff */
[----:B------:R-:W-:-:S04]  /*50d0*/  SHF.L.U32 R9, R9, 0x1f, RZ ;  /* 0x0000001f09097819 */ /* 0x000fc800000006ff */
[----:B------:R0:W1:Y:S01]  /*50e0*/  SYNCS.PHASECHK.TRANS64.TRYWAIT P2, [UR6+0x30830], R9 ;  /* 0x03083009ff0075a7 */ /* 0x0000620008040146 */
[----:B------:R-:W-:Y:S05]  /*50f0*/  @!P0 BRA `(.L_x_1175) ;  /* 0x0000000000048947 */ /* 0x000fea0003800000 */
[----:B------:R-:W-:Y:S01]  /*5100*/  BPT.TRAP 0x1 ;  /* 0x000000040000795c */ /* 0x000fe20000300000 */
.L_x_1175:
[-C--:B------:R-:W-:Y:S01]  /*5110*/  FMUL.FTZ R24, R24, R10.reuse ;  /* 0x0000000a18187220 */ /* 0x080fe20000410000 */
[----:B------:R-:W-:Y:S01]  /*5120*/  FMUL.FTZ R25, R25, R10 ;  /* 0x0000000a19197220 */ /* 0x000fe20000410000 */
[----:B-1----:R-:W-:Y:S06]  /*5130*/  @P2 BRA `(.L_x_1176) ;  /* 0x0000000000082947 */ /* 0x002fec0003800000 */
[----:B------:R-:W1:Y:S02]  /*5140*/  SYNCS.PHASECHK.TRANS64.TRYWAIT P2, [UR6+0x30830], R9 ;  /* 0x03083009ff0075a7 */ /* 0x000e640008040146 */
[----:B-1----:R-:W-:Y:S05]  /*5150*/  @!P2 BRA `(.L_x_1177) ;  /* 0x000001480098a947 */ /* 0x002fea0003800000 */
.L_x_1176:
        /* <DEDUP_REMOVED lines=161> */
.L_x_1178:
[----:B------:R-:W-:Y:S01]  /*5b70*/  ULEA UR5, UR36, UR37, 0x3 ;  /* 0x0000002524057291 */ /* 0x000fe2000f8e183f */
[----:B------:R-:W-:-:S05]  /*5b80*/  IMAD.U32 R0, RZ, RZ, UR38 ;  /* 0x00000026ff007e24 */ /* 0x000fca000f8e00ff */
[----:B------:R-:W-:-:S04]  /*5b90*/  SHF.L.U32 R0, R0, 0x1f, RZ ;  /* 0x0000001f00007819 */ /* 0x000fc800000006ff */
[----:B------:R2:W3:Y:S01]  /*5ba0*/  SYNCS.PHASECHK.TRANS64.TRYWAIT P2, [UR5+0x30850], R0 ;  /* 0x03085000ff0075a7 */ /* 0x0004e20008040145 */
[----:B------:R-:W-:Y:S05]  /*5bb0*/  @!P0 BRA `(.L_x_1179) ;  /* 0x0000000000048947 */ /* 0x000fea0003800000 */
[----:B------:R-:W-:Y:S01]  /*5bc0*/  BPT.TRAP 0x1 ;  /* 0x000000040000795c */ /* 0x000fe20000300000 */
.L_x_1179:
[----:B---3--:R-:W-:Y:S05]  /*5bd0*/  @P2 BRA `(.L_x_1180) ;  /* 0x0000000000082947 */ /* 0x008fea0003800000 */
[----:B------:R-:W3:Y:S02]  /*5be0*/  SYNCS.PHASECHK.TRANS64.TRYWAIT P2, [UR5+0x30850], R0 ;  /* 0x03085000ff0075a7 */ /* 0x000ee40008040145 */
[----:B---3--:R-:W-:Y:S05]  /*5bf0*/  @!P2 BRA `(.L_x_1181) ;  /* 0x000001400008a947 */ /* 0x008fea0003800000 */
.L_x_1180:
[----:B------:R-:W-:Y:S01]  /*5c00*/  UIADD3 UR10, UR37, 0x400, URZ ;  /* 0x00000400250a7890 */ /* 0x000fe2000fffe03f */
[----:B------:R-:W-:Y:S01]  /*5c10*/  WARPGROUP.ARRIVE ;  /* 0x00000000000079c5 */ /* 0x000fe20000000000 */
[----:B------:R-:W-:Y:S01]  /*5c20*/  UMOV UR11, 0x40000040 ;  /* 0x40000040000b7882 */ /* 0x000fe20000000000 */
[----:B------:R-:W-:Y:S01]  /*5c30*/  PLOP3.LUT P2, PT, PT, PT, UP0, 0x80, 0x0 ;  /* 0x000000000000781c */ /* 0x000fe20003f4f008 */
[----:B------:R-:W-:Y:S01]  /*5c40*/  USHF.R.U32.HI UR10, URZ, 0x4, UR10 ;  /* 0x000000043f0a7899 */ /* 0x000fe2000801160a */
[----:B------:R-:W-:Y:S01]  /*5c50*/  PLOP3.LUT P3, PT, PT, PT, UP0, 0x80, 0x0 ;  /* 0x000000000000781c */ /* 0x000fe20003f6f008 */
[----:B------:R-:W-:Y:S01]  /*5c60*/  VIADD R20, R23, UR39 ;  /* 0x0000002717147c36 */ /* 0x000fe20008000000 */
[----:B------:R-:W-:Y:S01]  /*5c70*/  ULDC UR15, c[0x0][0x9dc] ;  /* 0x00027700000f7ab9 */ /* 0x000fe20000000800 */
[----:B------:R-:W-:Y:S01]  /*5c80*/  ULOP3.LUT UR10, UR10, 0x3fff, URZ, 0xc0, !UPT ;  /* 0x00003fff0a0a7892 */ /* 0x000fe2000f8ec03f */
[----:B0-2---:R-:W-:Y:S01]  /*5c90*/  IMAD.U32 R0, RZ, RZ, UR6 ;  /* 0x00000006ff007e24 */ /* 0x005fe2000f8e00ff */
[----:B------:R-:W-:Y:S01]  /*5ca0*/  ULOP3.LUT UR6, URZ, UR15, URZ, 0x33, !UPT ;  /* 0x0000000f3f067292 */ /* 0x000fe2000f8e333f */
[----:B------:R-:W-:Y:S01]  /*5cb0*/  IMAD R15, R8, -0x60, RZ ;  /* 0xffffffa0080f7824 */ /* 0x000fe200078e02ff */
[----:B------:R-:W-:Y:S01]  /*5cc0*/  ULOP3.LUT UR10, UR10, 0x3000000, URZ, 0xfc, !UPT ;  /* 0x030000000a0a7892 */ /* 0x000fe2000f8efc3f */
[----:B------:R-:W-:Y:S01]  /*5cd0*/  @!P1 VIADD R0, R0, 0x30840 ;  /* 0x0003084000009836 */ /* 0x000fe20000000000 */
[----:B------:R-:W-:-:S02]  /*5ce0*/  ULDC UR18, c[0x0][0x9e0] ;  /* 0x0002780000127ab9 */ /* 0x000fc40000000800 */
[----:B------:R-:W-:Y:S02]  /*5cf0*/  UIMAD UR14, UR36, 0x900, UR10 ;  /* 0x00000900240e78a4 */ /* 0x000fe4000f8e020a */
[----:B------:R-:W-:-:S05]  /*5d00*/  @!P1 PRMT R0, RZ, 0x654, R0 ;  /* 0x00000654ff009816 */ /* 0x000fca0000000000 */
        /* <DEDUP_REMOVED lines=28> */
[----:B-1----:R-:W-:Y:S01]  /*5ed0*/  @P2 IMAD.HI.U32 R9, R20, UR10, RZ ;  /* 0x0000000a14092c27 */ /* 0x002fe2000f8e00ff */
[----:B------:R-:W-:Y:S01]  /*5ee0*/  @UP0 ULDC UR10, c[0x0][0x450] ;  /* 0x00011400000a0ab9 */ /* 0x000fe20000000800 */
[----:B------:R-:W-:-:S03]  /*5ef0*/  PLOP3.LUT P2, PT, PT, PT, UP1, 0x40, 0x0 ;  /* 0x000000000000781c */ /* 0x000fc60003f4e818 */
[----:B------:R-:W-:-:S05]  /*5f00*/  @P3 SHF.R.U32.HI R20, RZ, UR10, R9 ;  /* 0x0000000aff143c19 */ /* 0x000fca0008011609 */
[----:B------:R-:W0:Y:S01]  /*5f10*/  SHFL.IDX PT, R21, R20, RZ, 0x1c1f ;  /* 0x001c1fff14157589 */ /* 0x000e2200000e0000 */
[----:B------:R-:W-:Y:S02]  /*5f20*/  WARPGROUP.DEPBAR.LE gsb0, 0x0 ;  /* 0x00008000000079c5 */ /* 0x000fe40000010000 */
[----:B------:R1:W-:Y:S02]  /*5f30*/  @!P1 SYNCS.ARRIVE.TRANS64.RED.A1T0 RZ, [R0+URZ], RZ ;  /* 0x000000ff00ff99a7 */ /* 0x0003e4000810043f */
[----:B-1----:R-:W-:-:S04]  /*5f40*/  IADD3 R0, -R19, 0x1, R15 ;  /* 0x0000000113007810 */ /* 0x002fc80007ffe10f */
[----:B------:R-:W-:-:S05]  /*5f50*/  IADD3 R0, -R17, R0, R16 ;  /* 0x0000000011007210 */ /* 0x000fca0007ffe110 */
[C---:B------:R-:W-:Y:S02]  /*5f60*/  VIADD R14, R0.reuse, UR18 ;  /* 0x00000012000e7c36 */ /* 0x040fe40008000000 */
[----:B------:R-:W-:Y:S02]  /*5f70*/  VIADD R13, R0, UR6 ;  /* 0x00000006000d7c36 */ /* 0x000fe40008000000 */
[----:B------:R-:W-:Y:S02]  /*5f80*/  IMAD.IADD R0, R15, 0x1, -R19 ;  /* 0x000000010f007824 */ /* 0x000fe400078e0a13 */
[--C-:B0-----:R-:W-:Y:S02]  /*5f90*/  IMAD.IADD R12, R14, 0x1, R21.reuse ;  /* 0x000000010e0c7824 */ /* 0x101fe400078e0215 */
[----:B------:R-:W-:Y:S01]  /*5fa0*/  IMAD.IADD R9, R13, 0x1, R21 ;  /* 0x000000010d097824 */ /* 0x000fe200078e0215 */
[----:B------:R-:W-:Y:S06]  /*5fb0*/  @P2 BRA `(.L_x_1182) ;  /* 0x0000000000542947 */ /* 0x000fec0003800000 */
[----:B------:R-:W-:Y:S01]  /*5fc0*/  IADD3 R21, -R17, R16, R21 ;  /* 0x0000001011157210 */ /* 0x000fe20007ffe115 */
[----:B------:R-:W-:Y:S03]  /*5fd0*/  BSSY B0, `(.L_x_1183) ;  /* 0x0000010000007945 */ /* 0x000fe60003800000 */
        /* <DEDUP_REMOVED lines=10> */
.L_x_1184:
[----:B------:R-:W-:-:S05]  /*6080*/  IMAD.U32 R168, RZ, RZ, UR59 ;  /* 0x0000003bffa87e24 */ /* 0x000fca000f8e00ff */
[----:B------:R-:W-:-:S13]  /*6090*/  ISETP.NE.AND P2, PT, R168, 0x1, PT ;  /* 0x00000001a800780c */ /* 0x000fda0003f45270 */
[----:B------:R-:W0:Y:S02]  /*60a0*/  @P2 LDC.64 R10, c[0x0][0x9e8] ;  /* 0x00027a00ff0a2b82 */ /* 0x000e240000000a00 */
[----:B0-----:R-:W-:-:S05]  /*60b0*/  @P2 IMAD.HI.U32 R10, R21, R10, RZ ;  /* 0x0000000a150a2227 */ /* 0x001fca00078e00ff */
[----:B------:R-:W-:-:S07]  /*60c0*/  @P2 SHF.R.U32.HI R21, RZ, R11, R10 ;  /* 0x0000000bff152219 */ /* 0x000fce000001160a */
.L_x_1185:
[----:B------:R-:W-:Y:S05]  /*60d0*/  BSYNC B0 ;  /* 0x0000000000007941 */ /* 0x000fea0003800000 */
.L_x_1183:
[----:B------:R-:W-:-:S05]  /*60e0*/  IMAD R21, R21, R168, R0 ;  /* 0x000000a815157224 */ /* 0x000fca00078e0200 */
[----:B------:R-:W-:Y:S02]  /*60f0*/  VIADDMNMX R12, R21, R168, R12, PT ;  /* 0x000000a8150c7246 */ /* 0x000fe4000380010c */
[----:B------:R-:W-:-:S07]  /*6100*/  VIMNMX R9, R9, R21, !PT ;  /* 0x0000001509097248 */ /* 0x000fce0007fe0100 */
.L_x_1182:
[C---:B------:R-:W-:Y:S02]  /*6110*/  ISETP.GE.AND P2, PT, R15.reuse, 0x2, PT ;  /* 0x000000020f00780c */ /* 0x040fe40003f46270 */
[----:B------:R-:W-:Y:S02]  /*6120*/  ISETP.GE.AND P6, PT, R15, 0xa, PT ;  /* 0x0000000a0f00780c */ /* 0x000fe40003fc6270 */
[----:B------:R-:W-:Y:S02]  /*6130*/  ISETP.GT.AND P4, PT, R9, 0x1, !P2 ;  /* 0x000000010900780c */ /* 0x000fe40005784270 */
[----:B------:R-:W-:Y:S02]  /*6140*/  ISETP.GE.AND P3, PT, R15, 0x9, PT ;  /* 0x000000090f00780c */ /* 0x000fe40003f66270 */
[----:B------:R-:W-:Y:S02]  /*6150*/  ISETP.LT.OR P4, PT, R12, 0x2, P4 ;  /* 0x000000020c00780c */ /* 0x000fe40002781670 */
[----:B------:R-:W-:-:S02]  /*6160*/  LOP3.LUT R18, R18, 0xfffffffb, RZ, 0xc0, !PT ;  /* 0xfffffffb12127812 */ /* 0x000fc400078ec0ff */
[----:B------:R-:W-:Y:S02]  /*6170*/  FSEL R121, R121, -INF , !P4 ;  /* 0xff80000079797808 */ /* 0x000fe40006000000 */
[C---:B------:R-:W-:Y:S02]  /*6180*/  ISETP.GT.AND P5, PT, R9.reuse, 0x8, !P3 ;  /* 0x000000080900780c */ /* 0x040fe40005fa4270 */
[----:B------:R-:W-:Y:S02]  /*6190*/  @P6 LOP3.LUT R18, R18, 0x4, RZ, 0xfc, !PT ;  /* 0x0000000412126812 */ /* 0x000fe400078efcff */
[----:B------:R-:W-:Y:S02]  /*61a0*/  ISETP.GT.AND P4, PT, R9, 0x9, !P6 ;  /* 0x000000090900780c */ /* 0x000fe40007784270 */
[----:B------:R-:W-:Y:S02]  /*61b0*/  ISETP.GE.AND P6, PT, R15, 0x11, PT ;  /* 0x000000110f00780c */ /* 0x000fe40003fc6270 */
[----:B------:R-:W-:-:S02]  /*61c0*/  ISETP.LT.OR P5, PT, R12, 0x9, P5 ;  /* 0x000000090c00780c */ /* 0x000fc40002fa1670 */
[----:B------:R-:W-:Y:S02]  /*61d0*/  ISETP.LT.OR P4, PT, R12, 0xa, P4 ;  /* 0x0000000a0c00780c */ /* 0x000fe40002781670 */
[----:B------:R-:W-:Y:S02]  /*61e0*/  FSEL R124, R124, -INF , !P5 ;  /* 0xff8000007c7c7808 */ /* 0x000fe40006800000 */
[----:B------:R-:W-:Y:S02]  /*61f0*/  ISETP.GE.AND P5, PT, R15, 0x12, PT ;  /* 0x000000120f00780c */ /* 0x000fe40003fa6270 */
[----:B------:R-:W-:Y:S02]  /*6200*/  LOP3.LUT R18, R18, 0xfffffff7, RZ, 0xc0, !PT ;  /* 0xfffffff712127812 */ /* 0x000fe400078ec0ff */
[----:B------:R-:W-:Y:S02]  /*6210*/  FSEL R125, R125, -INF , !P4 ;  /* 0xff8000007d7d7808 */ /* 0x000fe40006000000 */
[----:B------:R-:W-:-:S02]  /*6220*/  ISETP.GT.AND P4, PT, R9, 0x10, !P6 ;  /* 0x000000100900780c */ /* 0x000fc40007784270 */
[----:B------:R-:W-:Y:S02]  /*6230*/  @P6 LOP3.LUT R18, R18, 0x8, RZ, 0xfc, !PT ;  /* 0x0000000812126812 */ /* 0x000fe400078efcff */
[----:B------:R-:W-:Y:S02]  /*6240*/  ISETP.LT.OR P4, PT, R12, 0x11, P4 ;  /* 0x000000110c00780c */ /* 0x000fe40002781670 */
[----:B------:R-:W-:Y:S02]  /*6250*/  LOP3.LUT R18, R18, 0xfff7ffff, RZ, 0xc0, !PT ;  /* 0xfff7ffff12127812 */ /* 0x000fe400078ec0ff */
[----:B------:R-:W-:Y:S02]  /*6260*/  FSEL R128, R128, -INF , !P4 ;  /* 0xff80000080807808 */ /* 0x000fe40006000000 */
[----:B------:R-:W-:Y:S02]  /*6270*/  @P5 LOP3.LUT R18, R18, 0x80000, RZ, 0xfc, !PT ;  /* 0x0008000012125812 */ /* 0x000fe400078efcff */
[----:B------:R-:W-:-:S02]  /*6280*/  ISETP.GT.AND P4, PT, R9, 0x11, !P5 ;  /* 0x000000110900780c */ /* 0x000fc40006f84270 */
[----:B------:R-:W-:Y:S02]  /*6290*/  ISETP.GE.AND P5, PT, R15, 0x19, PT ;  /* 0x000000190f00780c */ /* 0x000fe40003fa6270 */
[----:B------:R-:W-:Y:S02]  /*62a0*/  ISETP.LT.OR P4, PT, R12, 0x12, P4 ;  /* 0x000000120c00780c */ /* 0x000fe40002781670 */
[----:B------:R-:W-:Y:S02]  /*62b0*/  LOP3.LUT R18, R18, 0xfffbffff, RZ, 0xc0, !PT ;  /* 0xfffbffff12127812 */ /* 0x000fe400078ec0ff */
[----:B------:R-:W-:Y:S02]  /*62c0*/  FSEL R129, R129, -INF , !P4 ;  /* 0xff80000081817808 */ /* 0x000fe40006000000 */
[----:B------:R-:W-:-:S04]  /*62d0*/  ISETP.GT.AND P4, PT, R9, 0x18, !P5 ;  /* 0x000000180900780c */ /* 0x000fc80006f84270 */
[----:B------:R-:W-:Y:S02]  /*62e0*/  ISETP.LT.OR P4, PT, R12, 0x19, P4 ;  /* 0x000000190c00780c */ /* 0x000fe40002781670 */
[----:B------:R-:W-:Y:S02]  /*62f0*/  @P5 LOP3.LUT R18, R18, 0x40000, RZ, 0xfc, !PT ;  /* 0x0004000012125812 */ /* 0x000fe400078efcff */
[----:B------:R-:W-:Y:S02]  /*6300*/  ISETP.GE.AND P5, PT, R15, 0x1a, PT ;  /* 0x0000001a0f00780c */ /* 0x000fe40003fa6270 */
[----:B------:R-:W-:Y:S02]  /*6310*/  LOP3.LUT R18, R18, 0xfffdffff, RZ, 0xc0, !PT ;  /* 0xfffdffff12127812 */ /* 0x000fe400078ec0ff */
[----:B------:R-:W-:Y:S02]  /*6320*/  FSEL R132, R132, -INF , !P4 ;  /* 0xff80000084847808 */ /* 0x000fe40006000000 */
[----:B------:R-:W-:-:S04]  /*6330*/  ISETP.GT.AND P4, PT, R9, 0x19, !P5 ;  /* 0x000000190900780c */ /* 0x000fc80006f84270 */
[----:B------:R-:W-:-:S03]  /*6340*/  ISETP.LT.OR P4, PT, R12, 0x1a, P4 ;  /* 0x0000001a0c00780c */ /* 0x000fc60002781670 */
        /* <DEDUP_REMOVED lines=68> */
[----:B------:R-:W-:Y:S02]  /*6790*/  FSEL R156, R156, -INF , !P4 ;  /* 0xff8000009c9c7808 */ /* 0x000fe40006000000 */
[----:B------:R-:W-:Y:S02]  /*67a0*/  LOP3.LUT R18, R18, 0xffffffdf, RZ, 0xc0, !PT ;  /* 0xffffffdf12127812 */ /* 0x000fe400078ec0ff */
[----:B------:R-:W-:-:S04]  /*67b0*/  ISETP.GT.AND P4, PT, R9, 0x49, !P5 ;  /* 0x000000490900780c */ /* 0x000fc80006f84270 */
[----:B------:R-:W-:-:S03]  /*67c0*/  ISETP.LT.OR P4, PT, R12, 0x4a, P4 ;  /* 0x0000004a0c00780c */ /* 0x000fc60002781670 */
[----:B------:R-:W-:Y:S02]  /*67d0*/  @P5 LOP3.LUT R18, R18, 0x20, RZ, 0xfc, !PT ;  /* 0x0000002012125812 */ /* 0x000fe400078efcff */
[----:B------:R-:W-:Y:S02]  /*67e0*/  ISETP.GE.AND P5, PT, R15, 0x51, PT ;  /* 0x000000510f00780c */ /* 0x000fe40003fa6270 */
[----:B------:R-:W-:Y:S02]  /*67f0*/  FSEL R157, R157, -INF , !P4 ;  /* 0xff8000009d9d7808 */ /* 0x000fe40006000000 */
[----:B------:R-:W-:Y:S02]  /*6800*/  ISETP.GT.AND P4, PT, R9, 0x50, !P5 ;  /* 0x000000500900780c */ /* 0x000fe40006f84270 */
[----:B------:R-:W-:Y:S02]  /*6810*/  LOP3.LUT R18, R18, 0xffffffef, RZ, 0xc0, !PT ;  /* 0xffffffef12127812 */ /* 0x000fe400078ec0ff */
[----:B------:R-:W-:-:S04]  /*6820*/  ISETP.LT.OR P4, PT, R12, 0x51, P4 ;  /* 0x000000510c00780c */ /* 0x000fc80002781670 */
[----:B------:R-:W-:Y:S02]  /*6830*/  FSEL R160, R160, -INF , !P4 ;  /* 0xff800000a0a07808 */ /* 0x000fe40006000000 */
[----:B------:R-:W-:Y:S02]  /*6840*/  ISETP.GE.AND P4, PT, R15, 0x52, PT ;  /* 0x000000520f00780c */ /* 0x000fe40003f86270 */
[----:B------:R-:W-:Y:S02]  /*6850*/  @P5 LOP3.LUT R18, R18, 0x10, RZ, 0xfc, !PT ;  /* 0x0000001012125812 */ /* 0x000fe400078efcff */
[----:B------:R-:W-:Y:S02]  /*6860*/  ISETP.GT.AND P5, PT, R9, 0x51, !P4 ;  /* 0x000000510900780c */ /* 0x000fe400067a4270 */
[----:B------:R-:W-:Y:S02]  /*6870*/  LOP3.LUT R18, R18, 0xfffffffd, RZ, 0xc0, !PT ;  /* 0xfffffffd12127812 */ /* 0x000fe400078ec0ff */
[----:B------:R-:W-:-:S04]  /*6880*/  ISETP.LT.OR P5, PT, R12, 0x52, P5 ;  /* 0x000000520c00780c */ /* 0x000fc80002fa1670 */
[----:B------:R-:W-:Y:S02]  /*6890*/  FSEL R161, R161, -INF , !P5 ;  /* 0xff800000a1a17808 */ /* 0x000fe40006800000 */
[----:B------:R-:W-:-:S04]  /*68a0*/  ISETP.GE.AND P5, PT, R15, 0x59, PT ;  /* 0x000000590f00780c */ /* 0x000fc80003fa6270 */
[----:B------:R-:W-:-:S04]  /*68b0*/  ISETP.GT.AND P6, PT, R9, 0x58, !P5 ;  /* 0x000000580900780c */ /* 0x000fc80006fc4270 */
[----:B------:R-:W-:-:S04]  /*68c0*/  ISETP.LT.OR P6, PT, R12, 0x59, P6 ;  /* 0x000000590c00780c */ /* 0x000fc800037c1670 */
[----:B------:R-:W-:Y:S02]  /*68d0*/  FSEL R164, R164, -INF , !P6 ;  /* 0xff800000a4a47808 */ /* 0x000fe40007000000 */
[----:B------:R-:W-:-:S13]  /*68e0*/  ISETP.GE.AND P6, PT, R15, 0x1, PT ;  /* 0x000000010f00780c */ /* 0x000fda0003fc6270 */
[----:B------:R-:W-:Y:S02]  /*68f0*/  @P6 LOP3.LUT R18, R18, 0x2, RZ, 0xfc, !PT ;  /* 0x0000000212126812 */ /* 0x000fe400078efcff */
[----:B------:R-:W-:Y:S02]  /*6900*/  ISETP.GT.AND P6, PT, R9, RZ, !P6 ;  /* 0x000000ff0900720c */ /* 0x000fe400077c4270 */
[----:B------:R-:W-:Y:S02]  /*6910*/  LOP3.LUT R18, R18, 0xfffffffe, RZ, 0xc0, !PT ;  /* 0xfffffffe12127812 */ /* 0x000fe400078ec0ff */
[----:B------:R-:W-:-:S04]  /*6920*/  ISETP.LT.OR P6, PT, R12, 0x1, P6 ;  /* 0x000000010c00780c */ /* 0x000fc800037c1670 */
[----:B------:R-:W-:Y:S02]  /*6930*/  FSEL R120, R120, -INF , !P6 ;  /* 0xff80000078787808 */ /* 0x000fe40007000000 */
[----:B------:R-:W-:-:S13]  /*6940*/  ISETP.GE.AND P6, PT, R15, 0x5a, PT ;  /* 0x0000005a0f00780c */ /* 0x000fda0003fc6270 */
[----:B------:R-:W-:Y:S02]  /*6950*/  @P6 LOP3.LUT R18, R18, 0x1, RZ, 0xfc, !PT ;  /* 0x0000000112126812 */ /* 0x000fe400078efcff */
[----:B------:R-:W-:Y:S02]  /*6960*/  ISETP.GT.AND P6, PT, R9, 0x59, !P6 ;  /* 0x000000590900780c */ /* 0x000fe400077c4270 */
[----:B------:R-:W0:Y:S02]  /*6970*/  SHFL.IDX PT, R9, R20, 0x1, 0x1c1f ;  /* 0x003c1f0014097f89 */ /* 0x000e2400000e0000 */
[----:B------:R-:W-:-:S04]  /*6980*/  ISETP.LT.OR P6, PT, R12, 0x5a, P6 ;  /* 0x0000005a0c00780c */ /* 0x000fc800037c1670 */
[----:B------:R-:W-:Y:S02]  /*6990*/  FSEL R165, R165, -INF , !P6 ;  /* 0xff800000a5a57808 */ /* 0x000fe40007000000 */
[----:B------:R-:W-:Y:S01]  /*69a0*/  PLOP3.LUT P6, PT, PT, PT, UP1, 0x40, 0x0 ;  /* 0x000000000000781c */ /* 0x000fe20003fce818 */
[--C-:B0-----:R-:W-:Y:S02]  /*69b0*/  IMAD.IADD R14, R14, 0x1, R9.reuse ;  /* 0x000000010e0e7824 */ /* 0x101fe400078e0209 */
[----:B------:R-:W-:-:S10]  /*69c0*/  IMAD.IADD R13, R13, 0x1, R9 ;  /* 0x000000010d0d7824 */ /* 0x000fd400078e0209 */
[----:B------:R-:W-:Y:S05]  /*69d0*/  @P6 BRA `(.L_x_1186) ;  /* 0x0000000000546947 */ /* 0x000fea0003800000 */
        /* <DEDUP_REMOVED lines=12> */
.L_x_1188:
[----:B------:R-:W-:-:S05]  /*6aa0*/  IMAD.U32 R15, RZ, RZ, UR59 ;  /* 0x0000003bff0f7e24 */ /* 0x000fca000f8e00ff */
[----:B------:R-:W-:-:S13]  /*6ab0*/  ISETP.NE.AND P6, PT, R15, 0x1, PT ;  /* 0x000000010f00780c */ /* 0x000fda0003fc5270 */
[----:B------:R-:W0:Y:S02]  /*6ac0*/  @P6 LDC.64 R10, c[0x0][0x9e8] ;  /* 0x00027a00ff0a6b82 */ /* 0x000e240000000a00 */
[----:B0-----:R-:W-:-:S05]  /*6ad0*/  @P6 IMAD.HI.U32 R10, R9, R10, RZ ;  /* 0x0000000a090a6227 */ /* 0x001fca00078e00ff */
[----:B------:R-:W-:-:S07]  /*6ae0*/  @P6 SHF.R.U32.HI R9, RZ, R11, R10 ;  /* 0x0000000bff096219 */ /* 0x000fce000001160a */
.L_x_1189:
[----:B------:R-:W-:Y:S05]  /*6af0*/  BSYNC B0 ;  /* 0x0000000000007941 */ /* 0x000fea0003800000 */
.L_x_1187:
[----:B------:R-:W-:-:S05]  /*6b00*/  IMAD R0, R9, R15, R0 ;  /* 0x0000000f09007224 */ /* 0x000fca00078e0200 */
[----:B------:R-:W-:Y:S02]  /*6b10*/  VIADDMNMX R14, R0, R15, R14, PT ;  /* 0x0000000f000e7246 */ /* 0x000fe4000380010e */
[----:B------:R-:W-:-:S07]  /*6b20*/  VIMNMX R13, R13, R0, !PT ;  /* 0x000000000d0d7248 */ /* 0x000fce0007fe0100 */
.L_x_1186:
[C---:B------:R-:W-:Y:S01]  /*6b30*/  ISETP.GT.AND P2, PT, R13.reuse, 0x1, !P2 ;  /* 0x000000010d00780c */ /* 0x040fe20005744270 */
[----:B------:R-:W-:Y:S01]  /*6b40*/  ULDC UR6, c[0x0][0x988] ;  /* 0x0002620000067ab9 */ /* 0x000fe20000000800 */
[----:B------:R-:W-:Y:S01]  /*6b50*/  ISETP.GT.AND P3, PT, R13, 0x8, !P3 ;  /* 0x000000080d00780c */ /* 0x000fe20005f64270 */
[----:B------:R-:W-:Y:S01]  /*6b60*/  UMOV UR14, UR6 ;  /* 0x00000006000e7c82 */ /* 0x000fe20008000000 */
[C---:B------:R-:W-:Y:S01]  /*6b70*/  ISETP.LT.OR P2, PT, R14.reuse, 0x2, P2 ;  /* 0x000000020e00780c */ /* 0x040fe20001741670 */
[----:B------:R-:W-:Y:S01]  /*6b80*/  UMOV UR38, UR7 ;  /* 0x0000000700267c82 */ /* 0x000fe20008000000 */
[----:B------:R-:W-:Y:S01]  /*6b90*/  ISETP.LT.OR P3, PT, R14, 0x9, P3 ;  /* 0x000000090e00780c */ /* 0x000fe20001f61670 */
[----:B------:R-:W-:Y:S01]  /*6ba0*/  UMOV UR36, UR4 ;  /* 0x0000000400247c82 */ /* 0x000fe20008000000 */
[----:B------:R-:W-:Y:S02]  /*6bb0*/  FSEL R123, R123, -INF , !P2 ;  /* 0xff8000007b7b7808 */ /* 0x000fe40005000000 */
[----:B------:R-:W-:-:S02]  /*6bc0*/  LOP3.LUT P2, RZ, R18, 0x4, RZ, 0xc0, !PT ;  /* 0x0000000412ff7812 */ /* 0x000fc4000784c0ff */
[----:B------:R-:W-:Y:S02]  /*6bd0*/  FSEL R126, R126, -INF , !P3 ;  /* 0xff8000007e7e7808 */ /* 0x000fe40005800000 */
[----:B------:R-:W-:Y:S02]  /*6be0*/  ISETP.GT.AND P2, PT, R13, 0x9, !P2 ;  /* 0x000000090d00780c */ /* 0x000fe40005744270 */
[----:B------:R-:W-:Y:S02]  /*6bf0*/  LOP3.LUT P3, RZ, R18, 0x20000, RZ, 0xc0, !PT ;  /* 0x0002000012ff7812 */ /* 0x000fe4000786c0ff */
[----:B------:R-:W-:Y:S02]  /*6c00*/  ISETP.LT.OR P2, PT, R14, 0xa, P2 ;  /* 0x0000000a0e00780c */ /* 0x000fe40001741670 */
[----:B------:R-:W-:Y:S02]  /*6c10*/  LOP3.LUT P6, RZ, R18, 0x10000, RZ, 0xc0, !PT ;  /* 0x0001000012ff7812 */ /* 0x000fe400078cc0ff */
[----:B------:R-:W-:-:S02]  /*6c20*/  FSEL R127, R127, -INF , !P2 ;  /* 0xff8000007f7f7808 */ /* 0x000fc40005000000 */
[----:B------:R-:W-:Y:S02]  /*6c30*/  LOP3.LUT P2, RZ, R18, 0x8, RZ, 0xc0, !PT ;  /* 0x0000000812ff7812 */ /* 0x000fe4000784c0ff */
[----:B------:R-:W-:Y:S02]  /*6c40*/  FMNMX.FTZ R0, R120, R3, !PT ;  /* 0x0000000378007209 */ /* 0x000fe40007810000 */
[----:B------:R-:W-:Y:S02]  /*6c50*/  ISETP.GT.AND P2, PT, R13, 0x10, !P2 ;  /* 0x000000100d00780c */ /* 0x000fe40005744270 */
[----:B------:R-:W-:Y:S02]  /*6c60*/  FMNMX.FTZ R9, R121, R0, !PT ;  /* 0x0000000079097209 */ /* 0x000fe40007810000 */
[----:B------:R-:W-:Y:S02]  /*6c70*/  ISETP.LT.OR P2, PT, R14, 0x11, P2 ;  /* 0x000000110e00780c */ /* 0x000fe40001741670 */
[----:B------:R-:W-:-:S02]  /*6c80*/  FMNMX.FTZ R0, R124, R9, !PT ;  /* 0x000000097c007209 */ /* 0x000fc40007810000 */
[----:B------:R-:W-:Y:S02]  /*6c90*/  FSEL R130, R130, -INF , !P2 ;  /* 0xff80000082827808 */ /* 0x000fe40005000000 */
[----:B------:R-:W-:Y:S02]  /*6ca0*/  LOP3.LUT P2, RZ, R18, 0x80000, RZ, 0xc0, !PT ;  /* 0x0008000012ff7812 */ /* 0x000fe4000784c0ff */
[----:B------:R-:W-:Y:S02]  /*6cb0*/  FMNMX.FTZ R9, R125, R0, !PT ;  /* 0x000000007d097209 */ /* 0x000fe40007810000 */
[----:B------:R-:W-:Y:S02]  /*6cc0*/  ISETP.GT.AND P2, PT, R13, 0x11, !P2 ;  /* 0x000000110d00780c */ /* 0x000fe40005744270 */
[----:B------:R-:W-:Y:S02]  /*6cd0*/  FMNMX.FTZ R0, R128, R9, !PT ;  /* 0x0000000980007209 */ /* 0x000fe40007810000 */
[----:B------:R-:W-:-:S02]  /*6ce0*/  ISETP.LT.OR P2, PT, R14, 0x12, P2 ;  /* 0x000000120e00780c */ /* 0x000fc40001741670 */
[----:B------:R-:W-:Y:S02]  /*6cf0*/  FMNMX.FTZ R9, R129, R0, !PT ;  /* 0x0000000081097209 */ /* 0x000fe40007810000 */
[----:B------:R-:W-:Y:S02]  /*6d00*/  FSEL R131, R131, -INF , !P2 ;  /* 0xff80000083837808 */ /* 0x000fe40005000000 */
[----:B------:R-:W-:Y:S02]  /*6d10*/  LOP3.LUT P2, RZ, R18, 0x40000, RZ, 0xc0, !PT ;  /* 0x0004000012ff7812 */ /* 0x000fe4000784c0ff */
[----:B------:R-:W-:Y:S02]  /*6d20*/  FMNMX.FTZ R0, R132, R9, !PT ;  /* 0x0000000984007209 */ /* 0x000fe40007810000 */
[----:B------:R-:W-:Y:S02]  /*6d30*/  ISETP.GT.AND P2, PT, R13, 0x18, !P2 ;  /* 0x000000180d00780c */ /* 0x000fe40005744270 */
[----:B------:R-:W-:-:S02]  /*6d40*/  FMNMX.FTZ R9, R133, R0, !PT ;  /* 0x0000000085097209 */ /* 0x000fc40007810000 */
[----:B------:R-:W-:Y:S02]  /*6d50*/  ISETP.LT.OR P2, PT, R14, 0x19, P2 ;  /* 0x000000190e00780c */ /* 0x000fe40001741670 */
[----:B------:R-:W-:Y:S02]  /*6d60*/  FMNMX.FTZ R0, R136, R9, !PT ;  /* 0x0000000988007209 */ /* 0x000fe40007810000 */
[----:B------:R-:W-:Y:S02]  /*6d70*/  FSEL R134, R134, -INF , !P2 ;  /* 0xff80000086867808 */ /* 0x000fe40005000000 */
        /* <DEDUP_REMOVED lines=24> */
[----:B------:R-:W-:Y:S02]  /*6f00*/  LOP3.LUT P2, RZ, R18, 0x2000, RZ, 0xc0, !PT ;  /* 0x0000200012ff7812 */ /* 0x000fe4000784c0ff */
[----:B------:R-:W-:Y:S02]  /*6f10*/  FMNMX.FTZ R9, R157, R0, !PT ;  /* 0x000000009d097209 */ /* 0x000fe40007810000 */
[----:B------:R-:W-:-:S02]  /*6f20*/  ISETP.GT.AND P2, PT, R13, 0x29, !P2 ;  /* 0x000000290d00780c */ /* 0x000fc40005744270 */
[----:B------:R-:W-:Y:S02]  /*6f30*/  FMNMX.FTZ R0, R160, R9, !PT ;  /* 0x00000009a0007209 */ /* 0x000fe40007810000 */
[----:B------:R-:W-:Y:S02]  /*6f40*/  ISETP.LT.OR P2, PT, R14, 0x2a, P2 ;  /* 0x0000002a0e00780c */ /* 0x000fe40001741670 */
[----:B------:R-:W-:Y:S02]  /*6f50*/  FMNMX.FTZ R9, R161, R0, !PT ;  /* 0x00000000a1097209 */ /* 0x000fe40007810000 */
[----:B------:R-:W-:Y:S02]  /*6f60*/  FSEL R143, R143, -INF , !P2 ;  /* 0xff8000008f8f7808 */ /* 0x000fe40005000000 */
[C---:B------:R-:W-:Y:S02]  /*6f70*/  LOP3.LUT P2, RZ, R18.reuse, 0x1000, RZ, 0xc0, !PT ;  /* 0x0000100012ff7812 */ /* 0x040fe4000784c0ff */
[----:B------:R-:W-:-:S02]  /*6f80*/  LOP3.LUT P3, RZ, R18, 0x40, RZ, 0xc0, !PT ;  /* 0x0000004012ff7812 */ /* 0x000fc4000786c0ff */
[----:B------:R-:W-:Y:S02]  /*6f90*/  ISETP.GT.AND P2, PT, R13, 0x30, !P2 ;  /* 0x000000300d00780c */ /* 0x000fe40005744270 */
[----:B------:R-:W-:Y:S02]  /*6fa0*/  FMNMX.FTZ R0, R164, R9, !PT ;  /* 0x00000009a4007209 */ /* 0x000fe40007810000 */
[----:B------:R-:W-:Y:S02]  /*6fb0*/  ISETP.LT.OR P2, PT, R14, 0x31, P2 ;  /* 0x000000310e00780c */ /* 0x000fe40001741670 */
[----:B------:R-:W-:Y:S02]  /*6fc0*/  FMNMX.FTZ R10, R165, R0, !PT ;  /* 0x00000000a50a7209 */ /* 0x000fe40007810000 */
[----:B------:R-:W-:Y:S02]  /*6fd0*/  FSEL R146, R146, -INF , !P2 ;  /* 0xff80000092927808 */ /* 0x000fe40005000000 */
[C---:B------:R-:W-:Y:S01]  /*6fe0*/  LOP3.LUT P2, RZ, R18.reuse, 0x800, RZ, 0xc0, !PT ;  /* 0x0000080012ff7812 */ /* 0x040fe2000784c0ff */
[----:B------:R-:W0:Y:S01]  /*6ff0*/  SHFL.BFLY PT, R9, R10, 0x2, 0x1f ;  /* 0x0c401f000a097f89 */ /* 0x000e2200000e0000 */
[----:B------:R-:W-:-:S02]  /*7000*/  LOP3.LUT P6, RZ, R18, 0x20, RZ, 0xc0, !PT ;  /* 0x0000002012ff7812 */ /* 0x000fc400078cc0ff */
[C---:B------:R-:W-:Y:S02]  /*7010*/  ISETP.GT.AND P2, PT, R13.reuse, 0x31, !P2 ;  /* 0x000000310d00780c */ /* 0x040fe40005744270 */
[C---:B------:R-:W-:Y:S02]  /*7020*/  ISETP.GT.AND P4, PT, R13.reuse, 0x51, !P4 ;  /* 0x000000510d00780c */ /* 0x040fe40006784270 */
[----:B------:R-:W-:Y:S02]  /*7030*/  ISETP.LT.OR P2, PT, R14, 0x32, P2 ;  /* 0x000000320e00780c */ /* 0x000fe40001741670 */
[----:B------:R-:W-:Y:S02]  /*7040*/  ISETP.GT.AND P5, PT, R13, 0x58, !P5 ;  /* 0x000000580d00780c */ /* 0x000fe40006fa4270 */
[----:B------:R-:W-:Y:S02]  /*7050*/  FSEL R147, R147, -INF , !P2 ;  /* 0xff80000093937808 */ /* 0x000fe40005000000 */
[----:B------:R-:W-:-:S02]  /*7060*/  LOP3.LUT P2, RZ, R18, 0x400, RZ, 0xc0, !PT ;  /* 0x0000040012ff7812 */ /* 0x000fc4000784c0ff */
[C---:B------:R-:W-:Y:S02]  /*7070*/  ISETP.LT.OR P4, PT, R14.reuse, 0x52, P4 ;  /* 0x000000520e00780c */ /* 0x040fe40002781670 */
[----:B------:R-:W-:Y:S02]  /*7080*/  ISETP.GT.AND P2, PT, R13, 0x38, !P2 ;  /* 0x000000380d00780c */ /* 0x000fe40005744270 */
[C---:B------:R-:W-:Y:S02]  /*7090*/  ISETP.LT.OR P5, PT, R14.reuse, 0x59, P5 ;  /* 0x000000590e00780c */ /* 0x040fe40002fa1670 */
[----:B------:R-:W-:Y:S02]  /*70a0*/  ISETP.LT.OR P2, PT, R14, 0x39, P2 ;  /* 0x000000390e00780c */ /* 0x000fe40001741670 */
[----:B------:R-:W-:Y:S02]  /*70b0*/  FSEL R163, R163, -INF , !P4 ;  /* 0xff800000a3a37808 */ /* 0x000fe40006000000 */
[----:B------:R-:W-:-:S02]  /*70c0*/  FSEL R150, R150, -INF , !P2 ;  /* 0xff80000096967808 */ /* 0x000fc40005000000 */
[----:B------:R-:W-:Y:S02]  /*70d0*/  LOP3.LUT P2, RZ, R18, 0x200, RZ, 0xc0, !PT ;  /* 0x0000020012ff7812 */ /* 0x000fe4000784c0ff */
[----:B0-----:R-:W-:Y:S02]  /*70e0*/  FMNMX.FTZ R11, R10, R9, !PT ;  /* 0x000000090a0b7209 */ /* 0x001fe40007810000 */
[----:B------:R-:W-:Y:S02]  /*70f0*/  ISETP.GT.AND P2, PT, R13, 0x39, !P2 ;  /* 0x000000390d00780c */ /* 0x000fe40005744270 */
[----:B------:R-:W-:Y:S01]  /*7100*/  FSEL R166, R166, -INF , !P5 ;  /* 0xff800000a6a67808 */ /* 0x000fe20006800000 */
[----:B------:R-:W0:Y:S01]  /*7110*/  SHFL.BFLY PT, R0, R11, 0x1, 0x1f ;  /* 0x0c201f000b007f89 */ /* 0x000e2200000e0000 */
[----:B------:R-:W-:-:S04]  /*7120*/  ISETP.LT.OR P2, PT, R14, 0x3a, P2 ;  /* 0x0000003a0e00780c */ /* 0x000fc80001741670 */
[----:B------:R-:W-:Y:S02]  /*7130*/  FSEL R151, R151, -INF , !P2 ;  /* 0xff80000097977808 */ /* 0x000fe40005000000 */
[----:B------:R-:W-:-:S04]  /*7140*/  LOP3.LUT P2, RZ, R18, 0x100, RZ, 0xc0, !PT ;  /* 0x0000010012ff7812 */ /* 0x000fc8000784c0ff */
[----:B------:R-:W-:-:S04]  /*7150*/  ISETP.GT.AND P2, PT, R13, 0x40, !P2 ;  /* 0x000000400d00780c */ /* 0x000fc80005744270 */
[----:B------:R-:W-:-:S04]  /*7160*/  ISETP.LT.OR P2, PT, R14, 0x41, P2 ;  /* 0x000000410e00780c */ /* 0x000fc80001741670 */
[----:B------:R-:W-:Y:S02]  /*7170*/  FSEL R154, R154, -INF , !P2 ;  /* 0xff8000009a9a7808 */ /* 0x000fe40005000000 */
[----:B------:R-:W-:Y:S02]  /*7180*/  LOP3.LUT P2, RZ, R18, 0x80, RZ, 0xc0, !PT ;  /* 0x0000008012ff7812 */ /* 0x000fe4000784c0ff */
[----:B0-----:R-:W-:Y:S02]  /*7190*/  FMNMX.FTZ R9, R11, R0, !PT ;  /* 0x000000000b097209 */ /* 0x001fe40007810000 */
[----:B------:R-:W-:-:S03]  /*71a0*/  ISETP.GT.AND P2, PT, R13, 0x41, !P2 ;  /* 0x000000410d00780c */ /* 0x000fc60005744270 */
[----:B------:R-:W-:Y:S01]  /*71b0*/  FMUL.FTZ R0, R9, UR14 ;  /* 0x0000000e09007c20 */ /* 0x000fe20008410000 */
[----:B------:R-:W-:-:S04]  /*71c0*/  ISETP.LT.OR P2, PT, R14, 0x42, P2 ;  /* 0x000000420e00780c */ /* 0x000fc80001741670 */
[----:B------:R-:W-:Y:S02]  /*71d0*/  FSEL R155, R155, -INF , !P2 ;  /* 0xff8000009b9b7808 */ /* 0x000fe40005000000 */
[C---:B------:R-:W-:Y:S02]  /*71e0*/  ISETP.GT.AND P2, PT, R13.reuse, 0x48, !P3 ;  /* 0x000000480d00780c */ /* 0x040fe40005f44270 */
[----:B------:R-:W-:Y:S02]  /*71f0*/  LOP3.LUT P3, RZ, R18, 0x10, RZ, 0xc0, !PT ;  /* 0x0000001012ff7812 */ /* 0x000fe4000786c0ff */
[----:B------:R-:W-:Y:S02]  /*7200*/  ISETP.LT.OR P2, PT, R14, 0x49, P2 ;  /* 0x000000490e00780c */ /* 0x000fe40001741670 */
[----:B------:R-:W-:Y:S02]  /*7210*/  ISETP.GT.AND P3, PT, R13, 0x50, !P3 ;  /* 0x000000500d00780c */ /* 0x000fe40005f64270 */
[----:B------:R-:W-:-:S02]  /*7220*/  FSEL R158, R158, -INF , !P2 ;  /* 0xff8000009e9e7808 */ /* 0x000fc40005000000 */
[----:B------:R-:W-:Y:S02]  /*7230*/  ISETP.GT.AND P2, PT, R13, 0x49, !P6 ;  /* 0x000000490d00780c */ /* 0x000fe40007744270 */
[----:B------:R-:W-:Y:S02]  /*7240*/  LOP3.LUT P6, RZ, R18, 0x2, RZ, 0xc0, !PT ;  /* 0x0000000212ff7812 */ /* 0x000fe400078cc0ff */
[C---:B------:R-:W-:Y:S02]  /*7250*/  ISETP.LT.OR P2, PT, R14.reuse, 0x4a, P2 ;  /* 0x0000004a0e00780c */ /* 0x040fe40001741670 */
[----:B------:R-:W-:Y:S02]  /*7260*/  ISETP.LT.OR P3, PT, R14, 0x51, P3 ;  /* 0x000000510e00780c */ /* 0x000fe40001f61670 */
[----:B------:R-:W-:Y:S02]  /*7270*/  FSEL R159, R159, -INF , !P2 ;  /* 0xff8000009f9f7808 */ /* 0x000fe40005000000 */
[----:B------:R-:W-:-:S02]  /*7280*/  ISETP.GT.AND P2, PT, R13, RZ, !P6 ;  /* 0x000000ff0d00720c */ /* 0x000fc40007744270 */
[----:B------:R-:W-:Y:S02]  /*7290*/  LOP3.LUT P6, RZ, R18, 0x1, RZ, 0xc0, !PT ;  /* 0x0000000112ff7812 */ /* 0x000fe400078cc0ff */
[----:B------:R-:W-:Y:S02]  /*72a0*/  ISETP.LT.OR P2, PT, R14, 0x1, P2 ;  /* 0x000000010e00780c */ /* 0x000fe40001741670 */
[----:B------:R-:W-:Y:S02]  /*72b0*/  ISETP.GT.AND P6, PT, R13, 0x59, !P6 ;  /* 0x000000590d00780c */ /* 0x000fe400077c4270 */
[----:B------:R-:W-:Y:S02]  /*72c0*/  FSEL R122, R122, -INF , !P2 ;  /* 0xff8000007a7a7808 */ /* 0x000fe40005000000 */
[----:B------:R-:W-:Y:S02]  /*72d0*/  FSETP.NEU.FTZ.AND P2, PT, R9, -INF , PT ;  /* 0xff8000000900780b */ /* 0x000fe40003f5d000 */
[----:B------:R-:W-:-:S02]  /*72e0*/  FMNMX.FTZ R10, R122, R2, !PT ;  /* 0x000000027a0a7209 */ /* 0x000fc40007810000 */
[----:B------:R-:W-:Y:S02]  /*72f0*/  FSEL R0, R0, RZ, P2 ;  /* 0x000000ff00007208 */ /* 0x000fe40001000000 */
[----:B------:R-:W-:Y:S02]  /*7300*/  FMNMX.FTZ R15, R123, R10, !PT ;  /* 0x0000000a7b0f7209 */ /* 0x000fe40007810000 */
[----:B------:R-:W-:Y:S01]  /*7310*/  FSEL R162, R162, -INF , !P3 ;  /* 0xff800000a2a27808 */ /* 0x000fe20005800000 */
[--C-:B------:R-:W-:Y:S01]  /*7320*/  FFMA.FTZ R11, R121, UR14, -R0.reuse ;  /* 0x0000000e790b7c23 */ /* 0x100fe20008010800 */
[----:B------:R-:W-:Y:S01]  /*7330*/  FMNMX.FTZ R10, R126, R15, !PT ;  /* 0x0000000f7e0a7209 */ /* 0x000fe20007810000 */
[--C-:B------:R-:W-:Y:S01]  /*7340*/  FFMA.FTZ R186, R132, UR14, -R0.reuse ;  /* 0x0000000e84ba7c23 */ /* 0x100fe20008010800 */
[----:B------:R-:W-:Y:S01]  /*7350*/  ISETP.LT.OR P6, PT, R14, 0x5a, P6 ;  /* 0x0000005a0e00780c */ /* 0x000fe200037c1670 */
[--C-:B------:R-:W-:Y:S01]  /*7360*/  FFMA.FTZ R188, R120, UR14, -R0.reuse ;  /* 0x0000000e78bc7c23 */ /* 0x100fe20008010800 */
[----:B------:R-:W-:Y:S01]  /*7370*/  FMNMX.FTZ R15, R127, R10, !PT ;  /* 0x0000000a7f0f7209 */ /* 0x000fe20007810000 */
[--C-:B------:R-:W-:Y:S01]  /*7380*/  FFMA.FTZ R190, R124, UR14, -R0.reuse ;  /* 0x0000000e7cbe7c23 */ /* 0x100fe20008010800 */
[----:B------:R-:W-:Y:S01]  /*7390*/  FSEL R167, R167, -INF , !P6 ;  /* 0xff800000a7a77808 */ /* 0x000fe20007000000 */
[----:B------:R-:W-:Y:S01]  /*73a0*/  MUFU.EX2 R11, R11 ;  /* 0x0000000b000b7308 */ /* 0x000fe20000000800 */
[----:B------:R-:W-:Y:S01]  /*73b0*/  FMNMX.FTZ R10, R130, R15, !PT ;  /* 0x0000000f820a7209 */ /* 0x000fe20007810000 */
[--C-:B------:R-:W-:Y:S01]  /*73c0*/  FFMA.FTZ R12, R125, UR14, -R0.reuse ;  /* 0x0000000e7d0c7c23 */ /* 0x100fe20008010800 */
[----:B------:R-:W-:Y:S01]  /*73d0*/  FSEL R132, R9, RZ, P2 ;  /* 0x000000ff09847208 */ /* 0x000fe20001000000 */
[--C-:B------:R-:W-:Y:S01]  /*73e0*/  FFMA.FTZ R184, R128, UR14, -R0.reuse ;  /* 0x0000000e80b87c23 */ /* 0x100fe20008010800 */
[----:B------:R-:W-:Y:S01]  /*73f0*/  FMNMX.FTZ R15, R131, R10, !PT ;  /* 0x0000000a830f7209 */ /* 0x000fe20007810000 */
[--C-:B------:R-:W-:Y:S01]  /*7400*/  FFMA.FTZ R20, R133, UR14, -R0.reuse ;  /* 0x0000000e85147c23 */ /* 0x100fe20008010800 */
[--C-:B------:R-:W-:Y:S01]  /*7410*/  FFMA.FTZ R180, R136, UR14, -R0.reuse ;  /* 0x0000000e88b47c23 */ /* 0x100fe20008010800 */
[----:B------:R-:W-:Y:S01]  /*7420*/  FADD.FTZ R132, -R132, R3 ;  /* 0x0000000384847221 */ /* 0x000fe20000010100 */
[----:B------:R-:W-:Y:S01]  /*7430*/  FMNMX.FTZ R10, R134, R15, !PT ;  /* 0x0000000f860a7209 */ /* 0x000fe20007810000 */
[----:B------:R-:W-:Y:S01]  /*7440*/  MUFU.EX2 R188, R188 ;  /* 0x000000bc00bc7308 */ /* 0x000fe20000000800 */
[--C-:B------:R-:W-:Y:S01]  /*7450*/  FFMA.FTZ R182, R140, UR14, -R0.reuse ;  /* 0x0000000e8cb67c23 */ /* 0x100fe20008010800 */
[--C-:B------:R-:W-:Y:S01]  /*7460*/  FFMA.FTZ R14, R141, UR14, -R0.reuse ;  /* 0x0000000e8d0e7c23 */ /* 0x100fe20008010800 */
[----:B------:R-:W-:Y:S01]  /*7470*/  FMNMX.FTZ R15, R135, R10, !PT ;  /* 0x0000000a870f7209 */ /* 0x000fe20007810000 */
[--C-:B------:R-:W-:Y:S01]  /*7480*/  FFMA.FTZ R176, R144, UR14, -R0.reuse ;  /* 0x0000000e90b07c23 */ /* 0x100fe20008010800 */
[--C-:B------:R-:W-:Y:S01]  /*7490*/  FFMA.FTZ R120, R145, UR14, -R0.reuse ;  /* 0x0000000e91787c23 */ /* 0x100fe20008010800 */
[--C-:B------:R-:W-:Y:S01]  /*74a0*/  FFMA.FTZ R178, R148, UR14, -R0.reuse ;  /* 0x0000000e94b27c23 */ /* 0x100fe20008010800 */
[----:B------:R-:W-:Y:S01]  /*74b0*/  FMNMX.FTZ R10, R138, R15, !PT ;  /* 0x0000000f8a0a7209 */ /* 0x000fe20007810000 */
[--C-:B------:R-:W-:Y:S01]  /*74c0*/  FFMA.FTZ R15, R129, UR14, -R0.reuse ;  /* 0x0000000e810f7c23 */ /* 0x100fe20008010800 */
[----:B------:R-:W-:Y:S01]  /*74d0*/  MUFU.EX2 R190, R190 ;  /* 0x000000be00be7308 */ /* 0x000fe20000000800 */
[--C-:B------:R-:W-:Y:S01]  /*74e0*/  FFMA.FTZ R172, R152, UR14, -R0.reuse ;  /* 0x0000000e98ac7c23 */ /* 0x100fe20008010800 */
[----:B------:R-:W-:Y:S01]  /*74f0*/  FMNMX.FTZ R21, R139, R10, !PT ;  /* 0x0000000a8b157209 */ /* 0x000fe20007810000 */
[--C-:B------:R-:W-:Y:S01]  /*7500*/  FFMA.FTZ R124, R153, UR14, -R0.reuse ;  /* 0x0000000e997c7c23 */ /* 0x100fe20008010800 */
[--C-:B------:R-:W-:Y:S01]  /*7510*/  FFMA.FTZ R174, R156, UR14, -R0.reuse ;  /* 0x0000000e9cae7c23 */ /* 0x100fe20008010800 */
[--C-:B------:R-:W-:Y:S01]  /*7520*/  FFMA.FTZ R125, R157, UR14, -R0.reuse ;  /* 0x0000000e9d7d7c23 */ /* 0x100fe20008010800 */
[----:B------:R-:W-:Y:S01]  /*7530*/  FMNMX.FTZ R10, R142, R21, !PT ;  /* 0x000000158e0a7209 */ /* 0x000fe20007810000 */
[--C-:B------:R-:W-:Y:S01]  /*7540*/  FFMA.FTZ R168, R160, UR14, -R0.reuse ;  /* 0x0000000ea0a87c23 */ /* 0x100fe20008010800 */
[--C-:B------:R-:W-:Y:S01]  /*7550*/  FFMA.FTZ R128, R161, UR14, -R0.reuse ;  /* 0x0000000ea1807c23 */ /* 0x100fe20008010800 */
[----:B------:R-:W-:Y:S01]  /*7560*/  FFMA.FTZ R170, R164, UR14, -R0 ;  /* 0x0000000ea4aa7c23 */ /* 0x000fe20008010800 */
[----:B------:R-:W-:Y:S01]  /*7570*/  FMNMX.FTZ R21, R143, R10, !PT ;  /* 0x0000000a8f157209 */ /* 0x000fe20007810000 */
[----:B------:R-:W-:Y:S01]  /*7580*/  MUFU.EX2 R12, R12 ;  /* 0x0000000c000c7308 */ /* 0x000fe20000000800 */
[----:B------:R-:W-:-:S02]  /*7590*/  IMAD.U32 R133, RZ, RZ, UR5 ;  /* 0x00000005ff857e24 */ /* 0x000fc4000f8e00ff */
[----:B------:R-:W-:Y:S02]  /*75a0*/  FMNMX.FTZ R10, R146, R21, !PT ;  /* 0x00000015920a7209 */ /* 0x000fe40007810000 */
[----:B------:R-:W-:Y:S02]  /*75b0*/  @!P1 VIADD R133, R133, 0x30860 ;  /* 0x0003086085859836 */ /* 0x000fe40000000000 */
[----:B------:R-:W-:Y:S01]  /*75c0*/  FMNMX.FTZ R21, R147, R10, !PT ;  /* 0x0000000a93157209 */ /* 0x000fe20007810000 */
[----:B------:R-:W-:Y:S02]  /*75d0*/  MUFU.EX2 R184, R184 ;  /* 0x000000b800b87308 */ /* 0x000fe40000000800 */
[----:B------:R-:W-:Y:S02]  /*75e0*/  @!P1 PRMT R133, RZ, 0x654, R133 ;  /* 0x00000654ff859816 */ /* 0x000fe40000000085 */
[----:B------:R-:W-:Y:S02]  /*75f0*/  FMNMX.FTZ R10, R150, R21, !PT ;  /* 0x00000015960a7209 */ /* 0x000fe40007810000 */
[----:B------:R0:W-:Y:S02]  /*7600*/  @!P1 SYNCS.ARRIVE.TRANS64.RED.A1T0 RZ, [R133+URZ], RZ ;  /* 0x000000ff85ff99a7 */ /* 0x0001e4000810043f */
[----:B------:R-:W-:Y:S01]  /*7610*/  FMNMX.FTZ R21, R151, R10, !PT ;  /* 0x0000000a97157209 */ /* 0x000fe20007810000 */
[----:B------:R-:W-:Y:S03]  /*7620*/  MUFU.EX2 R15, R15 ;  /* 0x0000000f000f7308 */ /* 0x000fe60000000800 */
[----:B------:R-:W-:Y:S01]  /*7630*/  FMNMX.FTZ R10, R154, R21, !PT ;  /* 0x000000159a0a7209 */ /* 0x000fe20007810000 */
[----:B------:R-:W-:-:S03]  /*7640*/  FFMA.FTZ R21, R137, UR14, -R0 ;  /* 0x0000000e89157c23 */ /* 0x000fc60008010800 */
[----:B------:R-:W-:Y:S01]  /*7650*/  FMNMX.FTZ R121, R155, R10, !PT ;  /* 0x0000000a9b797209 */ /* 0x000fe20007810000 */
[----:B------:R-:W-:Y:S03]  /*7660*/  MUFU.EX2 R186, R186 ;  /* 0x000000ba00ba7308 */ /* 0x000fe60000000800 */
[----:B------:R-:W-:Y:S01]  /*7670*/  FMNMX.FTZ R10, R158, R121, !PT ;  /* 0x000000799e0a7209 */ /* 0x000fe20007810000 */
[--C-:B------:R-:W-:Y:S01]  /*7680*/  FFMA.FTZ R121, R149, UR14, -R0.reuse ;  /* 0x0000000e95797c23 */ /* 0x100fe20008010800 */
[----:B------:R-:W-:Y:S02]  /*7690*/  FFMA.FTZ R0, R165, UR14, -R0 ;  /* 0x0000000ea5007c23 */ /* 0x000fe40008010800 */
[----:B------:R-:W-:Y:S01]  /*76a0*/  FMNMX.FTZ R13, R159, R10, !PT ;  /* 0x0000000a9f0d7209 */ /* 0x000fe20007810000 */
[----:B------:R-:W-:Y:S03]  /*76b0*/  MUFU.EX2 R20, R20 ;  /* 0x0000001400147308 */ /* 0x000fe60000000800 */
[----:B------:R-:W-:-:S04]  /*76c0*/  FMNMX.FTZ R10, R162, R13, !PT ;  /* 0x0000000da20a7209 */ /* 0x000fc80007810000 */
[----:B------:R-:W-:Y:S01]  /*76d0*/  FMNMX.FTZ R13, R163, R10, !PT ;  /* 0x0000000aa30d7209 */ /* 0x000fe20007810000 */
[----:B------:R-:W-:Y:S03]  /*76e0*/  MUFU.EX2 R3, R0 ;  /* 0x0000000000037308 */ /* 0x000fe60000000800 */
[----:B------:R-:W-:-:S04]  /*76f0*/  FMNMX.FTZ R10, R166, R13, !PT ;  /* 0x0000000da60a7209 */ /* 0x000fc80007810000 */
[----:B------:R-:W-:Y:S01]  /*7700*/  FMNMX.FTZ R10, R167, R10, !PT ;  /* 0x0000000aa70a7209 */ /* 0x000fe20007810000 */
[----:B------:R-:W-:Y:S04]  /*7710*/  MUFU.EX2 R180, R180 ;  /* 0x000000b400b47308 */ /* 0x000fe80000000800 */
[----:B------:R-:W1:Y:S04]  /*7720*/  SHFL.BFLY PT, R13, R10, 0x2, 0x1f ;  /* 0x0c401f000a0d7f89 */ /* 0x000e6800000e0000 */
[----:B------:R-:W-:Y:S08]  /*7730*/  MUFU.EX2 R21, R21 ;  /* 0x0000001500157308 */ /* 0x000ff00000000800 */
[----:B------:R-:W-:Y:S08]  /*7740*/  MUFU.EX2 R182, R182 ;  /* 0x000000b600b67308 */ /* 0x000ff00000000800 */
[----:B------:R-:W-:Y:S01]  /*7750*/  MUFU.EX2 R14, R14 ;  /* 0x0000000e000e7308 */ /* 0x000fe20000000800 */
[----:B-1----:R-:W-:-:S07]  /*7760*/  FMNMX.FTZ R13, R10, R13, !PT ;  /* 0x0000000d0a0d7209 */ /* 0x002fce0007810000 */
[----:B------:R-:W-:Y:S01]  /*7770*/  MUFU.EX2 R176, R176 ;  /* 0x000000b000b07308 */ /* 0x000fe20000000800 */
[----:B------:R-:W1:Y:S07]  /*7780*/  SHFL.BFLY PT, R10, R13, 0x1, 0x1f ;  /* 0x0c201f000d0a7f89 */ /* 0x000e6e00000e0000 */
[----:B------:R-:W-:Y:S08]  /*7790*/  MUFU.EX2 R120, R120 ;  /* 0x0000007800787308 */ /* 0x000ff00000000800 */
[----:B------:R-:W-:Y:S08]  /*77a0*/  MUFU.EX2 R178, R178 ;  /* 0x000000b200b27308 */ /* 0x000ff00000000800 */
[----:B------:R-:W-:Y:S01]  /*77b0*/  MUFU.EX2 R121, R121 ;  /* 0x0000007900797308 */ /* 0x000fe20000000800 */
[----:B-1----:R-:W-:Y:S01]  /*77c0*/  FMNMX.FTZ R13, R13, R10, !PT ;  /* 0x0000000a0d0d7209 */ /* 0x002fe20007810000 */
[----:B------:R-:W-:-:S03]  /*77d0*/  FMUL.FTZ R10, R132, UR14 ;  /* 0x0000000e840a7c20 */ /* 0x000fc60008410000 */
[C---:B------:R-:W-:Y:S01]  /*77e0*/  FSETP.NEU.FTZ.AND P2, PT, R13.reuse, -INF , PT ;  /* 0xff8000000d00780b */ /* 0x040fe20003f5d000 */
[----:B------:R-:W-:Y:S02]  /*77f0*/  FMUL.FTZ R129, R13, UR14 ;  /* 0x0000000e0d817c20 */ /* 0x000fe40008410000 */
[----:B------:R-:W1:Y:S03]  /*7800*/  MUFU.EX2 R10, R10 ;  /* 0x0000000a000a7308 */ /* 0x000e660000000800 */
[----:B------:R-:W-:-:S05]  /*7810*/  FSEL R132, R129, RZ, P2 ;  /* 0x000000ff81847208 */ /* 0x000fca0001000000 */
[--C-:B------:R-:W-:Y:S01]  /*7820*/  FFMA.FTZ R191, R126, UR14, -R132.reuse ;  /* 0x0000000e7ebf7c23 */ /* 0x100fe20008010884 */
[--C-:B------:R-:W-:Y:S01]  /*7830*/  FFMA.FTZ R126, R131, UR14, -R132.reuse ;  /* 0x0000000e837e7c23 */ /* 0x100fe20008010884 */
[----:B------:R-:W-:Y:S01]  /*7840*/  FSEL R131, R13, RZ, P2 ;  /* 0x000000ff0d837208 */ /* 0x000fe20001000000 */
[--C-:B------:R-:W-:Y:S01]  /*7850*/  FFMA.FTZ R189, R122, UR14, -R132.reuse ;  /* 0x0000000e7abd7c23 */ /* 0x100fe20008010884 */
[--C-:B------:R-:W-:Y:S01]  /*7860*/  FFMA.FTZ R122, R123, UR14, -R132.reuse ;  /* 0x0000000e7b7a7c23 */ /* 0x100fe20008010884 */
[--C-:B------:R-:W-:Y:S01]  /*7870*/  FFMA.FTZ R185, R130, UR14, -R132.reuse ;  /* 0x0000000e82b97c23 */ /* 0x100fe20008010884 */
[----:B------:R-:W-:Y:S01]  /*7880*/  FFMA.FTZ R123, R127, UR14, -R132 ;  /* 0x0000000e7f7b7c23 */ /* 0x000fe20008010884 */
[----:B------:R-:W-:Y:S01]  /*7890*/  FADD.FTZ R131, -R131, R2 ;  /* 0x0000000283837221 */ /* 0x000fe20000010100 */
[----:B------:R-:W-:Y:S01]  /*78a0*/  MUFU.EX2 R191, R191 ;  /* 0x000000bf00bf7308 */ /* 0x000fe20000000800 */
[----:B-1----:R-:W-:Y:S01]  /*78b0*/  FFMA.FTZ R130, R10, R7, R188 ;  /* 0x000000070a827223 */ /* 0x002fe200000100bc */
[--C-:B------:R-:W-:Y:S01]  /*78c0*/  FFMA.FTZ R187, R134, UR14, -R132.reuse ;  /* 0x0000000e86bb7c23 */ /* 0x100fe20008010884 */
[----:B------:R-:W-:Y:S01]  /*78d0*/  FMUL.FTZ R131, R131, UR14 ;  /* 0x0000000e83837c20 */ /* 0x000fe20008410000 */
[----:B------:R-:W-:Y:S01]  /*78e0*/  FFMA.FTZ R127, R135, UR14, -R132 ;  /* 0x0000000e877f7c23 */ /* 0x000fe20008010884 */
[----:B------:R-:W-:Y:S01]  /*78f0*/  FADD.FTZ R7, R11, R130 ;  /* 0x000000820b077221 */ /* 0x000fe20000010000 */
[--C-:B------:R-:W-:Y:S01]  /*7900*/  FFMA.FTZ R181, R138, UR14, -R132.reuse ;  /* 0x0000000e8ab57c23 */ /* 0x100fe20008010884 */
[--C-:B------:R-:W-:Y:S01]  /*7910*/  FFMA.FTZ R129, R139, UR14, -R132.reuse ;  /* 0x0000000e8b817c23 */ /* 0x100fe20008010884 */
[----:B------:R-:W-:Y:S01]  /*7920*/  MUFU.EX2 R189, R189 ;  /* 0x000000bd00bd7308 */ /* 0x000fe20000000800 */
[----:B------:R-:W-:Y:S01]  /*7930*/  FADD.FTZ R7, R190, R7 ;  /* 0x00000007be077221 */ /* 0x000fe20000010000 */
[--C-:B------:R-:W-:Y:S01]  /*7940*/  FFMA.FTZ R183, R142, UR14, -R132.reuse ;  /* 0x0000000e8eb77c23 */ /* 0x100fe20008010884 */
[--C-:B------:R-:W-:Y:S01]  /*7950*/  FFMA.FTZ R143, R143, UR14, -R132.reuse ;  /* 0x0000000e8f8f7c23 */ /* 0x100fe20008010884 */
[--C-:B------:R-:W-:Y:S01]  /*7960*/  FFMA.FTZ R177, R146, UR14, -R132.reuse ;  /* 0x0000000e92b17c23 */ /* 0x100fe20008010884 */
[----:B------:R-:W-:Y:S01]  /*7970*/  FADD.FTZ R7, R12, R7 ;  /* 0x000000070c077221 */ /* 0x000fe20000010000 */
[--C-:B------:R-:W-:Y:S01]  /*7980*/  FFMA.FTZ R130, R147, UR14, -R132.reuse ;  /* 0x0000000e93827c23 */ /* 0x100fe20008010884 */
[--C-:B------:R-:W-:Y:S01]  /*7990*/  FFMA.FTZ R179, R150, UR14, -R132.reuse ;  /* 0x0000000e96b37c23 */ /* 0x100fe20008010884 */
[----:B------:R1:W2:Y:S01]  /*79a0*/  MUFU.EX2 R0, R131 ;  /* 0x0000008300007308 */ /* 0x0002a20000000800 */
[----:B------:R-:W-:Y:S01]  /*79b0*/  FADD.FTZ R134, R184, R7 ;  /* 0x00000007b8867221 */ /* 0x000fe20000010000 */
[--C-:B------:R-:W-:Y:S01]  /*79c0*/  FFMA.FTZ R173, R154, UR14, -R132.reuse ;  /* 0x0000000e9aad7c23 */ /* 0x100fe20008010884 */
[--C-:B------:R-:W-:Y:S01]  /*79d0*/  FFMA.FTZ R175, R158, UR14, -R132.reuse ;  /* 0x0000000e9eaf7c23 */ /* 0x100fe20008010884 */
[----:B------:R-:W-:Y:S01]  /*79e0*/  F2FP.BF16.F32.PACK_AB R190, R12, R190 ;  /* 0x000000be0cbe723e */ /* 0x000fe200000010ff */
[--C-:B------:R-:W-:Y:S01]  /*79f0*/  FFMA.FTZ R159, R159, UR14, -R132.reuse ;  /* 0x0000000e9f9f7c23 */ /* 0x100fe20008010884 */
[--C-:B------:R-:W-:Y:S01]  /*7a00*/  FFMA.FTZ R169, R162, UR14, -R132.reuse ;  /* 0x0000000ea2a97c23 */ /* 0x100fe20008010884 */
[----:B------:R-:W-:Y:S01]  /*7a10*/  FFMA.FTZ R163, R163, UR14, -R132 ;  /* 0x0000000ea3a37c23 */ /* 0x000fe20008010884 */
[----:B------:R-:W3:Y:S01]  /*7a20*/  MUFU.EX2 R122, R122 ;  /* 0x0000007a007a7308 */ /* 0x000ee20000000800 */
[----:B-1----:R-:W-:Y:S01]  /*7a30*/  FADD.FTZ R131, R15, R134 ;  /* 0x000000860f837221 */ /* 0x002fe20000010000 */
[--C-:B------:R-:W-:Y:S01]  /*7a40*/  FFMA.FTZ R166, R166, UR14, -R132.reuse ;  /* 0x0000000ea6a67c23 */ /* 0x100fe20008010884 */
[----:B------:R-:W-:Y:S01]  /*7a50*/  FFMA.FTZ R167, R167, UR14, -R132 ;  /* 0x0000000ea7a77c23 */ /* 0x000fe20008010884 */
[----:B------:R-:W-:Y:S01]  /*7a60*/  F2FP.BF16.F32.PACK_AB R188, R11, R188 ;  /* 0x000000bc0bbc723e */ /* 0x000fe200000010ff */
[----:B------:R-:W-:Y:S01]  /*7a70*/  FADD.FTZ R131, R186, R131 ;  /* 0x00000083ba837221 */ /* 0x000fe20000010000 */
[----:B------:R-:W-:-:S02]  /*7a80*/  F2FP.BF16.F32.PACK_AB R186, R20, R186 ;  /* 0x000000ba14ba723e */ /* 0x000fc400000010ff */
[----:B------:R-:W1:Y:S01]  /*7a90*/  MUFU.EX2 R123, R123 ;  /* 0x0000007b007b7308 */ /* 0x000e620000000800 */
[----:B--2---:R-:W-:Y:S01]  /*7aa0*/  FFMA.FTZ R7, R0, R6, R189 ;  /* 0x0000000600077223 */ /* 0x004fe200000100bd */
[----:B------:R-:W-:Y:S01]  /*7ab0*/  FADD.FTZ R131, R20, R131 ;  /* 0x0000008314837221 */ /* 0x000fe20000010000 */
[----:B------:R-:W-:Y:S01]  /*7ac0*/  FFMA.FTZ R6, R151, UR14, -R132 ;  /* 0x0000000e97067c23 */ /* 0x000fe20008010884 */
[C---:B------:R-:W-:Y:S01]  /*7ad0*/  ISETP.GT.AND P2, PT, R8.reuse, UR58, PT ;  /* 0x0000003a08007c0c */ /* 0x040fe2000bf44270 */
[----:B------:R-:W-:Y:S02]  /*7ae0*/  VIADD R8, R8, 0xffffffff ;  /* 0xffffffff08087836 */ /* 0x000fe40000000000 */
[----:B------:R-:W-:Y:S01]  /*7af0*/  FADD.FTZ R136, R180, R131 ;  /* 0x00000083b4887221 */ /* 0x000fe20000010000 */
[----:B------:R-:W-:Y:S01]  /*7b00*/  F2FP.BF16.F32.PACK_AB R184, R15, R184 ;  /* 0x000000b80fb8723e */ /* 0x000fe200000010ff */
[----:B------:R-:W2:Y:S01]  /*7b10*/  MUFU.EX2 R185, R185 ;  /* 0x000000b900b97308 */ /* 0x000ea20000000800 */
[----:B---3--:R-:W-:Y:S01]  /*7b20*/  FADD.FTZ R134, R122, R7 ;  /* 0x000000077a867221 */ /* 0x008fe20000010000 */
[C---:B------:R-:W-:Y:S01]  /*7b30*/  FADD.FTZ R131, R21.reuse, R136 ;  /* 0x0000008815837221 */ /* 0x040fe20000010000 */
[----:B------:R-:W-:-:S02]  /*7b40*/  F2FP.BF16.F32.PACK_AB R180, R21, R180 ;  /* 0x000000b415b4723e */ /* 0x000fc400000010ff */
[----:B------:R-:W-:Y:S01]  /*7b50*/  FADD.FTZ R134, R191, R134 ;  /* 0x00000086bf867221 */ /* 0x000fe20000010000 */
[----:B------:R-:W-:Y:S02]  /*7b60*/  F2FP.BF16.F32.PACK_AB R189, R122, R189 ;  /* 0x000000bd7abd723e */ /* 0x000fe400000010ff */
[----:B------:R-:W3:Y:S01]  /*7b70*/  MUFU.EX2 R126, R126 ;  /* 0x0000007e007e7308 */ /* 0x000ee20000000800 */
[C---:B-1----:R-:W-:Y:S01]  /*7b80*/  FADD.FTZ R134, R123.reuse, R134 ;  /* 0x000000867b867221 */ /* 0x042fe20000010000 */
[----:B------:R-:W-:-:S06]  /*7b90*/  F2FP.BF16.F32.PACK_AB R191, R123, R191 ;  /* 0x000000bf7bbf723e */ /* 0x000fcc00000010ff */
[----:B------:R-:W1:Y:S01]  /*7ba0*/  MUFU.EX2 R187, R187 ;  /* 0x000000bb00bb7308 */ /* 0x000e620000000800 */
[----:B--2---:R-:W-:-:S07]  /*7bb0*/  FADD.FTZ R7, R185, R134 ;  /* 0x00000086b9077221 */ /* 0x004fce0000010000 */
[----:B------:R-:W2:Y:S01]  /*7bc0*/  MUFU.EX2 R127, R127 ;  /* 0x0000007f007f7308 */ /* 0x000ea20000000800 */
[----:B---3--:R-:W-:Y:S01]  /*7bd0*/  FADD.FTZ R134, R126, R7 ;  /* 0x000000077e867221 */ /* 0x008fe20000010000 */
[----:B------:R-:W-:Y:S01]  /*7be0*/  FADD.FTZ R7, R182, R131 ;  /* 0x00000083b6077221 */ /* 0x000fe20000010000 */
[----:B------:R-:W-:Y:S01]  /*7bf0*/  FFMA.FTZ R131, R155, UR14, -R132 ;  /* 0x0000000e9b837c23 */ /* 0x000fe20008010884 */
[C---:B------:R-:W-:Y:S02]  /*7c00*/  F2FP.BF16.F32.PACK_AB R182, R14.reuse, R182 ;  /* 0x000000b60eb6723e */ /* 0x040fe400000010ff */
[----:B------:R-:W-:Y:S01]  /*7c10*/  FADD.FTZ R7, R14, R7 ;  /* 0x000000070e077221 */ /* 0x000fe20000010000 */
[----:B------:R-:W-:Y:S01]  /*7c20*/  F2FP.BF16.F32.PACK_AB R185, R126, R185 ;  /* 0x000000b97eb9723e */ /* 0x000fe200000010ff */
[----:B------:R-:W3:Y:S01]  /*7c30*/  MUFU.EX2 R181, R181 ;  /* 0x000000b500b57308 */ /* 0x000ee20000000800 */
[----:B-1----:R-:W-:Y:S01]  /*7c40*/  FADD.FTZ R134, R187, R134 ;  /* 0x00000086bb867221 */ /* 0x002fe20000010000 */
[----:B------:R-:W-:Y:S01]  /*7c50*/  FADD.FTZ R7, R176, R7 ;  /* 0x00000007b0077221 */ /* 0x000fe20000010000 */
[----:B------:R-:W-:-:S03]  /*7c60*/  F2FP.BF16.F32.PACK_AB R176, R120, R176 ;  /* 0x000000b078b0723e */ /* 0x000fc600000010ff */
[----:B------:R-:W-:Y:S02]  /*7c70*/  FADD.FTZ R7, R120, R7 ;  /* 0x0000000778077221 */ /* 0x000fe40000010000 */
[----:B------:R-:W1:Y:S01]  /*7c80*/  MUFU.EX2 R129, R129 ;  /* 0x0000008100817308 */ /* 0x000e620000000800 */
[----:B--2---:R-:W-:Y:S01]  /*7c90*/  FADD.FTZ R134, R127, R134 ;  /* 0x000000867f867221 */ /* 0x004fe20000010000 */
[----:B------:R-:W-:Y:S01]  /*7ca0*/  FADD.FTZ R136, R178, R7 ;  /* 0x00000007b2887221 */ /* 0x000fe20000010000 */
[----:B------:R-:W-:Y:S02]  /*7cb0*/  F2FP.BF16.F32.PACK_AB R178, R121, R178 ;  /* 0x000000b279b2723e */ /* 0x000fe400000010ff */
[----:B------:R-:W-:Y:S01]  /*7cc0*/  F2FP.BF16.F32.PACK_AB R187, R127, R187 ;  /* 0x000000bb7fbb723e */ /* 0x000fe200000010ff */
[----:B0-----:R-:W-:Y:S02]  /*7cd0*/  FADD.FTZ R133, R121, R136 ;  /* 0x0000008879857221 */ /* 0x001fe40000010000 */
[----:B------:R-:W0:Y:S01]  /*7ce0*/  MUFU.EX2 R183, R183 ;  /* 0x000000b700b77308 */ /* 0x000e220000000800 */
[----:B---3--:R-:W-:-:S07]  /*7cf0*/  FADD.FTZ R134, R181, R134 ;  /* 0x00000086b5867221 */ /* 0x008fce0000010000 */
[----:B------:R-:W2:Y:S01]  /*7d00*/  MUFU.EX2 R2, R143 ;  /* 0x0000008f00027308 */ /* 0x000ea20000000800 */
[C---:B-1----:R-:W-:Y:S01]  /*7d10*/  FADD.FTZ R134, R129.reuse, R134 ;  /* 0x0000008681867221 */ /* 0x042fe20000010000 */
[----:B------:R-:W-:-:S06]  /*7d20*/  F2FP.BF16.F32.PACK_AB R181, R129, R181 ;  /* 0x000000b581b5723e */ /* 0x000fcc00000010ff */
[----:B------:R-:W1:Y:S01]  /*7d30*/  MUFU.EX2 R172, R172 ;  /* 0x000000ac00ac7308 */ /* 0x000e620000000800 */
[----:B0-----:R-:W-:-:S07]  /*7d40*/  FADD.FTZ R7, R183, R134 ;  /* 0x00000086b7077221 */ /* 0x001fce0000010000 */
[----:B------:R-:W0:Y:S01]  /*7d50*/  MUFU.EX2 R177, R177 ;  /* 0x000000b100b17308 */ /* 0x000e220000000800 */
[C---:B--2---:R-:W-:Y:S01]  /*7d60*/  FADD.FTZ R134, R2.reuse, R7 ;  /* 0x0000000702867221 */ /* 0x044fe20000010000 */
[----:B------:R-:W-:Y:S01]  /*7d70*/  F2FP.BF16.F32.PACK_AB R183, R2, R183 ;  /* 0x000000b702b7723e */ /* 0x000fe200000010ff */
[----:B------:R-:W-:-:S05]  /*7d80*/  IMAD.MOV.U32 R2, RZ, RZ, R13 ;  /* 0x000000ffff027224 */ /* 0x000fca00078e000d */
[----:B------:R-:W2:Y:S01]  /*7d90*/  MUFU.EX2 R124, R124 ;  /* 0x0000007c007c7308 */ /* 0x000ea20000000800 */
[----:B-1----:R-:W-:-:S07]  /*7da0*/  FADD.FTZ R133, R172, R133 ;  /* 0x00000085ac857221 */ /* 0x002fce0000010000 */
[----:B------:R-:W1:Y:S01]  /*7db0*/  MUFU.EX2 R130, R130 ;  /* 0x0000008200827308 */ /* 0x000e620000000800 */
[----:B0-----:R-:W-:-:S07]  /*7dc0*/  FADD.FTZ R7, R177, R134 ;  /* 0x00000086b1077221 */ /* 0x001fce0000010000 */
[----:B------:R-:W0:Y:S01]  /*7dd0*/  MUFU.EX2 R174, R174 ;  /* 0x000000ae00ae7308 */ /* 0x000e220000000800 */
[C---:B--2---:R-:W-:Y:S01]  /*7de0*/  FADD.FTZ R133, R124.reuse, R133 ;  /* 0x000000857c857221 */ /* 0x044fe20000010000 */
[----:B------:R-:W-:-:S06]  /*7df0*/  F2FP.BF16.F32.PACK_AB R172, R124, R172 ;  /* 0x000000ac7cac723e */ /* 0x000fcc00000010ff */
[----:B------:R-:W2:Y:S01]  /*7e00*/  MUFU.EX2 R179, R179 ;  /* 0x000000b300b37308 */ /* 0x000ea20000000800 */
[C---:B-1----:R-:W-:Y:S01]  /*7e10*/  FADD.FTZ R12, R130.reuse, R7 ;  /* 0x00000007820c7221 */ /* 0x042fe20000010000 */
[----:B------:R-:W-:-:S06]  /*7e20*/  F2FP.BF16.F32.PACK_AB R177, R130, R177 ;  /* 0x000000b182b1723e */ /* 0x000fcc00000010ff */
[----:B------:R-:W1:Y:S01]  /*7e30*/  MUFU.EX2 R125, R125 ;  /* 0x0000007d007d7308 */ /* 0x000e620000000800 */
[----:B0-----:R-:W-:-:S07]  /*7e40*/  FADD.FTZ R134, R174, R133 ;  /* 0x00000085ae867221 */ /* 0x001fce0000010000 */
[----:B------:R-:W0:Y:S01]  /*7e50*/  MUFU.EX2 R6, R6 ;  /* 0x0000000600067308 */ /* 0x000e220000000800 */
[----:B--2---:R-:W-:-:S07]  /*7e60*/  FADD.FTZ R7, R179, R12 ;  /* 0x0000000cb3077221 */ /* 0x004fce0000010000 */
[----:B------:R-:W2:Y:S01]  /*7e70*/  MUFU.EX2 R168, R168 ;  /* 0x000000a800a87308 */ /* 0x000ea20000000800 */
[C---:B-1----:R-:W-:Y:S01]  /*7e80*/  FADD.FTZ R11, R125.reuse, R134 ;  /* 0x000000867d0b7221 */ /* 0x042fe20000010000 */
[----:B------:R-:W-:-:S06]  /*7e90*/  F2FP.BF16.F32.PACK_AB R174, R125, R174 ;  /* 0x000000ae7dae723e */ /* 0x000fcc00000010ff */
[----:B------:R-:W1:Y:S01]  /*7ea0*/  MUFU.EX2 R173, R173 ;  /* 0x000000ad00ad7308 */ /* 0x000e620000000800 */
[C---:B0-----:R-:W-:Y:S01]  /*7eb0*/  FADD.FTZ R14, R6.reuse, R7 ;  /* 0x00000007060e7221 */ /* 0x041fe20000010000 */
[----:B------:R-:W-:-:S06]  /*7ec0*/  F2FP.BF16.F32.PACK_AB R179, R6, R179 ;  /* 0x000000b306b3723e */ /* 0x000fcc00000010ff */
[----:B------:R-:W0:Y:S01]  /*7ed0*/  MUFU.EX2 R128, R128 ;  /* 0x0000008000807308 */ /* 0x000e220000000800 */
[----:B--2---:R-:W-:-:S07]  /*7ee0*/  FADD.FTZ R11, R168, R11 ;  /* 0x0000000ba80b7221 */ /* 0x004fce0000010000 */
[----:B------:R-:W2:Y:S01]  /*7ef0*/  MUFU.EX2 R131, R131 ;  /* 0x0000008300837308 */ /* 0x000ea20000000800 */
[----:B-1----:R-:W-:-:S07]  /*7f00*/  FADD.FTZ R14, R173, R14 ;  /* 0x0000000ead0e7221 */ /* 0x002fce0000010000 */
[----:B------:R-:W1:Y:S01]  /*7f10*/  MUFU.EX2 R170, R170 ;  /* 0x000000aa00aa7308 */ /* 0x000e620000000800 */
[C---:B0-----:R-:W-:Y:S01]  /*7f20*/  FADD.FTZ R11, R128.reuse, R11 ;  /* 0x0000000b800b7221 */ /* 0x041fe20000010000 */
[----:B------:R-:W-:-:S06]  /*7f30*/  F2FP.BF16.F32.PACK_AB R168, R128, R168 ;  /* 0x000000a880a8723e */ /* 0x000fcc00000010ff */
[----:B------:R-:W0:Y:S01]  /*7f40*/  MUFU.EX2 R175, R175 ;  /* 0x000000af00af7308 */ /* 0x000e220000000800 */
[C---:B--2---:R-:W-:Y:S01]  /*7f50*/  FADD.FTZ R14, R131.reuse, R14 ;  /* 0x0000000e830e7221 */ /* 0x044fe20000010000 */
[----:B------:R-:W-:-:S06]  /*7f60*/  F2FP.BF16.F32.PACK_AB R173, R131, R173 ;  /* 0x000000ad83ad723e */ /* 0x000fcc00000010ff */
[----:B------:R-:W2:Y:S01]  /*7f70*/  MUFU.EX2 R132, R159 ;  /* 0x0000009f00847308 */ /* 0x000ea20000000800 */
[----:B-1----:R-:W-:Y:S01]  /*7f80*/  FADD.FTZ R20, R170, R11 ;  /* 0x0000000baa147221 */ /* 0x002fe20000010000 */
[----:B------:R-:W-:-:S03]  /*7f90*/  F2FP.BF16.F32.PACK_AB R170, R3, R170 ;  /* 0x000000aa03aa723e */ /* 0x000fc600000010ff */
[----:B------:R-:W-:-:S03]  /*7fa0*/  FADD.FTZ R7, R3, R20 ;  /* 0x0000001403077221 */ /* 0x000fc60000010000 */
        /* <DEDUP_REMOVED lines=9> */
[----:B------:R-:W-:-:S03]  /*8040*/  F2FP.BF16.F32.PACK_AB R169, R12, R169 ;  /* 0x000000a90ca9723e */ /* 0x000fc600000010ff */
[----:B--2---:R-:W-:-:S04]  /*8050*/  FADD.FTZ R3, R166, R3 ;  /* 0x00000003a6037221 */ /* 0x004fc80000010000 */
[C---:B-1----:R-:W-:Y:S01]  /*8060*/  FADD.FTZ R6, R167.reuse, R3 ;  /* 0x00000003a7067221 */ /* 0x042fe20000010000 */
[----:B------:R-:W-:Y:S01]  /*8070*/  F2FP.BF16.F32.PACK_AB R171, R167, R166 ;  /* 0x000000a6a7ab723e */ /* 0x000fe200000010ff */
[----:B------:R-:W-:Y:S01]  /*8080*/  IMAD.MOV.U32 R3, RZ, RZ, R9 ;  /* 0x000000ffff037224 */ /* 0x000fe200078e0009 */
[----:B------:R-:W-:Y:S06]  /*8090*/  @P2 BRA `(.L_x_1190) ;  /* 0xffffffcc00e82947 */ /* 0x000fec000383ffff */
[----:B------:R-:W-:Y:S01]  /*80a0*/  IMAD.MOV.U32 R2, RZ, RZ, R13 ;  /* 0x000000ffff027224 */ /* 0x000fe200078e000d */
[----:B------:R-:W-:Y:S01]  /*80b0*/  UMOV UR36, UR4 ;  /* 0x0000000400247c82 */ /* 0x000fe20008000000 */
[----:B------:R-:W-:Y:S01]  /*80c0*/  IMAD.MOV.U32 R3, RZ, RZ, R9 ;  /* 0x000000ffff037224 */ /* 0x000fe200078e0009 */
[----:B------:R-:W-:-:S06]  /*80d0*/  UMOV UR38, UR7 ;  /* 0x0000000700267c82 */ /* 0x000fcc0008000000 */
.L_x_1173:
[----:B------:R-:W-:Y:S01]  /*80e0*/  ULDC UR4, c[0x0][0x448] ;  /* 0x0001120000047ab9 */ /* 0x000fe20000000800 */
[----:B------:R-:W-:Y:S01]  /*80f0*/  IADD3 R9, R16, 0x1, -R17 ;  /* 0x0000000110097810 */ /* 0x000fe20007ffe811 */
[----:B------:R-:W-:Y:S01]  /*8100*/  UISETP.NE.AND UP0, UPT, UR4, 0x1, UPT ;  /* 0x000000010400788c */ /* 0x000fe2000bf05270 */
[----:B------:R-:W-:Y:S02]  /*8110*/  ULDC UR10, c[0x0][0x9e4] ;  /* 0x00027900000a7ab9 */ /* 0x000fe40000000800 */
[----:B------:R-:W-:Y:S01]  /*8120*/  R2UR UR7, R9 ;  /* 0x00000000090772ca */ /* 0x000fe200000e0000 */
[----:B------:R-:W-:Y:S02]  /*8130*/  UISETP.GE.AND UP1, UPT, UR10, 0x1, UPT ;  /* 0x000000010a00788c */ /* 0x000fe4000bf26270 */
[----:B------:R-:W-:-:S04]  /*8140*/  UIADD3 UR6, UR39, 0x7f, URZ ;  /* 0x0000007f27067890 */ /* 0x000fc8000fffe03f */
[----:B------:R-:W-:Y:S01]  /*8150*/  PLOP3.LUT P2, PT, PT, PT, UP1, 0x40, 0x0 ;  /* 0x000000000000781c */ /* 0x000fe20003f4e818 */
[----:B------:R-:W-:Y:S01]  /*8160*/  @UP0 ULDC UR4, c[0x0][0x44c] ;  /* 0x0001130000040ab9 */ /* 0x000fe20000000800 */
[----:B------:R-:W-:Y:S01]  /*8170*/  @UP0 ULDC UR11, c[0x0][0x450] ;  /* 0x00011400000b0ab9 */ /* 0x000fe20000000800 */
[----:B------:R-:W-:-:S04]  /*8180*/  UIMAD.WIDE.U32 UR4, UR6, UR4, URZ ;  /* 0x00000004060472a5 */ /* 0x000fc8000f8e003f */
[----:B------:R-:W-:-:S04]  /*8190*/  @UP0 USHF.R.U32.HI UR6, URZ, UR11, UR5 ;  /* 0x0000000b3f060299 */ /* 0x000fc80008011605 */
[----:B------:R-:W-:-:S04]  /*81a0*/  UIADD3 UR6, UR7, UR6, URZ ;  /* 0x0000000607067290 */ /* 0x000fc8000fffe03f */
[----:B------:R-:W-:Y:S01]  /*81b0*/  UIADD3 UR15, UR6, -UR15, URZ ;  /* 0x8000000f060f7290 */ /* 0x000fe2000fffe03f */
[----:B------:R-:W-:Y:S11]  /*81c0*/  @P2 BRA `(.L_x_1191) ;  /* 0x0000000000482947 */ /* 0x000ff60003800000 */
[----:B------:R-:W-:Y:S02]  /*81d0*/  UMOV UR11, UR6 ;  /* 0x00000006000b7c82 */ /* 0x000fe40008000000 */
        /* <DEDUP_REMOVED lines=10> */
.L_x_1192:
[----:B------:R-:W-:-:S11]  /*8280*/  UISETP.NE.AND UP2, UPT, UR10, 0x1, UPT ;  /* 0x000000010a00788c */ /* 0x000fd6000bf45270 */
[----:B------:R-:W-:Y:S02]  /*8290*/  @UP2 ULDC.64 UR4, c[0x0][0x9e8] ;  /* 0x00027a0000042ab9 */ /* 0x000fe40000000a00 */
[----:B------:R-:W-:-:S04]  /*82a0*/  UIMAD.WIDE.U32 UR6, UR11, UR4, URZ ;  /* 0x000000040b0672a5 */ /* 0x000fc8000f8e003f */
[----:B------:R-:W-:-:S12]  /*82b0*/  @UP2 USHF.R.U32.HI UR11, URZ, UR5, UR7 ;  /* 0x000000053f0b2299 */ /* 0x000fd80008011607 */
.L_x_1193:
[----:B------:R-:W-:-:S04]  /*82c0*/  UIMAD UR10, UR11, UR10, URZ ;  /* 0x0000000a0b0a72a4 */ /* 0x000fc8000f8e023f */
[----:B------:R-:W-:-:S04]  /*82d0*/  UISETP.LT.AND UP2, UPT, UR15, UR10, UPT ;  /* 0x0000000a0f00728c */ /* 0x000fc8000bf41270 */
[----:B------:R-:W-:-:S12]  /*82e0*/  USEL UR15, UR15, UR10, !UP2 ;  /* 0x0000000a0f0f7287 */ /* 0x000fd8000d000000 */
.L_x_1191:
[----:B------:R-:W-:-:S04]  /*82f0*/  UIADD3 UR4, UR15, 0x5f, URZ ;  /* 0x0000005f0f047890 */ /* 0x000fc8000fffe03f */
        /* <DEDUP_REMOVED lines=10> */
[----:B------:R-:W-:Y:S01]  /*83a0*/  UMOV UR4, UR36 ;  /* 0x0000002400047c82 */ /* 0x000fe20008000000 */
[----:B------:R-:W-:-:S05]  /*83b0*/  ULDC UR59, c[0x0][0x988] ;  /* 0x00026200003b7ab9 */ /* 0x000fca0000000800 */
.L_x_1203:
[----:B------:R-:W-:-:S04]  /*83c0*/  UIADD3 UR7, UR4, 0x1, URZ ;  /* 0x0000000104077890 */ /* 0x000fc8000fffe03f */
[----:B------:R-:W-:-:S04]  /*83d0*/  UISETP.NE.AND UP2, UPT, UR7, 0x2, UPT ;  /* 0x000000020700788c */ /* 0x000fc8000bf45270 */
[----:B------:R-:W-:Y:S02]  /*83e0*/  USEL UR7, UR7, URZ, UP2 ;  /* 0x0000003f07077287 */ /* 0x000fe40009000000 */
[----:B------:R-:W-:-:S04]  /*83f0*/  USEL UR38, URZ, 0x1, UP2 ;  /* 0x000000013f267887 */ /* 0x000fc80009000000 */
[----:B------:R-:W-:Y:S01]  /*8400*/  ULOP3.LUT UR38, UR6, UR38, URZ, 0x3c, !UPT ;  /* 0x0000002606267292 */ /* 0x000fe2000f8e3c3f */
[----:B------:R-:W-:Y:S01]  /*8410*/  UMOV UR36, UR7 ;  /* 0x0000000700247c82 */ /* 0x000fe20008000000 */
[----:B------:R-:W-:Y:S10]  /*8420*/  @!P0 BRA `(.L_x_1195) ;  /* 0x0000000000048947 */ /* 0x000ff40003800000 */
[----:B------:R-:W-:Y:S01]  /*8430*/  BPT.TRAP 0x1 ;  /* 0x000000040000795c */ /* 0x000fe20000300000 */
.L_x_1195:
[----:B------:R-:W-:Y:S01]  /*8440*/  ULEA UR5, UR36, UR37, 0x3 ;  /* 0x0000002524057291 */ /* 0x000fe2000f8e183f */
[----:B------:R-:W-:-:S05]  /*8450*/  IMAD.U32 R2, RZ, RZ, UR38 ;  /* 0x00000026ff027e24 */ /* 0x000fca000f8e00ff */
[----:B------:R-:W-:-:S04]  /*8460*/  SHF.L.U32 R2, R2, 0x1f, RZ ;  /* 0x0000001f02027819 */ /* 0x000fc800000006ff */
[----:B------:R0:W1:Y:S01]  /*8470*/  SYNCS.PHASECHK.TRANS64.TRYWAIT P2, [UR5+0x30830], R2 ;  /* 0x03083002ff0075a7 */ /* 0x0000620008040145 */
[----:B------:R-:W-:Y:S05]  /*8480*/  @!P0 BRA `(.L_x_1196) ;  /* 0x0000000000048947 */ /* 0x000fea0003800000 */
[----:B------:R-:W-:Y:S01]  /*8490*/  BPT.TRAP 0x1 ;  /* 0x000000040000795c */ /* 0x000fe20000300000 */
.L_x_1196:
[-C--:B------:R-:W-:Y:S01]  /*84a0*/  FMUL.FTZ R24, R24, R10.reuse ;  /* 0x0000000a18187220 */ /* 0x080fe20000410000 */
[----:B------:R-:W-:Y:S01]  /*84b0*/  FMUL.FTZ R25, R25, R10 ;  /* 0x0000000a19197220 */ /* 0x000fe20000410000 */
[----:B-1----:R-:W-:Y:S06]  /*84c0*/  @P2 BRA `(.L_x_1197) ;  /* 0x0000000000082947 */ /* 0x002fec0003800000 */
[----:B------:R-:W1:Y:S02]  /*84d0*/  SYNCS.PHASECHK.TRANS64.TRYWAIT P2, [UR5+0x30830], R2 ;  /* 0x03083002ff0075a7 */ /* 0x000e640008040145 */
[----:B-1----:R-:W-:Y:S05]  /*84e0*/  @!P2 BRA `(.L_x_1198) ;  /* 0x0000011400e4a947 */ /* 0x002fea0003800000 */
.L_x_1197:
        /* <DEDUP_REMOVED lines=161> */
.L_x_1199:
[----:B------:R-:W-:Y:S01]  /*8f00*/  ULEA UR5, UR4, UR37, 0x3 ;  /* 0x0000002504057291 */ /* 0x000fe2000f8e183f */
[----:B------:R-:W-:-:S05]  /*8f10*/  IMAD.U32 R0, RZ, RZ, UR6 ;  /* 0x00000006ff007e24 */ /* 0x000fca000f8e00ff */
[----:B------:R-:W-:-:S04]  /*8f20*/  SHF.L.U32 R0, R0, 0x1f, RZ ;  /* 0x0000001f00007819 */ /* 0x000fc800000006ff */
[----:B------:R2:W3:Y:S01]  /*8f30*/  SYNCS.PHASECHK.TRANS64.TRYWAIT P2, [UR5+0x30850], R0 ;  /* 0x03085000ff0075a7 */ /* 0x0004e20008040145 */
[----:B------:R-:W-:Y:S05]  /*8f40*/  @!P0 BRA `(.L_x_1200) ;  /* 0x0000000000048947 */ /* 0x000fea0003800000 */
[----:B------:R-:W-:Y:S01]  /*8f50*/  BPT.TRAP 0x1 ;  /* 0x000000040000795c */ /* 0x000fe20000300000 */
.L_x_1200:
[----:B---3--:R-:W-:Y:S05]  /*8f60*/  @P2 BRA `(.L_x_1201) ;  /* 0x0000000000082947 */ /* 0x008fea0003800000 */
[----:B------:R-:W3:Y:S02]  /*8f70*/  SYNCS.PHASECHK.TRANS64.TRYWAIT P2, [UR5+0x30850], R0 ;  /* 0x03085000ff0075a7 */ /* 0x000ee40008040145 */
[----:B---3--:R-:W-:Y:S05]  /*8f80*/  @!P2 BRA `(.L_x_1202) ;  /* 0x0000010c0054a947 */ /* 0x008fea0003800000 */
.L_x_1201:
[----:B------:R-:W-:Y:S01]  /*8f90*/  UIADD3 UR6, UR37, 0x400, URZ ;  /* 0x0000040025067890 */ /* 0x000fe2000fffe03f */
[----:B------:R-:W-:Y:S01]  /*8fa0*/  WARPGROUP.ARRIVE ;  /* 0x00000000000079c5 */ /* 0x000fe20000000000 */
[----:B------:R-:W-:Y:S01]  /*8fb0*/  UMOV UR11, 0x40000040 ;  /* 0x40000040000b7882 */ /* 0x000fe20000000000 */
[----:B0-2---:R-:W-:Y:S01]  /*8fc0*/  FMNMX.FTZ R0, R120, R9, !PT ;  /* 0x0000000978007209 */ /* 0x005fe20007810000 */
[----:B------:R-:W-:Y:S01]  /*8fd0*/  USHF.R.U32.HI UR6, URZ, 0x4, UR6 ;  /* 0x000000043f067899 */ /* 0x000fe20008011606 */
[C---:B------:R-:W-:Y:S01]  /*8fe0*/  ISETP.GT.AND P2, PT, R8.reuse, UR58, PT ;  /* 0x0000003a08007c0c */ /* 0x040fe2000bf44270 */
[----:B------:R-:W-:Y:S01]  /*8ff0*/  UMOV UR14, UR59 ;  /* 0x0000003b000e7c82 */ /* 0x000fe20008000000 */
[----:B-1----:R-:W-:Y:S01]  /*9000*/  FMNMX.FTZ R3, R121, R0, !PT ;  /* 0x0000000079037209 */ /* 0x002fe20007810000 */
[----:B------:R-:W-:Y:S01]  /*9010*/  ULOP3.LUT UR6, UR6, 0x3fff, URZ, 0xc0, !UPT ;  /* 0x00003fff06067892 */ /* 0x000fe2000f8ec03f */
[----:B------:R-:W-:Y:S02]  /*9020*/  VIADD R8, R8, 0xffffffff ;  /* 0xffffffff08087836 */ /* 0x000fe40000000000 */
[----:B------:R-:W-:Y:S01]  /*9030*/  FMNMX.FTZ R0, R124, R3, !PT ;  /* 0x000000037c007209 */ /* 0x000fe20007810000 */
[----:B------:R-:W-:-:S03]  /*9040*/  ULOP3.LUT UR6, UR6, 0x3000000, URZ, 0xfc, !UPT ;  /* 0x0300000006067892 */ /* 0x000fc6000f8efc3f */
[----:B------:R-:W-:Y:S01]  /*9050*/  FMNMX.FTZ R3, R125, R0, !PT ;  /* 0x000000007d037209 */ /* 0x000fe20007810000 */
[----:B------:R-:W-:-:S03]  /*9060*/  UIMAD UR4, UR4, 0x900, UR6 ;  /* 0x00000900040478a4 */ /* 0x000fc6000f8e0206 */
[----:B------:R-:W-:Y:S01]  /*9070*/  FMNMX.FTZ R0, R128, R3, !PT ;  /* 0x0000000380007209 */ /* 0x000fe20007810000 */
[----:B------:R-:W-:-:S03]  /*9080*/  UMOV UR6, UR38 ;  /* 0x0000002600067c82 */ /* 0x000fc60008000000 */
        /* <DEDUP_REMOVED lines=27> */
[----:B0-----:R-:W-:-:S05]  /*9240*/  FMNMX.FTZ R3, R12, R3, !PT ;  /* 0x000000030c037209 */ /* 0x001fca0007810000 */
        /* <DEDUP_REMOVED lines=30> */
[----:B------:R-:W-:Y:S01]  /*9430*/  FFMA.FTZ R13, R133, UR14, -R0 ;  /* 0x0000000e850d7c23 */ /* 0x000fe20008010800 */
[----:B------:R-:W-:Y:S02]  /*9440*/  MUFU.EX2 R14, R14 ;  /* 0x0000000e000e7308 */ /* 0x000fe40000000800 */
[----:B------:R-:W-:-:S04]  /*9450*/  FMNMX.FTZ R21, R151, R2, !PT ;  /* 0x0000000297157209 */ /* 0x000fc80007810000 */
[----:B------:R-:W-:Y:S02]  /*9460*/  FMNMX.FTZ R2, R154, R21, !PT ;  /* 0x000000159a027209 */ /* 0x000fe40007810000 */
[----:B------:R-:W-:Y:S02]  /*9470*/  MUFU.EX2 R13, R13 ;  /* 0x0000000d000d7308 */ /* 0x000fe40000000800 */
[----:B------:R-:W-:-:S04]  /*9480*/  FMNMX.FTZ R21, R155, R2, !PT ;  /* 0x000000029b157209 */ /* 0x000fc80007810000 */
[----:B------:R-:W-:Y:S01]  /*9490*/  FMNMX.FTZ R2, R158, R21, !PT ;  /* 0x000000159e027209 */ /* 0x000fe20007810000 */
[----:B------:R-:W-:Y:S02]  /*94a0*/  WARPGROUP.DEPBAR.LE gsb0, 0x0 ;  /* 0x00008000000079c5 */ /* 0x000fe40000010000 */
[----:B------:R-:W-:Y:S01]  /*94b0*/  WARPGROUP.ARRIVE ;  /* 0x00000000000079c5 */ /* 0x000fe20000000000 */
[----:B------:R-:W-:Y:S01]  /*94c0*/  FMNMX.FTZ R21, R159, R2, !PT ;  /* 0x000000029f157209 */ /* 0x000fe20007810000 */
[--C-:B------:R-:W-:Y:S01]  /*94d0*/  FFMA.FTZ R188, R120, UR14, -R0.reuse ;  /* 0x0000000e78bc7c23 */ /* 0x100fe20008010800 */
[--C-:B------:R-:W-:Y:S01]  /*94e0*/  FFMA.FTZ R190, R124, UR14, -R0.reuse ;  /* 0x0000000e7cbe7c23 */ /* 0x100fe20008010800 */
[--C-:B------:R-:W-:Y:S01]  /*94f0*/  FFMA.FTZ R120, R149, UR14, -R0.reuse ;  /* 0x0000000e95787c23 */ /* 0x100fe20008010800 */
[----:B------:R-:W-:Y:S01]  /*9500*/  FMNMX.FTZ R2, R162, R21, !PT ;  /* 0x00000015a2027209 */ /* 0x000fe20007810000 */
[----:B------:R-:W-:Y:S01]  /*9510*/  HGMMA.64x192x16.F32.BF16 R24, R184, gdesc[UR8].tnspB, R24, gsb0 ;  /* 0x42e00008b8187df0 */ /* 0x000fe20008001818 */
[----:B------:R-:W-:Y:S01]  /*9520*/  UIADD3 UR10, UR4, 0x100, URZ ;  /* 0x00000100040a7890 */ /* 0x000fe2000fffe03f */
[--C-:B------:R-:W-:Y:S01]  /*9530*/  FFMA.FTZ R124, R161, UR14, -R0.reuse ;  /* 0x0000000ea17c7c23 */ /* 0x100fe20008010800 */
[----:B------:R-:W-:Y:S01]  /*9540*/  UMOV UR11, 0x40000040 ;  /* 0x40000040000b7882 */ /* 0x000fe20000000000 */
[----:B------:R-:W-:Y:S01]  /*9550*/  FMNMX.FTZ R21, R163, R2, !PT ;  /* 0x00000002a3157209 */ /* 0x000fe20007810000 */
[----:B------:R-:W0:Y:S03]  /*9560*/  MUFU.EX2 R188, R188 ;  /* 0x000000bc00bc7308 */ /* 0x000e260000000800 */
[----:B------:R-:W-:Y:S01]  /*9570*/  FMNMX.FTZ R2, R166, R21, !PT ;  /* 0x00000015a6027209 */ /* 0x000fe20007810000 */
[----:B------:R-:W-:-:S03]  /*9580*/  FFMA.FTZ R21, R145, UR14, -R0 ;  /* 0x0000000e91157c23 */ /* 0x000fc60008010800 */
        /* <DEDUP_REMOVED lines=10> */
[----:B------:R-:W-:Y:S01]  /*9630*/  MUFU.EX2 R124, R124 ;  /* 0x0000007c007c7308 */ /* 0x000fe20000000800 */
[----:B-1----:R-:W-:-:S07]  /*9640*/  FMNMX.FTZ R2, R129, R2, !PT ;  /* 0x0000000281027209 */ /* 0x002fce0007810000 */
[----:B------:R-:W-:Y:S01]  /*9650*/  MUFU.EX2 R129, R164 ;  /* 0x000000a400817308 */ /* 0x000fe20000000800 */
[----:B------:R-:W-:Y:S02]  /*9660*/  WARPGROUP.DEPBAR.LE gsb0, 0x0 ;  /* 0x00008000000079c5 */ /* 0x000fe40000010000 */
[----:B------:R-:W-:Y:S01]  /*9670*/  WARPGROUP.ARRIVE ;  /* 0x00000000000079c5 */ /* 0x000fe20000000000 */
[--C-:B------:R-:W-:Y:S01]  /*9680*/  FFMA.FTZ R186, R132, UR14, -R0.reuse ;  /* 0x0000000e84ba7c23 */ /* 0x100fe20008010800 */
[--C-:B------:R-:W-:Y:S01]  /*9690*/  FFMA.FTZ R184, R128, UR14, -R0.reuse ;  /* 0x0000000e80b87c23 */ /* 0x100fe20008010800 */
[----:B------:R-:W-:Y:S01]  /*96a0*/  FMUL.FTZ R132, R2, UR14 ;  /* 0x0000000e02847c20 */ /* 0x000fe20008410000 */
[----:B------:R-:W-:Y:S02]  /*96b0*/  FFMA.FTZ R128, R141, UR14, -R0 ;  /* 0x0000000e8d807c23 */ /* 0x000fe40008010800 */
[----:B------:R-:W-:Y:S01]  /*96c0*/  HGMMA.64x192x16.F32.BF16 R24, R180, gdesc[UR8].tnspB, R24, gsb0 ;  /* 0x42e00008b4187df0 */ /* 0x000fe20008001818 */
[----:B------:R-:W-:Y:S01]  /*96d0*/  UIADD3 UR10, UR4, 0x180, URZ ;  /* 0x00000180040a7890 */ /* 0x000fe2000fffe03f */
[--C-:B------:R-:W-:Y:S01]  /*96e0*/  FFMA.FTZ R189, R122, UR14, -R132.reuse ;  /* 0x0000000e7abd7c23 */ /* 0x100fe20008010884 */
[----:B------:R-:W-:Y:S01]  /*96f0*/  UMOV UR11, 0x40000040 ;  /* 0x40000040000b7882 */ /* 0x000fe20000000000 */
[----:B------:R-:W-:Y:S01]  /*9700*/  FFMA.FTZ R122, R123, UR14, -R132 ;  /* 0x0000000e7b7a7c23 */ /* 0x000fe20008010884 */
[----:B------:R-:W-:-:S02]  /*9710*/  IMAD.U32 R123, RZ, RZ, UR7 ;  /* 0x00000007ff7b7e24 */ /* 0x000fc4000f8e00ff */
[--C-:B------:R-:W-:Y:S01]  /*9720*/  FFMA.FTZ R191, R126, UR14, -R132.reuse ;  /* 0x0000000e7ebf7c23 */ /* 0x100fe20008010884 */
[--C-:B------:R-:W-:Y:S01]  /*9730*/  FFMA.FTZ R126, R127, UR14, -R132.reuse ;  /* 0x0000000e7f7e7c23 */ /* 0x100fe20008010884 */
[----:B------:R-:W-:Y:S01]  /*9740*/  MUFU.EX2 R189, R189 ;  /* 0x000000bd00bd7308 */ /* 0x000fe20000000800 */
[--C-:B------:R-:W-:Y:S01]  /*9750*/  FFMA.FTZ R185, R130, UR14, -R132.reuse ;  /* 0x0000000e82b97c23 */ /* 0x100fe20008010884 */
[----:B------:R-:W-:Y:S01]  /*9760*/  @!P1 LEA R123, R123, UR37, 0x3 ;  /* 0x000000257b7b9c11 */ /* 0x000fe2000f8e18ff */
[----:B------:R-:W-:Y:S02]  /*9770*/  IMAD.U32 R127, RZ, RZ, UR5 ;  /* 0x00000005ff7f7e24 */ /* 0x000fe4000f8e00ff */
[--C-:B------:R-:W-:Y:S01]  /*9780*/  FFMA.FTZ R130, R131, UR14, -R132.reuse ;  /* 0x0000000e83827c23 */ /* 0x100fe20008010884 */
[--C-:B------:R-:W-:Y:S01]  /*9790*/  FFMA.FTZ R187, R134, UR14, -R132.reuse ;  /* 0x0000000e86bb7c23 */ /* 0x100fe20008010884 */
[--C-:B------:R-:W-:Y:S01]  /*97a0*/  FFMA.FTZ R134, R139, UR14, -R132.reuse ;  /* 0x0000000e8b867c23 */ /* 0x100fe20008010884 */
[----:B------:R-:W-:Y:S01]  /*97b0*/  @!P1 VIADD R123, R123, 0x30840 ;  /* 0x000308407b7b9836 */ /* 0x000fe20000000000 */
[----:B------:R-:W-:Y:S01]  /*97c0*/  MUFU.EX2 R122, R122 ;  /* 0x0000007a007a7308 */ /* 0x000fe20000000800 */
[--C-:B------:R-:W-:Y:S01]  /*97d0*/  FFMA.FTZ R158, R158, UR14, -R132.reuse ;  /* 0x0000000e9e9e7c23 */ /* 0x100fe20008010884 */
[--C-:B------:R-:W-:Y:S01]  /*97e0*/  FFMA.FTZ R159, R159, UR14, -R132.reuse ;  /* 0x0000000e9f9f7c23 */ /* 0x100fe20008010884 */
[--C-:B------:R-:W-:Y:S01]  /*97f0*/  FFMA.FTZ R162, R162, UR14, -R132.reuse ;  /* 0x0000000ea2a27c23 */ /* 0x100fe20008010884 */
[----:B------:R-:W-:Y:S01]  /*9800*/  @!P1 PRMT R123, RZ, 0x654, R123 ;  /* 0x00000654ff7b9816 */ /* 0x000fe2000000007b */
[--C-:B------:R-:W-:Y:S01]  /*9810*/  FFMA.FTZ R163, R163, UR14, -R132.reuse ;  /* 0x0000000ea3a37c23 */ /* 0x100fe20008010884 */
[----:B------:R-:W-:-:S02]  /*9820*/  FFMA.FTZ R166, R166, UR14, -R132 ;  /* 0x0000000ea6a67c23 */ /* 0x000fc40008010884 */
        /* <DEDUP_REMOVED lines=10> */
[----:B------:R-:W1:Y:S08]  /*98d0*/  MUFU.EX2 R159, R159 ;  /* 0x0000009f009f7308 */ /* 0x000e700000000800 */
[----:B------:R-:W-:Y:S08]  /*98e0*/  MUFU.EX2 R162, R162 ;  /* 0x000000a200a27308 */ /* 0x000ff00000000800 */
[----:B------:R-:W-:Y:S08]  /*98f0*/  MUFU.EX2 R163, R163 ;  /* 0x000000a300a37308 */ /* 0x000ff00000000800 */
[----:B------:R-:W-:Y:S01]  /*9900*/  MUFU.EX2 R166, R166 ;  /* 0x000000a600a67308 */ /* 0x000fe20000000800 */
[----:B------:R-:W-:-:S02]  /*9910*/  WARPGROUP.DEPBAR.LE gsb0, 0x0 ;  /* 0x00008000000079c5 */ /* 0x000fc40000010000 */
[----:B------:R-:W-:Y:S01]  /*9920*/  WARPGROUP.ARRIVE ;  /* 0x00000000000079c5 */ /* 0x000fe20000000000 */
[--C-:B------:R-:W-:Y:S01]  /*9930*/  FFMA.FTZ R180, R136, UR14, -R0.reuse ;  /* 0x0000000e88b47c23 */ /* 0x100fe20008010800 */
[----:B------:R-:W-:Y:S01]  /*9940*/  FFMA.FTZ R182, R140, UR14, -R0 ;  /* 0x0000000e8cb67c23 */ /* 0x000fe20008010800 */
[----:B------:R-:W-:Y:S01]  /*9950*/  FFMA.FTZ R183, R142, UR14, -R132 ;  /* 0x0000000e8eb77c23 */ /* 0x000fe20008010884 */
[----:B0-----:R-:W-:Y:S01]  /*9960*/  FFMA.FTZ R142, R10, R7, R188 ;  /* 0x000000070a8e7223 */ /* 0x001fe200000100bc */
[--C-:B------:R-:W-:Y:S01]  /*9970*/  FFMA.FTZ R136, R135, UR14, -R132.reuse ;  /* 0x0000000e87887c23 */ /* 0x100fe20008010884 */
[----:B------:R-:W-:Y:S01]  /*9980*/  HGMMA.64x192x16.F32.BF16 R24, R176, gdesc[UR8].tnspB, R24, gsb0 ;  /* 0x42e00008b0187df0 */ /* 0x000fe20008001818 */
[----:B------:R-:W-:Y:S01]  /*9990*/  UIADD3 UR10, UR4, 0x200, URZ ;  /* 0x00000200040a7890 */ /* 0x000fe2000fffe03f */
[--C-:B------:R-:W-:Y:S01]  /*99a0*/  FFMA.FTZ R181, R138, UR14, -R132.reuse ;  /* 0x0000000e8ab57c23 */ /* 0x100fe20008010884 */
[----:B------:R-:W-:Y:S01]  /*99b0*/  UMOV UR11, 0x40000040 ;  /* 0x40000040000b7882 */ /* 0x000fe20000000000 */
[----:B------:R-:W-:Y:S01]  /*99c0*/  MUFU.EX2 R180, R180 ;  /* 0x000000b400b47308 */ /* 0x000fe20000000800 */
[--C-:B------:R-:W-:Y:S01]  /*99d0*/  FFMA.FTZ R138, R143, UR14, -R132.reuse ;  /* 0x0000000e8f8a7c23 */ /* 0x100fe20008010884 */
[----:B------:R-:W-:Y:S01]  /*99e0*/  FFMA.FTZ R140, R147, UR14, -R132 ;  /* 0x0000000e938c7c23 */ /* 0x000fe20008010884 */
[----:B------:R-:W-:-:S05]  /*99f0*/  F2FP.BF16.F32.PACK_AB R188, R9, R188 ;  /* 0x000000bc09bc723e */ /* 0x000fca00000010ff */
        /* <DEDUP_REMOVED lines=8> */
[--C-:B------:R-:W-:Y:S01]  /*9a80*/  FFMA.FTZ R176, R144, UR14, -R0.reuse ;  /* 0x0000000e90b07c23 */ /* 0x100fe20008010800 */
[----:B------:R-:W-:Y:S01]  /*9a90*/  FFMA.FTZ R178, R148, UR14, -R0 ;  /* 0x0000000e94b27c23 */ /* 0x000fe20008010800 */
[--C-:B------:R-:W-:Y:S01]  /*9aa0*/  FFMA.FTZ R177, R146, UR14, -R132.reuse ;  /* 0x0000000e92b17c23 */ /* 0x100fe20008010884 */
[----:B------:R-:W-:Y:S02]  /*9ab0*/  FFMA.FTZ R179, R150, UR14, -R132 ;  /* 0x0000000e96b37c23 */ /* 0x000fe40008010884 */
[----:B------:R-:W-:Y:S01]  /*9ac0*/  HGMMA.64x192x16.F32.BF16 R24, R172, gdesc[UR8].tnspB, R24, gsb0 ;  /* 0x42e00008ac187df0 */ /* 0x000fe20008001818 */
[----:B------:R-:W-:Y:S01]  /*9ad0*/  UIADD3 UR10, UR4, 0x280, URZ ;  /* 0x00000280040a7890 */ /* 0x000fe2000fffe03f */
[----:B------:R-:W-:Y:S01]  /*9ae0*/  MUFU.EX2 R176, R176 ;  /* 0x000000b000b07308 */ /* 0x000fe20000000800 */
[----:B------:R-:W-:Y:S01]  /*9af0*/  UMOV UR11, 0x40000040 ;  /* 0x40000040000b7882 */ /* 0x000fe20000000000 */
[----:B------:R-:W-:-:S06]  /*9b00*/  UMOV UR4, UR36 ;  /* 0x0000002400047c82 */ /* 0x000fcc0008000000 */
[----:B------:R-:W-:Y:S08]  /*9b10*/  MUFU.EX2 R177, R177 ;  /* 0x000000b100b17308 */ /* 0x000ff00000000800 */
[----:B------:R-:W-:Y:S08]  /*9b20*/  MUFU.EX2 R178, R178 ;  /* 0x000000b200b27308 */ /* 0x000ff00000000800 */
[----:B------:R-:W-:Y:S01]  /*9b30*/  MUFU.EX2 R179, R179 ;  /* 0x000000b300b37308 */ /* 0x000fe20000000800 */
[----:B------:R-:W-:-:S02]  /*9b40*/  WARPGROUP.DEPBAR.LE gsb0, 0x0 ;  /* 0x00008000000079c5 */ /* 0x000fc40000010000 */
[----:B------:R-:W-:Y:S01]  /*9b50*/  WARPGROUP.ARRIVE ;  /* 0x00000000000079c5 */ /* 0x000fe20000000000 */
[--C-:B------:R-:W-:Y:S01]  /*9b60*/  FFMA.FTZ R172, R152, UR14, -R0.reuse ;  /* 0x0000000e98ac7c23 */ /* 0x100fe20008010800 */
[----:B------:R-:W-:Y:S01]  /*9b70*/  FFMA.FTZ R174, R156, UR14, -R0 ;  /* 0x0000000e9cae7c23 */ /* 0x000fe20008010800 */
[----:B------:R-:W-:Y:S01]  /*9b80*/  FADD.FTZ R0, -R2, R11 ;  /* 0x0000000b02007221 */ /* 0x000fe20000010100 */
[----:B------:R-:W-:Y:S01]  /*9b90*/  FFMA.FTZ R173, R154, UR14, -R132 ;  /* 0x0000000e9aad7c23 */ /* 0x000fe20008010884 */
[----:B------:R-:W-:Y:S01]  /*9ba0*/  MUFU.EX2 R11, R165 ;  /* 0x000000a5000b7308 */ /* 0x000fe20000000800 */
[----:B------:R-:W-:Y:S01]  /*9bb0*/  HGMMA.64x192x16.F32.BF16 R24, R168, gdesc[UR8].tnspB, R24, gsb0 ;  /* 0x42e00008a8187df0 */ /* 0x000fe20008001818 */
[----:B------:R-:W-:Y:S01]  /*9bc0*/  FMUL.FTZ R0, R0, UR14 ;  /* 0x0000000e00007c20 */ /* 0x000fe20008410000 */
[----:B-1----:R-:W-:-:S05]  /*9bd0*/  F2FP.BF16.F32.PACK_AB R175, R159, R158 ;  /* 0x0000009e9faf723e */ /* 0x002fca00000010ff */
[----:B------:R-:W0:Y:S08]  /*9be0*/  MUFU.EX2 R0, R0 ;  /* 0x0000000000007308 */ /* 0x000e300000000800 */
[----:B------:R-:W-:Y:S08]  /*9bf0*/  MUFU.EX2 R172, R172 ;  /* 0x000000ac00ac7308 */ /* 0x000ff00000000800 */
[----:B------:R-:W-:Y:S01]  /*9c00*/  MUFU.EX2 R173, R173 ;  /* 0x000000ad00ad7308 */ /* 0x000fe20000000800 */
[----:B0-----:R-:W-:Y:S01]  /*9c10*/  FFMA.FTZ R7, R0, R6, R189 ;  /* 0x0000000600077223 */ /* 0x001fe200000100bd */
[----:B------:R-:W-:-:S06]  /*9c20*/  F2FP.BF16.F32.PACK_AB R189, R122, R189 ;  /* 0x000000bd7abd723e */ /* 0x000fcc00000010ff */
[----:B------:R-:W-:Y:S01]  /*9c30*/  MUFU.EX2 R174, R174 ;  /* 0x000000ae00ae7308 */ /* 0x000fe20000000800 */
[----:B------:R-:W-:Y:S02]  /*9c40*/  WARPGROUP.DEPBAR.LE gsb0, 0x0 ;  /* 0x00008000000079c5 */ /* 0x000fe40000010000 */
[----:B------:R0:W-:Y:S01]  /*9c50*/  @!P1 SYNCS.ARRIVE.TRANS64.RED.A1T0 RZ, [R123+URZ], RZ ;  /* 0x000000ff7bff99a7 */ /* 0x0001e2000810043f */
[----:B------:R-:W-:Y:S02]  /*9c60*/  F2FP.BF16.F32.PACK_AB R170, R11, R129 ;  /* 0x000000810baa723e */ /* 0x000fe400000010ff */
[----:B------:R-:W-:Y:S02]  /*9c70*/  F2FP.BF16.F32.PACK_AB R168, R124, R20 ;  /* 0x000000147ca8723e */ /* 0x000fe400000010ff */
[----:B------:R-:W-:Y:S01]  /*9c80*/  F2FP.BF16.F32.PACK_AB R169, R163, R162 ;  /* 0x000000a2a3a9723e */ /* 0x000fe200000010ff */
[----:B0-----:R-:W-:-:S05]  /*9c90*/  @!P1 VIADD R123, R127, 0x30860 ;  /* 0x000308607f7b9836 */ /* 0x001fca0000000000 */
[----:B------:R-:W-:Y:S01]  /*9ca0*/  @!P1 PRMT R6, RZ, 0x654, R123 ;  /* 0x00000654ff069816 */ /* 0x000fe2000000007b */
[----:B------:R-:W-:Y:S01]  /*9cb0*/  FADD.FTZ R123, R9, R142 ;  /* 0x0000008e097b7221 */ /* 0x000fe20000010000 */
[----:B------:R-:W-:Y:S02]  /*9cc0*/  FADD.FTZ R142, R122, R7 ;  /* 0x000000077a8e7221 */ /* 0x000fe40000010000 */
[----:B------:R0:W-:Y:S01]  /*9cd0*/  @!P1 SYNCS.ARRIVE.TRANS64.RED.A1T0 RZ, [R6+URZ], RZ ;  /* 0x000000ff06ff99a7 */ /* 0x0001e2000810043f */
[----:B------:R-:W-:Y:S01]  /*9ce0*/  FADD.FTZ R144, R190, R123 ;  /* 0x0000007bbe907221 */ /* 0x000fe20000010000 */
[----:B------:R-:W-:Y:S01]  /*9cf0*/  FADD.FTZ R7, R191, R142 ;  /* 0x0000008ebf077221 */ /* 0x000fe20000010000 */
[----:B------:R-:W-:Y:S01]  /*9d00*/  FFMA.FTZ R142, R155, UR14, -R132 ;  /* 0x0000000e9b8e7c23 */ /* 0x000fe20008010884 */
[C---:B------:R-:W-:Y:S01]  /*9d10*/  F2FP.BF16.F32.PACK_AB R190, R15.reuse, R190 ;  /* 0x000000be0fbe723e */ /* 0x040fe200000010ff */
[----:B------:R-:W-:Y:S01]  /*9d20*/  FADD.FTZ R123, R15, R144 ;  /* 0x000000900f7b7221 */ /* 0x000fe20000010000 */
[C---:B------:R-:W-:Y:S01]  /*9d30*/  FADD.FTZ R144, R126.reuse, R7 ;  /* 0x000000077e907221 */ /* 0x040fe20000010000 */
[----:B------:R-:W-:Y:S01]  /*9d40*/  F2FP.BF16.F32.PACK_AB R191, R126, R191 ;  /* 0x000000bf7ebf723e */ /* 0x000fe200000010ff */
[----:B0-----:R-:W-:Y:S01]  /*9d50*/  FFMA.FTZ R6, R151, UR14, -R132 ;  /* 0x0000000e97067c23 */ /* 0x001fe20008010884 */
[----:B------:R-:W-:Y:S01]  /*9d60*/  FADD.FTZ R123, R184, R123 ;  /* 0x0000007bb87b7221 */ /* 0x000fe20000010000 */
[----:B------:R-:W-:Y:S01]  /*9d70*/  FADD.FTZ R7, R185, R144 ;  /* 0x00000090b9077221 */ /* 0x000fe20000010000 */
[C---:B------:R-:W-:Y:S01]  /*9d80*/  F2FP.BF16.F32.PACK_AB R184, R12.reuse, R184 ;  /* 0x000000b80cb8723e */ /* 0x040fe200000010ff */
[----:B------:R-:W-:Y:S01]  /*9d90*/  MUFU.EX2 R142, R142 ;  /* 0x0000008e008e7308 */ /* 0x000fe20000000800 */
[----:B------:R-:W-:Y:S01]  /*9da0*/  FADD.FTZ R123, R12, R123 ;  /* 0x0000007b0c7b7221 */ /* 0x000fe20000010000 */
[C---:B------:R-:W-:Y:S01]  /*9db0*/  FADD.FTZ R144, R130.reuse, R7 ;  /* 0x0000000782907221 */ /* 0x040fe20000010000 */
[----:B------:R-:W-:Y:S01]  /*9dc0*/  FFMA.FTZ R132, R167, UR14, -R132 ;  /* 0x0000000ea7847c23 */ /* 0x000fe20008010884 */
[----:B------:R-:W-:Y:S01]  /*9dd0*/  F2FP.BF16.F32.PACK_AB R185, R130, R185 ;  /* 0x000000b982b9723e */ /* 0x000fe200000010ff */
        /* <DEDUP_REMOVED lines=10> */
[----:B------:R-:W1:Y:S01]  /*9e80*/  MUFU.EX2 R132, R132 ;  /* 0x0000008400847308 */ /* 0x000e620000000800 */
        /* <DEDUP_REMOVED lines=10> */
[----:B------:R-:W-:Y:S01]  /*9f30*/  FADD.FTZ R7, R177, R12 ;  /* 0x0000000cb1077221 */ /* 0x000fe20000010000 */
[C---:B------:R-:W-:Y:S02]  /*9f40*/  F2FP.BF16.F32.PACK_AB R176, R21.reuse, R176 ;  /* 0x000000b015b0723e */ /* 0x040fe400000010ff */
[----:B------:R-:W-:Y:S01]  /*9f50*/  FADD.FTZ R9, R21, R122 ;  /* 0x0000007a15097221 */ /* 0x000fe20000010000 */
[C---:B------:R-:W-:Y:S01]  /*9f60*/  FADD.FTZ R12, R140.reuse, R7 ;  /* 0x000000078c0c7221 */ /* 0x040fe20000010000 */
[----:B------:R-:W-:-:S02]  /*9f70*/  F2FP.BF16.F32.PACK_AB R177, R140, R177 ;  /* 0x000000b18cb1723e */ /* 0x000fc400000010ff */
[----:B------:R-:W-:Y:S01]  /*9f80*/  FADD.FTZ R9, R178, R9 ;  /* 0x00000009b2097221 */ /* 0x000fe20000010000 */
[----:B------:R-:W-:Y:S01]  /*9f90*/  FADD.FTZ R7, R179, R12 ;  /* 0x0000000cb3077221 */ /* 0x000fe20000010000 */
[----:B0-----:R-:W-:Y:S02]  /*9fa0*/  F2FP.BF16.F32.PACK_AB R179, R6, R179 ;  /* 0x000000b306b3723e */ /* 0x001fe400000010ff */
[----:B------:R-:W-:Y:S01]  /*9fb0*/  FADD.FTZ R9, R120, R9 ;  /* 0x0000000978097221 */ /* 0x000fe20000010000 */
[----:B------:R-:W-:Y:S01]  /*9fc0*/  FADD.FTZ R12, R6, R7 ;  /* 0x00000007060c7221 */ /* 0x000fe20000010000 */
        /* <DEDUP_REMOVED lines=11> */
[----:B------:R-:W-:Y:S01]  /*a080*/  FADD.FTZ R9, R159, R6 ;  /* 0x000000069f097221 */ /* 0x000fe20000010000 */
[----:B-1----:R-:W-:-:S02]  /*a090*/  F2FP.BF16.F32.PACK_AB R171, R132, R166 ;  /* 0x000000a684ab723e */ /* 0x002fc400000010ff */
[----:B------:R-:W-:Y:S01]  /*a0a0*/  FADD.FTZ R7, R20, R7 ;  /* 0x0000000714077221 */ /* 0x000fe20000010000 */
[----:B------:R-:W-:-:S03]  /*a0b0*/  FADD.FTZ R9, R162, R9 ;  /* 0x00000009a2097221 */ /* 0x000fc60000010000 */
[----:B------:R-:W-:Y:S01]  /*a0c0*/  FADD.FTZ R6, R124, R7 ;  /* 0x000000077c067221 */ /* 0x000fe20000010000 */
[----:B------:R-:W-:-:S03]  /*a0d0*/  FADD.FTZ R9, R163, R9 ;  /* 0x00000009a3097221 */ /* 0x000fc60000010000 */
[----:B------:R-:W-:Y:S01]  /*a0e0*/  FADD.FTZ R6, R129, R6 ;  /* 0x0000000681067221 */ /* 0x000fe20000010000 */
[----:B------:R-:W-:-:S03]  /*a0f0*/  FADD.FTZ R9, R166, R9 ;  /* 0x00000009a6097221 */ /* 0x000fc60000010000 */
[----:B------:R-:W-:Y:S01]  /*a100*/  FADD.FTZ R7, R11, R6 ;  /* 0x000000060b077221 */ /* 0x000fe20000010000 */
[----:B------:R-:W-:Y:S01]  /*a110*/  FADD.FTZ R6, R132, R9 ;  /* 0x0000000984067221 */ /* 0x000fe20000010000 */
[----:B------:R-:W-:Y:S02]  /*a120*/  IMAD.MOV.U32 R11, RZ, RZ, R2 ;  /* 0x000000ffff0b7224 */ /* 0x000fe400078e0002 */
[----:B------:R-:W-:Y:S01]  /*a130*/  IMAD.MOV.U32 R9, RZ, RZ, R3 ;  /* 0x000000ffff097224 */ /* 0x000fe200078e0003 */
[----:B------:R-:W-:Y:S06]  /*a140*/  @P2 BRA `(.L_x_1203) ;  /* 0xffffffe0009c2947 */ /* 0x000fec000383ffff */
.L_x_1194:
        /* <DEDUP_REMOVED lines=8> */
.L_x_1221:
        /* <DEDUP_REMOVED lines=8> */
.L_x_1205:
[----:B------:R-:W-:Y:S01]  /*a250*/  ULEA UR5, UR36, UR37, 0x3 ;  /* 0x0000002524057291 */ /* 0x000fe2000f8e183f */
[----:B------:R-:W-:-:S05]  /*a260*/  IMAD.U32 R2, RZ, RZ, UR38 ;  /* 0x00000026ff027e24 */ /* 0x000fca000f8e00ff */
[----:B------:R-:W-:-:S04]  /*a270*/  SHF.L.U32 R2, R2, 0x1f, RZ ;  /* 0x0000001f02027819 */ /* 0x000fc800000006ff */
[----:B------:R0:W1:Y:S01]  /*a280*/  SYNCS.PHASECHK.TRANS64.TRYWAIT P2, [UR5+0x30830], R2 ;  /* 0x03083002ff0075a7 */ /* 0x0000620008040145 */
[----:B------:R-:W-:Y:S05]  /*a290*/  @!P0 BRA `(.L_x_1206) ;  /* 0x0000000000048947 */ /* 0x000fea0003800000 */
[----:B------:R-:W-:Y:S01]  /*a2a0*/  BPT.TRAP 0x1 ;  /* 0x000000040000795c */ /* 0x000fe20000300000 */
.L_x_1206:
[-C--:B------:R-:W-:Y:S01]  /*a2b0*/  FMUL.FTZ R24, R24, R10.reuse ;  /* 0x0000000a18187220 */ /* 0x080fe20000410000 */
[----:B------:R-:W-:Y:S01]  /*a2c0*/  FMUL.FTZ R25, R25, R10 ;  /* 0x0000000a19197220 */ /* 0x000fe20000410000 */
[----:B-1----:R-:W-:Y:S06]  /*a2d0*/  @P2 BRA `(.L_x_1207) ;  /* 0x0000000000082947 */ /* 0x002fec0003800000 */
[----:B------:R-:W1:Y:S02]  /*a2e0*/  SYNCS.PHASECHK.TRANS64.TRYWAIT P2, [UR5+0x30830], R2 ;  /* 0x03083002ff0075a7 */ /* 0x000e640008040145 */
[----:B-1----:R-:W-:Y:S05]  /*a2f0*/  @!P2 BRA `(.L_x_1208) ;  /* 0x000000f80090a947 */ /* 0x002fea0003800000 */
.L_x_1207:
        /* <DEDUP_REMOVED lines=161> */
.L_x_1209:
[----:B------:R-:W-:Y:S01]  /*ad10*/  ULEA UR5, UR4, UR37, 0x3 ;  /* 0x0000002504057291 */ /* 0x000fe2000f8e183f */
[----:B------:R-:W-:-:S05]  /*ad20*/  IMAD.U32 R0, RZ, RZ, UR6 ;  /* 0x00000006ff007e24 */ /* 0x000fca000f8e00ff */
[----:B------:R-:W-:-:S04]  /*ad30*/  SHF.L.U32 R0, R0, 0x1f, RZ ;  /* 0x0000001f00007819 */ /* 0x000fc800000006ff */
[----:B------:R2:W3:Y:S01]  /*ad40*/  SYNCS.PHASECHK.TRANS64.TRYWAIT P2, [UR5+0x30850], R0 ;  /* 0x03085000ff0075a7 */ /* 0x0004e20008040145 */
[----:B------:R-:W-:Y:S05]  /*ad50*/  @!P0 BRA `(.L_x_1210) ;  /* 0x0000000000048947 */ /* 0x000fea0003800000 */
[----:B------:R-:W-:Y:S01]  /*ad60*/  BPT.TRAP 0x1 ;  /* 0x000000040000795c */ /* 0x000fe20000300000 */
.L_x_1210:
[----:B---3--:R-:W-:Y:S05]  /*ad70*/  @P2 BRA `(.L_x_1211) ;  /* 0x0000000000082947 */ /* 0x008fea0003800000 */
[----:B------:R-:W3:Y:S02]  /*ad80*/  SYNCS.PHASECHK.TRANS64.TRYWAIT P2, [UR5+0x30850], R0 ;  /* 0x03085000ff0075a7 */ /* 0x000ee40008040145 */
[----:B---3--:R-:W-:Y:S05]  /*ad90*/  @!P2 BRA `(.L_x_1212) ;  /* 0x000000f00000a947 */ /* 0x008fea0003800000 */
.L_x_1211:
        /* <DEDUP_REMOVED lines=9> */
[----:B0-2---:R-:W-:Y:S02]  /*ae30*/  IMAD.U32 R0, RZ, RZ, UR7 ;  /* 0x00000007ff007e24 */ /* 0x005fe4000f8e00ff */
[----:B------:R-:W-:Y:S01]  /*ae40*/  IMAD R15, R8, -0x60, RZ ;  /* 0xffffffa0080f7824 */ /* 0x000fe200078e02ff */
[----:B------:R-:W-:-:S02]  /*ae50*/  ULOP3.LUT UR6, UR6, 0x3000000, URZ, 0xfc, !UPT ;  /* 0x0300000006067892 */ /* 0x000fc4000f8efc3f */
[----:B------:R-:W-:Y:S02]  /*ae60*/  @!P1 LEA R0, R0, UR37, 0x3 ;  /* 0x0000002500009c11 */ /* 0x000fe4000f8e18ff */
[----:B------:R-:W-:-:S03]  /*ae70*/  UIMAD UR4, UR4, 0x900, UR6 ;  /* 0x00000900040478a4 */ /* 0x000fc6000f8e0206 */
[----:B------:R-:W-:-:S04]  /*ae80*/  @!P1 VIADD R0, R0, 0x30840 ;  /* 0x0003084000009836 */ /* 0x000fc80000000000 */
[----:B------:R-:W-:Y:S01]  /*ae90*/  UMOV UR10, UR4 ;  /* 0x00000004000a7c82 */ /* 0x000fe20008000000 */
[----:B------:R-:W-:Y:S01]  /*aea0*/  @!P1 PRMT R0, RZ, 0x654, R0 ;  /* 0x00000654ff009816 */ /* 0x000fe20000000000 */
        /* <DEDUP_REMOVED lines=23> */
[----:B------:R-:W-:Y:S02]  /*b020*/  @UP0 ULDC UR4, c[0x0][0x44c] ;  /* 0x0001130000040ab9 */ /* 0x000fe40000000800 */
[----:B-1----:R-:W-:Y:S01]  /*b030*/  @P2 IMAD.HI.U32 R2, R20, UR4, RZ ;  /* 0x0000000414022c27 */ /* 0x002fe2000f8e00ff */
[----:B------:R-:W-:Y:S01]  /*b040*/  @UP0 ULDC UR4, c[0x0][0x450] ;  /* 0x0001140000040ab9 */ /* 0x000fe20000000800 */
[----:B------:R-:W-:-:S03]  /*b050*/  PLOP3.LUT P2, PT, PT, PT, UP1, 0x40, 0x0 ;  /* 0x000000000000781c */ /* 0x000fc60003f4e818 */
[----:B------:R-:W-:Y:S01]  /*b060*/  @P3 SHF.R.U32.HI R20, RZ, UR4, R2 ;  /* 0x00000004ff143c19 */ /* 0x000fe20008011602 */
[----:B------:R-:W-:-:S04]  /*b070*/  ULOP3.LUT UR4, URZ, UR59, URZ, 0x33, !UPT ;  /* 0x0000003b3f047292 */ /* 0x000fc8000f8e333f */
[----:B------:R-:W0:Y:S01]  /*b080*/  SHFL.IDX PT, R21, R20, RZ, 0x1c1f ;  /* 0x001c1fff14157589 */ /* 0x000e2200000e0000 */
[----:B------:R-:W-:Y:S02]  /*b090*/  WARPGROUP.DEPBAR.LE gsb0, 0x0 ;  /* 0x00008000000079c5 */ /* 0x000fe40000010000 */
[----:B------:R-:W-:-:S06]  /*b0a0*/  WARPGROUP.ARRIVE ;  /* 0x00000000000079c5 */ /* 0x000fcc0000000000 */
[----:B------:R-:W-:Y:S03]  /*b0b0*/  HGMMA.64x192x16.F32.BF16 R24, R168, gdesc[UR8].tnspB, R24, gsb0 ;  /* 0x42e00008a8187df0 */ /* 0x000fe60008001818 */
        /* <DEDUP_REMOVED lines=22> */
.L_x_1215:
[----:B------:R-:W-:-:S05]  /*b220*/  IMAD.U32 R168, RZ, RZ, UR58 ;  /* 0x0000003affa87e24 */ /* 0x000fca000f8e00ff */
[----:B------:R-:W-:-:S13]  /*b230*/  ISETP.NE.AND P2, PT, R168, 0x1, PT ;  /* 0x00000001a800780c */ /* 0x000fda0003f45270 */
[----:B------:R-:W0:Y:S02]  /*b240*/  @P2 LDC.64 R2, c[0x0][0x9e8] ;  /* 0x00027a00ff022b82 */ /* 0x000e240000000a00 */
[----:B0-----:R-:W-:-:S05]  /*b250*/  @P2 IMAD.HI.U32 R2, R21, R2, RZ ;  /* 0x0000000215022227 */ /* 0x001fca00078e00ff */
[----:B------:R-:W-:-:S07]  /*b260*/  @P2 SHF.R.U32.HI R21, RZ, R3, R2 ;  /* 0x00000003ff152219 */ /* 0x000fce0000011602 */
.L_x_1216:
[----:B------:R-:W-:Y:S05]  /*b270*/  BSYNC B0 ;  /* 0x0000000000007941 */ /* 0x000fea0003800000 */
.L_x_1214:
[----:B------:R-:W-:-:S05]  /*b280*/  IMAD R21, R21, R168, R0 ;  /* 0x000000a815157224 */ /* 0x000fca00078e0200 */
[----:B------:R-:W-:Y:S02]  /*b290*/  VIADDMNMX R12, R21, R168, R12, PT ;  /* 0x000000a8150c7246 */ /* 0x000fe4000380010c */
[----:B------:R-:W-:-:S07]  /*b2a0*/  VIMNMX R10, R10, R21, !PT ;  /* 0x000000150a0a7248 */ /* 0x000fce0007fe0100 */
.L_x_1213:
[C---:B------:R-:W-:Y:S02]  /*b2b0*/  ISETP.GE.AND P2, PT, R15.reuse, 0x2, PT ;  /* 0x000000020f00780c */ /* 0x040fe40003f46270 */
[C---:B------:R-:W-:Y:S02]  /*b2c0*/  ISETP.GE.AND P6, PT, R15.reuse, 0xa, PT ;  /* 0x0000000a0f00780c */ /* 0x040fe40003fc6270 */
[----:B------:R-:W-:Y:S02]  /*b2d0*/  ISETP.GT.AND P4, PT, R10, 0x1, !P2 ;  /* 0x000000010a00780c */ /* 0x000fe40005784270 */
[----:B------:R-:W-:Y:S02]  /*b2e0*/  ISETP.GE.AND P3, PT, R15, 0x9, PT ;  /* 0x000000090f00780c */ /* 0x000fe40003f66270 */
[----:B------:R-:W-:Y:S02]  /*b2f0*/  ISETP.LT.OR P4, PT, R12, 0x2, P4 ;  /* 0x000000020c00780c */ /* 0x000fe40002781670 */
[----:B------:R-:W-:-:S02]  /*b300*/  LOP3.LUT R18, R18, 0xfffffffb, RZ, 0xc0, !PT ;  /* 0xfffffffb12127812 */ /* 0x000fc400078ec0ff */
[----:B------:R-:W-:Y:S02]  /*b310*/  FSEL R121, R121, -INF , !P4 ;  /* 0xff80000079797808 */ /* 0x000fe40006000000 */
[----:B------:R-:W-:Y:S02]  /*b320*/  ISETP.GT.AND P5, PT, R10, 0x8, !P3 ;  /* 0x000000080a00780c */ /* 0x000fe40005fa4270 */
        /* <DEDUP_REMOVED lines=123> */
[----:B------:R-:W-:Y:S02]  /*bae0*/  ISETP.GE.AND P6, PT, R15, 0x5a, PT ;  /* 0x0000005a0f00780c */ /* 0x000fe40003fc6270 */
[----:B------:R-:W0:Y:S11]  /*baf0*/  SHFL.IDX PT, R15, R20, 0x1, 0x1c1f ;  /* 0x003c1f00140f7f89 */ /* 0x000e3600000e0000 */
[----:B------:R-:W-:-:S02]  /*bb00*/  @P6 LOP3.LUT R18, R18, 0x1, RZ, 0xfc, !PT ;  /* 0x0000000112126812 */ /* 0x000fc400078efcff */
[----:B------:R-:W-:-:S04]  /*bb10*/  ISETP.GT.AND P6, PT, R10, 0x59, !P6 ;  /* 0x000000590a00780c */ /* 0x000fc800077c4270 */
        /* <DEDUP_REMOVED lines=18> */
.L_x_1219:
[----:B------:R-:W-:-:S05]  /*bc40*/  IMAD.U32 R21, RZ, RZ, UR58 ;  /* 0x0000003aff157e24 */ /* 0x000fca000f8e00ff */
[----:B------:R-:W-:-:S13]  /*bc50*/  ISETP.NE.AND P6, PT, R21, 0x1, PT ;  /* 0x000000011500780c */ /* 0x000fda0003fc5270 */
[----:B------:R-:W0:Y:S02]  /*bc60*/  @P6 LDC.64 R2, c[0x0][0x9e8] ;  /* 0x00027a00ff026b82 */ /* 0x000e240000000a00 */
[----:B0-----:R-:W-:-:S05]  /*bc70*/  @P6 IMAD.HI.U32 R2, R15, R2, RZ ;  /* 0x000000020f026227 */ /* 0x001fca00078e00ff */
[----:B------:R-:W-:-:S07]  /*bc80*/  @P6 SHF.R.U32.HI R15, RZ, R3, R2 ;  /* 0x00000003ff0f6219 */ /* 0x000fce0000011602 */
.L_x_1220:
[----:B------:R-:W-:Y:S05]  /*bc90*/  BSYNC B0 ;  /* 0x0000000000007941 */ /* 0x000fea0003800000 */
.L_x_1218:
[----:B------:R-:W-:-:S05]  /*bca0*/  IMAD R0, R15, R21, R0 ;  /* 0x000000150f007224 */ /* 0x000fca00078e0200 */
[----:B------:R-:W-:Y:S02]  /*bcb0*/  VIADDMNMX R14, R0, R21, R14, PT ;  /* 0x00000015000e7246 */ /* 0x000fe4000380010e */
[----:B------:R-:W-:-:S07]  /*bcc0*/  VIMNMX R13, R13, R0, !PT ;  /* 0x000000000d0d7248 */ /* 0x000fce0007fe0100 */
.L_x_1217:
        /* <DEDUP_REMOVED lines=120> */
[----:B------:R-:W-:Y:S02]  /*c450*/  FSEL R162, R162, -INF , !P3 ;  /* 0xff800000a2a27808 */ /* 0x000fe40005800000 */
[----:B------:R-:W-:Y:S02]  /*c460*/  FSEL R122, R122, -INF , !P2 ;  /* 0xff8000007a7a7808 */ /* 0x000fe40005000000 */
[----:B------:R-:W-:Y:S02]  /*c470*/  FSETP.NEU.FTZ.AND P2, PT, R3, -INF , PT ;  /* 0xff8000000300780b */ /* 0x000fe40003f5d000 */
[----:B------:R-:W-:-:S02]  /*c480*/  FMNMX.FTZ R2, R122, R9, !PT ;  /* 0x000000097a027209 */ /* 0x000fc40007810000 */
[----:B------:R-:W-:Y:S02]  /*c490*/  FSEL R0, R0, RZ, P2 ;  /* 0x000000ff00007208 */ /* 0x000fe40001000000 */
        /* <DEDUP_REMOVED lines=10> */
[--C-:B------:R-:W-:Y:S01]  /*c540*/  FFMA.FTZ R190, R124, UR14, -R0.reuse ;  /* 0x0000000e7cbe7c23 */ /* 0x100fe20008010800 */
        /* <DEDUP_REMOVED lines=22> */
[----:B------:R-:W-:Y:S01]  /*c6b0*/  FFMA.FTZ R170, R164, UR14, -R0 ;  /* 0x0000000ea4aa7c23 */ /* 0x000fe20008010800 */
[----:B------:R-:W-:Y:S01]  /*c6c0*/  MUFU.EX2 R188, R188 ;  /* 0x000000bc00bc7308 */ /* 0x000fe20000000800 */
[----:B------:R-:W-:-:S04]  /*c6d0*/  FMNMX.FTZ R2, R142, R21, !PT ;  /* 0x000000158e027209 */ /* 0x000fc80007810000 */
[----:B------:R-:W-:-:S03]  /*c6e0*/  FMNMX.FTZ R21, R143, R2, !PT ;  /* 0x000000028f157209 */ /* 0x000fc60007810000 */
[----:B------:R-:W-:Y:S01]  /*c6f0*/  MUFU.EX2 R12, R12 ;  /* 0x0000000c000c7308 */ /* 0x000fe20000000800 */
[----:B------:R-:W-:Y:S01]  /*c700*/  FMNMX.FTZ R2, R146, R21, !PT ;  /* 0x0000001592027209 */ /* 0x000fe20007810000 */
[----:B------:R-:W-:Y:S01]  /*c710*/  FFMA.FTZ R21, R133, UR14, -R0 ;  /* 0x0000000e85157c23 */ /* 0x000fe20008010800 */
[----:B------:R-:W-:Y:S02]  /*c720*/  IMAD.U32 R133, RZ, RZ, UR5 ;  /* 0x00000005ff857e24 */ /* 0x000fe4000f8e00ff */
[----:B------:R-:W-:Y:S02]  /*c730*/  FMNMX.FTZ R121, R147, R2, !PT ;  /* 0x0000000293797209 */ /* 0x000fe40007810000 */
[----:B------:R-:W-:Y:S01]  /*c740*/  @!P1 VIADD R133, R133, 0x30860 ;  /* 0x0003086085859836 */ /* 0x000fe20000000000 */
[----:B------:R-:W-:Y:S01]  /*c750*/  MUFU.EX2 R190, R190 ;  /* 0x000000be00be7308 */ /* 0x000fe20000000800 */
[----:B------:R-:W-:-:S03]  /*c760*/  FMNMX.FTZ R2, R150, R121, !PT ;  /* 0x0000007996027209 */ /* 0x000fc60007810000 */
[----:B------:R-:W-:Y:S02]  /*c770*/  @!P1 PRMT R133, RZ, 0x654, R133 ;  /* 0x00000654ff859816 */ /* 0x000fe40000000085 */
[----:B------:R-:W-:Y:S02]  /*c780*/  FMNMX.FTZ R121, R151, R2, !PT ;  /* 0x0000000297797209 */ /* 0x000fe40007810000 */
[----:B------:R-:W-:Y:S01]  /*c790*/  MUFU.EX2 R15, R15 ;  /* 0x0000000f000f7308 */ /* 0x000fe20000000800 */
[----:B------:R0:W-:Y:S01]  /*c7a0*/  @!P1 SYNCS.ARRIVE.TRANS64.RED.A1T0 RZ, [R133+URZ], RZ ;  /* 0x000000ff85ff99a7 */ /* 0x0001e2000810043f */
[----:B------:R-:W-:-:S04]  /*c7b0*/  FMNMX.FTZ R2, R154, R121, !PT ;  /* 0x000000799a027209 */ /* 0x000fc80007810000 */
[----:B------:R-:W-:Y:S02]  /*c7c0*/  FMNMX.FTZ R121, R155, R2, !PT ;  /* 0x000000029b797209 */ /* 0x000fe40007810000 */
[----:B------:R-:W-:Y:S02]  /*c7d0*/  MUFU.EX2 R184, R184 ;  /* 0x000000b800b87308 */ /* 0x000fe40000000800 */
[----:B------:R-:W-:-:S04]  /*c7e0*/  FMNMX.FTZ R2, R158, R121, !PT ;  /* 0x000000799e027209 */ /* 0x000fc80007810000 */
[----:B------:R-:W-:Y:S02]  /*c7f0*/  FMNMX.FTZ R121, R159, R2, !PT ;  /* 0x000000029f797209 */ /* 0x000fe40007810000 */
[----:B------:R-:W-:Y:S02]  /*c800*/  MUFU.EX2 R20, R20 ;  /* 0x0000001400147308 */ /* 0x000fe40000000800 */
[----:B------:R-:W-:-:S04]  /*c810*/  FMNMX.FTZ R2, R162, R121, !PT ;  /* 0x00000079a2027209 */ /* 0x000fc80007810000 */
[----:B------:R-:W-:Y:S02]  /*c820*/  FMNMX.FTZ R121, R163, R2, !PT ;  /* 0x00000002a3797209 */ /* 0x000fe40007810000 */
[----:B------:R-:W-:Y:S02]  /*c830*/  MUFU.EX2 R186, R186 ;  /* 0x000000ba00ba7308 */ /* 0x000fe40000000800 */
[----:B------:R-:W-:Y:S01]  /*c840*/  FMNMX.FTZ R2, R166, R121, !PT ;  /* 0x00000079a6027209 */ /* 0x000fe20007810000 */
[----:B------:R-:W-:-:S03]  /*c850*/  FFMA.FTZ R121, R149, UR14, -R0 ;  /* 0x0000000e95797c23 */ /* 0x000fc60008010800 */
[----:B------:R-:W-:Y:S02]  /*c860*/  FMNMX.FTZ R2, R167, R2, !PT ;  /* 0x00000002a7027209 */ /* 0x000fe40007810000 */
[----:B------:R-:W-:Y:S03]  /*c870*/  MUFU.EX2 R21, R21 ;  /* 0x0000001500157308 */ /* 0x000fe60000000800 */
[----:B------:R-:W1:Y:S05]  /*c880*/  SHFL.BFLY PT, R125, R2, 0x2, 0x1f ;  /* 0x0c401f00027d7f89 */ /* 0x000e6a00000e0000 */
[----:B------:R-:W-:Y:S08]  /*c890*/  MUFU.EX2 R180, R180 ;  /* 0x000000b400b47308 */ /* 0x000ff00000000800 */
[----:B------:R-:W-:Y:S08]  /*c8a0*/  MUFU.EX2 R13, R137 ;  /* 0x00000089000d7308 */ /* 0x000ff00000000800 */
[----:B------:R-:W-:Y:S01]  /*c8b0*/  MUFU.EX2 R182, R182 ;  /* 0x000000b600b67308 */ /* 0x000fe20000000800 */
[----:B-1----:R-:W-:Y:S01]  /*c8c0*/  FMNMX.FTZ R10, R2, R125, !PT ;  /* 0x0000007d020a7209 */ /* 0x002fe20007810000 */
[--C-:B------:R-:W-:Y:S01]  /*c8d0*/  FFMA.FTZ R125, R157, UR14, -R0.reuse ;  /* 0x0000000e9d7d7c23 */ /* 0x100fe20008010800 */
[----:B------:R-:W-:-:S03]  /*c8e0*/  FFMA.FTZ R0, R165, UR14, -R0 ;  /* 0x0000000ea5007c23 */ /* 0x000fc60008010800 */
[----:B------:R-:W1:Y:S02]  /*c8f0*/  SHFL.BFLY PT, R129, R10, 0x1, 0x1f ;  /* 0x0c201f000a817f89 */ /* 0x000e6400000e0000 */
[----:B------:R2:W-:Y:S08]  /*c900*/  MUFU.EX2 R11, R0 ;  /* 0x00000000000b7308 */ /* 0x0005f00000000800 */
[----:B------:R-:W-:Y:S08]  /*c910*/  MUFU.EX2 R14, R14 ;  /* 0x0000000e000e7308 */ /* 0x000ff00000000800 */
[----:B------:R-:W-:Y:S01]  /*c920*/  MUFU.EX2 R176, R176 ;  /* 0x000000b000b07308 */ /* 0x000fe20000000800 */
[----:B-1----:R-:W-:Y:S01]  /*c930*/  FMNMX.FTZ R2, R10, R129, !PT ;  /* 0x000000810a027209 */ /* 0x002fe20007810000 */
[----:B------:R-:W-:-:S06]  /*c940*/  FMUL.FTZ R10, R132, UR14 ;  /* 0x0000000e840a7c20 */ /* 0x000fcc0008410000 */
[----:B------:R-:W-:Y:S01]  /*c950*/  MUFU.EX2 R120, R120 ;  /* 0x0000007800787308 */ /* 0x000fe20000000800 */
[C---:B------:R-:W-:Y:S01]  /*c960*/  FSETP.NEU.FTZ.AND P2, PT, R2.reuse, -INF , PT ;  /* 0xff8000000200780b */ /* 0x040fe20003f5d000 */
[----:B------:R-:W-:-:S03]  /*c970*/  FMUL.FTZ R129, R2, UR14 ;  /* 0x0000000e02817c20 */ /* 0x000fc60008410000 */
[----:B--2---:R-:W-:-:S03]  /*c980*/  FSEL R0, R2, RZ, P2 ;  /* 0x000000ff02007208 */ /* 0x004fc60001000000 */
[----:B------:R-:W1:Y:S01]  /*c990*/  MUFU.EX2 R10, R10 ;  /* 0x0000000a000a7308 */ /* 0x000e620000000800 */
[----:B------:R-:W-:Y:S01]  /*c9a0*/  FSEL R132, R129, RZ, P2 ;  /* 0x000000ff81847208 */ /* 0x000fe20001000000 */
[----:B------:R-:W-:Y:S01]  /*c9b0*/  FADD.FTZ R0, -R0, R9 ;  /* 0x0000000900007221 */ /* 0x000fe20000010100 */
[C---:B------:R-:W-:Y:S01]  /*c9c0*/  ISETP.GT.AND P2, PT, R8.reuse, UR61, PT ;  /* 0x0000003d08007c0c */ /* 0x040fe2000bf44270 */
[----:B------:R-:W-:Y:S02]  /*c9d0*/  VIADD R8, R8, 0xffffffff ;  /* 0xffffffff08087836 */ /* 0x000fe40000000000 */
[--C-:B------:R-:W-:Y:S01]  /*c9e0*/  FFMA.FTZ R189, R122, UR14, -R132.reuse ;  /* 0x0000000e7abd7c23 */ /* 0x100fe20008010884 */
[----:B------:R-:W-:Y:S01]  /*c9f0*/  FMUL.FTZ R0, R0, UR14 ;  /* 0x0000000e00007c20 */ /* 0x000fe20008410000 */
        /* <DEDUP_REMOVED lines=8> */
[----:B------:R-:W-:Y:S01]  /*ca80*/  FFMA.FTZ R181, R138, UR14, -R132 ;  /* 0x0000000e8ab57c23 */ /* 0x000fe20008010884 */
[----:B-1----:R-:W-:Y:S01]  /*ca90*/  FFMA.FTZ R7, R10, R7, R188 ;  /* 0x000000070a077223 */ /* 0x002fe200000100bc */
[--C-:B------:R-:W-:Y:S01]  /*caa0*/  FFMA.FTZ R129, R139, UR14, -R132.reuse ;  /* 0x0000000e8b817c23 */ /* 0x100fe20008010884 */
[--C-:B------:R-:W-:Y:S01]  /*cab0*/  FFMA.FTZ R183, R142, UR14, -R132.reuse ;  /* 0x0000000e8eb77c23 */ /* 0x100fe20008010884 */
[----:B------:R-:W1:Y:S01]  /*cac0*/  MUFU.EX2 R0, R0 ;  /* 0x0000000000007308 */ /* 0x000e620000000800 */
[----:B------:R-:W-:Y:S01]  /*cad0*/  FADD.FTZ R7, R12, R7 ;  /* 0x000000070c077221 */ /* 0x000fe20000010000 */
[--C-:B------:R-:W-:Y:S01]  /*cae0*/  FFMA.FTZ R143, R143, UR14, -R132.reuse ;  /* 0x0000000e8f8f7c23 */ /* 0x100fe20008010884 */
[--C-:B------:R-:W-:Y:S01]  /*caf0*/  FFMA.FTZ R177, R146, UR14, -R132.reuse ;  /* 0x0000000e92b17c23 */ /* 0x100fe20008010884 */
[--C-:B------:R-:W-:Y:S01]  /*cb00*/  FFMA.FTZ R130, R147, UR14, -R132.reuse ;  /* 0x0000000e93827c23 */ /* 0x100fe20008010884 */
[----:B------:R-:W-:Y:S01]  /*cb10*/  FADD.FTZ R134, R190, R7 ;  /* 0x00000007be867221 */ /* 0x000fe20000010000 */
[--C-:B------:R-:W-:Y:S01]  /*cb20*/  FFMA.FTZ R179, R150, UR14, -R132.reuse ;  /* 0x0000000e96b37c23 */ /* 0x100fe20008010884 */
[----:B------:R-:W-:Y:S01]  /*cb30*/  FFMA.FTZ R173, R154, UR14, -R132 ;  /* 0x0000000e9aad7c23 */ /* 0x000fe20008010884 */
[----:B------:R-:W2:Y:S01]  /*cb40*/  MUFU.EX2 R122, R122 ;  /* 0x0000007a007a7308 */ /* 0x000ea20000000800 */
[----:B------:R-:W-:Y:S01]  /*cb50*/  FADD.FTZ R7, R15, R134 ;  /* 0x000000860f077221 */ /* 0x000fe20000010000 */
[--C-:B------:R-:W-:Y:S01]  /*cb60*/  FFMA.FTZ R175, R158, UR14, -R132.reuse ;  /* 0x0000000e9eaf7c23 */ /* 0x100fe20008010884 */
[----:B------:R-:W-:Y:S01]  /*cb70*/  F2FP.BF16.F32.PACK_AB R188, R12, R188 ;  /* 0x000000bc0cbc723e */ /* 0x000fe200000010ff */
[--C-:B------:R-:W-:Y:S01]  /*cb80*/  FFMA.FTZ R159, R159, UR14, -R132.reuse ;  /* 0x0000000e9f9f7c23 */ /* 0x100fe20008010884 */
[----:B------:R-:W-:Y:S01]  /*cb90*/  FADD.FTZ R131, R184, R7 ;  /* 0x00000007b8837221 */ /* 0x000fe20000010000 */
[----:B------:R-:W-:Y:S01]  /*cba0*/  F2FP.BF16.F32.PACK_AB R184, R20, R184 ;  /* 0x000000b814b8723e */ /* 0x000fe200000010ff */
[--C-:B------:R-:W-:Y:S01]  /*cbb0*/  FFMA.FTZ R169, R162, UR14, -R132.reuse ;  /* 0x0000000ea2a97c23 */ /* 0x100fe20008010884 */
[----:B------:R-:W3:Y:S01]  /*cbc0*/  MUFU.EX2 R191, R191 ;  /* 0x000000bf00bf7308 */ /* 0x000ee20000000800 */
[----:B-1----:R-:W-:Y:S01]  /*cbd0*/  FFMA.FTZ R7, R0, R6, R189 ;  /* 0x0000000600077223 */ /* 0x002fe200000100bd */
[----:B------:R-:W-:Y:S01]  /*cbe0*/  FADD.FTZ R131, R20, R131 ;  /* 0x0000008314837221 */ /* 0x000fe20000010000 */
[--C-:B------:R-:W-:Y:S01]  /*cbf0*/  FFMA.FTZ R6, R151, UR14, -R132.reuse ;  /* 0x0000000e97067c23 */ /* 0x100fe20008010884 */
[--C-:B------:R-:W-:Y:S01]  /*cc00*/  FFMA.FTZ R163, R163, UR14, -R132.reuse ;  /* 0x0000000ea3a37c23 */ /* 0x100fe20008010884 */
[--C-:B------:R-:W-:Y:S01]  /*cc10*/  FFMA.FTZ R166, R166, UR14, -R132.reuse ;  /* 0x0000000ea6a67c23 */ /* 0x100fe20008010884 */
[----:B------:R-:W-:Y:S01]  /*cc20*/  FADD.FTZ R136, R186, R131 ;  /* 0x00000083ba887221 */ /* 0x000fe20000010000 */
[----:B------:R-:W-:Y:S01]  /*cc30*/  FFMA.FTZ R167, R167, UR14, -R132 ;  /* 0x0000000ea7a77c23 */ /* 0x000fe20008010884 */
[----:B------:R-:W1:Y:S01]  /*cc40*/  MUFU.EX2 R123, R123 ;  /* 0x0000007b007b7308 */ /* 0x000e620000000800 */
[----:B--2---:R-:W-:Y:S01]  /*cc50*/  FADD.FTZ R134, R122, R7 ;  /* 0x000000077a867221 */ /* 0x004fe20000010000 */
[----:B------:R-:W-:Y:S01]  /*cc60*/  FADD.FTZ R7, R21, R136 ;  /* 0x0000008815077221 */ /* 0x000fe20000010000 */
[----:B------:R-:W-:-:S02]  /*cc70*/  F2FP.BF16.F32.PACK_AB R190, R15, R190 ;  /* 0x000000be0fbe723e */ /* 0x000fc400000010ff */
[----:B------:R-:W-:Y:S01]  /*cc80*/  F2FP.BF16.F32.PACK_AB R186, R21, R186 ;  /* 0x000000ba15ba723e */ /* 0x000fe200000010ff */
[----:B------:R-:W-:Y:S01]  /*cc90*/  FADD.FTZ R136, R180, R7 ;  /* 0x00000007b4887221 */ /* 0x000fe20000010000 */
[----:B------:R-:W-:Y:S01]  /*cca0*/  F2FP.BF16.F32.PACK_AB R180, R13, R180 ;  /* 0x000000b40db4723e */ /* 0x000fe200000010ff */
[----:B------:R-:W2:Y:S01]  /*ccb0*/  MUFU.EX2 R185, R185 ;  /* 0x000000b900b97308 */ /* 0x000ea20000000800 */
[----:B---3--:R-:W-:Y:S01]  /*ccc0*/  FADD.FTZ R134, R191, R134 ;  /* 0x00000086bf867221 */ /* 0x008fe20000010000 */
[----:B------:R-:W-:Y:S01]  /*ccd0*/  FADD.FTZ R131, R13, R136 ;  /* 0x000000880d837221 */ /* 0x000fe20000010000 */
[----:B------:R-:W-:-:S05]  /*cce0*/  F2FP.BF16.F32.PACK_AB R189, R122, R189 ;  /* 0x000000bd7abd723e */ /* 0x000fca00000010ff */
        /* <DEDUP_REMOVED lines=18> */
[C---:B--2---:R-:W-:Y:S01]  /*ce10*/  FADD.FTZ R134, R127.reuse, R134 ;  /* 0x000000867f867221 */ /* 0x044fe20000010000 */
[----:B------:R-:W-:-:S06]  /*ce20*/  F2FP.BF16.F32.PACK_AB R187, R127, R187 ;  /* 0x000000bb7fbb723e */ /* 0x000fcc00000010ff */
[----:B------:R-:W2:Y:S01]  /*ce30*/  MUFU.EX2 R178, R178 ;  /* 0x000000b200b27308 */ /* 0x000ea20000000800 */
[----:B---3--:R-:W-:-:S07]  /*ce40*/  FADD.FTZ R134, R181, R134 ;  /* 0x00000086b5867221 */ /* 0x008fce0000010000 */
[----:B------:R-:W3:Y:S01]  /*ce50*/  MUFU.EX2 R183, R183 ;  /* 0x000000b700b77308 */ /* 0x000ee20000000800 */
[C---:B-1----:R-:W-:Y:S01]  /*ce60*/  FADD.FTZ R134, R129.reuse, R134 ;  /* 0x0000008681867221 */ /* 0x042fe20000010000 */
[----:B------:R-:W-:-:S06]  /*ce70*/  F2FP.BF16.F32.PACK_AB R181, R129, R181 ;  /* 0x000000b581b5723e */ /* 0x000fcc00000010ff */
[----:B------:R-:W1:Y:S01]  /*ce80*/  MUFU.EX2 R121, R121 ;  /* 0x0000007900797308 */ /* 0x000e620000000800 */
[----:B--2---:R-:W-:-:S07]  /*ce90*/  FADD.FTZ R136, R178, R7 ;  /* 0x00000007b2887221 */ /* 0x004fce0000010000 */
[----:B------:R-:W2:Y:S01]  /*cea0*/  MUFU.EX2 R9, R143 ;  /* 0x0000008f00097308 */ /* 0x000ea20000000800 */
[----:B---3--:R-:W-:-:S07]  /*ceb0*/  FADD.FTZ R134, R183, R134 ;  /* 0x00000086b7867221 */ /* 0x008fce0000010000 */
[----:B------:R-:W0:Y:S01]  /*cec0*/  MUFU.EX2 R172, R172 ;  /* 0x000000ac00ac7308 */ /* 0x000e220000000800 */
[C---:B-1----:R-:W-:Y:S01]  /*ced0*/  FADD.FTZ R7, R121.reuse, R136 ;  /* 0x0000008879077221 */ /* 0x042fe20000010000 */
[----:B------:R-:W-:-:S06]  /*cee0*/  F2FP.BF16.F32.PACK_AB R178, R121, R178 ;  /* 0x000000b279b2723e */ /* 0x000fcc00000010ff */
        /* <DEDUP_REMOVED lines=51> */
[----:B------:R-:W-:Y:S01]  /*d220*/  IMAD.MOV.U32 R11, RZ, RZ, R3 ;  /* 0x000000ffff0b7224 */ /* 0x000fe200078e0003 */
[----:B------:R-:W-:Y:S06]  /*d230*/  @P2 BRA `(.L_x_1221) ;  /* 0xffffffcc00e42947 */ /* 0x000fec000383ffff */
.L_x_1204:
        /* <DEDUP_REMOVED lines=99> */
.L_x_1222:
[----:B------:R-:W-:Y:S01]  /*d870*/  ULEA UR5, UR36, UR37, 0x3 ;  /* 0x0000002524057291 */ /* 0x000fe2000f8e183f */
[----:B------:R-:W-:-:S05]  /*d880*/  IMAD.U32 R0, RZ, RZ, UR38 ;  /* 0x00000026ff007e24 */ /* 0x000fca000f8e00ff */
[----:B------:R-:W-:-:S04]  /*d890*/  SHF.L.U32 R0, R0, 0x1f, RZ ;  /* 0x0000001f00007819 */ /* 0x000fc800000006ff */
[----:B------:R0:W1:Y:S01]  /*d8a0*/  SYNCS.PHASECHK.TRANS64.TRYWAIT P2, [UR5+0x30850], R0 ;  /* 0x03085000ff0075a7 */ /* 0x0000620008040145 */
[----:B------:R-:W-:Y:S05]  /*d8b0*/  @!P0 BRA `(.L_x_1223) ;  /* 0x0000000000048947 */ /* 0x000fea0003800000 */
[----:B------:R-:W-:Y:S01]  /*d8c0*/  BPT.TRAP 0x1 ;  /* 0x000000040000795c */ /* 0x000fe20000300000 */
.L_x_1223:
[----:B-1----:R-:W-:Y:S05]  /*d8d0*/  @P2 BRA `(.L_x_1224) ;  /* 0x0000000000082947 */ /* 0x002fea0003800000 */
[----:B------:R-:W1:Y:S02]  /*d8e0*/  SYNCS.PHASECHK.TRANS64.TRYWAIT P0, [UR5+0x30850], R0 ;  /* 0x03085000ff0075a7 */ /* 0x000e640008000145 */
[----:B-1----:R-:W-:Y:S05]  /*d8f0*/  @!P0 BRA `(.L_x_1225) ;  /* 0x000000c400408947 */ /* 0x002fea0003800000 */
.L_x_1224:
[----:B------:R-:W-:Y:S01]  /*d900*/  UIADD3 UR37, UR37, 0x400, URZ ;  /* 0x0000040025257890 */ /* 0x000fe2000fffe03f */
[----:B------:R-:W-:Y:S01]  /*d910*/  WARPGROUP.ARRIVE ;  /* 0x00000000000079c5 */ /* 0x000fe20000000000 */
[----:B------:R-:W-:Y:S01]  /*d920*/  UMOV UR7, 0x40000040 ;  /* 0x4000004000077882 */ /* 0x000fe20000000000 */
[----:B01----:R-:W0:Y:S01]  /*d930*/  SHFL.BFLY PT, R0, R7, 0x2, 0x1f ;  /* 0x0c401f0007007f89 */ /* 0x003e2200000e0000 */
[----:B------:R-:W-:Y:S01]  /*d940*/  USHF.R.U32.HI UR37, URZ, 0x4, UR37 ;  /* 0x000000043f257899 */ /* 0x000fe20008011625 */
[----:B------:R-:W-:Y:S01]  /*d950*/  IMAD.U32 R10, RZ, RZ, UR5 ;  /* 0x00000005ff0a7e24 */ /* 0x000fe2000f8e00ff */
[----:B------:R-:W-:Y:S01]  /*d960*/  R2UR UR8, R222 ;  /* 0x00000000de0872ca */ /* 0x000fe200000e0000 */
[----:B------:R-:W1:Y:S01]  /*d970*/  SHFL.BFLY PT, R5, R6, 0x2, 0x1f ;  /* 0x0c401f0006057f89 */ /* 0x000e6200000e0000 */
[----:B------:R-:W-:Y:S01]  /*d980*/  ULOP3.LUT UR37, UR37, 0x3fff, URZ, 0xc0, !UPT ;  /* 0x00003fff25257892 */ /* 0x000fe2000f8ec03f */
[----:B------:R-:W-:Y:S02]  /*d990*/  @!P1 VIADD R10, R10, 0x30860 ;  /* 0x000308600a0a9836 */ /* 0x000fe40000000000 */
[----:B------:R-:W-:Y:S01]  /*d9a0*/  IMAD.MOV.U32 R8, RZ, RZ, RZ ;  /* 0x000000ffff087224 */ /* 0x000fe200078e00ff */
[----:B------:R-:W-:Y:S01]  /*d9b0*/  ULOP3.LUT UR4, UR37, 0x3000000, URZ, 0xfc, !UPT ;  /* 0x0300000025047892 */ /* 0x000fe2000f8efc3f */
[----:B------:R-:W-:Y:S01]  /*d9c0*/  IMAD.U32 R14, RZ, RZ, UR14 ;  /* 0x0000000eff0e7e24 */ /* 0x000fe2000f8e00ff */
[----:B------:R-:W-:-:S02]  /*d9d0*/  @!P1 PRMT R10, RZ, 0x654, R10 ;  /* 0x00000654ff0a9816 */ /* 0x000fc4000000000a */
[----:B------:R-:W-:Y:S02]  /*d9e0*/  UIMAD UR4, UR36, 0x900, UR4 ;  /* 0x00000900240478a4 */ /* 0x000fe4000f8e0204 */
[----:B------:R-:W-:Y:S02]  /*d9f0*/  UIADD3 UR36, UR36, 0x1, URZ ;  /* 0x0000000124247890 */ /* 0x000fe4000fffe03f */
[----:B------:R-:W-:Y:S02]  /*da00*/  UIADD3 UR8, UR8, 0x1, URZ ;  /* 0x0000000108087890 */ /* 0x000fe4000fffe03f */
[----:B------:R-:W-:Y:S01]  /*da10*/  UISETP.NE.AND UP0, UPT, UR36, 0x2, UPT ;  /* 0x000000022400788c */ /* 0x000fe2000bf05270 */
[----:B------:R-:W-:Y:S02]  /*da20*/  UMOV UR6, UR4 ;  /* 0x0000000400067c82 */ /* 0x000fe40008000000 */
[----:B------:R-:W-:Y:S01]  /*da30*/  HGMMA.64x192x16.F32.BF16 R24, R188, gdesc[UR4].tnspB, R24, gsb0 ;  /* 0x42e00004bc187df0 */ /* 0x000fe20008001818 */
[----:B------:R-:W-:Y:S01]  /*da40*/  UIADD3 UR6, UR4, 0x80, URZ ;  /* 0x0000008004067890 */ /* 0x000fe2000fffe03f */
[----:B0-----:R-:W-:Y:S01]  /*da50*/  FADD.FTZ R0, R0, R7 ;  /* 0x0000000700007221 */ /* 0x001fe20000010000 */
[----:B------:R-:W-:Y:S01]  /*da60*/  UMOV UR7, 0x40000040 ;  /* 0x4000004000077882 */ /* 0x000fe20000000000 */
[----:B------:R-:W-:-:S02]  /*da70*/  IMAD.U32 R222, RZ, RZ, UR8 ;  /* 0x00000008ffde7e24 */ /* 0x000fc4000f8e00ff */
[----:B-1----:R-:W-:Y:S01]  /*da80*/  FADD.FTZ R4, R5, R6 ;  /* 0x0000000605047221 */ /* 0x002fe20000010000 */
[----:B------:R-:W-:Y:S01]  /*da90*/  IMAD.U32 R6, RZ, RZ, UR14 ;  /* 0x0000000eff067e24 */ /* 0x000fe2000f8e00ff */
[----:B------:R-:W0:Y:S01]  /*daa0*/  SHFL.BFLY PT, R5, R0, 0x1, 0x1f ;  /* 0x0c201f0000057f89 */ /* 0x000e2200000e0000 */
[----:B------:R-:W-:-:S03]  /*dab0*/  USEL UR36, UR36, URZ, UP0 ;  /* 0x0000003f24247287 */ /* 0x000fc60008000000 */
[----:B------:R-:W1:Y:S01]  /*dac0*/  SHFL.BFLY PT, R9, R4, 0x1, 0x1f ;  /* 0x0c201f0004097f89 */ /* 0x000e6200000e0000 */
[----:B0-----:R-:W-:Y:S01]  /*dad0*/  FADD.FTZ R11, R0, R5 ;  /* 0x00000005000b7221 */ /* 0x001fe20000010000 */
[----:B------:R-:W-:Y:S02]  /*dae0*/  IMAD.MOV.U32 R5, RZ, RZ, RZ ;  /* 0x000000ffff057224 */ /* 0x000fe400078e00ff */
[----:B------:R-:W-:Y:S02]  /*daf0*/  IMAD.MOV.U32 R0, RZ, RZ, -0x800000 ;  /* 0xff800000ff007424 */ /* 0x000fe400078e00ff */
[----:B-1----:R-:W-:Y:S01]  /*db00*/  FADD.FTZ R12, R4, R9 ;  /* 0x00000009040c7221 */ /* 0x002fe20000010000 */
[----:B------:R-:W-:Y:S01]  /*db10*/  FSETP.NE.FTZ.AND P0, PT, R11, RZ, PT ;  /* 0x000000ff0b00720b */ /* 0x000fe20003f15000 */
[----:B------:R-:W-:-:S03]  /*db20*/  IMAD.MOV.U32 R4, RZ, RZ, -0x800000 ;  /* 0xff800000ff047424 */ /* 0x000fc600078e00ff */
        /* <DEDUP_REMOVED lines=33> */
[----:B------:R-:W-:-:S04]  /*dd40*/  USEL UR4, URZ, 0x1, UP0 ;  /* 0x000000013f047887 */ /* 0x000fc80008000000 */
[----:B------:R-:W-:Y:S01]  /*dd50*/  ULOP3.LUT UR38, UR38, UR4, URZ, 0x3c, !UPT ;  /* 0x0000000426267292 */ /* 0x000fe2000f8e3c3f */
[----:B------:R-:W-:Y:S02]  /*dd60*/  WARPGROUP.DEPBAR.LE gsb0, 0x0 ;  /* 0x00008000000079c5 */ /* 0x000fe40000010000 */
[----:B------:R-:W-:-:S10]  /*dd70*/  WARPGROUP.ARRIVE ;  /* 0x00000000000079c5 */ /* 0x000fd40000000000 */
        /* <DEDUP_REMOVED lines=99> */
.L_x_1155:
        /* <DEDUP_REMOVED lines=16> */
[----:B------:R-:W-:Y:S01]  /*e4b0*/  ULDC.64 UR12, c[0x0][0xc00] ;  /* 0x00030000000c7ab9 */ /* 0x000fe20000000a00 */
[----:B------:R-:W-:Y:S01]  /*e4c0*/  ULDC.64 UR18, c[0x0][0x208] ;  /* 0x0000820000127ab9 */ /* 0x000fe20000000a00 */
[----:B------:R-:W-:Y:S02]  /*e4d0*/  R2UR UR17, R194 ;  /* 0x00000000c21172ca */ /* 0x000fe400000e0000 */
[----:B------:R-:W-:Y:S02]  /*e4e0*/  R2UR UR16, R195 ;  /* 0x00000000c31072ca */ /* 0x000fe400000e0000 */
[----:B------:R-:W-:-:S05]  /*e4f0*/  R2UR UR23, R196 ;  /* 0x00000000c41772ca */ /* 0x000fca00000e0000 */
[----:B------:R-:W-:Y:S01]  /*e500*/  UIMAD.WIDE UR12, UR9, 0x4, UR12 ;  /* 0x00000004090c78a5 */ /* 0x000fe2000f8e020c */
[----:B------:R-:W-:Y:S01]  /*e510*/  UMOV UR10, UR8 ;  /* 0x00000008000a7c82 */ /* 0x000fe20008000000 */
[----:B0-----:R-:W-:Y:S01]  /*e520*/  UMOV UR11, UR4 ;  /* 0x00000004000b7c82 */ /* 0x001fe20008000000 */
[----:B------:R-:W-:Y:S01]  /*e530*/  BAR.SYNC.DEFER_BLOCKING 0x1, 0x100 ;  /* 0x0044000000007b1d */ /* 0x000fe20000010000 */
[----:B--2---:R-:W-:-:S03]  /*e540*/  IMAD.WIDE R8, R5, R8, UR10 ;  /* 0x0000000a05087e25 */ /* 0x004fc6000f8e0208 */
[C---:B------:R-:W-:Y:S02]  /*e550*/  IADD3 R12, P1, R8.reuse, 0x40, RZ ;  /* 0x00000040080c7810 */ /* 0x040fe40007f3e0ff */
[C---:B------:R-:W-:Y:S02]  /*e560*/  LOP3.LUT R5, R8.reuse, 0x380, RZ, 0xc0, !PT ;  /* 0x0000038008057812 */ /* 0x040fe400078ec0ff */
[C---:B------:R-:W-:Y:S01]  /*e570*/  IADD3 R10, P2, R8.reuse, 0x20, RZ ;  /* 0x00000020080a7810 */ /* 0x040fe20007f5e0ff */
[--C-:B------:R-:W-:Y:S01]  /*e580*/  IMAD.X R77, RZ, RZ, R9.reuse, P1 ;  /* 0x000000ffff4d7224 */ /* 0x100fe200008e0609 */
[C---:B------:R-:W-:Y:S02]  /*e590*/  IADD3 R131, P6, R8.reuse, 0x60, RZ ;  /* 0x0000006008837810 */ /* 0x040fe40007fde0ff */
[----:B------:R-:W-:Y:S01]  /*e5a0*/  IADD3 R133, P5, R8, 0x4000, RZ ;  /* 0x0000400008857810 */ /* 0x000fe20007fbe0ff */
[--C-:B------:R-:W-:Y:S01]  /*e5b0*/  IMAD.X R17, RZ, RZ, R9.reuse, P2 ;  /* 0x000000ffff117224 */ /* 0x100fe200010e0609 */
[----:B------:R-:W-:Y:S01]  /*e5c0*/  LOP3.LUT R11, R12, 0x380, RZ, 0xc0, !PT ;  /* 0x000003800c0b7812 */ /* 0x000fe200078ec0ff */
[--C-:B------:R-:W-:Y:S01]  /*e5d0*/  IMAD.X R79, RZ, RZ, R9.reuse, P6 ;  /* 0x000000ffff4f7224 */ /* 0x100fe200030e0609 */
[----:B------:R-:W-:Y:S01]  /*e5e0*/  SHF.R.U64 R5, R5, 0x3, RZ ;  /* 0x0000000305057819 */ /* 0x000fe200000012ff */
[----:B------:R-:W-:Y:S01]  /*e5f0*/  IMAD.X R81, RZ, RZ, R9, P5 ;  /* 0x000000ffff517224 */ /* 0x000fe200028e0609 */
[----:B------:R-:W-:-:S02]  /*e600*/  SHF.R.U64 R11, R11, 0x3, RZ ;  /* 0x000000030b0b7819 */ /* 0x000fc400000012ff */
[C---:B------:R-:W-:Y:S02]  /*e610*/  IADD3 R82, P0, R8.reuse, 0x4020, RZ ;  /* 0x0000402008527810 */ /* 0x040fe40007f1e0ff */
[C---:B------:R-:W-:Y:S02]  /*e620*/  IADD3 R135, P4, R8.reuse, 0x4040, RZ ;  /* 0x0000404008877810 */ /* 0x040fe40007f9e0ff */
[C---:B------:R-:W-:Y:S01]  /*e630*/  IADD3 R86, P3, R8.reuse, 0x4060, RZ ;  /* 0x0000406008567810 */ /* 0x040fe20007f7e0ff */
[--C-:B------:R-:W-:Y:S01]  /*e640*/  IMAD.X R83, RZ, RZ, R9.reuse, P0 ;  /* 0x000000ffff537224 */ /* 0x100fe200000e0609 */
[C---:B------:R-:W-:Y:S01]  /*e650*/  IADD3 R137, P2, R8.reuse, 0x8000, RZ ;  /* 0x0000800008897810 */ /* 0x040fe20007f5e0ff */
[--C-:B------:R-:W-:Y:S01]  /*e660*/  IMAD.X R85, RZ, RZ, R9.reuse, P4 ;  /* 0x000000ffff557224 */ /* 0x100fe200020e0609 */
[C---:B------:R-:W-:Y:S01]  /*e670*/  IADD3 R139, P1, R8.reuse, 0x8020, RZ ;  /* 0x00008020088b7810 */ /* 0x040fe20007f3e0ff */
[--C-:B------:R-:W-:Y:S01]  /*e680*/  IMAD.X R87, RZ, RZ, R9.reuse, P3 ;  /* 0x000000ffff577224 */ /* 0x100fe200018e0609 */
[C---:B------:R-:W-:Y:S01]  /*e690*/  IADD3 R141, P6, R8.reuse, 0x8040, RZ ;  /* 0x00008040088d7810 */ /* 0x040fe20007fde0ff */
[--C-:B------:R-:W-:Y:S01]  /*e6a0*/  IMAD.X R89, RZ, RZ, R9.reuse, P2 ;  /* 0x000000ffff597224 */ /* 0x100fe200010e0609 */
[----:B------:R-:W-:Y:S01]  /*e6b0*/  IADD3 R143, P5, R8, 0x8060, RZ ;  /* 0x00008060088f7810 */ /* 0x000fe20007fbe0ff */
[--C-:B------:R-:W-:Y:S01]  /*e6c0*/  IMAD.X R91, RZ, RZ, R9.reuse, P1 ;  /* 0x000000ffff5b7224 */ /* 0x100fe200008e0609 */
[----:B------:R-:W-:Y:S01]  /*e6d0*/  LOP3.LUT R8, R5, R8, RZ, 0x3c, !PT ;  /* 0x0000000805087212 */ /* 0x000fe200078e3cff */
[--C-:B------:R-:W-:Y:S01]  /*e6e0*/  IMAD.X R13, RZ, RZ, R9.reuse, P6 ;  /* 0x000000ffff0d7224 */ /* 0x100fe200030e0609 */
[----:B------:R-:W-:Y:S01]  /*e6f0*/  LOP3.LUT R5, R10, 0x380, RZ, 0xc0, !PT ;  /* 0x000003800a057812 */ /* 0x000fe200078ec0ff */
[----:B------:R-:W-:Y:S01]  /*e700*/  IMAD.X R15, RZ, RZ, R9, P5 ;  /* 0x000000ffff0f7224 */ /* 0x000fe200028e0609 */
[----:B------:R-:W-:-:S02]  /*e710*/  LOP3.LUT R76, R11, R12, RZ, 0x3c, !PT ;  /* 0x0000000c0b4c7212 */ /* 0x000fc400078e3cff */
[----:B------:R-:W-:Y:S02]  /*e720*/  LOP3.LUT R12, R137, 0x380, RZ, 0xc0, !PT ;  /* 0x00000380890c7812 */ /* 0x000fe400078ec0ff */
[----:B------:R-:W-:Y:S02]  /*e730*/  LOP3.LUT R14, R131, 0x380, RZ, 0xc0, !PT ;  /* 0x00000380830e7812 */ /* 0x000fe400078ec0ff */
[----:B------:R-:W-:Y:S02]  /*e740*/  SHF.R.U64 R5, R5, 0x3, RZ ;  /* 0x0000000305057819 */ /* 0x000fe400000012ff */
[----:B------:R-:W-:Y:S02]  /*e750*/  SHF.R.U64 R12, R12, 0x3, RZ ;  /* 0x000000030c0c7819 */ /* 0x000fe400000012ff */
[----:B------:R-:W-:Y:S02]  /*e760*/  SHF.R.U64 R14, R14, 0x3, RZ ;  /* 0x000000030e0e7819 */ /* 0x000fe400000012ff */
[----:B------:R-:W-:-:S02]  /*e770*/  LOP3.LUT R16, R5, R10, RZ, 0x3c, !PT ;  /* 0x0000000a05107212 */ /* 0x000fc400078e3cff */
[----:B------:R-:W-:Y:S02]  /*e780*/  LOP3.LUT R80, R133, 0x380, RZ, 0xc0, !PT ;  /* 0x0000038085507812 */ /* 0x000fe400078ec0ff */
[----:B------:R-:W-:Y:S02]  /*e790*/  LOP3.LUT R5, R82, 0x380, RZ, 0xc0, !PT ;  /* 0x0000038052057812 */ /* 0x000fe400078ec0ff */
[----:B------:R-:W-:Y:S02]  /*e7a0*/  LOP3.LUT R10, R135, 0x380, RZ, 0xc0, !PT ;  /* 0x00000380870a7812 */ /* 0x000fe400078ec0ff */
[----:B------:R-:W-:Y:S02]  /*e7b0*/  LOP3.LUT R11, R86, 0x380, RZ, 0xc0, !PT ;  /* 0x00000380560b7812 */ /* 0x000fe400078ec0ff */
[----:B------:R-:W-:Y:S02]  /*e7c0*/  LOP3.LUT R88, R12, R137, RZ, 0x3c, !PT ;  /* 0x000000890c587212 */ /* 0x000fe400078e3cff */
[----:B------:R-:W-:-:S02]  /*e7d0*/  LOP3.LUT R78, R14, R131, RZ, 0x3c, !PT ;  /* 0x000000830e4e7212 */ /* 0x000fc400078e3cff */
[----:B------:R-:W-:Y:S02]  /*e7e0*/  LOP3.LUT R12, R139, 0x380, RZ, 0xc0, !PT ;  /* 0x000003808b0c7812 */ /* 0x000fe400078ec0ff */
[----:B------:R-:W-:Y:S02]  /*e7f0*/  LOP3.LUT R14, R141, 0x380, RZ, 0xc0, !PT ;  /* 0x000003808d0e7812 */ /* 0x000fe400078ec0ff */
[----:B------:R-:W-:Y:S02]  /*e800*/  SHF.R.U64 R80, R80, 0x3, RZ ;  /* 0x0000000350507819 */ /* 0x000fe400000012ff */
[----:B------:R-:W-:Y:S02]  /*e810*/  SHF.R.U64 R5, R5, 0x3, RZ ;  /* 0x0000000305057819 */ /* 0x000fe400000012ff */
[----:B------:R-:W-:Y:S02]  /*e820*/  LOP3.LUT R130, R143, 0x380, RZ, 0xc0, !PT ;  /* 0x000003808f827812 */ /* 0x000fe400078ec0ff */
[----:B------:R-:W-:-:S02]  /*e830*/  SHF.R.U64 R10, R10, 0x3, RZ ;  /* 0x000000030a0a7819 */ /* 0x000fc400000012ff */
[----:B------:R-:W-:Y:S02]  /*e840*/  SHF.R.U64 R11, R11, 0x3, RZ ;  /* 0x000000030b0b7819 */ /* 0x000fe400000012ff */
[----:B------:R-:W-:Y:S02]  /*e850*/  SHF.R.U64 R12, R12, 0x3, RZ ;  /* 0x000000030c0c7819 */ /* 0x000fe400000012ff */
[----:B------:R-:W-:Y:S02]  /*e860*/  SHF.R.U64 R14, R14, 0x3, RZ ;  /* 0x000000030e0e7819 */ /* 0x000fe400000012ff */
[----:B------:R-:W-:Y:S02]  /*e870*/  LOP3.LUT R80, R80, R133, RZ, 0x3c, !PT ;  /* 0x0000008550507212 */ /* 0x000fe400078e3cff */
[----:B------:R-:W-:Y:S02]  /*e880*/  LOP3.LUT R82, R5, R82, RZ, 0x3c, !PT ;  /* 0x0000005205527212 */ /* 0x000fe400078e3cff */
[----:B------:R-:W-:-:S02]  /*e890*/  SHF.R.U64 R130, R130, 0x3, RZ ;  /* 0x0000000382827819 */ /* 0x000fc400000012ff */
[----:B------:R-:W-:Y:S02]  /*e8a0*/  LOP3.LUT R84, R10, R135, RZ, 0x3c, !PT ;  /* 0x000000870a547212 */ /* 0x000fe400078e3cff */
[----:B------:R-:W-:Y:S02]  /*e8b0*/  LOP3.LUT R86, R11, R86, RZ, 0x3c, !PT ;  /* 0x000000560b567212 */ /* 0x000fe400078e3cff */
[----:B------:R-:W-:Y:S02]  /*e8c0*/  MOV R5, R8 ;  /* 0x0000000800057202 */ /* 0x000fe40000000f00 */
[----:B------:R-:W-:Y:S02]  /*e8d0*/  F2FP.BF16.F32.PACK_AB R8, R25, R24 ;  /* 0x000000181908723e */ /* 0x000fe400000010ff */
[----:B------:R-:W-:Y:S02]  /*e8e0*/  F2FP.BF16.F32.PACK_AB R9, R27, R26 ;  /* 0x0000001a1b09723e */ /* 0x000fe400000010ff */
[----:B------:R-:W-:-:S02]  /*e8f0*/  F2FP.BF16.F32.PACK_AB R10, R29, R28 ;  /* 0x0000001c1d0a723e */ /* 0x000fc400000010ff */
[----:B------:R-:W-:Y:S02]  /*e900*/  F2FP.BF16.F32.PACK_AB R11, R31, R30 ;  /* 0x0000001e1f0b723e */ /* 0x000fe400000010ff */
[----:B------:R-:W-:Y:S02]  /*e910*/  LOP3.LUT R90, R12, R139, RZ, 0x3c, !PT ;  /* 0x0000008b0c5a7212 */ /* 0x000fe400078e3cff */
[----:B------:R-:W-:Y:S01]  /*e920*/  LOP3.LUT R12, R14, R141, RZ, 0x3c, !PT ;  /* 0x0000008d0e0c7212 */ /* 0x000fe200078e3cff */
[----:B------:R0:W-:Y:S01]  /*e930*/  STSM.16.M88.4 [R5], R8 ;  /* 0x0000000805007844 */ /* 0x0001e20000000200 */
[----:B------:R-:W-:Y:S02]  /*e940*/  LOP3.LUT R14, R130, R143, RZ, 0x3c, !PT ;  /* 0x0000008f820e7212 */ /* 0x000fe400078e3cff */
[----:B------:R-:W-:Y:S02]  /*e950*/  MOV R137, R16 ;  /* 0x0000001000897202 */ /* 0x000fe40000000f00 */
[----:B------:R-:W-:-:S02]  /*e960*/  MOV R134, R80 ;  /* 0x0000005000867202 */ /* 0x000fc40000000f00 */
[----:B------:R-:W-:Y:S02]  /*e970*/  MOV R133, R82 ;  /* 0x0000005200857202 */ /* 0x000fe40000000f00 */
[----:B------:R-:W-:Y:S02]  /*e980*/  MOV R17, R84 ;  /* 0x0000005400117202 */ /* 0x000fe40000000f00 */
[----:B------:R-:W-:Y:S02]  /*e990*/  MOV R16, R86 ;  /* 0x0000005600107202 */ /* 0x000fe40000000f00 */
[----:B------:R-:W-:Y:S02]  /*e9a0*/  F2FP.BF16.F32.PACK_AB R80, R33, R32 ;  /* 0x000000202150723e */ /* 0x000fe400000010ff */
[----:B------:R-:W-:Y:S02]  /*e9b0*/  F2FP.BF16.F32.PACK_AB R81, R35, R34 ;  /* 0x000000222351723e */ /* 0x000fe400000010ff */
[----:B------:R-:W-:-:S02]  /*e9c0*/  F2FP.BF16.F32.PACK_AB R82, R37, R36 ;  /* 0x000000242552723e */ /* 0x000fc400000010ff */
[----:B------:R-:W-:Y:S02]  /*e9d0*/  F2FP.BF16.F32.PACK_AB R83, R39, R38 ;  /* 0x000000262753723e */ /* 0x000fe400000010ff */
[----:B------:R-:W-:Y:S02]  /*e9e0*/  MOV R136, R76 ;  /* 0x0000004c00887202 */ /* 0x000fe40000000f00 */
[----:B------:R-:W-:Y:S01]  /*e9f0*/  F2FP.BF16.F32.PACK_AB R84, R41, R40 ;  /* 0x000000282954723e */ /* 0x000fe200000010ff */
[----:B------:R1:W-:Y:S01]  /*ea00*/  STSM.16.M88.4 [R137], R80 ;  /* 0x0000005089007844 */ /* 0x0003e20000000200 */
[----:B------:R-:W-:Y:S02]  /*ea10*/  F2FP.BF16.F32.PACK_AB R85, R43, R42 ;  /* 0x0000002a2b55723e */ /* 0x000fe400000010ff */
[----:B------:R-:W-:Y:S02]  /*ea20*/  F2FP.BF16.F32.PACK_AB R86, R45, R44 ;  /* 0x0000002c2d56723e */ /* 0x000fe400000010ff */
[----:B------:R-:W-:-:S02]  /*ea30*/  F2FP.BF16.F32.PACK_AB R87, R47, R46 ;  /* 0x0000002e2f57723e */ /* 0x000fc400000010ff */
[----:B------:R-:W-:Y:S02]  /*ea40*/  MOV R135, R78 ;  /* 0x0000004e00877202 */ /* 0x000fe40000000f00 */
[----:B------:R-:W-:Y:S01]  /*ea50*/  MOV R130, R12 ;  /* 0x0000000c00827202 */ /* 0x000fe20000000f00 */
[----:B------:R2:W-:Y:S01]  /*ea60*/  STSM.16.M88.4 [R136], R84 ;  /* 0x0000005488007844 */ /* 0x0005e20000000200 */
[----:B0-----:R-:W-:Y:S02]  /*ea70*/  MOV R5, R14 ;  /* 0x0000000e00057202 */ /* 0x001fe40000000f00 */
[----:B------:R-:W-:Y:S02]  /*ea80*/  F2FP.BF16.F32.PACK_AB R8, R49, R48 ;  /* 0x000000303108723e */ /* 0x000fe400000010ff */
[----:B------:R-:W-:Y:S02]  /*ea90*/  F2FP.BF16.F32.PACK_AB R9, R51, R50 ;  /* 0x000000323309723e */ /* 0x000fe400000010ff */
[----:B------:R-:W-:-:S02]  /*eaa0*/  F2FP.BF16.F32.PACK_AB R10, R53, R52 ;  /* 0x00000034350a723e */ /* 0x000fc400000010ff */
[----:B------:R-:W-:Y:S02]  /*eab0*/  F2FP.BF16.F32.PACK_AB R11, R55, R54 ;  /* 0x00000036370b723e */ /* 0x000fe400000010ff */
[----:B------:R-:W-:Y:S02]  /*eac0*/  F2FP.BF16.F32.PACK_AB R12, R57, R56 ;  /* 0x00000038390c723e */ /* 0x000fe400000010ff */
[----:B------:R-:W-:Y:S01]  /*ead0*/  F2FP.BF16.F32.PACK_AB R13, R59, R58 ;  /* 0x0000003a3b0d723e */ /* 0x000fe200000010ff */
[----:B------:R-:W-:Y:S01]  /*eae0*/  STSM.16.M88.4 [R135], R8 ;  /* 0x0000000887007844 */ /* 0x000fe20000000200 */
[----:B------:R-:W-:Y:S02]  /*eaf0*/  F2FP.BF16.F32.PACK_AB R14, R61, R60 ;  /* 0x0000003c3d0e723e */ /* 0x000fe400000010ff */
[----:B------:R-:W-:Y:S02]  /*eb00*/  F2FP.BF16.F32.PACK_AB R15, R63, R62 ;  /* 0x0000003e3f0f723e */ /* 0x000fe400000010ff */
[----:B------:R-:W-:-:S02]  /*eb10*/  F2FP.BF16.F32.PACK_AB R76, R65, R64 ;  /* 0x00000040414c723e */ /* 0x000fc400000010ff */
[----:B------:R-:W-:Y:S01]  /*eb20*/  F2FP.BF16.F32.PACK_AB R77, R67, R66 ;  /* 0x00000042434d723e */ /* 0x000fe200000010ff */
[----:B------:R-:W-:Y:S01]  /*eb30*/  STSM.16.M88.4 [R134], R12 ;  /* 0x0000000c86007844 */ /* 0x000fe20000000200 */
[----:B------:R-:W-:Y:S02]  /*eb40*/  F2FP.BF16.F32.PACK_AB R78, R69, R68 ;  /* 0x00000044454e723e */ /* 0x000fe400000010ff */
[----:B------:R-:W-:Y:S02]  /*eb50*/  F2FP.BF16.F32.PACK_AB R79, R71, R70 ;  /* 0x00000046474f723e */ /* 0x000fe400000010ff */
[----:B-1----:R-:W-:Y:S02]  /*eb60*/  F2FP.BF16.F32.PACK_AB R80, R73, R72 ;  /* 0x000000484950723e */ /* 0x002fe400000010ff */
[----:B------:R-:W-:Y:S01]  /*eb70*/  F2FP.BF16.F32.PACK_AB R81, R75, R74 ;  /* 0x0000004a4b51723e */ /* 0x000fe200000010ff */
[----:B------:R-:W-:Y:S01]  /*eb80*/  STSM.16.M88.4 [R133], R76 ;  /* 0x0000004c85007844 */ /* 0x000fe20000000200 */
[----:B------:R-:W-:-:S02]  /*eb90*/  F2FP.BF16.F32.PACK_AB R82, R3, R2 ;  /* 0x000000020352723e */ /* 0x000fc400000010ff */
[----:B------:R-:W-:Y:S02]  /*eba0*/  F2FP.BF16.F32.PACK_AB R83, R123, R122 ;  /* 0x0000007a7b53723e */ /* 0x000fe400000010ff */
[----:B------:R-:W-:Y:S02]  /*ebb0*/  MOV R132, R88 ;  /* 0x0000005800847202 */ /* 0x000fe40000000f00 */
[----:B------:R-:W-:Y:S01]  /*ebc0*/  MOV R131, R90 ;  /* 0x0000005a00837202 */ /* 0x000fe20000000f00 */
[----:B------:R0:W-:Y:S01]  /*ebd0*/  STSM.16.M88.4 [R17], R80 ;  /* 0x0000005011007844 */ /* 0x0001e20000000200 */
[----:B--2---:R-:W-:Y:S02]  /*ebe0*/  F2FP.BF16.F32.PACK_AB R84, R7, R6 ;  /* 0x000000060754723e */ /* 0x004fe400000010ff */
[----:B------:R-:W-:Y:S02]  /*ebf0*/  F2FP.BF16.F32.PACK_AB R85, R125, R124 ;  /* 0x0000007c7d55723e */ /* 0x000fe400000010ff */
[----:B------:R-:W-:-:S02]  /*ec00*/  F2FP.BF16.F32.PACK_AB R86, R21, R20 ;  /* 0x000000141556723e */ /* 0x000fc400000010ff */
[----:B------:R-:W-:Y:S02]  /*ec10*/  F2FP.BF16.F32.PACK_AB R87, R127, R126 ;  /* 0x0000007e7f57723e */ /* 0x000fe400000010ff */
[----:B------:R-:W-:Y:S02]  /*ec20*/  F2FP.BF16.F32.PACK_AB R88, R121, R120 ;  /* 0x000000787958723e */ /* 0x000fe400000010ff */
[----:B------:R-:W-:Y:S01]  /*ec30*/  F2FP.BF16.F32.PACK_AB R89, R129, R128 ;  /* 0x000000808159723e */ /* 0x000fe200000010ff */
[----:B------:R1:W-:Y:S01]  /*ec40*/  STSM.16.M88.4 [R16], R84 ;  /* 0x0000005410007844 */ /* 0x0003e20000000200 */
[----:B------:R-:W-:Y:S02]  /*ec50*/  F2FP.BF16.F32.PACK_AB R90, R93, R92 ;  /* 0x0000005c5d5a723e */ /* 0x000fe400000010ff */
[----:B------:R-:W-:Y:S01]  /*ec60*/  F2FP.BF16.F32.PACK_AB R91, R95, R94 ;  /* 0x0000005e5f5b723e */ /* 0x000fe200000010ff */
[----:B0-----:R-:W-:Y:S01]  /*ec70*/  IMAD.U32 R17, RZ, RZ, UR13 ;  /* 0x0000000dff117e24 */ /* 0x001fe2000f8e00ff */
[----:B------:R-:W-:Y:S01]  /*ec80*/  F2FP.BF16.F32.PACK_AB R8, R97, R96 ;  /* 0x000000606108723e */ /* 0x000fe200000010ff */
[----:B------:R-:W0:Y:S01]  /*ec90*/  LDC.64 R82, c[0x0][0xc08] ;  /* 0x00030200ff527b82 */ /* 0x000e220000000a00 */
[----:B------:R-:W-:Y:S01]  /*eca0*/  F2FP.BF16.F32.PACK_AB R9, R99, R98 ;  /* 0x000000626309723e */ /* 0x000fe200000010ff */
[----:B------:R-:W-:Y:S01]  /*ecb0*/  STSM.16.M88.4 [R132], R88 ;  /* 0x0000005884007844 */ /* 0x000fe20000000200 */
[----:B------:R-:W-:-:S02]  /*ecc0*/  F2FP.BF16.F32.PACK_AB R10, R101, R100 ;  /* 0x00000064650a723e */ /* 0x000fc400000010ff */
[----:B------:R-:W-:Y:S02]  /*ecd0*/  F2FP.BF16.F32.PACK_AB R11, R103, R102 ;  /* 0x00000066670b723e */ /* 0x000fe400000010ff */
[----:B------:R-:W-:Y:S02]  /*ece0*/  F2FP.BF16.F32.PACK_AB R12, R105, R104 ;  /* 0x00000068690c723e */ /* 0x000fe400000010ff */
[----:B------:R-:W-:Y:S01]  /*ecf0*/  F2FP.BF16.F32.PACK_AB R13, R107, R106 ;  /* 0x0000006a6b0d723e */ /* 0x000fe200000010ff */
[----:B------:R-:W-:Y:S01]  /*ed00*/  STSM.16.M88.4 [R131], R8 ;  /* 0x0000000883007844 */ /* 0x000fe20000000200 */
[----:B------:R-:W-:Y:S01]  /*ed10*/  F2FP.BF16.F32.PACK_AB R14, R109, R108 ;  /* 0x0000006c6d0e723e */ /* 0x000fe200000010ff */
[----:B-1----:R-:W-:Y:S01]  /*ed20*/  IMAD.U32 R16, RZ, RZ, UR12 ;  /* 0x0000000cff107e24 */ /* 0x002fe2000f8e00ff */
[----:B------:R-:W-:Y:S02]  /*ed30*/  F2FP.BF16.F32.PACK_AB R15, R111, R110 ;  /* 0x0000006e6f0f723e */ /* 0x000fe400000010ff */
[----:B------:R-:W-:-:S02]  /*ed40*/  F2FP.BF16.F32.PACK_AB R76, R113, R112 ;  /* 0x00000070714c723e */ /* 0x000fc400000010ff */
[----:B------:R-:W-:Y:S01]  /*ed50*/  F2FP.BF16.F32.PACK_AB R77, R115, R114 ;  /* 0x00000072734d723e */ /* 0x000fe200000010ff */
[----:B------:R-:W-:Y:S01]  /*ed60*/  STSM.16.M88.4 [R130], R12 ;  /* 0x0000000c82007844 */ /* 0x000fe20000000200 */
[----:B------:R-:W-:Y:S02]  /*ed70*/  F2FP.BF16.F32.PACK_AB R78, R117, R116 ;  /* 0x00000074754e723e */ /* 0x000fe400000010ff */
[----:B------:R-:W-:Y:S02]  /*ed80*/  F2FP.BF16.F32.PACK_AB R79, R119, R118 ;  /* 0x00000076774f723e */ /* 0x000fe400000010ff */
[----:B------:R-:W-:-:S03]  /*ed90*/  ISETP.NE.U32.AND P0, PT, RZ, UR14, PT ;  /* 0x0000000eff007c0c */ /* 0x000fc6000bf05070 */
[----:B------:R1:W-:Y:S01]  /*eda0*/  STSM.16.M88.4 [R5], R76 ;  /* 0x0000004c05007844 */ /* 0x0003e20000000200 */
[----:B------:R-:W-:Y:S01]  /*edb0*/  BAR.SYNC.DEFER_BLOCKING 0x1, 0x100 ;  /* 0x0044000000007b1d */ /* 0x000fe20000010000 */
[----:B------:R-:W-:Y:S02]  /*edc0*/  ISETP.NE.AND.EX P0, PT, RZ, UR15, PT, P0 ;  /* 0x0000000fff007c0c */ /* 0x000fe4000bf05300 */
[----:B0-----:R-:W-:-:S05]  /*edd0*/  ISETP.NE.U32.AND P1, PT, R82, RZ, PT ;  /* 0x000000ff5200720c */ /* 0x001fca0003f25070 */
[----:B-1----:R-:W0:Y:S06]  /*ede0*/  LDC R76, c[0x0][0xbe8] ;  /* 0x0002fa00ff4c7b82 */ /* 0x002e2c0000000800 */
[----:B------:R-:W2:Y:S01]  /*edf0*/  @P0 LDG.E R80, desc[UR18][R16.64] ;  /* 0x0000001210500981 */ /* 0x000ea2000c1e1900 */
[----:B------:R-:W-:Y:S01]  /*ee00*/  R2UR UR4, R83 ;  /* 0x00000000530472ca */ /* 0x000fe200000e0000 */
[----:B------:R-:W-:-:S12]  /*ee10*/  VOTEU.ANY UP0, P1 ;  /* 0x00000000003f7886 */ /* 0x000fd80000800100 */
[----:B------:R-:W-:Y:S01]  /*ee20*/  UISETP.NE.AND.EX UP0, UPT, UR4, URZ, UPT, UP0 ;  /* 0x0000003f0400728c */ /* 0x000fe2000bf05300 */
[----:B0-----:R-:W-:Y:S02]  /*ee30*/  ISETP.NE.AND P1, PT, R76, 0x1, PT ;  /* 0x000000014c00780c */ /* 0x001fe40003f25270 */
[----:B------:R-:W-:Y:S02]  /*ee40*/  ULDC UR4, c[0x0][0xa88] ;  /* 0x0002a20000047ab9 */ /* 0x000fe40000000800 */
[----:B------:R-:W-:Y:S01]  /*ee50*/  IMAD.U32 R5, RZ, RZ, UR4 ;  /* 0x00000004ff057e24 */ /* 0x000fe2000f8e00ff */
[----:B------:R-:W-:Y:S01]  /*ee60*/  PLOP3.LUT P4, PT, PT, PT, UP0, 0x80, 0x0 ;  /* 0x000000000000781c */ /* 0x000fe20003f8f008 */
[----:B------:R-:W-:-:S04]  /*ee70*/  ULDC UR4, c[0x0][0xad4] ;  /* 0x0002b50000047ab9 */ /* 0x000fc80000000800 */
[----:B------:R-:W-:Y:S02]  /*ee80*/  @UP0 ULDC.64 UR12, c[0x0][0xc08] ;  /* 0x00030200000c0ab9 */ /* 0x000fe40000000a00 */
[----:B------:R-:W-:Y:S01]  /*ee90*/  @UP0 UIMAD.WIDE UR12, UR9, 0x4, UR12 ;  /* 0x00000004090c08a5 */ /* 0x000fe2000f8e020c */
[----:B------:R-:W0:Y:S01]  /*eea0*/  @P1 LDC R10, c[0x0][0xbec] ;  /* 0x0002fb00ff0a1b82 */ /* 0x000e220000000800 */
[----:B------:R-:W-:-:S04]  /*eeb0*/  UISETP.NE.AND UP0, UPT, UR17, URZ, UPT ;  /* 0x0000003f1100728c */ /* 0x000fc8000bf05270 */
[----:B------:R-:W-:Y:S01]  /*eec0*/  USEL UR4, UR17, UR4, UP0 ;  /* 0x0000000411047287 */ /* 0x000fe20008000000 */
[----:B------:R-:W-:Y:S02]  /*eed0*/  IMAD.U32 R8, RZ, RZ, UR12 ;  /* 0x0000000cff087e24 */ /* 0x000fe4000f8e00ff */
[----:B------:R-:W1:Y:S01]  /*eee0*/  @P1 LDC R13, c[0x0][0xbf0] ;  /* 0x0002fc00ff0d1b82 */ /* 0x000e620000000800 */
[----:B------:R-:W-:Y:S01]  /*eef0*/  UISETP.GT.AND UP1, UPT, UR4, 0x1, UPT ;  /* 0x000000010400788c */ /* 0x000fe2000bf24270 */
[----:B------:R-:W-:Y:S01]  /*ef00*/  IMAD.U32 R9, RZ, RZ, UR13 ;  /* 0x0000000dff097e24 */ /* 0x000fe2000f8e00ff */
[----:B------:R-:W-:Y:S02]  /*ef10*/  UMOV UR22, 0x9b8 ;  /* 0x000009b800167882 */ /* 0x000fe40000000000 */
[----:B------:R-:W-:Y:S02]  /*ef20*/  USEL UR22, UR22, 0x978, UP1 ;  /* 0x0000097816167887 */ /* 0x000fe40008800000 */
[----:B------:R-:W-:Y:S01]  /*ef30*/  UISETP.NE.U32.AND UP0, UPT, UR14, URZ, UPT ;  /* 0x0000003f0e00728c */ /* 0x000fe2000bf05070 */
[----:B------:R-:W-:Y:S01]  /*ef40*/  VIADD R15, R23, UR39 ;  /* 0x00000027170f7c36 */ /* 0x000fe20008000000 */
[----:B------:R-:W-:Y:S01]  /*ef50*/  USHF.R.S32.HI UR12, URZ, 0x1f, UR9 ;  /* 0x0000001f3f0c7899 */ /* 0x000fe20008011409 */
[----:B------:R0:W5:Y:S01]  /*ef60*/  @P4 LDG.E R5, desc[UR18][R8.64] ;  /* 0x0000001208054981 */ /* 0x000162000c1e1900 */
[----:B------:R-:W-:Y:S01]  /*ef70*/  UMOV UR4, URZ ;  /* 0x0000003f00047c82 */ /* 0x000fe20008000000 */
[----:B------:R-:W-:Y:S01]  /*ef80*/  UISETP.NE.AND.EX UP0, UPT, UR15, URZ, UPT, UP0 ;  /* 0x0000003f0f00728c */ /* 0x000fe2000bf05300 */
[----:B------:R-:W-:Y:S01]  /*ef90*/  IMAD.MOV.U32 R11, RZ, RZ, R15 ;  /* 0x000000ffff0b7224 */ /* 0x000fe200078e000f */
[----:B------:R-:W-:-:S02]  /*efa0*/  USEL UR20, UR16, URZ, UP1 ;  /* 0x0000003f10147287 */ /* 0x000fc40008800000 */
[----:B------:R-:W-:Y:S02]  /*efb0*/  USEL UR9, UR9, URZ, !UP0 ;  /* 0x0000003f09097287 */ /* 0x000fe4000c000000 */
[----:B------:R-:W-:Y:S01]  /*efc0*/  USEL UR21, UR12, URZ, !UP0 ;  /* 0x0000003f0c157287 */ /* 0x000fe2000c000000 */
[----:B------:R-:W-:Y:S02]  /*efd0*/  ULDC.64 UR16, c[0x0][UR22+0x220] ;  /* 0x0000880016107abb */ /* 0x000fe40008000a00 */
[----:B------:R-:W-:Y:S01]  /*efe0*/  ULDC.64 UR12, c[0x0][UR22+0x218] ;  /* 0x00008600160c7abb */ /* 0x000fe20008000a00 */
[----:B------:R-:W-:Y:S01]  /*eff0*/  ULDC.64 UR18, c[0x0][UR22+0x228] ;  /* 0x00008a0016127abb */ /* 0x000fe20008000a00 */
[----:B------:R-:W-:Y:S01]  /*f000*/  UIMAD.WIDE.U32 UR14, UR12, UR23, URZ ;  /* 0x000000170c0e72a5 */ /* 0x000fe2000f8e003f */
[----:B0-----:R-:W-:Y:S01]  /*f010*/  @P1 IMAD.HI.U32 R8, R15, R10, RZ ;  /* 0x0000000a0f081227 */ /* 0x001fe200078e00ff */
[----:B------:R-:W-:Y:S02]  /*f020*/  UIMAD UR23, UR13, UR23, URZ ;  /* 0x000000170d1772a4 */ /* 0x000fe4000f8e023f */
[----:B------:R-:W-:-:S02]  /*f030*/  UIMAD UR17, UR17, UR9, URZ ;  /* 0x00000009111172a4 */ /* 0x000fc4000f8e023f */
[----:B------:R-:W-:Y:S01]  /*f040*/  UIMAD.WIDE.U32 UR24, UR18, UR20, URZ ;  /* 0x00000014121872a5 */ /* 0x000fe2000f8e003f */
[----:B-1----:R-:W-:Y:S01]  /*f050*/  @P1 SHF.R.U32.HI R11, RZ, R13, R8 ;  /* 0x0000000dff0b1219 */ /* 0x002fe20000011608 */
[----:B------:R-:W-:Y:S02]  /*f060*/  UIMAD.WIDE.U32 UR12, UR16, UR9, URZ ;  /* 0x00000009100c72a5 */ /* 0x000fe4000f8e003f */
[----:B------:R-:W-:Y:S02]  /*f070*/  UIMAD UR18, UR19, UR20, URZ ;  /* 0x00000014131272a4 */ /* 0x000fe4000f8e023f */
[----:B------:R-:W-:Y:S01]  /*f080*/  UIMAD UR17, UR16, UR21, UR17 ;  /* 0x00000015101172a4 */ /* 0x000fe2000f8e0211 */
[----:B------:R-:W-:Y:S01]  /*f090*/  IMAD.U32 R8, RZ, RZ, UR24 ;  /* 0x00000018ff087e24 */ /* 0x000fe2000f8e00ff */
[----:B------:R-:W-:Y:S01]  /*f0a0*/  UIADD3 UR18, UR25, UR18, URZ ;  /* 0x0000001219127290 */ /* 0x000fe2000fffe03f */
[----:B------:R-:W-:Y:S01]  /*f0b0*/  IMAD.MOV R13, RZ, RZ, -R11 ;  /* 0x000000ffff0d7224 */ /* 0x000fe200078e0a0b */
[----:B------:R-:W-:Y:S01]  /*f0c0*/  UIADD3 UR23, UR15, UR23, URZ ;  /* 0x000000170f177290 */ /* 0x000fe2000fffe03f */
[----:B------:R-:W-:Y:S01]  /*f0d0*/  IMAD.U32 R9, RZ, RZ, UR25 ;  /* 0x00000019ff097e24 */ /* 0x000fe2000f8e00ff */
[----:B------:R-:W-:Y:S01]  /*f0e0*/  UIADD3 UR17, UR13, UR17, URZ ;  /* 0x000000110d117290 */ /* 0x000fe2000fffe03f */
[----:B------:R-:W-:Y:S01]  /*f0f0*/  IMAD R13, R76, R13, R15 ;  /* 0x0000000d4c0d7224 */ /* 0x000fe200078e020f */
[----:B------:R-:W-:Y:S01]  /*f100*/  SHF.R.S32.HI R9, RZ, 0x1f, R11 ;  /* 0x0000001fff097819 */ /* 0x000fe2000001140b */
[----:B------:R-:W-:-:S03]  /*f110*/  IMAD.U32 R12, RZ, RZ, UR18 ;  /* 0x00000012ff0c7e24 */ /* 0x000fc6000f8e00ff */
[----:B------:R-:W-:Y:S02]  /*f120*/  SHF.R.S32.HI R10, RZ, 0x1f, R13 ;  /* 0x0000001fff0a7819 */ /* 0x000fe4000001140d */
[----:B--2---:R-:W-:-:S13]  /*f130*/  @P0 R2UR UR4, R80 ;  /* 0x00000000500402ca */ /* 0x004fda00000e0000 */
[----:B------:R-:W-:Y:S02]  /*f140*/  UIADD3 UR14, UP0, UP2, UR12, UR14, UR4 ;  /* 0x0000000e0c0e7290 */ /* 0x000fe4000fa1e004 */
[----:B------:R-:W-:Y:S01]  /*f150*/  USHF.R.S32.HI UR16, URZ, 0x1f, UR4 ;  /* 0x0000001f3f107899 */ /* 0x000fe20008011404 */
[----:B------:R-:W-:-:S03]  /*f160*/  ULDC.64 UR12, c[0x0][UR22+0x210] ;  /* 0x00008400160c7abb */ /* 0x000fc60008000a00 */
[----:B------:R-:W-:Y:S01]  /*f170*/  IADD3 R8, P2, P3, R11, UR14, R8 ;  /* 0x0000000e0b087c10 */ /* 0x000fe2000fb5e008 */
[----:B------:R-:W-:Y:S01]  /*f180*/  UIADD3.X UR14, UR17, UR23, UR16, UP0, UP2 ;  /* 0x00000017110e7290 */ /* 0x000fe200087e4410 */
[----:B------:R-:W-:-:S04]  /*f190*/  IMAD R11, R13, UR13, RZ ;  /* 0x0000000d0d0b7c24 */ /* 0x000fc8000f8e02ff */
[----:B------:R-:W-:Y:S01]  /*f1a0*/  IMAD R11, R10, UR12, R11 ;  /* 0x0000000c0a0b7c24 */ /* 0x000fe2000f8e020b */
[----:B------:R-:W-:Y:S01]  /*f1b0*/  IADD3.X R9, R9, UR14, R12, P2, P3 ;  /* 0x0000000e09097c10 */ /* 0x000fe200097e640c */
[----:B------:R-:W-:Y:S01]  /*f1c0*/  ULDC.64 UR14, c[0x0][0xba8] ;  /* 0x0002ea00000e7ab9 */ /* 0x000fe20000000a00 */
        /* <DEDUP_REMOVED lines=12> */
.L_x_1228:
[----:B------:R-:W2:Y:S01]  /*f290*/  LDL R13, [R1+0x28] ;  /* 0x00002800010d7983 */ /* 0x000ea20000100800 */
[----:B-----5:R-:W-:Y:S01]  /*f2a0*/  IMAD R16, R5, R76, RZ ;  /* 0x0000004c05107224 */ /* 0x020fe200078e02ff */
[----:B------:R-:W-:Y:S01]  /*f2b0*/  LOP3.LUT P0, RZ, R223, 0x3, RZ, 0xc0, !PT ;  /* 0x00000003dfff7812 */ /* 0x000fe2000780c0ff */
[----:B------:R-:W-:Y:S01]  /*f2c0*/  ULDC.64 UR12, c[0x0][0x208] ;  /* 0x00008200000c7ab9 */ /* 0x000fe20000000a00 */
[----:B------:R-:W-:Y:S04]  /*f2d0*/  SHFL.IDX PT, R8, R12, RZ, 0x1c1f ;  /* 0x001c1fff0c087589 */ /* 0x000fe800000e0000 */
[----:B------:R-:W0:Y:S04]  /*f2e0*/  SHFL.IDX PT, R9, R14, RZ, 0x1c1f ;  /* 0x001c1fff0e097589 */ /* 0x000e2800000e0000 */
[----:B------:R-:W-:Y:S04]  /*f2f0*/  SHFL.IDX PT, R10, R12, 0x1, 0x1c1f ;  /* 0x003c1f000c0a7f89 */ /* 0x000fe800000e0000 */
[----:B------:R-:W1:Y:S01]  /*f300*/  SHFL.IDX PT, R11, R14, 0x1, 0x1c1f ;  /* 0x003c1f000e0b7f89 */ /* 0x000e6200000e0000 */
[----:B--2---:R-:W-:-:S04]  /*f310*/  VIADD R17, R13, UR39 ;  /* 0x000000270d117c36 */ /* 0x004fc80008000000 */
[C---:B------:R-:W-:Y:S01]  /*f320*/  VIADD R13, R17.reuse, 0x8 ;  /* 0x00000008110d7836 */ /* 0x040fe20000000000 */
[----:B------:R-:W-:-:S04]  /*f330*/  ISETP.GE.OR P2, PT, R17, R16, P0 ;  /* 0x000000101100720c */ /* 0x000fc80000746670 */
[----:B------:R-:W-:-:S09]  /*f340*/  ISETP.GE.OR P0, PT, R13, R16, P0 ;  /* 0x000000100d00720c */ /* 0x000fd20000706670 */
[----:B0-----:R0:W-:Y:S04]  /*f350*/  @!P2 ST.E desc[UR12][R8.64], R0 ;  /* 0x000000000800a985 */ /* 0x0011e8000c10190c */
[----:B-1----:R0:W-:Y:S01]  /*f360*/  @!P0 ST.E desc[UR12][R10.64], R4 ;  /* 0x000000040a008985 */ /* 0x0021e2000c10190c */
[----:B------:R-:W-:-:S13]  /*f370*/  PLOP3.LUT P0, PT, PT, PT, UP1, 0x80, 0x0 ;  /* 0x000000000000781c */ /* 0x000fda0003f0f018 */
[----:B0-----:R-:W-:Y:S05]  /*f380*/  @P0 BRA `(.L_x_1229) ;  /* 0x0000000c00580947 */ /* 0x001fea0003800000 */
[----:B------:R-:W-:Y:S01]  /*f390*/  IMAD R2, R220, 0x40, R22 ;  /* 0x00000040dc027824 */ /* 0x000fe200078e0216 */
[----:B------:R-:W-:Y:S01]  /*f3a0*/  ULDC.64 UR12, c[0x0][0x208] ;  /* 0x00008200000c7ab9 */ /* 0x000fe20000000a00 */
[----:B------:R-:W-:Y:S01]  /*f3b0*/  IMAD.MOV.U32 R3, RZ, RZ, 0x2 ;  /* 0x00000002ff037424 */ /* 0x000fe200078e00ff */
[----:B------:R-:W-:Y:S01]  /*f3c0*/  ULDC.64 UR14, c[0x0][0xaa0] ;  /* 0x0002a800000e7ab9 */ /* 0x000fe20000000a00 */
[----:B------:R-:W0:Y:S01]  /*f3d0*/  @P1 LDC R21, c[0x0][0xbf0] ;  /* 0x0002fc00ff151b82 */ /* 0x000e220000000800 */
[----:B------:R-:W-:Y:S01]  /*f3e0*/  R2UR UR17, R196 ;  /* 0x00000000c41172ca */ /* 0x000fe200000e0000 */
[----:B------:R-:W-:-:S03]  /*f3f0*/  IMAD.WIDE R2, R2, R3, UR10 ;  /* 0x0000000a02027e25 */ /* 0x000fc6000f8e0203 */
[C---:B------:R-:W-:Y:S02]  /*f400*/  IADD3 R9, P4, R2.reuse, 0x1000, RZ ;  /* 0x0000100002097810 */ /* 0x040fe40007f9e0ff */
[C---:B------:R-:W-:Y:S02]  /*f410*/  IADD3 R13, P3, R2.reuse, 0x2000, RZ ;  /* 0x00002000020d7810 */ /* 0x040fe40007f7e0ff */
[C---:B------:R-:W-:Y:S02]  /*f420*/  IADD3 R25, P6, R2.reuse, 0x3000, RZ ;  /* 0x0000300002197810 */ /* 0x040fe40007fde0ff */
[C---:B------:R-:W-:Y:S02]  /*f430*/  IADD3 R29, P5, R2.reuse, 0x4000, RZ ;  /* 0x00004000021d7810 */ /* 0x040fe40007fbe0ff */
[----:B------:R-:W-:Y:S02]  /*f440*/  IADD3 R33, P2, R2, 0x5000, RZ ;  /* 0x0000500002217810 */ /* 0x000fe40007f5e0ff */
        /* <DEDUP_REMOVED lines=28> */
[C---:B------:R-:W-:Y:S02]  /*f610*/  LOP3.LUT R7, R2.reuse, 0x380, RZ, 0xc0, !PT ;  /* 0x0000038002077812 */ /* 0x040fe400078ec0ff */
[----:B------:R-:W-:Y:S01]  /*f620*/  IADD3 R5, P2, R2, 0xb000, RZ ;  /* 0x0000b00002057810 */ /* 0x000fe20007f5e0ff */
[----:B------:R-:W5:Y:S01]  /*f630*/  LD.E.128 R28, desc[UR12][R28.64] ;  /* 0x0000000c1c1c7980 */ /* 0x000f62000c101d00 */
[----:B------:R-:W-:-:S02]  /*f640*/  LOP3.LUT R36, R37, 0x380, RZ, 0xc0, !PT ;  /* 0x0000038025247812 */ /* 0x000fc400078ec0ff */
[----:B------:R-:W-:Y:S01]  /*f650*/  LOP3.LUT R40, R41, 0x380, RZ, 0xc0, !PT ;  /* 0x0000038029287812 */ /* 0x000fe200078ec0ff */
[----:B------:R-:W-:Y:S01]  /*f660*/  IMAD.X R57, RZ, RZ, R3, P2 ;  /* 0x000000ffff397224 */ /* 0x000fe200010e0603 */
[----:B------:R-:W-:Y:S01]  /*f670*/  LOP3.LUT R44, R45, 0x380, RZ, 0xc0, !PT ;  /* 0x000003802d2c7812 */ /* 0x000fe200078ec0ff */
[----:B------:R-:W5:Y:S01]  /*f680*/  LD.E.128 R32, desc[UR12][R32.64] ;  /* 0x0000000c20207980 */ /* 0x000f62000c101d00 */
[----:B------:R-:W-:Y:S02]  /*f690*/  LOP3.LUT R48, R49, 0x380, RZ, 0xc0, !PT ;  /* 0x0000038031307812 */ /* 0x000fe400078ec0ff */
[----:B------:R-:W-:Y:S02]  /*f6a0*/  LOP3.LUT R52, R53, 0x380, RZ, 0xc0, !PT ;  /* 0x0000038035347812 */ /* 0x000fe400078ec0ff */
[----:B------:R-:W-:Y:S02]  /*f6b0*/  SHF.R.U64 R7, R7, 0x3, RZ ;  /* 0x0000000307077819 */ /* 0x000fe400000012ff */
[----:B------:R-:W-:-:S02]  /*f6c0*/  LOP3.LUT R0, R5, 0x380, RZ, 0xc0, !PT ;  /* 0x0000038005007812 */ /* 0x000fc400078ec0ff */
[----:B------:R-:W-:Y:S02]  /*f6d0*/  SHF.R.U64 R36, R36, 0x3, RZ ;  /* 0x0000000324247819 */ /* 0x000fe400000012ff */
[----:B------:R-:W-:Y:S02]  /*f6e0*/  SHF.R.U64 R40, R40, 0x3, RZ ;  /* 0x0000000328287819 */ /* 0x000fe400000012ff */
[----:B------:R-:W-:Y:S02]  /*f6f0*/  SHF.R.U64 R44, R44, 0x3, RZ ;  /* 0x000000032c2c7819 */ /* 0x000fe400000012ff */
[----:B------:R-:W-:Y:S02]  /*f700*/  SHF.R.U64 R48, R48, 0x3, RZ ;  /* 0x0000000330307819 */ /* 0x000fe400000012ff */
[----:B------:R-:W-:Y:S02]  /*f710*/  SHF.R.U64 R52, R52, 0x3, RZ ;  /* 0x0000000334347819 */ /* 0x000fe400000012ff */
[----:B------:R-:W-:-:S02]  /*f720*/  LOP3.LUT R2, R7, R2, RZ, 0x3c, !PT ;  /* 0x0000000207027212 */ /* 0x000fc400078e3cff */
        /* <DEDUP_REMOVED lines=12> */
[----:B------:R-:W5:Y:S04]  /*f7f0*/  LD.E.128 R36, desc[UR12][R36.64] ;  /* 0x0000000c24247980 */ /* 0x000f68000c101d00 */
[----:B------:R1:W5:Y:S04]  /*f800*/  LD.E.128 R4, desc[UR12][R2.64] ;  /* 0x0000000c02047980 */ /* 0x000368000c101d00 */
[----:B------:R-:W5:Y:S04]  /*f810*/  LD.E.128 R40, desc[UR12][R40.64] ;  /* 0x0000000c28287980 */ /* 0x000f68000c101d00 */
[----:B------:R-:W5:Y:S01]  /*f820*/  LD.E.128 R44, desc[UR12][R44.64] ;  /* 0x0000000c2c2c7980 */ /* 0x000f62000c101d00 */
[----:B-1----:R-:W1:Y:S03]  /*f830*/  @P1 LDC R3, c[0x0][0xbec] ;  /* 0x0002fb00ff031b82 */ /* 0x002e660000000800 */
[----:B------:R-:W5:Y:S04]  /*f840*/  LD.E.128 R48, desc[UR12][R48.64] ;  /* 0x0000000c30307980 */ /* 0x000f68000c101d00 */
[----:B------:R-:W5:Y:S04]  /*f850*/  LD.E.128 R52, desc[UR12][R52.64] ;  /* 0x0000000c34347980 */ /* 0x000f68000c101d00 */
[----:B------:R-:W5:Y:S01]  /*f860*/  LD.E.128 R56, desc[UR12][R56.64] ;  /* 0x0000000c38387980 */ /* 0x000f62000c101d00 */
[----:B------:R-:W-:-:S02]  /*f870*/  UIMAD UR12, UR16, UR14, URZ ;  /* 0x0000000e100c72a4 */ /* 0x000fc4000f8e023f */
[----:B------:R-:W-:Y:S01]  /*f880*/  UIMAD.WIDE.U32 UR10, UR4, UR14, URZ ;  /* 0x0000000e040a72a5 */ /* 0x000fe2000f8e003f */
[----:B------:R-:W-:Y:S01]  /*f890*/  IMAD R0, R193, 0x20, R220 ;  /* 0x00000020c1007824 */ /* 0x000fe200078e02dc */
[----:B------:R-:W-:Y:S01]  /*f8a0*/  UIMAD UR12, UR4, UR15, UR12 ;  /* 0x0000000f040c72a4 */ /* 0x000fe2000f8e020c */
[----:B------:R-:W-:Y:S01]  /*f8b0*/  @!PT LDS RZ, [RZ] ;  /* 0x00000000fffff984 */ /* 0x000fe20000000800 */
[----:B------:R-:W-:Y:S01]  /*f8c0*/  @!PT LDS RZ, [RZ] ;  /* 0x00000000fffff984 */ /* 0x000fe20000000800 */
[----:B------:R-:W-:Y:S01]  /*f8d0*/  @!PT LDS RZ, [RZ] ;  /* 0x00000000fffff984 */ /* 0x000fe20000000800 */
[----:B------:R-:W-:Y:S01]  /*f8e0*/  @!PT LDS RZ, [RZ] ;  /* 0x00000000fffff984 */ /* 0x000fe20000000800 */
[----:B------:R2:W-:Y:S06]  /*f8f0*/  MEMBAR.ALL.CTA ;  /* 0x0000000000007992 */ /* 0x0005ec0000008000 */
[----:B--2---:R-:W2:Y:S01]  /*f900*/  FENCE.VIEW.ASYNC.S ;  /* 0x00000000000073c6 */ /* 0x004ea20000000000 */
[----:B------:R-:W-:-:S03]  /*f910*/  UIADD3 UR11, UR11, UR12, URZ ;  /* 0x0000000c0b0b7290 */ /* 0x000fc6000fffe03f */
[----:B------:R-:W-:Y:S01]  /*f920*/  ULDC.64 UR12, c[0x0][0xae8] ;  /* 0x0002ba00000c7ab9 */ /* 0x000fe20000000a00 */
[----:B------:R-:W-:Y:S01]  /*f930*/  VIADD R20, R0, UR39 ;  /* 0x0000002700147c36 */ /* 0x000fe20008000000 */
[----:B------:R-:W-:Y:S02]  /*f940*/  UIMAD.WIDE.U32 UR10, UR17, UR12, UR10 ;  /* 0x0000000c110a72a5 */ /* 0x000fe4000f8e000a */
[----:B------:R-:W-:Y:S01]  /*f950*/  USHF.R.S32.HI UR4, URZ, 0x1f, UR9 ;  /* 0x0000001f3f047899 */ /* 0x000fe20008011409 */
[----:B-1----:R-:W-:Y:S01]  /*f960*/  @P1 IMAD.HI.U32 R0, R20, R3, RZ ;  /* 0x0000000314001227 */ /* 0x002fe200078e00ff */
[----:B------:R-:W-:-:S03]  /*f970*/  UIMAD UR11, UR17, UR13, UR11 ;  /* 0x0000000d110b72a4 */ /* 0x000fc6000f8e020b */
[----:B------:R-:W-:Y:S02]  /*f980*/  ULDC.64 UR12, c[0x0][0xaf0] ;  /* 0x0002bc00000c7ab9 */ /* 0x000fe40000000a00 */
[----:B------:R-:W-:Y:S01]  /*f990*/  UIMAD UR4, UR4, UR12, URZ ;  /* 0x0000000c040472a4 */ /* 0x000fe2000f8e023f */
[----:B------:R-:W-:Y:S01]  /*f9a0*/  IMAD.MOV.U32 R17, RZ, RZ, R20 ;  /* 0x000000ffff117224 */ /* 0x000fe200078e0014 */
[----:B0-----:R-:W-:Y:S01]  /*f9b0*/  @P1 SHF.R.U32.HI R17, RZ, R21, R0 ;  /* 0x00000015ff111219 */ /* 0x001fe20000011600 */
[----:B------:R-:W-:Y:S02]  /*f9c0*/  UIMAD.WIDE.U32 UR10, UR9, UR12, UR10 ;  /* 0x0000000c090a72a5 */ /* 0x000fe4000f8e000a */
[----:B------:R-:W-:Y:S01]  /*f9d0*/  UIMAD UR4, UR9, UR13, UR4 ;  /* 0x0000000d090472a4 */ /* 0x000fe2000f8e0204 */
[--C-:B------:R-:W-:Y:S01]  /*f9e0*/  SHF.R.S32.HI R0, RZ, 0x1f, R17.reuse ;  /* 0x0000001fff007819 */ /* 0x100fe20000011411 */
[----:B------:R-:W-:Y:S01]  /*f9f0*/  IMAD.MOV R21, RZ, RZ, -R17 ;  /* 0x000000ffff157224 */ /* 0x000fe200078e0a11 */
[----:B------:R-:W-:Y:S01]  /*fa00*/  ULDC.64 UR12, c[0x0][0xae0] ;  /* 0x0002b800000c7ab9 */ /* 0x000fe20000000a00 */
[----:B------:R-:W-:-:S02]  /*fa10*/  UIADD3 UR4, UR11, UR4, URZ ;  /* 0x000000040b047290 */ /* 0x000fc4000fffe03f */
[----:B------:R-:W-:Y:S02]  /*fa20*/  IMAD.U32 R3, RZ, RZ, UR11 ;  /* 0x0000000bff037e24 */ /* 0x000fe4000f8e00ff */
[----:B------:R-:W-:Y:S02]  /*fa30*/  IMAD R0, R0, UR12, RZ ;  /* 0x0000000c00007c24 */ /* 0x000fe4000f8e02ff */
[----:B------:R-:W-:Y:S02]  /*fa40*/  IMAD R21, R76, R21, R20 ;  /* 0x000000154c157224 */ /* 0x000fe400078e0214 */
[----:B------:R-:W-:Y:S01]  /*fa50*/  IMAD.U32 R2, RZ, RZ, UR10 ;  /* 0x0000000aff027e24 */ /* 0x000fe2000f8e00ff */
[----:B------:R-:W-:Y:S01]  /*fa60*/  ULDC.64 UR10, c[0x0][0xad8] ;  /* 0x0002b600000a7ab9 */ /* 0x000fe20000000a00 */
[----:B------:R-:W-:Y:S02]  /*fa70*/  IMAD.U32 R3, RZ, RZ, UR4 ;  /* 0x00000004ff037e24 */ /* 0x000fe4000f8e00ff */
[C---:B------:R-:W-:Y:S01]  /*fa80*/  IMAD R61, R17.reuse, UR13, R0 ;  /* 0x0000000d113d7c24 */ /* 0x040fe2000f8e0200 */
[----:B------:R-:W-:Y:S01]  /*fa90*/  SHF.R.S32.HI R0, RZ, 0x1f, R21 ;  /* 0x0000001fff007819 */ /* 0x000fe20000011415 */
[----:B------:R-:W-:-:S04]  /*faa0*/  IMAD.WIDE.U32 R2, R17, UR12, R2 ;  /* 0x0000000c11027c25 */ /* 0x000fc8000f8e0002 */
[----:B------:R-:W-:Y:S02]  /*fab0*/  VIADD R63, R220, UR39 ;  /* 0x00000027dc3f7c36 */ /* 0x000fe40008000000 */
[----:B------:R-:W-:Y:S02]  /*fac0*/  IMAD.IADD R3, R3, 0x1, R61 ;  /* 0x0000000103037824 */ /* 0x000fe400078e023d */
[----:B------:R-:W-:Y:S02]  /*fad0*/  IMAD R0, R0, UR10, RZ ;  /* 0x0000000a00007c24 */ /* 0x000fe4000f8e02ff */
[----:B------:R-:W-:Y:S01]  /*fae0*/  VIADD R17, R63, 0x20 ;  /* 0x000000203f117836 */ /* 0x000fe20000000000 */
[----:B------:R-:W-:Y:S01]  /*faf0*/  UIADD3 UR8, UR8, 0x30820, URZ ;  /* 0x0003082008087890 */ /* 0x000fe2000fffe03f */
[C---:B------:R-:W-:Y:S02]  /*fb00*/  IMAD R61, R21.reuse, UR11, R0 ;  /* 0x0000000b153d7c24 */ /* 0x040fe4000f8e0200 */
[----:B------:R-:W-:Y:S01]  /*fb10*/  IMAD.WIDE.U32 R2, R21, UR10, R2 ;  /* 0x0000000a15027c25 */ /* 0x000fe2000f8e0002 */
[-C--:B------:R-:W-:Y:S01]  /*fb20*/  ISETP.GE.AND P1, PT, R17, R16.reuse, PT ;  /* 0x000000101100720c */ /* 0x080fe20003f26270 */
[----:B------:R-:W-:Y:S01]  /*fb30*/  ULDC.64 UR10, c[0x0][0xa80] ;  /* 0x0002a000000a7ab9 */ /* 0x000fe20000000a00 */
[C---:B------:R-:W-:Y:S01]  /*fb40*/  ISETP.GE.AND P2, PT, R63.reuse, R16, PT ;  /* 0x000000103f00720c */ /* 0x040fe20003f46270 */
[----:B------:R-:W-:Y:S01]  /*fb50*/  VIADD R17, R63, 0x40 ;  /* 0x000000403f117836 */ /* 0x000fe20000000000 */
[----:B------:R-:W-:Y:S01]  /*fb60*/  UPRMT UR8, URZ, 0x654, UR8 ;  /* 0x000006543f087896 */ /* 0x000fe20008000008 */
[----:B------:R-:W-:Y:S01]  /*fb70*/  IMAD.IADD R3, R3, 0x1, R61 ;  /* 0x0000000103037824 */ /* 0x000fe200078e023d */
[----:B------:R-:W-:-:S02]  /*fb80*/  LEA R0, P3, R2, UR10, 0x1 ;  /* 0x0000000a02007c11 */ /* 0x000fc4000f8608ff */
[----:B------:R-:W-:Y:S02]  /*fb90*/  ISETP.GE.AND P0, PT, R17, R16, PT ;  /* 0x000000101100720c */ /* 0x000fe40003f06270 */
[----:B------:R-:W-:Y:S01]  /*fba0*/  LEA.HI.X R17, R2, UR11, R3, 0x1, P3 ;  /* 0x0000000b02117c11 */ /* 0x000fe200098f0c03 */
[----:B------:R-:W-:Y:S01]  /*fbb0*/  VIADD R64, R22, 0x40 ;  /* 0x0000004016407836 */ /* 0x000fe20000000000 */
[----:B--2---:R0:W1:Y:S01]  /*fbc0*/  SHFL.IDX PT, R21, R0, RZ, 0x181f ;  /* 0x00181fff00157589 */ /* 0x00406200000e0000 */
[----:B------:R-:W-:Y:S01]  /*fbd0*/  SYNCS.ARRIVE.TRANS64.RED.A1T0 RZ, [UR8], RZ ;  /* 0x000000ffffff79a7 */ /* 0x000fe20008100408 */
[----:B------:R-:W-:Y:S02]  /*fbe0*/  BSSY B1, `(.L_x_1230) ;  /* 0x0000014000017945 */ /* 0x000fe40003800000 */
[----:B------:R0:W2:Y:S01]  /*fbf0*/  SHFL.IDX PT, R61, R17, RZ, 0x181f ;  /* 0x00181fff113d7589 */ /* 0x0000a200000e0000 */
[----:B------:R-:W-:Y:S02]  /*fc00*/  SHF.R.S32.HI R62, RZ, 0x1f, R22 ;  /* 0x0000001fff3e7819 */ /* 0x000fe40000011416 */
[----:B------:R-:W-:-:S02]  /*fc10*/  SHF.R.S32.HI R66, RZ, 0x1f, R192 ;  /* 0x0000001fff427819 */ /* 0x000fc400000114c0 */
        /* <DEDUP_REMOVED lines=16> */
.L_x_1231:
[----:B------:R-:W-:Y:S05]  /*fd20*/  BSYNC B1 ;  /* 0x0000000000017941 */ /* 0x000fea0003800000 */
.L_x_1230:
[----:B---3-5:R3:W4:Y:S01]  /*fd30*/  SHFL.IDX PT, R7, R17, 0x1, 0x181f ;  /* 0x00381f0011077f89 */ /* 0x02872200000e0000 */
        /* <DEDUP_REMOVED lines=11> */
[-C--:B----4-:R-:W-:Y:S02]  /*fdf0*/  @!P4 LEA.HI.X R3, R22, R7.reuse, R62, 0x1, P1 ;  /* 0x000000071603c211 */ /* 0x090fe400008f0c3e */
[-C--:B------:R-:W-:Y:S02]  /*fe00*/  @!P5 LEA.HI.X R5, R64, R7.reuse, R65, 0x1, P2 ;  /* 0x000000074005d211 */ /* 0x080fe400010f0c41 */
[----:B------:R-:W-:Y:S01]  /*fe10*/  @!P6 LEA.HI.X R7, R192, R7, R66, 0x1, P3 ;  /* 0x00000007c007e211 */ /* 0x000fe200018f0c42 */
[----:B------:R0:W-:Y:S04]  /*fe20*/  @!P4 ST.E.128 desc[UR8][R2.64], R8 ;  /* 0x000000080200c985 */ /* 0x0001e8000c101d08 */
[----:B------:R0:W-:Y:S04]  /*fe30*/  @!P5 ST.E.128 desc[UR8][R4.64], R32 ;  /* 0x000000200400d985 */ /* 0x0001e8000c101d08 */
[----:B------:R0:W-:Y:S02]  /*fe40*/  @!P6 ST.E.128 desc[UR8][R6.64], R48 ;  /* 0x000000300600e985 */ /* 0x0001e4000c101d08 */
.L_x_1233:
[----:B------:R-:W-:Y:S05]  /*fe50*/  BSYNC B1 ;  /* 0x0000000000017941 */ /* 0x000fea0003800000 */
.L_x_1232:
[----:B0---4-:R0:W4:Y:S01]  /*fe60*/  SHFL.IDX PT, R7, R17, 0x2, 0x181f ;  /* 0x00581f0011077f89 */ /* 0x01112200000e0000 */
        /* <DEDUP_REMOVED lines=17> */
.L_x_1235:
[----:B------:R-:W-:Y:S05]  /*ff80*/  BSYNC B1 ;  /* 0x0000000000017941 */ /* 0x000fea0003800000 */
.L_x_1234:
[----:B0-----:R-:W-:Y:S01]  /*ff90*/  VIADD R3, R63, 0x60 ;  /* 0x000000603f037836 */ /* 0x001fe20000000000 */
[----:B---3--:R-:W0:Y:S04]  /*ffa0*/  SHFL.IDX PT, R17, R17, 0x3, 0x181f ;  /* 0x00781f0011117f89 */ /* 0x008e2800000e0000 */
[----:B------:R-:W-:Y:S01]  /*ffb0*/  ISETP.GE.AND P0, PT, R3, R16, PT ;  /* 0x000000100300720c */ /* 0x000fe20003f06270 */
[----:B----4-:R4:W3:-:S12]  /*ffc0*/  SHFL.IDX PT, R7, R0, 0x3, 0x181f ;  /* 0x00781f0000077f89 */ /* 0x0108d800000e0000 */
[----:B----4-:R-:W-:Y:S05]  /*ffd0*/  @P0 BRA `(.L_x_1236) ;  /* 0x0000002000300947 */ /* 0x010fea0003800000 */
[----:B------:R-:W-:Y:S01]  /*ffe0*/  ULDC UR4, c[0x0][0xac8] ;  /* 0x0002b20000047ab9 */ /* 0x000fe20000000800 */
[----:B------:R-:W-:Y:S01]  /*fff0*/  ULDC.64 UR8, c[0x0][0x208] ;  /* 0x0000820000087ab9 */ /* 0x000fe20000000a00 */
[----:B------:R-:W-:Y:S02]  /*10000*/  ISETP.GE.AND P2, PT, R22, UR4, PT ;  /* 0x0000000416007c0c */ /* 0x000fe4000bf46270 */
[----:B------:R-:W-:-:S11]  /*10010*/  ISETP.GE.AND P3, PT, R64, UR4, PT ;  /* 0x0000000440007c0c */ /* 0x000fd6000bf66270 */
[-C--:B---3--:R-:W-:Y:S02]  /*10020*/  @!P2 LEA R2, P0, R22, R7.reuse, 0x1 ;  /* 0x000000071602a211 */ /* 0x088fe400078008ff */
[----:B------:R-:W-:Y:S02]  /*10030*/  @!P3 LEA R4, P1, R64, R7, 0x1 ;  /* 0x000000074004b211 */ /* 0x000fe400078208ff */
[-C--:B0-----:R-:W-:Y:S02]  /*10040*/  @!P2 LEA.HI.X R3, R22, R17.reuse, R62, 0x1, P0 ;  /* 0x000000111603a211 */ /* 0x081fe400000f0c3e */
[----:B------:R-:W-:Y:S02]  /*10050*/  ISETP.GE.AND P0, PT, R192, UR4, PT ;  /* 0x00000004c0007c0c */ /* 0x000fe4000bf06270 */
[----:B------:R-:W-:Y:S01]  /*10060*/  @!P3 LEA.HI.X R5, R64, R17, R65, 0x1, P1 ;  /* 0x000000114005b211 */ /* 0x000fe200008f0c41 */
[----:B------:R4:W-:Y:S04]  /*10070*/  @!P2 ST.E.128 desc[UR8][R2.64], R24 ;  /* 0x000000180200a985 */ /* 0x0009e8000c101d08 */
[----:B------:R4:W-:Y:S06]  /*10080*/  @!P3 ST.E.128 desc[UR8][R4.64], R40 ;  /* 0x000000280400b985 */ /* 0x0009ec000c101d08 */
[----:B------:R-:W-:Y:S05]  /*10090*/  @P0 BRA `(.L_x_1236) ;  /* 0x0000002000000947 */ /* 0x000fea0003800000 */
[----:B----4-:R-:W-:Y:S01]  /*100a0*/  LEA R2, P0, R192, R7, 0x1 ;  /* 0x00000007c0027211 */ /* 0x010fe200078008ff */
[----:B------:R-:W-:-:S03]  /*100b0*/  ULDC.64 UR8, c[0x0][0x208] ;  /* 0x0000820000087ab9 */ /* 0x000fc60000000a00 */
[----:B------:R-:W-:-:S05]  /*100c0*/  LEA.HI.X R3, R192, R17, R66, 0x1, P0 ;  /* 0x00000011c0037211 */ /* 0x000fca00000f0c42 */
[----:B------:R0:W-:Y:S01]  /*100d0*/  ST.E.128 desc[UR8][R2.64], R56 ;  /* 0x0000003802007985 */ /* 0x0001e2000c101d08 */
[----:B------:R-:W-:Y:S05]  /*100e0*/  BRA `(.L_x_1236) ;  /* 0x0000001c00ec7947 */ /* 0x000fea0003800000 */
.L_x_1229:
        /* <DEDUP_REMOVED lines=41> */
[----:B------:R-:W-:Y:S01]  /*10380*/  ULDC.64 UR12, c[0x0][0xb30] ;  /* 0x0002cc00000c7ab9 */ /* 0x000fe20000000a00 */
[----:B------:R-:W-:-:S02]  /*10390*/  IMAD R11, R76, R11, R15 ;  /* 0x0000000b4c0b7224 */ /* 0x000fc400078e020f */
[----:B------:R-:W-:Y:S02]  /*103a0*/  IMAD R0, R0, UR12, RZ ;  /* 0x0000000c00007c24 */ /* 0x000fe4000f8e02ff */
[----:B------:R-:W-:Y:S01]  /*103b0*/  IMAD.U32 R4, RZ, RZ, UR10 ;  /* 0x0000000aff047e24 */ /* 0x000fe2000f8e00ff */
[----:B------:R-:W-:Y:S01]  /*103c0*/  ULDC.64 UR10, c[0x0][0xb28] ;  /* 0x0002ca00000a7ab9 */ /* 0x000fe20000000a00 */
[----:B------:R-:W-:Y:S02]  /*103d0*/  IMAD.U32 R5, RZ, RZ, UR4 ;  /* 0x00000004ff057e24 */ /* 0x000fe4000f8e00ff */
        /* <DEDUP_REMOVED lines=9> */
[----:B------:R-:W-:-:S04]  /*10470*/  LEA R0, P1, R4, UR10, 0x2 ;  /* 0x0000000a04007c11 */ /* 0x000fc8000f8210ff */
        /* <DEDUP_REMOVED lines=11> */
[-C--:B-1----:R-:W-:Y:S02]  /*10530*/  @!P1 LEA R10, P5, R219, R4.reuse, 0x2 ;  /* 0x00000004db0a9211 */ /* 0x082fe400078a10ff */
[CC--:B------:R-:W-:Y:S02]  /*10540*/  @!P0 LEA R14, P6, R218.reuse, R4.reuse, 0x2 ;  /* 0x00000004da0e8211 */ /* 0x0c0fe400078c10ff */
        /* <DEDUP_REMOVED lines=13> */
[----:B------:R-:W-:Y:S01]  /*10620*/  @!P3 ST.E.64 desc[UR8][R76.64], R36 ;  /* 0x000000244c00b985 */ /* 0x000fe2000c101b08 */
        /* <DEDUP_REMOVED lines=16> */
[-C--:B------:R-:W-:Y:S02]  /*10730*/  @!P3 LEA R24, P6, R211, R4.reuse, 0x2 ;  /* 0x00000004d318b211 */ /* 0x080fe400078c10ff */
        /* <DEDUP_REMOVED lines=22> */
[----:B------:R2:W-:Y:S01]  /*108a0*/  @!P1 ST.E.64 desc[UR8][R10.64], R2 ;  /* 0x000000020a009985 */ /* 0x0005e2000c101b08 */
        /* <DEDUP_REMOVED lines=13> */
[----:B--2---:R-:W-:Y:S01]  /*10980*/  @!P0 LEA R2, P5, R202, R4, 0x2 ;  /* 0x00000004ca028211 */ /* 0x004fe200078a10ff */
[----:B------:R3:W-:Y:S01]  /*10990*/  @!P3 ST.E.64 desc[UR8][R32.64], R92 ;  /* 0x0000005c2000b985 */ /* 0x0007e2000c101b08 */
[----:B------:R-:W-:-:S02]  /*109a0*/  ISETP.GE.AND P3, PT, R199, UR4, PT ;  /* 0x00000004c7007c0c */ /* 0x000fc4000bf66270 */
[-C--:B------:R-:W-:Y:S02]  /*109b0*/  @!P0 LEA.HI.X R3, R202, R5.reuse, R229, 0x2, P5 ;  /* 0x00000005ca038211 */ /* 0x080fe400028f14e5 */
[----:B------:R-:W-:Y:S02]  /*109c0*/  ISETP.GE.AND P5, PT, R197, UR4, PT ;  /* 0x00000004c5007c0c */ /* 0x000fe4000bfa6270 */
[CC--:B-1----:R-:W-:Y:S01]  /*109d0*/  @!P1 LEA R6, P6, R201.reuse, R4.reuse, 0x2 ;  /* 0x00000004c9069211 */ /* 0x0c2fe200078c10ff */
[----:B------:R3:W-:Y:S02]  /*109e0*/  @!P0 ST.E.64 desc[UR8][R2.64], R96 ;  /* 0x0000006002008985 */ /* 0x0007e4000c101b08 */
[-C--:B------:R-:W-:Y:S02]  /*109f0*/  @!P4 LEA R8, P0, R200, R4.reuse, 0x2 ;  /* 0x00000004c808c211 */ /* 0x080fe400078010ff */
        /* <DEDUP_REMOVED lines=13> */
.L_x_1238:
[----:B------:R-:W-:Y:S05]  /*10ad0*/  BSYNC B1 ;  /* 0x0000000000017941 */ /* 0x000fea0003800000 */
.L_x_1237:
        /* <DEDUP_REMOVED lines=104> */
.L_x_1227:
[----:B------:R-:W0:Y:S01]  /*11160*/  LDC.64 R2, c[0x0][0xc00] ;  /* 0x00030000ff027b82 */ /* 0x000e220000000a00 */
[----:B------:R-:W-:Y:S01]  /*11170*/  R2UR UR11, R221 ;  /* 0x00000000dd0b72ca */ /* 0x000fe200000e0000 */
[----:B------:R-:W-:Y:S01]  /*11180*/  ULDC.64 UR8, c[0x0][0xc00] ;  /* 0x0003000000087ab9 */ /* 0x000fe20000000a00 */
[----:B------:R-:W-:Y:S01]  /*11190*/  R2UR UR10, R194 ;  /* 0x00000000c20a72ca */ /* 0x000fe200000e0000 */
[----:B------:R-:W-:Y:S01]  /*111a0*/  IMAD.MOV.U32 R7, RZ, RZ, RZ ;  /* 0x000000ffff077224 */ /* 0x000fe200078e00ff */
[----:B------:R-:W-:-:S03]  /*111b0*/  ULDC.64 UR12, c[0x0][0x208] ;  /* 0x00008200000c7ab9 */ /* 0x000fc60000000a00 */
[----:B------:R-:W1:Y:S06]  /*111c0*/  LDC.64 R4, c[0x0][0xc08] ;  /* 0x00030200ff047b82 */ /* 0x000e6c0000000a00 */
[----:B------:R-:W-:Y:S01]  /*111d0*/  UIMAD.WIDE UR8, UR11, 0x4, UR8 ;  /* 0x000000040b0878a5 */ /* 0x000fe2000f8e0208 */
[----:B0-----:R-:W-:-:S05]  /*111e0*/  ISETP.NE.U32.AND P0, PT, R2, RZ, PT ;  /* 0x000000ff0200720c */ /* 0x001fca0003f05070 */
[----:B------:R-:W-:Y:S01]  /*111f0*/  IMAD.U32 R2, RZ, RZ, UR8 ;  /* 0x00000008ff027e24 */ /* 0x000fe2000f8e00ff */
[----:B------:R-:W-:Y:S01]  /*11200*/  R2UR UR4, R3 ;  /* 0x00000000030472ca */ /* 0x000fe200000e0000 */
[----:B------:R-:W-:Y:S01]  /*11210*/  IMAD.U32 R3, RZ, RZ, UR9 ;  /* 0x00000009ff037e24 */ /* 0x000fe2000f8e00ff */
[----:B-1----:R-:W-:-:S05]  /*11220*/  ISETP.NE.U32.AND P1, PT, R4, RZ, PT ;  /* 0x000000ff0400720c */ /* 0x002fca0003f25070 */
[----:B------:R-:W-:-:S06]  /*11230*/  VOTEU.ANY UP0, P0 ;  /* 0x00000000003f7886 */ /* 0x000fcc0000000100 */
[----:B------:R-:W-:Y:S01]  /*11240*/  UISETP.NE.AND.EX UP0, UPT, UR4, URZ, UPT, UP0 ;  /* 0x0000003f0400728c */ /* 0x000fe2000bf05300 */
[----:B------:R-:W-:Y:S01]  /*11250*/  R2UR UR4, R5 ;  /* 0x00000000050472ca */ /* 0x000fe200000e0000 */
[----:B------:R-:W-:-:S04]  /*11260*/  VOTEU.ANY UP1, P1 ;  /* 0x00000000003f7886 */ /* 0x000fc80000820100 */
[----:B------:R-:W-:-:S08]  /*11270*/  PLOP3.LUT P0, PT, PT, PT, UP0, 0x80, 0x0 ;  /* 0x000000000000781c */ /* 0x000fd00003f0f008 */
[----:B------:R-:W-:-:S06]  /*11280*/  UISETP.NE.AND.EX UP1, UPT, UR4, URZ, UPT, UP1 ;  /* 0x0000003f0400728c */ /* 0x000fcc000bf25310 */
[----:B------:R-:W-:Y:S01]  /*11290*/  PLOP3.LUT P1, PT, PT, PT, UP1, 0x80, 0x0 ;  /* 0x000000000000781c */ /* 0x000fe20003f2f018 */
[----:B------:R0:W5:Y:S01]  /*112a0*/  @P0 LDG.E R7, desc[UR12][R2.64] ;  /* 0x0000000c02070981 */ /* 0x000162000c1e1900 */
[----:B------:R-:W-:Y:S02]  /*112b0*/  ULDC UR4, c[0x0][0xa88] ;  /* 0x0002a20000047ab9 */ /* 0x000fe40000000800 */
[----:B------:R-:W-:Y:S01]  /*112c0*/  IMAD.U32 R0, RZ, RZ, UR4 ;  /* 0x00000004ff007e24 */ /* 0x000fe2000f8e00ff */
[----:B------:R-:W-:Y:S02]  /*112d0*/  @UP1 ULDC.64 UR8, c[0x0][0xc08] ;  /* 0x0003020000081ab9 */ /* 0x000fe40000000a00 */
[----:B------:R-:W-:Y:S02]  /*112e0*/  @UP1 UIMAD.WIDE UR8, UR11, 0x4, UR8 ;  /* 0x000000040b0818a5 */ /* 0x000fe4000f8e0208 */
[----:B------:R-:W-:-:S04]  /*112f0*/  UISETP.NE.AND UP1, UPT, UR10, URZ, UPT ;  /* 0x0000003f0a00728c */ /* 0x000fc8000bf25270 */
[----:B------:R-:W-:Y:S02]  /*11300*/  IMAD.U32 R4, RZ, RZ, UR8 ;  /* 0x00000008ff047e24 */ /* 0x000fe4000f8e00ff */
[----:B------:R-:W-:-:S05]  /*11310*/  IMAD.U32 R5, RZ, RZ, UR9 ;  /* 0x00000009ff057e24 */ /* 0x000fca000f8e00ff */
[----:B------:R-:W-:Y:S01]  /*11320*/  @!UP1 ULDC UR10, c[0x0][0xad4] ;  /* 0x0002b500000a9ab9 */ /* 0x000fe20000000800 */
[----:B------:R0:W5:Y:S01]  /*11330*/  @P1 LDG.E R0, desc[UR12][R4.64] ;  /* 0x0000000c04001981 */ /* 0x000162000c1e1900 */
[----:B------:R-:W-:Y:S01]  /*11340*/  IMAD.U32 R194, RZ, RZ, UR10 ;  /* 0x0000000affc27e24 */ /* 0x000fe2000f8e00ff */
[----:B------:R-:W-:Y:S06]  /*11350*/  @P1 BRA `(.L_x_1239) ;  /* 0x0000000000141947 */ /* 0x000fec0003800000 */
[----:B------:R-:W-:Y:S05]  /*11360*/  @!P0 BRA `(.L_x_1239) ;  /* 0x0000000000108947 */ /* 0x000fea0003800000 */
[----:B------:R-:W-:Y:S02]  /*11370*/  ULDC.64 UR8, c[0x0][0x208] ;  /* 0x0000820000087ab9 */ /* 0x000fe40000000a00 */
[----:B0-----:R-:W2:Y:S04]  /*11380*/  LDG.E R5, desc[UR8][R2.64] ;  /* 0x0000000802057981 */ /* 0x001ea8000c1e1900 */
[----:B-----5:R-:W2:Y:S02]  /*11390*/  LDG.E R0, desc[UR8][R2.64+0x4] ;  /* 0x0000040802007981 */ /* 0x020ea4000c1e1900 */
[----:B--2---:R-:W-:-:S07]  /*113a0*/  IMAD.IADD R0, R0, 0x1, -R5 ;  /* 0x0000000100007824 */ /* 0x004fce00078e0a05 */
.L_x_1239:
[----:B0-----:R-:W0:Y:S01]  /*113b0*/  S2R R2, SR_TID.X ;  /* 0x0000000000027919 */ /* 0x001e220000002100 */
[----:B------:R-:W-:Y:S01]  /*113c0*/  R2UR UR4, R221 ;  /* 0x00000000dd0472ca */ /* 0x000fe200000e0000 */
[----:B------:R-:W-:Y:S01]  /*113d0*/  BSSY B1, `(.L_x_1240) ;  /* 0x0000043000017945 */ /* 0x000fe20003800000 */
[----:B-----5:R-:W-:-:S11]  /*113e0*/  R2UR UR20, R7 ;  /* 0x00000000071472ca */ /* 0x020fd600000e0000 */
[----:B------:R-:W-:Y:S02]  /*113f0*/  USHF.R.S32.HI UR8, URZ, 0x1f, UR4 ;  /* 0x0000001f3f087899 */ /* 0x000fe40008011404 */
[----:B------:R-:W-:Y:S02]  /*11400*/  USEL UR4, UR4, URZ, !UP0 ;  /* 0x0000003f04047287 */ /* 0x000fe4000c000000 */
[----:B------:R-:W-:Y:S02]  /*11410*/  USEL UR8, UR8, URZ, !UP0 ;  /* 0x0000003f08087287 */ /* 0x000fe4000c000000 */
[----:B------:R-:W-:Y:S01]  /*11420*/  USHF.R.S32.HI UR20, URZ, 0x1f, UR20 ;  /* 0x0000001f3f147899 */ /* 0x000fe20008011414 */
[----:B0-----:R-:W-:-:S05]  /*11430*/  VIADD R2, R2, 0xffffff80 ;  /* 0xffffff8002027836 */ /* 0x001fca0000000000 */
[----:B------:R-:W-:-:S13]  /*11440*/  ISETP.GT.AND P0, PT, R2, 0x7f, PT ;  /* 0x0000007f0200780c */ /* 0x000fda0003f04270 */
[----:B------:R-:W-:Y:S05]  /*11450*/  @P0 BRA `(.L_x_1241) ;  /* 0x0000000000e80947 */ /* 0x000fea0003800000 */
[----:B------:R-:W0:Y:S01]  /*11460*/  S2R R6, SR_TID.X ;  /* 0x0000000000067919 */ /* 0x000e220000002100 */
[----:B------:R-:W1:Y:S01]  /*11470*/  LDC R9, c[0x0][0xbe8] ;  /* 0x0002fa00ff097b82 */ /* 0x000e620000000800 */
[----:B------:R-:W-:Y:S02]  /*11480*/  IMAD.U32 R3, RZ, RZ, UR39 ;  /* 0x00000027ff037e24 */ /* 0x000fe4000f8e00ff */
[----:B-1----:R-:W-:-:S03]  /*11490*/  IMAD R2, R0, R9, RZ ;  /* 0x0000000900027224 */ /* 0x002fc600078e02ff */
[----:B0-----:R-:W-:-:S04]  /*114a0*/  IADD3 R6, R3, -0x80, R6 ;  /* 0xffffff8003067810 */ /* 0x001fc80007ffe006 */
        /* <DEDUP_REMOVED lines=16> */
[----:B------:R-:W-:Y:S02]  /*115b0*/  UIMAD.WIDE.U32 UR16, UR10, UR19, URZ ;  /* 0x000000130a1072a5 */ /* 0x000fe4000f8e003f */
[----:B------:R-:W-:Y:S01]  /*115c0*/  UIMAD UR19, UR11, UR19, URZ ;  /* 0x000000130b1372a4 */ /* 0x000fe2000f8e023f */
[----:B0-----:R-:W-:Y:S01]  /*115d0*/  @P0 IMAD.HI.U32 R5, R6, R5, RZ ;  /* 0x0000000506050227 */ /* 0x001fe200078e00ff */
[----:B------:R-:W-:Y:S02]  /*115e0*/  UIMAD UR13, UR13, UR4, URZ ;  /* 0x000000040d0d72a4 */ /* 0x000fe4000f8e023f */
[----:B------:R-:W-:Y:S01]  /*115f0*/  UIMAD.WIDE.U32 UR10, UR12, UR4, URZ ;  /* 0x000000040c0a72a5 */ /* 0x000fe2000f8e003f */
[----:B------:R-:W-:Y:S01]  /*11600*/  IMAD.U32 R2, RZ, RZ, UR16 ;  /* 0x00000010ff027e24 */ /* 0x000fe2000f8e00ff */
[----:B------:R-:W-:-:S02]  /*11610*/  UIADD3 UR19, UR17, UR19, URZ ;  /* 0x0000001311137290 */ /* 0x000fc4000fffe03f */
[----:B------:R-:W-:Y:S01]  /*11620*/  IMAD.U32 R3, RZ, RZ, UR17 ;  /* 0x00000011ff037e24 */ /* 0x000fe2000f8e00ff */
[----:B------:R-:W-:Y:S01]  /*11630*/  UIMAD UR13, UR12, UR8, UR13 ;  /* 0x000000080c0d72a4 */ /* 0x000fe2000f8e020d */
[----:B-1----:R-:W-:Y:S01]  /*11640*/  @P0 SHF.R.U32.HI R4, RZ, R8, R5 ;  /* 0x00000008ff040219 */ /* 0x002fe20000011605 */
[----:B------:R-:W-:Y:S01]  /*11650*/  ULDC.64 UR14, c[0x0][UR18+0x228] ;  /* 0x00008a00120e7abb */ /* 0x000fe20008000a00 */
[----:B------:R-:W-:Y:S01]  /*11660*/  IADD3 R3, P0, P1, R2, UR10, R7 ;  /* 0x0000000a02037c10 */ /* 0x000fe2000f91e007 */
[----:B------:R-:W-:Y:S01]  /*11670*/  UIADD3 UR13, UR11, UR13, URZ ;  /* 0x0000000d0b0d7290 */ /* 0x000fe2000fffe03f */
[----:B------:R-:W-:Y:S01]  /*11680*/  IMAD.U32 R2, RZ, RZ, UR20 ;  /* 0x00000014ff027e24 */ /* 0x000fe2000f8e00ff */
[----:B------:R-:W-:Y:S01]  /*11690*/  UIMAD.WIDE.U32 UR16, UR14, UR9, URZ ;  /* 0x000000090e1072a5 */ /* 0x000fe2000f8e003f */
[----:B------:R-:W-:Y:S01]  /*116a0*/  IMAD.MOV R5, RZ, RZ, -R4 ;  /* 0x000000ffff057224 */ /* 0x000fe200078e0a04 */
[----:B------:R-:W-:Y:S01]  /*116b0*/  UIMAD UR9, UR15, UR9, URZ ;  /* 0x000000090f0972a4 */ /* 0x000fe2000f8e023f */
[----:B------:R-:W-:Y:S01]  /*116c0*/  IMAD.U32 R11, RZ, RZ, UR19 ;  /* 0x00000013ff0b7e24 */ /* 0x000fe2000f8e00ff */
[----:B------:R-:W-:Y:S01]  /*116d0*/  ULDC.64 UR10, c[0x0][UR18+0x210] ;  /* 0x00008400120a7abb */ /* 0x000fe20008000a00 */
[----:B------:R-:W-:Y:S01]  /*116e0*/  IMAD R5, R9, R5, R6 ;  /* 0x0000000509057224 */ /* 0x000fe200078e0206 */
[----:B------:R-:W-:-:S02]  /*116f0*/  UIADD3 UR9, UR17, UR9, URZ ;  /* 0x0000000911097290 */ /* 0x000fc4000fffe03f */
[----:B------:R-:W-:Y:S01]  /*11700*/  IADD3.X R6, R11, UR13, R2, P0, P1 ;  /* 0x0000000d0b067c10 */ /* 0x000fe200087e2402 */
[----:B------:R-:W-:Y:S01]  /*11710*/  IMAD R9, R5, UR11, RZ ;  /* 0x0000000b05097c24 */ /* 0x000fe2000f8e02ff */
[----:B------:R-:W-:Y:S01]  /*11720*/  IADD3 R2, P0, P1, R4, UR16, R3 ;  /* 0x0000001004027c10 */ /* 0x000fe2000f91e003 */
[----:B------:R-:W-:Y:S01]  /*11730*/  ULDC.64 UR12, c[0x0][0xba8] ;  /* 0x0002ea00000c7ab9 */ /* 0x000fe20000000a00 */
[----:B------:R-:W-:Y:S01]  /*11740*/  SHF.R.S32.HI R3, RZ, 0x1f, R4 ;  /* 0x0000001fff037819 */ /* 0x000fe20000011404 */
[----:B------:R-:W-:Y:S01]  /*11750*/  @!UP0 ULDC UR12, c[0x0][0xb50] ;  /* 0x0002d400000c8ab9 */ /* 0x000fe20000000800 */
[----:B------:R-:W-:Y:S01]  /*11760*/  SHF.R.S32.HI R4, RZ, 0x1f, R5 ;  /* 0x0000001fff047819 */ /* 0x000fe20000011405 */
[----:B------:R-:W-:Y:S01]  /*11770*/  @!UP0 ULDC UR13, c[0x0][0xb54] ;  /* 0x0002d500000d8ab9 */ /* 0x000fe20000000800 */
[----:B------:R-:W-:-:S03]  /*11780*/  IADD3.X R3, R3, UR9, R6, P0, P1 ;  /* 0x0000000903037c10 */ /* 0x000fc600087e2406 */
[----:B------:R-:W-:Y:S02]  /*11790*/  IMAD R9, R4, UR10, R9 ;  /* 0x0000000a04097c24 */ /* 0x000fe4000f8e0209 */
[----:B------:R-:W-:-:S04]  /*117a0*/  IMAD.WIDE.U32 R2, R5, UR10, R2 ;  /* 0x0000000a05027c25 */ /* 0x000fc8000f8e0002 */
[----:B------:R-:W-:Y:S01]  /*117b0*/  IMAD.IADD R3, R3, 0x1, R9 ;  /* 0x0000000103037824 */ /* 0x000fe200078e0209 */
[----:B------:R-:W-:-:S04]  /*117c0*/  LEA R4, P0, R2, UR12, 0x2 ;  /* 0x0000000c02047c11 */ /* 0x000fc8000f8010ff */
[----:B------:R-:W-:Y:S01]  /*117d0*/  LEA.HI.X R5, R2, UR13, R3, 0x2, P0 ;  /* 0x0000000d02057c11 */ /* 0x000fe200080f1403 */
[----:B------:R-:W-:-:S05]  /*117e0*/  IMAD.MOV.U32 R3, RZ, RZ, -0x800000 ;  /* 0xff800000ff037424 */ /* 0x000fca00078e00ff */
[----:B------:R0:W-:Y:S03]  /*117f0*/  STG.E desc[UR22][R4.64], R3 ;  /* 0x0000000304007986 */ /* 0x0001e6000c101916 */
.L_x_1241:
[----:B------:R-:W-:Y:S05]  /*11800*/  BSYNC B1 ;  /* 0x0000000000017941 */ /* 0x000fea0003800000 */
.L_x_1240:
[----:B------:R-:W-:-:S13]  /*11810*/  R2UR UR9, R194 ;  /* 0x00000000c20972ca */ /* 0x000fda00000e0000 */
[----:B------:R-:W-:-:S06]  /*11820*/  UISETP.GT.AND UP0, UPT, UR9, 0x1, UPT ;  /* 0x000000010900788c */ /* 0x000fcc000bf04270 */
[----:B------:R-:W-:-:S13]  /*11830*/  PLOP3.LUT P0, PT, PT, PT, UP0, 0x80, 0x0 ;  /* 0x000000000000781c */ /* 0x000fda0003f0f008 */
[----:B------:R-:W-:Y:S05]  /*11840*/  @P0 BRA `(.L_x_1236) ;  /* 0x0000000800140947 */ /* 0x000fea0003800000 */
[----:B------:R-:W1:Y:S01]  /*11850*/  LDC R11, c[0x0][0xbe8] ;  /* 0x0002fa00ff0b7b82 */ /* 0x000e620000000800 */
[C---:B------:R-:W-:Y:S01]  /*11860*/  R2UR UR10, R7.reuse ;  /* 0x00000000070a72ca */ /* 0x040fe200000e0000 */
[----:B------:R-:W-:Y:S01]  /*11870*/  ULDC.64 UR12, c[0x0][0xaa0] ;  /* 0x0002a800000c7ab9 */ /* 0x000fe20000000a00 */
[----:B------:R-:W-:Y:S01]  /*11880*/  R2UR UR14, R7 ;  /* 0x00000000070e72ca */ /* 0x000fe200000e0000 */
[----:B------:R-:W-:Y:S01]  /*11890*/  UIMAD UR9, UR20, UR12, URZ ;  /* 0x0000000c140972a4 */ /* 0x000fe2000f8e023f */
[----:B------:R-:W-:Y:S01]  /*118a0*/  R2UR UR15, R196 ;  /* 0x00000000c40f72ca */ /* 0x000fe200000e0000 */
[----:B------:R-:W-:Y:S01]  /*118b0*/  IMAD R2, R193, 0x20, R220 ;  /* 0x00000020c1027824 */ /* 0x000fe200078e02dc */
[----:B------:R-:W-:Y:S01]  /*118c0*/  BSSY B1, `(.L_x_1242) ;  /* 0x0000044000017945 */ /* 0x000fe20003800000 */
[----:B------:R-:W-:Y:S01]  /*118d0*/  VIADD R10, R22, 0x40 ;  /* 0x00000040160a7836 */ /* 0x000fe20000000000 */
[----:B------:R-:W-:Y:S01]  /*118e0*/  SHF.R.S32.HI R8, RZ, 0x1f, R192 ;  /* 0x0000001fff087819 */ /* 0x000fe200000114c0 */
[----:B------:R-:W-:-:S03]  /*118f0*/  VIADD R6, R2, UR39 ;  /* 0x0000002702067c36 */ /* 0x000fc60008000000 */
[----:B------:R-:W-:Y:S01]  /*11900*/  SHF.R.S32.HI R12, RZ, 0x1f, R10 ;  /* 0x0000001fff0c7819 */ /* 0x000fe2000001140a */
[----:B------:R-:W-:Y:S01]  /*11910*/  UIMAD.WIDE.U32 UR10, UR10, UR12, URZ ;  /* 0x0000000c0a0a72a5 */ /* 0x000fe2000f8e003f */
[----:B0-----:R-:W-:Y:S01]  /*11920*/  IMAD.MOV.U32 R5, RZ, RZ, R6 ;  /* 0x000000ffff057224 */ /* 0x001fe200078e0006 */
[----:B------:R-:W-:-:S03]  /*11930*/  UIMAD UR9, UR14, UR13, UR9 ;  /* 0x0000000d0e0972a4 */ /* 0x000fc6000f8e0209 */
[----:B------:R-:W-:Y:S01]  /*11940*/  ULDC.64 UR12, c[0x0][0xae8] ;  /* 0x0002ba00000c7ab9 */ /* 0x000fe20000000a00 */
[----:B------:R-:W-:Y:S01]  /*11950*/  UIADD3 UR11, UR11, UR9, URZ ;  /* 0x000000090b0b7290 */ /* 0x000fe2000fffe03f */
[----:B-1----:R-:W-:-:S03]  /*11960*/  ISETP.NE.AND P0, PT, R11, 0x1, PT ;  /* 0x000000010b00780c */ /* 0x002fc60003f05270 */
[----:B------:R-:W-:-:S04]  /*11970*/  UIMAD.WIDE.U32 UR10, UR15, UR12, UR10 ;  /* 0x0000000c0f0a72a5 */ /* 0x000fc8000f8e000a */
[----:B------:R-:W-:-:S03]  /*11980*/  UIMAD UR9, UR15, UR13, UR11 ;  /* 0x0000000d0f0972a4 */ /* 0x000fc6000f8e020b */
[----:B------:R-:W-:Y:S02]  /*11990*/  ULDC.64 UR12, c[0x0][0xaf0] ;  /* 0x0002bc00000c7ab9 */ /* 0x000fe40000000a00 */
[----:B------:R-:W-:Y:S01]  /*119a0*/  UIMAD UR8, UR8, UR12, URZ ;  /* 0x0000000c080872a4 */ /* 0x000fe2000f8e023f */
[----:B------:R-:W0:Y:S03]  /*119b0*/  @P0 LDC R3, c[0x0][0xbec] ;  /* 0x0002fb00ff030b82 */ /* 0x000e260000000800 */
[----:B------:R-:W-:-:S03]  /*119c0*/  UIMAD UR11, UR4, UR13, UR8 ;  /* 0x0000000d040b72a4 */ /* 0x000fc6000f8e0208 */
[----:B------:R-:W-:Y:S02]  /*119d0*/  UMOV UR8, UR10 ;  /* 0x0000000a00087c82 */ /* 0x000fe40008000000 */
[----:B------:R-:W-:Y:S01]  /*119e0*/  UIMAD.WIDE.U32 UR8, UR4, UR12, UR8 ;  /* 0x0000000c040872a5 */ /* 0x000fe2000f8e0008 */
[----:B------:R-:W1:Y:S03]  /*119f0*/  @P0 LDC R7, c[0x0][0xbf0] ;  /* 0x0002fc00ff070b82 */ /* 0x000e660000000800 */
[----:B------:R-:W-:-:S03]  /*11a00*/  UIADD3 UR4, UR9, UR11, URZ ;  /* 0x0000000b09047290 */ /* 0x000fc6000fffe03f */
[----:B------:R-:W-:Y:S01]  /*11a10*/  ULDC.64 UR10, c[0x0][0xae0] ;  /* 0x0002b800000a7ab9 */ /* 0x000fe20000000a00 */
[----:B0-----:R-:W-:-:S04]  /*11a20*/  @P0 IMAD.HI.U32 R2, R6, R3, RZ ;  /* 0x0000000306020227 */ /* 0x001fc800078e00ff */
[----:B------:R-:W-:Y:S02]  /*11a30*/  IMAD.U32 R3, RZ, RZ, UR9 ;  /* 0x00000009ff037e24 */ /* 0x000fe4000f8e00ff */
[----:B------:R-:W-:Y:S01]  /*11a40*/  IMAD.U32 R3, RZ, RZ, UR4 ;  /* 0x00000004ff037e24 */ /* 0x000fe2000f8e00ff */
[----:B-1----:R-:W-:-:S04]  /*11a50*/  @P0 SHF.R.U32.HI R5, RZ, R7, R2 ;  /* 0x00000007ff050219 */ /* 0x002fc80000011602 */
[--C-:B------:R-:W-:Y:S01]  /*11a60*/  SHF.R.S32.HI R2, RZ, 0x1f, R5.reuse ;  /* 0x0000001fff027819 */ /* 0x100fe20000011405 */
[----:B------:R-:W-:-:S04]  /*11a70*/  IMAD.MOV R7, RZ, RZ, -R5 ;  /* 0x000000ffff077224 */ /* 0x000fc800078e0a05 */
[----:B------:R-:W-:Y:S02]  /*11a80*/  IMAD R4, R2, UR10, RZ ;  /* 0x0000000a02047c24 */ /* 0x000fe4000f8e02ff */
[----:B------:R-:W-:Y:S02]  /*11a90*/  IMAD R7, R11, R7, R6 ;  /* 0x000000070b077224 */ /* 0x000fe400078e0206 */
[----:B------:R-:W-:Y:S01]  /*11aa0*/  IMAD.U32 R2, RZ, RZ, UR8 ;  /* 0x00000008ff027e24 */ /* 0x000fe2000f8e00ff */
[----:B------:R-:W-:Y:S01]  /*11ab0*/  ULDC.64 UR8, c[0x0][0xad8] ;  /* 0x0002b60000087ab9 */ /* 0x000fe20000000a00 */
[C---:B------:R-:W-:Y:S01]  /*11ac0*/  IMAD R9, R5.reuse, UR11, R4 ;  /* 0x0000000b05097c24 */ /* 0x040fe2000f8e0204 */
[----:B------:R-:W-:Y:S01]  /*11ad0*/  SHF.R.S32.HI R4, RZ, 0x1f, R7 ;  /* 0x0000001fff047819 */ /* 0x000fe20000011407 */
[----:B------:R-:W-:-:S04]  /*11ae0*/  IMAD.WIDE.U32 R2, R5, UR10, R2 ;  /* 0x0000000a05027c25 */ /* 0x000fc8000f8e0002 */
[----:B------:R-:W-:Y:S01]  /*11af0*/  IMAD.IADD R3, R3, 0x1, R9 ;  /* 0x0000000103037824 */ /* 0x000fe200078e0209 */
[----:B------:R-:W-:Y:S01]  /*11b00*/  SHF.R.S32.HI R9, RZ, 0x1f, R22 ;  /* 0x0000001fff097819 */ /* 0x000fe20000011416 */
[----:B------:R-:W-:Y:S02]  /*11b10*/  IMAD R4, R4, UR8, RZ ;  /* 0x0000000804047c24 */ /* 0x000fe4000f8e02ff */
[----:B------:R-:W-:Y:S02]  /*11b20*/  VIADD R6, R220, UR39 ;  /* 0x00000027dc067c36 */ /* 0x000fe40008000000 */
[----:B------:R-:W-:Y:S02]  /*11b30*/  IMAD R11, R0, R11, RZ ;  /* 0x0000000b000b7224 */ /* 0x000fe400078e02ff */
[C---:B------:R-:W-:Y:S02]  /*11b40*/  IMAD R5, R7.reuse, UR9, R4 ;  /* 0x0000000907057c24 */ /* 0x040fe4000f8e0204 */
[----:B------:R-:W-:Y:S01]  /*11b50*/  IMAD.WIDE.U32 R2, R7, UR8, R2 ;  /* 0x0000000807027c25 */ /* 0x000fe2000f8e0002 */
[----:B------:R-:W-:Y:S01]  /*11b60*/  ISETP.GE.AND P2, PT, R6, R11, PT ;  /* 0x0000000b0600720c */ /* 0x000fe20003f46270 */
[----:B------:R-:W-:-:S02]  /*11b70*/  ULDC.64 UR8, c[0x0][0xa80] ;  /* 0x0002a00000087ab9 */ /* 0x000fc40000000a00 */
[----:B------:R-:W-:Y:S01]  /*11b80*/  IMAD.IADD R3, R3, 0x1, R5 ;  /* 0x0000000103037824 */ /* 0x000fe200078e0205 */
[----:B------:R-:W-:Y:S01]  /*11b90*/  LEA R4, P3, R2, UR8, 0x1 ;  /* 0x0000000802047c11 */ /* 0x000fe2000f8608ff */
[----:B------:R-:W-:-:S03]  /*11ba0*/  VIADD R0, R6, 0x20 ;  /* 0x0000002006007836 */ /* 0x000fc60000000000 */
[----:B------:R-:W-:Y:S01]  /*11bb0*/  LEA.HI.X R5, R2, UR9, R3, 0x1, P3 ;  /* 0x0000000902057c11 */ /* 0x000fe200098f0c03 */
[----:B------:R0:W1:Y:S01]  /*11bc0*/  SHFL.IDX PT, R7, R4, RZ, 0x181f ;  /* 0x00181fff04077589 */ /* 0x00006200000e0000 */
[-C--:B------:R-:W-:Y:S01]  /*11bd0*/  ISETP.GE.AND P1, PT, R0, R11.reuse, PT ;  /* 0x0000000b0000720c */ /* 0x080fe20003f26270 */
[----:B------:R-:W-:Y:S02]  /*11be0*/  VIADD R0, R6, 0x40 ;  /* 0x0000004006007836 */ /* 0x000fe40000000000 */
[----:B------:R0:W2:Y:S03]  /*11bf0*/  SHFL.IDX PT, R3, R5, RZ, 0x181f ;  /* 0x00181fff05037589 */ /* 0x0000a600000e0000 */
[----:B------:R-:W-:Y:S01]  /*11c00*/  ISETP.GE.AND P0, PT, R0, R11, PT ;  /* 0x0000000b0000720c */ /* 0x000fe20003f06270 */
[----:B------:R-:W-:-:S12]  /*11c10*/  @P2 BRA `(.L_x_1243) ;  /* 0x0000000000382947 */ /* 0x000fd80003800000 */
        /* <DEDUP_REMOVED lines=14> */
.L_x_1243:
[----:B------:R-:W-:Y:S05]  /*11d00*/  BSYNC B1 ;  /* 0x0000000000017941 */ /* 0x000fea0003800000 */
.L_x_1242:
[----:B--23--:R2:W3:Y:S01]  /*11d10*/  SHFL.IDX PT, R3, R5, 0x1, 0x181f ;  /* 0x00381f0005037f89 */ /* 0x00c4e200000e0000 */
[----:B------:R-:W-:Y:S03]  /*11d20*/  BSSY B1, `(.L_x_1244) ;  /* 0x0000011000017945 */ /* 0x000fe60003800000 */
[----:B-1----:R2:W1:Y:S01]  /*11d30*/  SHFL.IDX PT, R7, R4, 0x1, 0x181f ;  /* 0x00381f0004077f89 */ /* 0x00246200000e0000 */
        /* <DEDUP_REMOVED lines=9> */
[-C--:B---3--:R-:W-:Y:S02]  /*11dd0*/  @!P4 LEA.HI.X R15, R22, R3.reuse, R9, 0x1, P1 ;  /* 0x00000003160fc211 */ /* 0x088fe400008f0c09 */
[-C--:B------:R-:W-:Y:S02]  /*11de0*/  @!P5 LEA.HI.X R17, R10, R3.reuse, R12, 0x1, P2 ;  /* 0x000000030a11d211 */ /* 0x080fe400010f0c0c */
[----:B------:R-:W-:Y:S01]  /*11df0*/  @!P6 LEA.HI.X R3, R192, R3, R8, 0x1, P3 ;  /* 0x00000003c003e211 */ /* 0x000fe200018f0c08 */
[----:B------:R4:W-:Y:S04]  /*11e00*/  @!P4 ST.E.128 desc[UR8][R14.64], RZ ;  /* 0x000000ff0e00c985 */ /* 0x0009e8000c101d08 */
[----:B------:R4:W-:Y:S04]  /*11e10*/  @!P5 ST.E.128 desc[UR8][R16.64], RZ ;  /* 0x000000ff1000d985 */ /* 0x0009e8000c101d08 */
[----:B------:R4:W-:Y:S02]  /*11e20*/  @!P6 ST.E.128 desc[UR8][R2.64], RZ ;  /* 0x000000ff0200e985 */ /* 0x0009e4000c101d08 */
.L_x_1245:
[----:B------:R-:W-:Y:S05]  /*11e30*/  BSYNC B1 ;  /* 0x0000000000017941 */ /* 0x000fea0003800000 */
.L_x_1244:
[----:B---34-:R3:W4:Y:S01]  /*11e40*/  SHFL.IDX PT, R3, R5, 0x2, 0x181f ;  /* 0x00581f0005037f89 */ /* 0x01872200000e0000 */
        /* <DEDUP_REMOVED lines=17> */
.L_x_1247:
[----:B------:R-:W-:Y:S05]  /*11f60*/  BSYNC B1 ;  /* 0x0000000000017941 */ /* 0x000fea0003800000 */
.L_x_1246:
[----:B------:R-:W-:Y:S01]  /*11f70*/  VIADD R0, R6, 0x60 ;  /* 0x0000006006007836 */ /* 0x000fe20000000000 */
[----:B0-23--:R-:W2:Y:S04]  /*11f80*/  SHFL.IDX PT, R5, R5, 0x3, 0x181f ;  /* 0x00781f0005057f89 */ /* 0x00dea800000e0000 */
[----:B------:R-:W-:Y:S01]  /*11f90*/  ISETP.GE.AND P0, PT, R0, R11, PT ;  /* 0x0000000b0000720c */ /* 0x000fe20003f06270 */
[----:B-1--4-:R1:W3:-:S12]  /*11fa0*/  SHFL.IDX PT, R3, R4, 0x3, 0x181f ;  /* 0x00781f0004037f89 */ /* 0x0122d800000e0000 */
[----:B-1----:R-:W-:Y:S05]  /*11fb0*/  @P0 BRA `(.L_x_1236) ;  /* 0x0000000000380947 */ /* 0x002fea0003800000 */
[----:B------:R-:W-:Y:S01]  /*11fc0*/  ULDC UR4, c[0x0][0xac8] ;  /* 0x0002b20000047ab9 */ /* 0x000fe20000000800 */
[----:B------:R-:W-:Y:S01]  /*11fd0*/  ULDC.64 UR8, c[0x0][0x208] ;  /* 0x0000820000087ab9 */ /* 0x000fe20000000a00 */
[----:B------:R-:W-:Y:S02]  /*11fe0*/  ISETP.GE.AND P3, PT, R22, UR4, PT ;  /* 0x0000000416007c0c */ /* 0x000fe4000bf66270 */
[----:B------:R-:W-:Y:S02]  /*11ff0*/  ISETP.GE.AND P4, PT, R10, UR4, PT ;  /* 0x000000040a007c0c */ /* 0x000fe4000bf86270 */
[----:B------:R-:W-:-:S09]  /*12000*/  ISETP.GE.AND P5, PT, R192, UR4, PT ;  /* 0x00000004c0007c0c */ /* 0x000fd2000bfa6270 */
[-C--:B---3--:R-:W-:Y:S02]  /*12010*/  @!P3 LEA R6, P0, R22, R3.reuse, 0x1 ;  /* 0x000000031606b211 */ /* 0x088fe400078008ff */
[-C--:B------:R-:W-:Y:S02]  /*12020*/  @!P4 LEA R14, P1, R10, R3.reuse, 0x1 ;  /* 0x000000030a0ec211 */ /* 0x080fe400078208ff */
[----:B------:R-:W-:Y:S02]  /*12030*/  @!P5 LEA R2, P2, R192, R3, 0x1 ;  /* 0x00000003c002d211 */ /* 0x000fe400078408ff */
[-C--:B--2---:R-:W-:Y:S02]  /*12040*/  @!P3 LEA.HI.X R7, R22, R5.reuse, R9, 0x1, P0 ;  /* 0x000000051607b211 */ /* 0x084fe400000f0c09 */
[-C--:B------:R-:W-:Y:S02]  /*12050*/  @!P4 LEA.HI.X R15, R10, R5.reuse, R12, 0x1, P1 ;  /* 0x000000050a0fc211 */ /* 0x080fe400008f0c0c */
[----:B------:R-:W-:Y:S01]  /*12060*/  @!P5 LEA.HI.X R3, R192, R5, R8, 0x1, P2 ;  /* 0x00000005c003d211 */ /* 0x000fe200010f0c08 */
[----:B------:R1:W-:Y:S04]  /*12070*/  @!P3 ST.E.128 desc[UR8][R6.64], RZ ;  /* 0x000000ff0600b985 */ /* 0x0003e8000c101d08 */
[----:B------:R1:W-:Y:S04]  /*12080*/  @!P4 ST.E.128 desc[UR8][R14.64], RZ ;  /* 0x000000ff0e00c985 */ /* 0x0003e8000c101d08 */
[----:B------:R1:W-:Y:S02]  /*12090*/  @!P5 ST.E.128 desc[UR8][R2.64], RZ ;  /* 0x000000ff0200d985 */ /* 0x0003e4000c101d08 */
.L_x_1236:
[----:B------:R-:W-:Y:S05]  /*120a0*/  BSYNC B0 ;  /* 0x0000000000007941 */ /* 0x000fea0003800000 */
.L_x_1226:
[----:B------:R-:W-:Y:S02]  /*120b0*/  ULDC UR4, c[0x0][0xc3c] ;  /* 0x00030f0000047ab9 */ /* 0x000fe40000000800 */
[----:B------:R-:W-:-:S06]  /*120c0*/  UISETP.GE.AND UP0, UPT, UR6, UR4, UPT ;  /* 0x000000040600728c */ /* 0x000fcc000bf06270 */
[----:B------:R-:W-:-:S13]  /*120d0*/  PLOP3.LUT P0, PT, PT, PT, UP0, 0x80, 0x0 ;  /* 0x000000000000781c */ /* 0x000fda0003f0f008 */
[----:B------:R-:W-:Y:S05]  /*120e0*/  @!P0 BRA `(.L_x_1248) ;  /* 0xfffffef0000c8947 */ /* 0x000fea000383ffff */
[----:B------:R-:W-:Y:S05]  /*120f0*/  EXIT ;  /* 0x000000000000794d */ /* 0x000fea0003800000 */
.L_x_1143:
[----:B------:R-:W-:-:S08]  /*12100*/  NOP ;  /* 0x0000000000007918 */ /* 0x000fd00000000000 */
[----:B0-----:R-:W0:-:S00]  /*12110*/  USETMAXREG.DEALLOC.CTAPOOL 0x18 ;  /* 0x00000018000079c8 */ /* 0x001e0000080e0500 */
[----:B0-----:R-:W-:Y:S01]  /*12120*/  LOP3.LUT R0, R0, 0x3, RZ, 0xc0, !PT ;  /* 0x0000000300007812 */ /* 0x001fe200078ec0ff */
[----:B------:R-:W-:Y:S01]  /*12130*/  IMAD.MOV.U32 R7, RZ, RZ, RZ ;  /* 0x000000ffff077224 */ /* 0x000fe200078e00ff */
[----:B------:R-:W-:-:S04]  /*12140*/  LOP3.LUT R18, R18, 0xfffffffd, RZ, 0xc0, !PT ;  /* 0xfffffffd12127812 */ /* 0x000fc800078ec0ff */
[----:B------:R-:W0:Y:S02]  /*12150*/  SHFL.IDX PT, R0, R0, RZ, 0x1f ;  /* 0x00001fff00007589 */ /* 0x000e2400000e0000 */
[----:B0-----:R-:W-:-:S13]  /*12160*/  ISETP.NE.AND P0, PT, R0, RZ, PT ;  /* 0x000000ff0000720c */ /* 0x001fda0003f05270 */
[----:B------:R-:W-:Y:S01]  /*12170*/  @P0 LOP3.LUT R18, R18, 0x2, RZ, 0xfc, !PT ;  /* 0x0000000212120812 */ /* 0x000fe200078efcff */
[----:B------:R-:W-:Y:S06]  /*12180*/  @!P0 BRA `(.L_x_1249) ;  /* 0x0000000000248947 */ /* 0x000fec0003800000 */
[----:B------:R-:W0:Y:S08]  /*12190*/  S2UR UR5, SR_CgaCtaId ;  /* 0x00000000000579c3 */ /* 0x000e300000008800 */
[----:B------:R-:W-:Y:S06]  /*121a0*/  BAR.SYNC.DEFER_BLOCKING 0x5, 0x180 ;  /* 0x0146000000007b1d */ /* 0x000fec0000010000 */
[----:B------:R-:W-:-:S02]  /*121b0*/  UMOV UR4, 0x400 ;  /* 0x0000040000047882 */ /* 0x000fc40000000000 */
[----:B0-----:R-:W-:-:S09]  /*121c0*/  ULEA UR4, UR5, UR4, 0x18 ;  /* 0x0000000405047291 */ /* 0x001fd2000f8ec03f */
[----:B------:R-:W0:Y:S04]  /*121d0*/  LDS.128 R8, [UR4+0x308d0] ;  /* 0x0308d004ff087984 */ /* 0x000e280008000c00 */
[----:B0-----:R3:W-:Y:S04]  /*121e0*/  STL.64 [R1], R8 ;  /* 0x0000000801007387 */ /* 0x0017e80000100a00 */
[----:B------:R3:W-:Y:S01]  /*121f0*/  STL.64 [R1+0x8], R10 ;  /* 0x0000080a01007387 */ /* 0x0007e20000100a00 */
[----:B------:R-:W-:Y:S06]  /*12200*/  BAR.ARV 0x4, 0x180 ;  /* 0x0106000000007b1d */ /* 0x000fec0000002000 */
[----:B------:R-:W-:Y:S05]  /*12210*/  BRA `(.L_x_1250) ;  /* 0x0000000c00bc7947 */ /* 0x000fea0003800000 */
.L_x_1249:
[----:B------:R-:W-:Y:S01]  /*12220*/  LOP3.LUT R0, R6, 0x1f, RZ, 0xc0, !PT ;  /* 0x0000001f06007812 */ /* 0x000fe200078ec0ff */
[----:B------:R-:W-:Y:S01]  /*12230*/  ULDC UR4, c[0x0][0xc3c] ;  /* 0x00030f0000047ab9 */ /* 0x000fe20000000800 */
[----:B------:R-:W-:Y:S01]  /*12240*/  ULDC.64 UR6, c[0x0][0x208] ;  /* 0x0000820000067ab9 */ /* 0x000fe20000000a00 */
[----:B------:R-:W-:Y:S01]  /*12250*/  IMAD.MOV.U32 R8, RZ, RZ, RZ ;  /* 0x000000ffff087224 */ /* 0x000fe200078e00ff */
[----:B------:R-:W-:Y:S01]  /*12260*/  ISETP.NE.AND P0, PT, R0, 0x1f, PT ;  /* 0x0000001f0000780c */ /* 0x000fe20003f05270 */
[----:B------:R-:W-:-:S03]  /*12270*/  ULDC UR5, c[0x0][0xc38] ;  /* 0x00030e0000057ab9 */ /* 0x000fc60000000800 */
[----:B------:R-:W-:-:S13]  /*12280*/  ISETP.GE.OR P1, PT, R0, UR4, !P0 ;  /* 0x0000000400007c0c */ /* 0x000fda000c726670 */
[----:B------:R-:W0:Y:S08]  /*12290*/  @!P1 LDC.64 R2, c[0x0][0xc80] ;  /* 0x00032000ff029b82 */ /* 0x000e300000000a00 */
        /* <DEDUP_REMOVED lines=36> */
.L_x_1253:
        /* <DEDUP_REMOVED lines=39> */
[----:B------:R-:W-:-:S07]  /*12750*/  IMAD.MOV.U32 R5, RZ, RZ, R2 ;  /* 0x000000ffff057224 */ /* 0x000fce00078e0002 */
.L_x_1251:
[----:B------:R-:W-:Y:S02]  /*12760*/  IMAD.IADD R10, R9, 0x1, -R4 ;  /* 0x00000001090a7824 */ /* 0x000fe400078e0a04 */
[----:B------:R-:W-:Y:S02]  /*12770*/  IMAD.MOV.U32 R3, RZ, RZ, RZ ;  /* 0x000000ffff037224 */ /* 0x000fe400078e00ff */
[----:B------:R-:W-:-:S05]  /*12780*/  IMAD R2, R5, UR5, R10 ;  /* 0x0000000505027c24 */ /* 0x000fca000f8e020a */
[----:B------:R-:W-:-:S13]  /*12790*/  ISETP.GT.AND P0, PT, R2, UR6, PT ;  /* 0x0000000602007c0c */ /* 0x000fda000bf04270 */
[----:B------:R-:W-:-:S04]  /*127a0*/  VOTE.ANY R2, PT, !P0 ;  /* 0x0000000000027806 */ /* 0x000fc800040e0100 */
[----:B------:R-:W0:Y:S01]  /*127b0*/  POPC R9, R2 ;  /* 0x0000000200097309 */ /* 0x000e220000000000 */
[----:B------:R-:W-:Y:S01]  /*127c0*/  ISETP.NE.AND P0, PT, R2, RZ, PT ;  /* 0x000000ff0200720c */ /* 0x000fe20003f05270 */
[----:B0-----:R0:W1:Y:S04]  /*127d0*/  SHFL.IDX PT, R8, R8, R9, 0x1f ;  /* 0x00001f0908087589 */ /* 0x00106800000e0000 */
[----:B------:R0:W2:Y:S08]  /*127e0*/  SHFL.IDX PT, R4, R7, R9, 0x1f ;  /* 0x00001f0907047589 */ /* 0x0000b000000e0000 */
[----:B------:R-:W-:Y:S05]  /*127f0*/  @!P0 BRA `(.L_x_1254) ;  /* 0x0000000000088947 */ /* 0x000fea0003800000 */
[----:B------:R-:W-:-:S05]  /*12800*/  VIADD R2, R9, 0xffffffff ;  /* 0xffffffff09027836 */ /* 0x000fca0000000000 */
[----:B------:R3:W4:Y:S02]  /*12810*/  SHFL.IDX PT, R3, R5, R2, 0x1f ;  /* 0x00001f0205037589 */ /* 0x00072400000e0000 */
.L_x_1254:
[----:B----4-:R-:W-:Y:S01]  /*12820*/  IMAD R3, R3, UR5, R10 ;  /* 0x0000000503037c24 */ /* 0x010fe2000f8e020a */
[----:B-1----:R-:W-:Y:S01]  /*12830*/  ISETP.NE.AND P0, PT, R8, 0x1, PT ;  /* 0x000000010800780c */ /* 0x002fe20003f05270 */
[----:B------:R-:W-:-:S03]  /*12840*/  VIADD R14, R9, UR4 ;  /* 0x00000004090e7c36 */ /* 0x000fc60008000000 */
[----:B------:R1:W-:Y:S01]  /*12850*/  STL [R1], R3 ;  /* 0x0000000301007387 */ /* 0x0003e20000100800 */
[----:B---3--:R-:W-:-:S03]  /*12860*/  IADD3 R5, -R3, UR6, RZ ;  /* 0x0000000603057c10 */ /* 0x008fc6000fffe1ff */
[----:B------:R1:W-:Y:S05]  /*12870*/  STL [R1+0xc], R14 ;  /* 0x00000c0e01007387 */ /* 0x0003ea0000100800 */
[----:B------:R-:W-:Y:S05]  /*12880*/  @!P0 BRA `(.L_x_1255) ;  /* 0x0000000000e08947 */ /* 0x000fea0003800000 */
[----:B0-2---:R-:W-:Y:S02]  /*12890*/  IABS R7, R4 ;  /* 0x0000000400077213 */ /* 0x005fe40000000000 */
[----:B------:R-:W-:Y:S02]  /*128a0*/  IABS R9, R8 ;  /* 0x0000000800097213 */ /* 0x000fe40000000000 */
[----:B------:R-:W0:Y:S01]  /*128b0*/  I2F.RP R10, R7 ;  /* 0x00000007000a7306 */ /* 0x000e220000209400 */
[----:B------:R-:W-:-:S07]  /*128c0*/  IABS R12, R5 ;  /* 0x00000005000c7213 */ /* 0x000fce0000000000 */
[----:B------:R-:W-:Y:S08]  /*128d0*/  I2F.RP R13, R9 ;  /* 0x00000009000d7306 */ /* 0x000ff00000209400 */
[----:B0-----:R-:W1:Y:S02]  /*128e0*/  MUFU.RCP R10, R10 ;  /* 0x0000000a000a7308 */ /* 0x001e640000001000 */
[----:B-1----:R-:W-:-:S06]  /*128f0*/  VIADD R3, R10, 0xffffffe ;  /* 0x0ffffffe0a037836 */ /* 0x002fcc0000000000 */
[----:B------:R-:W0:Y:S02]  /*12900*/  F2I.FTZ.U32.TRUNC.NTZ R3, R3 ;  /* 0x0000000300037305 */ /* 0x000e24000021f000 */
[----:B0-----:R-:W-:-:S04]  /*12910*/  IMAD.MOV R2, RZ, RZ, -R3 ;  /* 0x000000ffff027224 */ /* 0x001fc800078e0a03 */
[----:B------:R-:W-:Y:S02]  /*12920*/  IMAD R11, R2, R7, RZ ;  /* 0x00000007020b7224 */ /* 0x000fe400078e02ff */
[----:B------:R-:W-:-:S04]  /*12930*/  IMAD.MOV.U32 R2, RZ, RZ, RZ ;  /* 0x000000ffff027224 */ /* 0x000fc800078e00ff */
[----:B------:R-:W-:Y:S01]  /*12940*/  IMAD.HI.U32 R11, R3, R11, R2 ;  /* 0x0000000b030b7227 */ /* 0x000fe200078e0002 */
[----:B------:R-:W-:Y:S01]  /*12950*/  IABS R3, R4 ;  /* 0x0000000400037213 */ /* 0x000fe20000000000 */
[----:B------:R-:W0:Y:S04]  /*12960*/  MUFU.RCP R2, R13 ;  /* 0x0000000d00027308 */ /* 0x000e280000001000 */
[----:B------:R-:W-:Y:S02]  /*12970*/  IMAD.MOV R3, RZ, RZ, -R3 ;  /* 0x000000ffff037224 */ /* 0x000fe400078e0a03 */
[----:B------:R-:W-:-:S04]  /*12980*/  IMAD.HI.U32 R10, R11, R12, RZ ;  /* 0x0000000c0b0a7227 */ /* 0x000fc800078e00ff */
[----:B------:R-:W-:-:S05]  /*12990*/  IMAD R12, R10, R3, R12 ;  /* 0x000000030a0c7224 */ /* 0x000fca00078e020c */
[----:B------:R-:W-:Y:S01]  /*129a0*/  ISETP.GT.U32.AND P1, PT, R7, R12, PT ;  /* 0x0000000c0700720c */ /* 0x000fe20003f24070 */
[----:B0-----:R-:W-:-:S06]  /*129b0*/  VIADD R3, R2, 0xffffffe ;  /* 0x0ffffffe02037836 */ /* 0x001fcc0000000000 */
[----:B------:R-:W0:Y:S06]  /*129c0*/  F2I.FTZ.U32.TRUNC.NTZ R3, R3 ;  /* 0x0000000300037305 */ /* 0x000e2c000021f000 */
[----:B------:R-:W-:Y:S02]  /*129d0*/  @!P1 IMAD.IADD R12, R12, 0x1, -R7 ;  /* 0x000000010c0c9824 */ /* 0x000fe400078e0a07 */
[----:B------:R-:W-:Y:S01]  /*129e0*/  @!P1 VIADD R10, R10, 0x1 ;  /* 0x000000010a0a9836 */ /* 0x000fe20000000000 */
[----:B------:R-:W-:Y:S02]  /*129f0*/  ISETP.NE.AND P1, PT, R4, RZ, PT ;  /* 0x000000ff0400720c */ /* 0x000fe40003f25270 */
[----:B------:R-:W-:Y:S01]  /*12a00*/  ISETP.GE.U32.AND P0, PT, R12, R7, PT ;  /* 0x000000070c00720c */ /* 0x000fe20003f06070 */
[----:B0-----:R-:W-:-:S04]  /*12a10*/  IMAD.MOV R2, RZ, RZ, -R3 ;  /* 0x000000ffff027224 */ /* 0x001fc800078e0a03 */
[----:B------:R-:W-:Y:S02]  /*12a20*/  IMAD R7, R2, R9, RZ ;  /* 0x0000000902077224 */ /* 0x000fe400078e02ff */
[----:B------:R-:W-:-:S06]  /*12a30*/  IMAD.MOV.U32 R2, RZ, RZ, RZ ;  /* 0x000000ffff027224 */ /* 0x000fcc00078e00ff */
[----:B------:R-:W-:Y:S02]  /*12a40*/  @P0 VIADD R10, R10, 0x1 ;  /* 0x000000010a0a0836 */ /* 0x000fe40000000000 */
[----:B------:R-:W-:Y:S01]  /*12a50*/  IMAD.HI.U32 R7, R3, R7, R2 ;  /* 0x0000000703077227 */ /* 0x000fe200078e0002 */
[----:B------:R-:W-:Y:S02]  /*12a60*/  LOP3.LUT R2, R5, R4, RZ, 0x3c, !PT ;  /* 0x0000000405027212 */ /* 0x000fe400078e3cff */
[----:B------:R-:W-:Y:S02]  /*12a70*/  IABS R3, R8 ;  /* 0x0000000800037213 */ /* 0x000fe40000000000 */
[----:B------:R-:W-:-:S03]  /*12a80*/  ISETP.GE.AND P2, PT, R2, RZ, PT ;  /* 0x000000ff0200720c */ /* 0x000fc60003f46270 */
[----:B------:R-:W-:-:S10]  /*12a90*/  IMAD.MOV R3, RZ, RZ, -R3 ;  /* 0x000000ffff037224 */ /* 0x000fd400078e0a03 */
[----:B------:R-:W-:Y:S01]  /*12aa0*/  @!P2 IMAD.MOV R10, RZ, RZ, -R10 ;  /* 0x000000ffff0aa224 */ /* 0x000fe200078e0a0a */
[----:B------:R-:W-:-:S04]  /*12ab0*/  @!P1 LOP3.LUT R10, RZ, R4, RZ, 0x33, !PT ;  /* 0x00000004ff0a9212 */ /* 0x000fc800078e33ff */
        /* <DEDUP_REMOVED lines=9> */
[----:B------:R-:W-:Y:S01]  /*12b50*/  ISETP.GE.AND P2, PT, R2, RZ, PT ;  /* 0x000000ff0200720c */ /* 0x000fe20003f46270 */
[----:B------:R-:W-:-:S04]  /*12b60*/  IMAD.MOV R2, RZ, RZ, -R10 ;  /* 0x000000ffff027224 */ /* 0x000fc800078e0a0a */
[----:B------:R-:W-:Y:S02]  /*12b70*/  IMAD R2, R4, R2, R5 ;  /* 0x0000000204027224 */ /* 0x000fe400078e0205 */
[----:B------:R-:W-:-:S06]  /*12b80*/  @P0 VIADD R7, R7, 0x1 ;  /* 0x0000000107070836 */ /* 0x000fcc0000000000 */
[----:B------:R-:W-:Y:S01]  /*12b90*/  @!P2 IMAD.MOV R7, RZ, RZ, -R7 ;  /* 0x000000ffff07a224 */ /* 0x000fe200078e0a07 */
[----:B------:R-:W-:-:S05]  /*12ba0*/  @!P1 LOP3.LUT R7, RZ, R8, RZ, 0x33, !PT ;  /* 0x00000008ff079212 */ /* 0x000fca00078e33ff */
[--C-:B------:R-:W-:Y:S02]  /*12bb0*/  IMAD.MOV R3, RZ, RZ, -R7.reuse ;  /* 0x000000ffff037224 */ /* 0x100fe400078e0a07 */
[C---:B------:R-:W-:Y:S02]  /*12bc0*/  IMAD R7, R8.reuse, 0x1000000, R7 ;  /* 0x0100000008077824 */ /* 0x040fe400078e0207 */
[----:B------:R-:W-:-:S04]  /*12bd0*/  IMAD R8, R8, R3, R10 ;  /* 0x0000000308087224 */ /* 0x000fc800078e020a */
[----:B------:R-:W-:-:S05]  /*12be0*/  IMAD R3, R8, 0x10000, R7 ;  /* 0x0001000008037824 */ /* 0x000fca00078e0207 */
[----:B------:R0:W-:Y:S01]  /*12bf0*/  STL [R1+0x8], R3 ;  /* 0x0000080301007387 */ /* 0x0001e20000100800 */
[----:B------:R-:W-:Y:S05]  /*12c00*/  BRA `(.L_x_1256) ;  /* 0x0000000000f87947 */ /* 0x000fea0003800000 */
.L_x_1255:
[----:B-1----:R-:W1:Y:S01]  /*12c10*/  LDC.64 R2, c[0x0][0xc90] ;  /* 0x00032400ff027b82 */ /* 0x002e620000000a00 */
[----:B------:R-:W-:Y:S01]  /*12c20*/  ULDC.64 UR6, c[0x0][0x208] ;  /* 0x0000820000067ab9 */ /* 0x000fe20000000a00 */
[----:B-1----:R-:W-:-:S05]  /*12c30*/  IMAD.WIDE R2, R14, 0x4, R2 ;  /* 0x000000040e027825 */ /* 0x002fca00078e0202 */
[----:B0-----:R0:W2:Y:S02]  /*12c40*/  LDG.E R7, desc[UR6][R2.64] ;  /* 0x0000000602077981 */ /* 0x0010a4000c1e1900 */
[----:B0-----:R-:W-:Y:S02]  /*12c50*/  IMAD.MOV.U32 R2, RZ, RZ, RZ ;  /* 0x000000ffff027224 */ /* 0x001fe400078e00ff */
[----:B--2---:R-:W-:-:S05]  /*12c60*/  IMAD R8, R4, R7, RZ ;  /* 0x0000000704087224 */ /* 0x004fca00078e02ff */
[----:B------:R-:W-:-:S04]  /*12c70*/  IABS R9, R8 ;  /* 0x0000000800097213 */ /* 0x000fc80000000000 */
[----:B------:R-:W0:Y:S08]  /*12c80*/  I2F.RP R10, R9 ;  /* 0x00000009000a7306 */ /* 0x000e300000209400 */
[----:B0-----:R-:W0:Y:S02]  /*12c90*/  MUFU.RCP R10, R10 ;  /* 0x0000000a000a7308 */ /* 0x001e240000001000 */
[----:B0-----:R-:W-:-:S06]  /*12ca0*/  VIADD R11, R10, 0xffffffe ;  /* 0x0ffffffe0a0b7836 */ /* 0x001fcc0000000000 */
[----:B------:R-:W0:Y:S02]  /*12cb0*/  F2I.FTZ.U32.TRUNC.NTZ R3, R11 ;  /* 0x0000000b00037305 */ /* 0x000e24000021f000 */
[----:B0-----:R-:W-:-:S04]  /*12cc0*/  IMAD.MOV R12, RZ, RZ, -R3 ;  /* 0x000000ffff0c7224 */ /* 0x001fc800078e0a03 */
[----:B------:R-:W-:-:S04]  /*12cd0*/  IMAD R13, R12, R9, RZ ;  /* 0x000000090c0d7224 */ /* 0x000fc800078e02ff */
[----:B------:R-:W-:Y:S01]  /*12ce0*/  IMAD.HI.U32 R2, R3, R13, R2 ;  /* 0x0000000d03027227 */ /* 0x000fe200078e0002 */
[----:B------:R-:W-:Y:S02]  /*12cf0*/  IABS R13, R5 ;  /* 0x00000005000d7213 */ /* 0x000fe40000000000 */
[----:B------:R-:W-:-:S03]  /*12d00*/  IABS R3, R8 ;  /* 0x0000000800037213 */ /* 0x000fc60000000000 */
[----:B------:R-:W-:-:S04]  /*12d10*/  IMAD.HI.U32 R2, R2, R13, RZ ;  /* 0x0000000d02027227 */ /* 0x000fc800078e00ff */
[----:B------:R-:W-:-:S04]  /*12d20*/  IMAD.MOV R3, RZ, RZ, -R3 ;  /* 0x000000ffff037224 */ /* 0x000fc800078e0a03 */
        /* <DEDUP_REMOVED lines=11> */
[----:B------:R-:W-:Y:S02]  /*12de0*/  IMAD R9, R7, R2, RZ ;  /* 0x0000000207097224 */ /* 0x000fe400078e02ff */
[----:B------:R-:W-:Y:S02]  /*12df0*/  IMAD.MOV R2, RZ, RZ, -R2 ;  /* 0x000000ffff027224 */ /* 0x000fe400078e0a02 */
[----:B------:R-:W-:Y:S02]  /*12e00*/  IMAD.MOV R10, RZ, RZ, -R9 ;  /* 0x000000ffff0a7224 */ /* 0x000fe400078e0a09 */
[----:B------:R-:W-:Y:S02]  /*12e10*/  IMAD R8, R8, R2, R5 ;  /* 0x0000000208087224 */ /* 0x000fe400078e0205 */
[----:B------:R-:W-:Y:S01]  /*12e20*/  IMAD.MOV.U32 R2, RZ, RZ, RZ ;  /* 0x000000ffff027224 */ /* 0x000fe200078e00ff */
[----:B------:R-:W-:Y:S02]  /*12e30*/  VIADDMNMX R7, R10, UR5, R7, PT ;  /* 0x000000050a077c46 */ /* 0x000fe4000b800107 */
[----:B------:R-:W-:-:S02]  /*12e40*/  IADD3 R9, R9, 0x1000000, R8 ;  /* 0x0100000009097810 */ /* 0x000fc40007ffe008 */
[----:B------:R-:W-:-:S04]  /*12e50*/  IABS R10, R7 ;  /* 0x00000007000a7213 */ /* 0x000fc80000000000 */
[----:B------:R-:W0:Y:S08]  /*12e60*/  I2F.RP R11, R10 ;  /* 0x0000000a000b7306 */ /* 0x000e300000209400 */
[----:B0-----:R-:W0:Y:S02]  /*12e70*/  MUFU.RCP R11, R11 ;  /* 0x0000000b000b7308 */ /* 0x001e240000001000 */
[----:B0-----:R-:W-:Y:S01]  /*12e80*/  VIADD R3, R11, 0xffffffe ;  /* 0x0ffffffe0b037836 */ /* 0x001fe20000000000 */
[----:B------:R-:W-:-:S05]  /*12e90*/  IABS R11, R7 ;  /* 0x00000007000b7213 */ /* 0x000fca0000000000 */
[----:B------:R-:W0:Y:S02]  /*12ea0*/  F2I.FTZ.U32.TRUNC.NTZ R3, R3 ;  /* 0x0000000300037305 */ /* 0x000e24000021f000 */
[----:B0-----:R-:W-:-:S04]  /*12eb0*/  IMAD.MOV R5, RZ, RZ, -R3 ;  /* 0x000000ffff057224 */ /* 0x001fc800078e0a03 */
[----:B------:R-:W-:-:S04]  /*12ec0*/  IMAD R5, R5, R10, RZ ;  /* 0x0000000a05057224 */ /* 0x000fc800078e02ff */
[----:B------:R-:W-:Y:S01]  /*12ed0*/  IMAD.HI.U32 R2, R3, R5, R2 ;  /* 0x0000000503027227 */ /* 0x000fe200078e0002 */
[----:B------:R-:W-:-:S03]  /*12ee0*/  IABS R5, R8 ;  /* 0x0000000800057213 */ /* 0x000fc60000000000 */
[----:B------:R-:W-:Y:S02]  /*12ef0*/  IMAD.MOV R3, RZ, RZ, -R11 ;  /* 0x000000ffff037224 */ /* 0x000fe400078e0a0b */
        /* <DEDUP_REMOVED lines=11> */
[----:B------:R-:W-:Y:S01]  /*12fb0*/  @!P1 LOP3.LUT R2, RZ, R7, RZ, 0x33, !PT ;  /* 0x00000007ff029212 */ /* 0x000fe200078e33ff */
[----:B------:R-:W-:-:S04]  /*12fc0*/  IMAD.MOV R7, RZ, RZ, -R7 ;  /* 0x000000ffff077224 */ /* 0x000fc800078e0a07 */
[----:B------:R-:W-:-:S05]  /*12fd0*/  IMAD R3, R2, R7, R9 ;  /* 0x0000000702037224 */ /* 0x000fca00078e0209 */
[----:B------:R1:W-:Y:S02]  /*12fe0*/  STL [R1+0x8], R3 ;  /* 0x0000080301007387 */ /* 0x0003e40000100800 */
.L_x_1256:
[----:B01----:R-:W-:-:S05]  /*12ff0*/  LOP3.LUT R3, RZ, R2, RZ, 0x33, !PT ;  /* 0x00000002ff037212 */ /* 0x003fca00078e33ff */
[----:B------:R-:W-:-:S05]  /*13000*/  IMAD.IADD R2, R4, 0x1, R3 ;  /* 0x0000000104027824 */ /* 0x000fca00078e0203 */
[----:B------:R1:W-:Y:S01]  /*13010*/  STL [R1+0x4], R2 ;  /* 0x0000040201007387 */ /* 0x0003e20000100800 */
[----:B------:R-:W-:Y:S05]  /*13020*/  BRA `(.L_x_1257) ;  /* 0x0000000000107947 */ /* 0x000fea0003800000 */
.L_x_1252:
[----:B------:R-:W-:Y:S01]  /*13030*/  IMAD.U32 R2, RZ, RZ, UR6 ;  /* 0x00000006ff027e24 */ /* 0x000fe2000f8e00ff */
[----:B------:R0:W-:Y:S04]  /*13040*/  STL [R1+0x4], RZ ;  /* 0x000004ff01007387 */ /* 0x0001e80000100800 */
[----:B------:R0:W-:Y:S04]  /*13050*/  STL [R1+0x8], RZ ;  /* 0x000008ff01007387 */ /* 0x0001e80000100800 */
[----:B------:R0:W-:Y:S02]  /*13060*/  STL [R1], R2 ;  /* 0x0000000201007387 */ /* 0x0001e40000100800 */
.L_x_1257:
[----:B------:R-:W2:Y:S04]  /*13070*/  LDL R8, [R1] ;  /* 0x0000000001087983 */ /* 0x000ea80000100800 */
[----:B------:R-:W2:Y:S04]  /*13080*/  LDL R9, [R1+0x4] ;  /* 0x0000040001097983 */ /* 0x000ea80000100800 */
[----:B------:R-:W2:Y:S04]  /*13090*/  LDL R10, [R1+0x8] ;  /* 0x00000800010a7983 */ /* 0x000ea80000100800 */
[----:B------:R-:W2:Y:S01]  /*130a0*/  LDL R11, [R1+0xc] ;  /* 0x00000c00010b7983 */ /* 0x000ea20000100800 */
[----:B------:R-:W-:-:S13]  /*130b0*/  ISETP.NE.AND P0, PT, R0, RZ, PT ;  /* 0x000000ff0000720c */ /* 0x000fda0003f05270 */
[----:B------:R-:W3:Y:S01]  /*130c0*/  @!P0 S2R R3, SR_CgaCtaId ;  /* 0x0000000000038919 */ /* 0x000ee20000008800 */
[----:B------:R-:W-:-:S04]  /*130d0*/  @!P0 MOV R0, 0x400 ;  /* 0x0000040000008802 */ /* 0x000fc80000000f00 */
[----:B---3--:R-:W-:-:S05]  /*130e0*/  @!P0 LEA R0, R3, R0, 0x18 ;  /* 0x0000000003008211 */ /* 0x008fca00078ec0ff */
[----:B--2---:R2:W-:Y:S01]  /*130f0*/  @!P0 STS.128 [R0+0x308d0], R8 ;  /* 0x0308d00800008388 */ /* 0x0045e20000000c00 */
[----:B------:R-:W-:Y:S06]  /*13100*/  BAR.ARV 0x5, 0x180 ;  /* 0x0146000000007b1d */ /* 0x000fec0000002000 */
.L_x_1250:
[----:B--2---:R-:W2:Y:S01]  /*13110*/  LDL R0, [R1+0xc] ;  /* 0x00000c0001007983 */ /* 0x004ea20000100800 */
[----:B------:R-:W-:-:S03]  /*13120*/  ULDC UR4, c[0x0][0xc3c] ;  /* 0x00030f0000047ab9 */ /* 0x000fc60000000800 */
[----:B------:R4:W-:Y:S01]  /*13130*/  STL [R1+0x10], RZ ;  /* 0x000010ff01007387 */ /* 0x0009e20000100800 */
[----:B--2---:R-:W-:Y:S01]  /*13140*/  ISETP.GE.AND P0, PT, R0, UR4, PT ;  /* 0x0000000400007c0c */ /* 0x004fe2000bf06270 */
[----:B------:R-:W-:-:S05]  /*13150*/  IMAD.MOV.U32 R0, RZ, RZ, 0x1 ;  /* 0x00000001ff007424 */ /* 0x000fca00078e00ff */
[----:B------:R4:W-:Y:S04]  /*13160*/  STL [R1+0x14], R0 ;  /* 0x0000140001007387 */ /* 0x0009e80000100800 */
[----:B------:R4:W-:Y:S03]  /*13170*/  STL [R1+0x50], RZ ;  /* 0x000050ff01007387 */ /* 0x0009e60000100800 */
[----:B------:R-:W-:Y:S05]  /*13180*/  @P0 BRA `(.L_x_1258) ;  /* 0x0000006400640947 */ /* 0x000fea0003800000 */
[----:B------:R-:W2:Y:S01]  /*13190*/  S2UR UR5, SR_CgaCtaId ;  /* 0x00000000000579c3 */ /* 0x000ea20000008800 */
[C---:B----4-:R-:W-:Y:S01]  /*131a0*/  IMAD.SHL.U32 R0, R6.reuse, 0x8, RZ ;  /* 0x0000000806007824 */ /* 0x050fe200078e00ff */
[----:B------:R-:W-:Y:S01]  /*131b0*/  LOP3.LUT R4, R6, 0x7f, RZ, 0xc0, !PT ;  /* 0x0000007f06047812 */ /* 0x000fe200078ec0ff */
[----:B------:R-:W-:Y:S01]  /*131c0*/  UMOV UR4, 0x400 ;  /* 0x0000040000047882 */ /* 0x000fe20000000000 */
[----:B------:R-:W-:Y:S01]  /*131d0*/  BSSY B8, `(.L_x_1258) ;  /* 0x0000654000087945 */ /* 0x000fe20003800000 */
[----:B------:R-:W-:Y:S01]  /*131e0*/  ULDC UR38, c[0x0][0xc] ;  /* 0x0000030000267ab9 */ /* 0x000fe20000000800 */
[----:B------:R-:W-:Y:S01]  /*131f0*/  LOP3.LUT R3, R0, 0x1f8, RZ, 0xc0, !PT ;  /* 0x000001f800037812 */ /* 0x000fe200078ec0ff */
[----:B01----:R-:W-:Y:S01]  /*13200*/  IMAD.SHL.U32 R2, R4, 0x8, RZ ;  /* 0x0000000804027824 */ /* 0x003fe200078e00ff */
[----:B------:R-:W-:Y:S01]  /*13210*/  LOP3.LUT R0, R0, 0x38, RZ, 0xc0, !PT ;  /* 0x0000003800007812 */ /* 0x000fe200078ec0ff */
[----:B------:R-:W-:Y:S01]  /*13220*/  ULDC.64 UR36, c[0x0][0x198] ;  /* 0x0000660000247ab9 */ /* 0x000fe20000000a00 */
[----:B------:R-:W-:Y:S01]  /*13230*/  LOP3.LUT R3, R3, 0x38, R6, 0x78, !PT ;  /* 0x0000003803037812 */ /* 0x000fe200078e7806 */
[----:B------:R-:W-:-:S03]  /*13240*/  IMAD.SHL.U32 R6, R6, 0x10, RZ ;  /* 0x0000001006067824 */ /* 0x000fc600078e00ff */
[----:B------:R-:W-:Y:S02]  /*13250*/  LOP3.LUT R2, R3, 0x200, R2, 0xf8, !PT ;  /* 0x0000020003027812 */ /* 0x000fe400078ef802 */
[----:B------:R-:W-:-:S04]  /*13260*/  SHF.R.U32.HI R3, RZ, 0x3, R4 ;  /* 0x00000003ff037819 */ /* 0x000fc80000011604 */
[----:B------:R-:W-:Y:S01]  /*13270*/  LOP3.LUT R4, R3, 0x70, R6, 0xf8, !PT ;  /* 0x0000007003047812 */ /* 0x000fe200078ef806 */
[----:B--2---:R-:W-:-:S06]  /*13280*/  ULEA UR4, UR5, UR4, 0x18 ;  /* 0x0000000405047291 */ /* 0x004fcc000f8ec03f */
[----:B------:R-:W-:-:S04]  /*13290*/  IMAD.U32 R19, RZ, RZ, UR4 ;  /* 0x00000004ff137e24 */ /* 0x000fc8000f8e00ff */
[----:B------:R-:W-:Y:S02]  /*132a0*/  IMAD R3, R2, 0x2, R19 ;  /* 0x0000000202037824 */ /* 0x000fe400078e0213 */
[----:B------:R-:W-:-:S03]  /*132b0*/  IMAD.MOV.U32 R2, RZ, RZ, 0x1 ;  /* 0x00000001ff027424 */ /* 0x000fc600078e00ff */
[----:B------:R-:W-:Y:S04]  /*132c0*/  STL [R1+0x20], R3 ;  /* 0x0000200301007387 */ /* 0x000fe80000100800 */
[----:B------:R-:W-:Y:S04]  /*132d0*/  STL [R1+0x50], RZ ;  /* 0x000050ff01007387 */ /* 0x000fe80000100800 */
[----:B------:R0:W-:Y:S04]  /*132e0*/  STL [R1+0x14], R2 ;  /* 0x0000140201007387 */ /* 0x0001e80000100800 */
[----:B------:R1:W-:Y:S01]  /*132f0*/  STL [R1+0x10], RZ ;  /* 0x000010ff01007387 */ /* 0x0003e20000100800 */
[----:B0-----:R-:W-:-:S02]  /*13300*/  LOP3.LUT R2, R0, 0x40, RZ, 0xfc, !PT ;  /* 0x0000004000027812 */ /* 0x001fc400078efcff */
[----:B-1----:R-:W-:-:S07]  /*13310*/  LOP3.LUT R0, R0, 0x80, RZ, 0xfc, !PT ;  /* 0x0000008000007812 */ /* 0x002fce00078efcff */
.L_x_1374:
[----:B--23--:R-:W2:Y:S01]  /*13320*/  LDL R9, [R1+0xc] ;  /* 0x00000c0001097983 */ /* 0x00cea20000100800 */
[----:B------:R-:W-:Y:S05]  /*13330*/  YIELD ;  /* 0x0000000000007946 */ /* 0x000fea0003800000 */
[----:B------:R-:W-:Y:S01]  /*13340*/  ULDC.64 UR4, c[0x0][0xa28] ;  /* 0x00028a0000047ab9 */ /* 0x000fe20000000a00 */
[----:B------:R-:W-:Y:S01]  /*13350*/  IMAD.MOV.U32 R0, RZ, RZ, RZ ;  /* 0x000000ffff007224 */ /* 0x000fe200078e00ff */
[----:B------:R-:W-:Y:S01]  /*13360*/  ISETP.NE.U32.AND P0, PT, RZ, UR4, PT ;  /* 0x00000004ff007c0c */ /* 0x000fe2000bf05070 */
[----:B01----:R-:W0:Y:S01]  /*13370*/  LDC.64 R4, c[0x0][0xa00] ;  /* 0x00028000ff047b82 */ /* 0x003e220000000a00 */
[----:B------:R-:W-:Y:S01]  /*13380*/  ULDC.64 UR8, c[0x0][0x208] ;  /* 0x0000820000087ab9 */ /* 0x000fe20000000a00 */
[----:B------:R-:W-:Y:S01]  /*13390*/  IMAD.MOV.U32 R10, RZ, RZ, RZ ;  /* 0x000000ffff0a7224 */ /* 0x000fe200078e00ff */
[----:B------:R-:W-:Y:S01]  /*133a0*/  ISETP.NE.AND.EX P0, PT, RZ, UR5, PT, P0 ;  /* 0x00000005ff007c0c */ /* 0x000fe2000bf05300 */
[----:B------:R-:W-:Y:S01]  /*133b0*/  ULDC.64 UR4, c[0x0][0xa18] ;  /* 0x0002860000047ab9 */ /* 0x000fe20000000a00 */
[----:B------:R-:W-:-:S11]  /*133c0*/  ULDC.64 UR6, c[0x0][0xa08] ;  /* 0x0002820000067ab9 */ /* 0x000fd60000000a00 */
[----:B------:R-:W2:Y:S02]  /*133d0*/  @P0 LDC.64 R2, c[0x0][0xa28] ;  /* 0x00028a00ff020b82 */ /* 0x000ea40000000a00 */
[----:B--2---:R-:W-:-:S05]  /*133e0*/  @P0 IMAD.WIDE R2, R9, 0x4, R2 ;  /* 0x0000000409020825 */ /* 0x004fca00078e0202 */
[----:B------:R1:W5:Y:S01]  /*133f0*/  @P0 LDG.E R0, desc[UR8][R2.64] ;  /* 0x0000000802000981 */ /* 0x000362000c1e1900 */
[----:B------:R-:W-:Y:S01]  /*13400*/  ISETP.NE.U32.AND P0, PT, RZ, UR4, PT ;  /* 0x00000004ff007c0c */ /* 0x000fe2000bf05070 */
[----:B0-----:R-:W-:Y:S01]  /*13410*/  IMAD.WIDE R4, R9, 0x4, R4 ;  /* 0x0000000409047825 */ /* 0x001fe200078e0204 */
[----:B------:R-:W-:Y:S02]  /*13420*/  ISETP.NE.U32.AND P1, PT, RZ, UR6, PT ;  /* 0x00000006ff007c0c */ /* 0x000fe4000bf25070 */
[----:B------:R-:W-:Y:S01]  /*13430*/  ISETP.NE.AND.EX P2, PT, RZ, UR5, PT, P0 ;  /* 0x00000005ff007c0c */ /* 0x000fe2000bf45300 */
[----:B------:R-:W-:Y:S01]  /*13440*/  ULDC.64 UR4, c[0x0][0xa00] ;  /* 0x0002800000047ab9 */ /* 0x000fe20000000a00 */
[----:B------:R-:W-:Y:S01]  /*13450*/  ISETP.NE.AND.EX P1, PT, RZ, UR7, PT, P1 ;  /* 0x00000007ff007c0c */ /* 0x000fe2000bf25310 */
[----:B------:R-:W-:Y:S01]  /*13460*/  IMAD.MOV.U32 R8, RZ, RZ, RZ ;  /* 0x000000ffff087224 */ /* 0x000fe200078e00ff */
[----:B------:R-:W-:Y:S01]  /*13470*/  ISETP.NE.U32.AND P0, PT, RZ, UR4, PT ;  /* 0x00000004ff007c0c */ /* 0x000fe2000bf05070 */
[----:B-1----:R-:W0:Y:S03]  /*13480*/  LDC.64 R2, c[0x0][0xa08] ;  /* 0x00028200ff027b82 */ /* 0x002e260000000a00 */
[----:B------:R-:W-:-:S05]  /*13490*/  ISETP.NE.AND.EX P0, PT, RZ, UR5, PT, P0 ;  /* 0x00000005ff007c0c */ /* 0x000fca000bf05300 */
[----:B------:R-:W1:Y:S08]  /*134a0*/  @P2 LDC.64 R6, c[0x0][0xa18] ;  /* 0x00028600ff062b82 */ /* 0x000e700000000a00 */
[----:B------:R-:W2:Y:S01]  /*134b0*/  @P0 LDG.E R10, desc[UR8][R4.64] ;  /* 0x00000008040a0981 */ /* 0x000ea2000c1e1900 */
[----:B------:R-:W-:Y:S01]  /*134c0*/  ULDC UR4, c[0x0][0x288] ;  /* 0x0000a20000047ab9 */ /* 0x000fe20000000800 */
[----:B0-----:R-:W-:-:S05]  /*134d0*/  IMAD.WIDE R2, R9, 0x4, R2 ;  /* 0x0000000409027825 */ /* 0x001fca00078e0202 */
[----:B------:R-:W5:Y:S01]  /*134e0*/  @P1 LDG.E R8, desc[UR8][R2.64] ;  /* 0x0000000802081981 */ /* 0x000f62000c1e1900 */
[----:B-1----:R-:W-:-:S03]  /*134f0*/  @P2 IMAD.WIDE R6, R9, 0x4, R6 ;  /* 0x0000000409062825 */ /* 0x002fc600078e0206 */
[----:B--2---:R0:W-:Y:S02]  /*13500*/  STL [R1+0x30], R10 ;  /* 0x0000300a01007387 */ /* 0x0041e40000100800 */
[----:B0-----:R-:W-:Y:S01]  /*13510*/  IMAD.U32 R10, RZ, RZ, UR4 ;  /* 0x00000004ff0a7e24 */ /* 0x001fe2000f8e00ff */
[----:B------:R-:W-:-:S05]  /*13520*/  ULDC.64 UR4, c[0x0][0x418] ;  /* 0x0001060000047ab9 */ /* 0x000fca0000000a00 */
        /* <DEDUP_REMOVED lines=12> */
[----:B------:R-:W0:Y:S04]  /*135f0*/  LDG.E R7, desc[UR4][R4.64] ;  /* 0x0000000404077981 */ /* 0x000e28000c1e1900 */
[----:B------:R-:W0:Y:S02]  /*13600*/  LDG.E R4, desc[UR4][R4.64+0x4] ;  /* 0x0000040404047981 */ /* 0x000e24000c1e1900 */
[----:B0-----:R-:W-:-:S05]  /*13610*/  IMAD.IADD R10, R4, 0x1, -R7 ;  /* 0x00000001040a7824 */ /* 0x001fca00078e0a07 */
[----:B------:R1:W-:Y:S02]  /*13620*/  STL [R1+0x2c], R10 ;  /* 0x00002c0a01007387 */ /* 0x0003e40000100800 */
.L_x_1259:
[----:B------:R-:W2:Y:S01]  /*13630*/  LDL.LU R5, [R1+0x8] ;  /* 0x0000080001057983 */ /* 0x000ea20000300800 */
[----:B------:R-:W-:Y:S02]  /*13640*/  ULDC.64 UR4, c[0x0][0xa20] ;  /* 0x0002880000047ab9 */ /* 0x000fe40000000a00 */
[----:B------:R-:W-:-:S04]  /*13650*/  ISETP.NE.U32.AND P0, PT, RZ, UR4, PT ;  /* 0x00000004ff007c0c */ /* 0x000fc8000bf05070 */
[----:B------:R-:W-:Y:S02]  /*13660*/  ISETP.NE.AND.EX P0, PT, RZ, UR5, PT, P0 ;  /* 0x00000005ff007c0c */ /* 0x000fe4000bf05300 */
[C---:B--2---:R-:W-:Y:S02]  /*13670*/  LOP3.LUT R7, R5.reuse, 0xff000000, RZ, 0xc0, !PT ;  /* 0xff00000005077812 */ /* 0x044fe400078ec0ff */
[C---:B------:R-:W-:Y:S02]  /*13680*/  LOP3.LUT R4, R5.reuse, 0xff0000, RZ, 0xc0, !PT ;  /* 0x00ff000005047812 */ /* 0x040fe400078ec0ff */
[----:B------:R-:W-:Y:S02]  /*13690*/  SHF.R.U32.HI R7, RZ, 0x8, R7 ;  /* 0x00000008ff077819 */ /* 0x000fe40000011607 */
[----:B------:R-:W-:Y:S02]  /*136a0*/  LOP3.LUT R16, R5, 0xffff, RZ, 0xc0, !PT ;  /* 0x0000ffff05107812 */ /* 0x000fe400078ec0ff */
[----:B------:R-:W-:Y:S01]  /*136b0*/  LEA.HI R7, R4, R7, RZ, 0x10 ;  /* 0x0000000704077211 */ /* 0x000fe200078f80ff */
[----:B-----5:R-:W-:-:S05]  /*136c0*/  IMAD.IADD R4, R8, 0x1, R0 ;  /* 0x0000000108047824 */ /* 0x020fca00078e0200 */
[----:B------:R2:W-:Y:S01]  /*136d0*/  STL [R1+0x18], R4 ;  /* 0x0000180401007387 */ /* 0x0005e20000100800 */
[----:B------:R-:W-:Y:S05]  /*136e0*/  @!P0 BRA `(.L_x_1260) ;  /* 0x0000000000148947 */ /* 0x000fea0003800000 */
[----:B------:R-:W3:Y:S01]  /*136f0*/  LDC.64 R2, c[0x0][0xa20] ;  /* 0x00028800ff027b82 */ /* 0x000ee20000000a00 */
[----:B------:R-:W-:Y:S01]  /*13700*/  ULDC.64 UR4, c[0x0][0x208] ;  /* 0x0000820000047ab9 */ /* 0x000fe20000000a00 */
[----:B---3--:R-:W-:-:S05]  /*13710*/  IMAD.WIDE R2, R9, 0x4, R2 ;  /* 0x0000000409027825 */ /* 0x008fca00078e0202 */
[----:B------:R3:W5:Y:S01]  /*13720*/  LDG.E R6, desc[UR4][R2.64] ;  /* 0x0000000402067981 */ /* 0x000762000c1e1900 */
[----:B------:R-:W-:Y:S05]  /*13730*/  BRA `(.L_x_1261) ;  /* 0x0000000000147947 */ /* 0x000fea0003800000 */
.L_x_1260:
[----:B------:R-:W-:Y:S05]  /*13740*/  @!P1 BRA `(.L_x_1261) ;  /* 0x0000000000109947 */ /* 0x000fea0003800000 */
[----:B------:R-:W-:Y:S02]  /*13750*/  ULDC.64 UR4, c[0x0][0x208] ;  /* 0x0000820000047ab9 */ /* 0x000fe40000000a00 */
[----:B------:R-:W3:Y:S04]  /*13760*/  LDG.E R6, desc[UR4][R2.64] ;  /* 0x0000000402067981 */ /* 0x000ee8000c1e1900 */
[----:B------:R-:W3:Y:S02]  /*13770*/  LDG.E R2, desc[UR4][R2.64+0x4] ;  /* 0x0000040402027981 */ /* 0x000ee4000c1e1900 */
[----:B---3--:R-:W-:-:S07]  /*13780*/  IMAD.IADD R6, R2, 0x1, -R6 ;  /* 0x0000000102067824 */ /* 0x008fce00078e0a06 */
.L_x_1261:
[----:B--2---:R-:W2:Y:S01]  /*13790*/  LDL.LU R4, [R1+0x4] ;  /* 0x0000040001047983 */ /* 0x004ea20000300800 */
[----:B---3--:R-:W3:Y:S01]  /*137a0*/  LDC R2, c[0x0][0x448] ;  /* 0x00011200ff027b82 */ /* 0x008ee20000000800 */
[----:B-----5:R-:W-:Y:S01]  /*137b0*/  IMAD.IADD R0, R6, 0x1, -R0 ;  /* 0x0000000106007824 */ /* 0x020fe200078e0a00 */
[----:B---3--:R-:W-:-:S13]  /*137c0*/  ISETP.NE.AND P1, PT, R2, 0x1, PT ;  /* 0x000000010200780c */ /* 0x008fda0003f25270 */
[----:B------:R-:W3:Y:S08]  /*137d0*/  @P1 LDC R3, c[0x0][0x44c] ;  /* 0x00011300ff031b82 */ /* 0x000ef00000000800 */
[----:B------:R-:W4:Y:S01]  /*137e0*/  @P1 LDC R2, c[0x0][0x450] ;  /* 0x00011400ff021b82 */ /* 0x000f220000000800 */
[----:B--2---:R-:W-:-:S04]  /*137f0*/  IMAD.SHL.U32 R11, R4, 0x80, RZ ;  /* 0x00000080040b7824 */ /* 0x004fc800078e00ff */
[----:B------:R-:W-:Y:S01]  /*13800*/  VIADD R4, R11, 0x7f ;  /* 0x0000007f0b047836 */ /* 0x000fe20000000000 */
[----:B------:R2:W-:Y:S03]  /*13810*/  STL [R1+0x28], R11 ;  /* 0x0000280b01007387 */ /* 0x0005e60000100800 */
[----:B---3--:R-:W-:-:S04]  /*13820*/  @P1 IMAD.HI.U32 R3, R4, R3, RZ ;  /* 0x0000000304031227 */ /* 0x008fc800078e00ff */
[----:B------:R-:W-:Y:S01]  /*13830*/  IMAD.MOV.U32 R6, RZ, RZ, R4 ;  /* 0x000000ffff067224 */ /* 0x000fe200078e0004 */
[----:B----4-:R-:W-:Y:S01]  /*13840*/  @P1 SHF.R.U32.HI R6, RZ, R2, R3 ;  /* 0x00000002ff061219 */ /* 0x010fe20000011603 */
[----:B------:R-:W-:-:S04]  /*13850*/  VIADD R2, R0, 0x5f ;  /* 0x0000005f00027836 */ /* 0x000fc80000000000 */
[----:B------:R-:W-:-:S05]  /*13860*/  IMAD.HI R2, R2, 0x2aaaaaab, RZ ;  /* 0x2aaaaaab02027827 */ /* 0x000fca00078e02ff */
[----:B------:R-:W-:-:S04]  /*13870*/  SHF.R.U32.HI R3, RZ, 0x1f, R2 ;  /* 0x0000001fff037819 */ /* 0x000fc80000011602 */
[----:B------:R-:W-:Y:S02]  /*13880*/  LEA.HI.SX32 R9, R2, R3, 0x1c ;  /* 0x0000000302097211 */ /* 0x000fe400078fe2ff */
[----:B------:R-:W-:-:S03]  /*13890*/  IADD3 R2, R0, 0x1, -R10 ;  /* 0x0000000100027810 */ /* 0x000fc60007ffe80a */
[----:B------:R2:W-:Y:S02]  /*138a0*/  STL [R1+0x58], R9 ;  /* 0x0000580901007387 */ /* 0x0005e40000100800 */
[----:B------:R-:W-:Y:S02]  /*138b0*/  IMAD.IADD R6, R2, 0x1, R6 ;  /* 0x0000000102067824 */ /* 0x000fe400078e0206 */
[----:B------:R-:W3:Y:S02]  /*138c0*/  LDC.64 R2, c[0x0][0x9e0] ;  /* 0x00027800ff027b82 */ /* 0x000ee40000000a00 */
[----:B---3--:R-:W-:Y:S01]  /*138d0*/  ISETP.GE.AND P2, PT, R3, 0x1, PT ;  /* 0x000000010300780c */ /* 0x008fe20003f46270 */
[----:B------:R-:W-:-:S12]  /*138e0*/  IMAD.IADD R2, R6, 0x1, R2 ;  /* 0x0000000106027824 */ /* 0x000fd800078e0202 */
[----:B--2---:R-:W-:Y:S05]  /*138f0*/  @!P2 BRA `(.L_x_1262) ;  /* 0x000000000048a947 */ /* 0x004fea0003800000 */
[C---:B------:R-:W-:Y:S01]  /*13900*/  ISETP.GT.AND P0, PT, R6.reuse, RZ, PT ;  /* 0x000000ff0600720c */ /* 0x040fe20003f04270 */
[----:B------:R-:W-:Y:S01]  /*13910*/  BSSY B0, `(.L_x_1263) ;  /* 0x000000e000007945 */ /* 0x000fe20003800000 */
[----:B------:R-:W-:-:S11]  /*13920*/  VIADD R8, R6, 0xffffffff ;  /* 0xffffffff06087836 */ /* 0x000fd60000000000 */
[----:B------:R-:W-:Y:S05]  /*13930*/  @P0 BRA `(.L_x_1264) ;  /* 0x00000000001c0947 */ /* 0x000fea0003800000 */
[----:B------:R-:W-:Y:S01]  /*13940*/  ISETP.NE.AND P0, PT, R3, 0x1, PT ;  /* 0x000000010300780c */ /* 0x000fe20003f05270 */
[----:B------:R-:W-:-:S12]  /*13950*/  IMAD.MOV R6, RZ, RZ, -R6 ;  /* 0x000000ffff067224 */ /* 0x000fd800078e0a06 */
[----:B------:R-:W2:Y:S02]  /*13960*/  @P0 LDC.64 R4, c[0x0][0x9e8] ;  /* 0x00027a00ff040b82 */ /* 0x000ea40000000a00 */
[----:B--2---:R-:W-:-:S05]  /*13970*/  @P0 IMAD.HI.U32 R4, R6, R4, RZ ;  /* 0x0000000406040227 */ /* 0x004fca00078e00ff */
[----:B------:R-:W-:-:S04]  /*13980*/  @P0 SHF.R.U32.HI R6, RZ, R5, R4 ;  /* 0x00000005ff060219 */ /* 0x000fc80000011604 */
[----:B------:R-:W-:Y:S01]  /*13990*/  LOP3.LUT R8, RZ, R6, RZ, 0x33, !PT ;  /* 0x00000006ff087212 */ /* 0x000fe200078e33ff */
[----:B------:R-:W-:Y:S06]  /*139a0*/  BRA `(.L_x_1265) ;  /* 0x0000000000107947 */ /* 0x000fec0003800000 */
.L_x_1264:
[----:B------:R-:W-:-:S13]  /*139b0*/  ISETP.NE.AND P0, PT, R3, 0x1, PT ;  /* 0x000000010300780c */ /* 0x000fda0003f05270 */
[----:B------:R-:W2:Y:S02]  /*139c0*/  @P0 LDC.64 R4, c[0x0][0x9e8] ;  /* 0x00027a00ff040b82 */ /* 0x000ea40000000a00 */
[----:B--2---:R-:W-:-:S05]  /*139d0*/  @P0 IMAD.HI.U32 R4, R8, R4, RZ ;  /* 0x0000000408040227 */ /* 0x004fca00078e00ff */
[----:B------:R-:W-:-:S07]  /*139e0*/  @P0 SHF.R.U32.HI R8, RZ, R5, R4 ;  /* 0x00000005ff080219 */ /* 0x000fce0000011604 */
.L_x_1265:
[----:B------:R-:W-:Y:S05]  /*139f0*/  BSYNC B0 ;  /* 0x0000000000007941 */ /* 0x000fea0003800000 */
.L_x_1263:
[----:B------:R-:W-:-:S05]  /*13a00*/  IMAD R8, R8, R3, R3 ;  /* 0x0000000308087224 */ /* 0x000fca00078e0203 */
[----:B------:R-:W-:-:S07]  /*13a10*/  VIMNMX R2, R2, R8, PT ;  /* 0x0000000802027248 */ /* 0x000fce0003fe0100 */
.L_x_1262:
[----:B------:R-:W2:Y:S01]  /*13a20*/  @P1 LDC R4, c[0x0][0x44c] ;  /* 0x00011300ff041b82 */ /* 0x000ea20000000800 */
[----:B------:R-:W-:Y:S01]  /*13a30*/  VIADD R2, R2, 0x5f ;  /* 0x0000005f02027836 */ /* 0x000fe20000000000 */
[----:B------:R-:W-:Y:S01]  /*13a40*/  ULDC UR4, c[0x0][0x9dc] ;  /* 0x0002770000047ab9 */ /* 0x000fe20000000800 */
[----:B------:R-:W-:Y:S02]  /*13a50*/  IMAD.MOV.U32 R5, RZ, RZ, R11 ;  /* 0x000000ffff057224 */ /* 0x000fe400078e000b */
[----:B------:R-:W-:-:S03]  /*13a60*/  IMAD.HI R2, R2, 0x2aaaaaab, RZ ;  /* 0x2aaaaaab02027827 */ /* 0x000fc600078e02ff */
[----:B------:R-:W3:Y:S01]  /*13a70*/  @P1 LDC R6, c[0x0][0x450] ;  /* 0x00011400ff061b82 */ /* 0x000ee20000000800 */
[----:B--2---:R-:W-:-:S05]  /*13a80*/  @P1 IMAD.HI.U32 R4, R11, R4, RZ ;  /* 0x000000040b041227 */ /* 0x004fca00078e00ff */
[----:B---3--:R-:W-:-:S04]  /*13a90*/  @P1 SHF.R.U32.HI R5, RZ, R6, R4 ;  /* 0x00000006ff051219 */ /* 0x008fc80000011604 */
[----:B------:R-:W-:Y:S02]  /*13aa0*/  IADD3 R6, R5, R0, -R10 ;  /* 0x0000000005067210 */ /* 0x000fe40007ffe80a */
[----:B------:R-:W-:-:S04]  /*13ab0*/  SHF.R.U32.HI R0, RZ, 0x1f, R2 ;  /* 0x0000001fff007819 */ /* 0x000fc80000011602 */
[----:B------:R-:W-:Y:S01]  /*13ac0*/  LEA.HI.SX32 R4, R2, R0, 0x1c ;  /* 0x0000000002047211 */ /* 0x000fe200078fe2ff */
[----:B------:R-:W-:-:S03]  /*13ad0*/  VIADD R2, R6, -UR4 ;  /* 0x8000000406027c36 */ /* 0x000fc60008000000 */
[----:B------:R-:W-:Y:S01]  /*13ae0*/  VIMNMX R0, R9, R4, PT ;  /* 0x0000000409007248 */ /* 0x000fe20003fe0100 */
[----:B------:R2:W-:Y:S01]  /*13af0*/  STL [R1+0x54], R4 ;  /* 0x0000540401007387 */ /* 0x0005e20000100800 */
[----:B------:R-:W-:Y:S05]  /*13b00*/  @!P2 BRA `(.L_x_1266) ;  /* 0x000000000044a947 */ /* 0x000fea0003800000 */
[----:B------:R-:W-:Y:S01]  /*13b10*/  ISETP.GT.AND P0, PT, R6, -0x1, PT ;  /* 0xffffffff0600780c */ /* 0x000fe20003f04270 */
[----:B------:R-:W-:-:S12]  /*13b20*/  BSSY B0, `(.L_x_1267) ;  /* 0x000000d000007945 */ /* 0x000fd80003800000 */
[----:B------:R-:W-:Y:S05]  /*13b30*/  @P0 BRA `(.L_x_1268) ;  /* 0x00000000001c0947 */ /* 0x000fea0003800000 */
[----:B------:R-:W-:Y:S02]  /*13b40*/  ISETP.NE.AND P0, PT, R3, 0x1, PT ;  /* 0x000000010300780c */ /* 0x000fe40003f05270 */
[----:B------:R-:W-:-:S11]  /*13b50*/  LOP3.LUT R6, RZ, R6, RZ, 0x33, !PT ;  /* 0x00000006ff067212 */ /* 0x000fd600078e33ff */
[----:B--2---:R-:W2:Y:S02]  /*13b60*/  @P0 LDC.64 R4, c[0x0][0x9e8] ;  /* 0x00027a00ff040b82 */ /* 0x004ea40000000a00 */
[----:B--2---:R-:W-:-:S05]  /*13b70*/  @P0 IMAD.HI.U32 R4, R6, R4, RZ ;  /* 0x0000000406040227 */ /* 0x004fca00078e00ff */
[----:B------:R-:W-:-:S04]  /*13b80*/  @P0 SHF.R.U32.HI R6, RZ, R5, R4 ;  /* 0x00000005ff060219 */ /* 0x000fc80000011604 */
[----:B------:R-:W-:Y:S01]  /*13b90*/  LOP3.LUT R6, RZ, R6, RZ, 0x33, !PT ;  /* 0x00000006ff067212 */ /* 0x000fe200078e33ff */
[----:B------:R-:W-:Y:S06]  /*13ba0*/  BRA `(.L_x_1269) ;  /* 0x0000000000107947 */ /* 0x000fec0003800000 */
.L_x_1268:
[----:B------:R-:W-:-:S13]  /*13bb0*/  ISETP.NE.AND P0, PT, R3, 0x1, PT ;  /* 0x000000010300780c */ /* 0x000fda0003f05270 */
[----:B--2---:R-:W2:Y:S02]  /*13bc0*/  @P0 LDC.64 R4, c[0x0][0x9e8] ;  /* 0x00027a00ff040b82 */ /* 0x004ea40000000a00 */
[----:B--2---:R-:W-:-:S05]  /*13bd0*/  @P0 IMAD.HI.U32 R4, R6, R4, RZ ;  /* 0x0000000406040227 */ /* 0x004fca00078e00ff */
[----:B------:R-:W-:-:S07]  /*13be0*/  @P0 SHF.R.U32.HI R6, RZ, R5, R4 ;  /* 0x00000005ff060219 */ /* 0x000fce0000011604 */
.L_x_1269:
[----:B------:R-:W-:Y:S05]  /*13bf0*/  BSYNC B0 ;  /* 0x0000000000007941 */ /* 0x000fea0003800000 */
.L_x_1267:
[----:B------:R-:W-:-:S05]  /*13c00*/  IMAD R3, R6, R3, RZ ;  /* 0x0000000306037224 */ /* 0x000fca00078e02ff */
[----:B------:R-:W-:-:S07]  /*13c10*/  VIMNMX R2, R2, R3, !PT ;  /* 0x0000000302027248 */ /* 0x000fce0007fe0100 */
.L_x_1266:
[----:B------:R-:W-:Y:S01]  /*13c20*/  IMAD.HI R2, R2, 0x2aaaaaab, RZ ;  /* 0x2aaaaaab02027827 */ /* 0x000fe200078e02ff */
[----:B--2---:R-:W-:Y:S01]  /*13c30*/  SHF.R.U32.HI R4, RZ, 0x10, R7 ;  /* 0x00000010ff047819 */ /* 0x004fe20000011607 */
[----:B------:R-:W-:Y:S01]  /*13c40*/  BSSY B0, `(.L_x_1270) ;  /* 0x000002a000007945 */ /* 0x000fe20003800000 */
[----:B------:R-:W-:Y:S01]  /*13c50*/  LOP3.LUT R8, R7, 0xff, RZ, 0xc0, !PT ;  /* 0x000000ff07087812 */ /* 0x000fe200078ec0ff */
[----:B------:R-:W-:Y:S01]  /*13c60*/  IMAD.MOV.U32 R5, RZ, RZ, RZ ;  /* 0x000000ffff057224 */ /* 0x000fe200078e00ff */
[----:B------:R-:W-:Y:S02]  /*13c70*/  SHF.R.U32.HI R3, RZ, 0x1f, R2 ;  /* 0x0000001fff037819 */ /* 0x000fe40000011602 */
[----:B------:R-:W-:Y:S01]  /*13c80*/  ISETP.NE.AND P0, PT, R4, RZ, PT ;  /* 0x000000ff0400720c */ /* 0x000fe20003f05270 */
[----:B01----:R-:W-:Y:S01]  /*13c90*/  IMAD.MOV.U32 R10, RZ, RZ, R5 ;  /* 0x000000ffff0a7224 */ /* 0x003fe200078e0005 */
[----:B------:R-:W-:-:S04]  /*13ca0*/  LEA.HI.SX32 R3, R2, R3, 0x1c ;  /* 0x0000000302037211 */ /* 0x000fc800078fe2ff */
[----:B------:R-:W-:-:S04]  /*13cb0*/  VIMNMX R9, RZ, R3, !PT ;  /* 0x00000003ff097248 */ /* 0x000fc80007fe0100 */
[----:B------:R-:W-:Y:S01]  /*13cc0*/  ISETP.GT.AND P1, PT, R0, R9, PT ;  /* 0x000000090000720c */ /* 0x000fe20003f24270 */
[----:B------:R0:W-:Y:S02]  /*13cd0*/  STL [R1+0x34], R9 ;  /* 0x0000340901007387 */ /* 0x0001e40000100800 */
[----:B------:R-:W1:Y:S02]  /*13ce0*/  @!P0 LDC R4, c[0x0][0x9f0] ;  /* 0x00027c00ff048b82 */ /* 0x000e640000000800 */
[----:B------:R0:W-:Y:S04]  /*13cf0*/  STL [R1+0x38], R5 ;  /* 0x0000380501007387 */ /* 0x0001e80000100800 */
[----:B------:R0:W-:Y:S04]  /*13d00*/  STL [R1+0x40], R8 ;  /* 0x0000400801007387 */ /* 0x0001e80000100800 */
[----:B------:R-:W-:Y:S05]  /*13d10*/  @!P1 BRA `(.L_x_1271) ;  /* 0x0000000000709947 */ /* 0x000fea0003800000 */
[-C--:B01----:R-:W-:Y:S02]  /*13d20*/  IABS R5, R4.reuse ;  /* 0x0000000400057213 */ /* 0x083fe40000000000 */
[----:B------:R-:W-:Y:S02]  /*13d30*/  IABS R7, R4 ;  /* 0x0000000400077213 */ /* 0x000fe40000000000 */
[----:B------:R-:W0:Y:S03]  /*13d40*/  I2F.RP R2, R5 ;  /* 0x0000000500027306 */ /* 0x000e260000209400 */
[----:B------:R-:W-:-:S05]  /*13d50*/  IMAD.MOV R7, RZ, RZ, -R7 ;  /* 0x000000ffff077224 */ /* 0x000fca00078e0a07 */
[----:B0-----:R-:W0:Y:S02]  /*13d60*/  MUFU.RCP R2, R2 ;  /* 0x0000000200027308 */ /* 0x001e240000001000 */
[----:B0-----:R-:W-:-:S06]  /*13d70*/  VIADD R2, R2, 0xffffffe ;  /* 0x0ffffffe02027836 */ /* 0x001fcc0000000000 */
[----:B------:R-:W0:Y:S02]  /*13d80*/  F2I.FTZ.U32.TRUNC.NTZ R3, R2 ;  /* 0x0000000200037305 */ /* 0x000e24000021f000 */
[----:B0-----:R-:W-:-:S04]  /*13d90*/  IMAD.MOV R2, RZ, RZ, -R3 ;  /* 0x000000ffff027224 */ /* 0x001fc800078e0a03 */
[----:B------:R-:W-:Y:S02]  /*13da0*/  IMAD R6, R2, R5, RZ ;  /* 0x0000000502067224 */ /* 0x000fe400078e02ff */
[----:B------:R-:W-:-:S04]  /*13db0*/  IMAD.MOV.U32 R2, RZ, RZ, RZ ;  /* 0x000000ffff027224 */ /* 0x000fc800078e00ff */
[----:B------:R-:W-:Y:S01]  /*13dc0*/  IMAD.HI.U32 R6, R3, R6, R2 ;  /* 0x0000000603067227 */ /* 0x000fe200078e0002 */
[----:B------:R-:W-:-:S05]  /*13dd0*/  IADD3 R3, R4, -0x1, R0 ;  /* 0xffffffff04037810 */ /* 0x000fca0007ffe000 */
[----:B------:R-:W-:-:S05]  /*13de0*/  IMAD.IADD R3, R3, 0x1, -R9 ;  /* 0x0000000103037824 */ /* 0x000fca00078e0a09 */
[----:B------:R-:W-:Y:S02]  /*13df0*/  IABS R2, R3 ;  /* 0x0000000300027213 */ /* 0x000fe40000000000 */
[----:B------:R-:W-:-:S03]  /*13e00*/  LOP3.LUT R3, R3, R4, RZ, 0x3c, !PT ;  /* 0x0000000403037212 */ /* 0x000fc600078e3cff */
        /* <DEDUP_REMOVED lines=13> */
.L_x_1271:
[----:B------:R-:W-:Y:S05]  /*13ee0*/  BSYNC B0 ;  /* 0x0000000000007941 */ /* 0x000fea0003800000 */
.L_x_1270:
[----:B------:R-:W-:Y:S01]  /*13ef0*/  IMAD.MOV.U32 R3, RZ, RZ, R10 ;  /* 0x000000ffff037224 */ /* 0x000fe200078e000a */
[----:B------:R-:W-:Y:S03]  /*13f00*/  BSSY B7, `(.L_x_1272) ;  /* 0x0000460000077945 */ /* 0x000fe60003800000 */
[----:B------:R-:W-:-:S05]  /*13f10*/  IMAD R2, R8, R3, R9 ;  /* 0x0000000308027224 */ /* 0x000fca00078e0209 */
        /* <DEDUP_REMOVED lines=9> */
[----:B0-----:R-:W0:Y:S01]  /*13fb0*/  S2R R5, SR_LANEID ;  /* 0x0000000000057919 */ /* 0x001e220000000000 */
[----:B------:R-:W-:Y:S01]  /*13fc0*/  VOTEU.ANY UR4, UPT, PT ;  /* 0x0000000000047886 */ /* 0x000fe200038e0100 */
[----:B------:R-:W3:Y:S01]  /*13fd0*/  LDC.64 R2, c[0x0][0xc60] ;  /* 0x00031800ff027b82 */ /* 0x000ee20000000a00 */
[----:B------:R-:W0:Y:S01]  /*13fe0*/  FLO.U32 R0, UR4 ;  /* 0x0000000400007d00 */ /* 0x000e2200080e0000 */
[----:B------:R-:W-:Y:S01]  /*13ff0*/  ULDC.64 UR6, c[0x0][0x208] ;  /* 0x0000820000067ab9 */ /* 0x000fe20000000a00 */
[----:B0-----:R-:W-:-:S06]  /*14000*/  ISETP.EQ.U32.AND P0, PT, R0, R5, PT ;  /* 0x000000050000720c */ /* 0x001fcc0003f02070 */
[----:B------:R-:W3:Y:S07]  /*14010*/  POPC R5, UR4 ;  /* 0x0000000400057d09 */ /* 0x000eee0008000000 */
[----:B---3--:R-:W3:Y:S01]  /*14020*/  @P0 ATOMG.E.ADD.STRONG.GPU PT, R3, desc[UR6][R2.64], R5 ;  /* 0x00000005020309a8 */ /* 0x008ee200081ee1c6 */
[----:B-1----:R-:W0:Y:S02]  /*14030*/  S2R R4, SR_LTMASK ;  /* 0x0000000000047919 */ /* 0x002e240000003900 */
[----:B0-----:R-:W-:-:S04]  /*14040*/  LOP3.LUT R4, R4, UR4, RZ, 0xc0, !PT ;  /* 0x0000000404047c12 */ /* 0x001fc8000f8ec0ff */
[----:B------:R-:W0:Y:S01]  /*14050*/  POPC R7, R4 ;  /* 0x0000000400077309 */ /* 0x000e220000000000 */
[----:B---3--:R-:W0:Y:S02]  /*14060*/  SHFL.IDX PT, R0, R3, R0, 0x1f ;  /* 0x00001f0003007589 */ /* 0x008e2400000e0000 */
[----:B0-----:R-:W-:-:S05]  /*14070*/  IADD3 R0, R0, UR38, R7 ;  /* 0x0000002600007c10 */ /* 0x001fca000fffe007 */
[----:B------:R3:W-:Y:S01]  /*14080*/  STL [R1], R0 ;  /* 0x0000000001007387 */ /* 0x0007e20000100800 */
[----:B------:R-:W-:Y:S05]  /*14090*/  BRA `(.L_x_1274) ;  /* 0x0000004400187947 */ /* 0x000fea0003800000 */
.L_x_1273:
        /* <DEDUP_REMOVED lines=8> */
[----:B-1----:R-:W-:Y:S02]  /*14120*/  IMAD.U32 R4, RZ, RZ, UR6 ;  /* 0x00000006ff047e24 */ /* 0x002fe4000f8e00ff */
[----:B------:R-:W1:Y:S01]  /*14130*/  LDC.64 R2, c[0x4][R2] ;  /* 0x0100000002027b82 */ /* 0x000e620000000a00 */
[----:B0-----:R-:W-:Y:S02]  /*14140*/  IMAD.U32 R5, RZ, RZ, UR7 ;  /* 0x00000007ff057e24 */ /* 0x001fe4000f8e00ff */
[----:B------:R-:W-:Y:S02]  /*14150*/  IMAD.U32 R6, RZ, RZ, UR8 ;  /* 0x00000008ff067e24 */ /* 0x000fe4000f8e00ff */
[----:B------:R-:W-:-:S02]  /*14160*/  IMAD.U32 R7, RZ, RZ, UR9 ;  /* 0x00000009ff077e24 */ /* 0x000fc4000f8e00ff */
[----:B--2---:R-:W-:Y:S02]  /*14170*/  IMAD.U32 R10, RZ, RZ, UR4 ;  /* 0x00000004ff0a7e24 */ /* 0x004fe4000f8e00ff */
[----:B------:R-:W-:Y:S02]  /*14180*/  IMAD.U32 R11, RZ, RZ, UR5 ;  /* 0x00000005ff0b7e24 */ /* 0x000fe4000f8e00ff */
[----:B------:R-:W-:Y:S02]  /*14190*/  IMAD.MOV.U32 R8, RZ, RZ, 0x70 ;  /* 0x00000070ff087424 */ /* 0x000fe400078e00ff */
[----:B------:R-:W-:Y:S02]  /*141a0*/  IMAD.MOV.U32 R12, RZ, RZ, 0x1 ;  /* 0x00000001ff0c7424 */ /* 0x000fe400078e00ff */
[----:B------:R-:W-:-:S07]  /*141b0*/  IMAD.MOV.U32 R13, RZ, RZ, RZ ;  /* 0x000000ffff0d7224 */ /* 0x000fce00078e00ff */
[----:B------:R-:W-:-:S07]  /*141c0*/  LEPC R20, `(.L_x_1276) ;  /* 0x000000001014794e */ /* 0x000fce0000000000 */
[----:B-1----:R-:W-:Y:S05]  /*141d0*/  CALL.ABS.NOINC R2 ;  /* 0x0000000002007343 */ /* 0x002fea0003c00000 */
.L_x_1276:
[----:B------:R-:W-:Y:S05]  /*141e0*/  BSYNC B6 ;  /* 0x0000000000067941 */ /* 0x000fea0003800000 */
.L_x_1275:
        /* <DEDUP_REMOVED lines=9> */
[----:B-1----:R-:W-:Y:S02]  /*14280*/  IMAD.U32 R4, RZ, RZ, UR6 ;  /* 0x00000006ff047e24 */ /* 0x002fe4000f8e00ff */
[----:B0-----:R-:W-:Y:S02]  /*14290*/  IMAD.U32 R5, RZ, RZ, UR7 ;  /* 0x00000007ff057e24 */ /* 0x001fe4000f8e00ff */
[----:B------:R-:W-:Y:S02]  /*142a0*/  IMAD.U32 R6, RZ, RZ, UR8 ;  /* 0x00000008ff067e24 */ /* 0x000fe4000f8e00ff */
[----:B------:R-:W-:-:S02]  /*142b0*/  IMAD.U32 R7, RZ, RZ, UR9 ;  /* 0x00000009ff077e24 */ /* 0x000fc4000f8e00ff */
[----:B--2---:R-:W-:Y:S02]  /*142c0*/  IMAD.U32 R10, RZ, RZ, UR4 ;  /* 0x00000004ff0a7e24 */ /* 0x004fe4000f8e00ff */
[----:B------:R-:W-:Y:S02]  /*142d0*/  IMAD.U32 R11, RZ, RZ, UR5 ;  /* 0x00000005ff0b7e24 */ /* 0x000fe4000f8e00ff */
[----:B------:R-:W-:Y:S02]  /*142e0*/  IMAD.MOV.U32 R8, RZ, RZ, 0x70 ;  /* 0x00000070ff087424 */ /* 0x000fe400078e00ff */
[----:B------:R-:W-:Y:S02]  /*142f0*/  IMAD.MOV.U32 R12, RZ, RZ, 0x1 ;  /* 0x00000001ff0c7424 */ /* 0x000fe400078e00ff */
[----:B---3--:R-:W-:-:S07]  /*14300*/  IMAD.MOV.U32 R13, RZ, RZ, RZ ;  /* 0x000000ffff0d7224 */ /* 0x008fce00078e00ff */
[----:B------:R-:W-:-:S07]  /*14310*/  LEPC R20, `(.L_x_1279) ;  /* 0x000000001014794e */ /* 0x000fce0000000000 */
[----:B----4-:R-:W-:Y:S05]  /*14320*/  CALL.ABS.NOINC R2 ;  /* 0x0000000002007343 */ /* 0x010fea0003c00000 */
.L_x_1279:
        /* <DEDUP_REMOVED lines=15> */
.L_x_1278:
[----:B------:R-:W-:Y:S05]  /*14420*/  BSYNC B6 ;  /* 0x0000000000067941 */ /* 0x000fea0003800000 */
.L_x_1277:
[----:B------:R-:W3:Y:S01]  /*14430*/  LDL R0, [R1+0xc] ;  /* 0x00000c0001007983 */ /* 0x000ee20000100800 */
[----:B------:R-:W-:Y:S02]  /*14440*/  ULDC.64 UR4, c[0x0][0x9f8] ;  /* 0x00027e0000047ab9 */ /* 0x000fe40000000a00 */
[----:B------:R-:W-:Y:S01]  /*14450*/  ISETP.NE.U32.AND P0, PT, RZ, UR4, PT ;  /* 0x00000004ff007c0c */ /* 0x000fe2000bf05070 */
[----:B------:R-:W4:Y:S01]  /*14460*/  LDL R17, [R1+0x3c] ;  /* 0x00003c0001117983 */ /* 0x000f220000100800 */
[----:B------:R-:W-:Y:S02]  /*14470*/  ULDC.64 UR6, c[0x0][0x208] ;  /* 0x0000820000067ab9 */ /* 0x000fe40000000a00 */
[----:B------:R-:W-:Y:S01]  /*14480*/  ISETP.NE.AND.EX P0, PT, RZ, UR5, PT, P0 ;  /* 0x00000005ff007c0c */ /* 0x000fe2000bf05300 */
[----:B------:R-:W-:-:S12]  /*14490*/  ULDC.64 UR4, c[0x0][0xa08] ;  /* 0x0002820000047ab9 */ /* 0x000fd80000000a00 */
[----:B------:R-:W5:Y:S01]  /*144a0*/  @P0 LDC.64 R2, c[0x0][0x9f8] ;  /* 0x00027e00ff020b82 */ /* 0x000f620000000a00 */
[----:B---3--:R-:W-:Y:S02]  /*144b0*/  IMAD.MOV.U32 R7, RZ, RZ, R0 ;  /* 0x000000ffff077224 */ /* 0x008fe400078e0000 */
[----:B-----5:R-:W-:-:S05]  /*144c0*/  @P0 IMAD.WIDE R2, R0, 0x4, R2 ;  /* 0x0000000400020825 */ /* 0x020fca00078e0202 */
[----:B------:R3:W0:Y:S01]  /*144d0*/  @P0 LDG.E R7, desc[UR6][R2.64] ;  /* 0x0000000602070981 */ /* 0x000622000c1e1900 */
[----:B----4-:R-:W-:Y:S01]  /*144e0*/  VIADD R0, R17, 0xffffffff ;  /* 0xffffffff11007836 */ /* 0x010fe20000000000 */
[----:B---3--:R-:W3:Y:S02]  /*144f0*/  LDC.64 R2, c[0x0][0x418] ;  /* 0x00010600ff027b82 */ /* 0x008ee40000000a00 */
[----:B---3--:R-:W-:Y:S01]  /*14500*/  LOP3.LUT P0, RZ, R2, UR4, RZ, 0xfc, !PT ;  /* 0x0000000402ff7c12 */ /* 0x008fe2000f80fcff */
[----:B------:R-:W-:-:S03]  /*14510*/  UMOV UR4, 0xffffffff ;  /* 0xffffffff00047882 */ /* 0x000fc60000000000 */
[----:B------:R-:W-:Y:S02]  /*14520*/  LOP3.LUT P0, RZ, R3, UR5, RZ, 0xfc, P0 ;  /* 0x0000000503ff7c12 */ /* 0x000fe4000800fcff */
[----:B0-----:R-:W-:Y:S01]  /*14530*/  SHF.R.S32.HI R8, RZ, 0x1f, R7 ;  /* 0x0000001fff087819 */ /* 0x001fe20000011407 */
[----:B------:R0:W-:Y:S01]  /*14540*/  STL [R1+0x8], R7 ;  /* 0x0000080701007387 */ /* 0x0001e20000100800 */
[----:B------:R-:W-:-:S03]  /*14550*/  SEL R17, R7, RZ, !P0 ;  /* 0x000000ff07117207 */ /* 0x000fc60004000000 */
[----:B------:R0:W-:Y:S01]  /*14560*/  STL [R1+0x1c], R8 ;  /* 0x00001c0801007387 */ /* 0x0001e20000100800 */
[----:B------:R-:W-:Y:S05]  /*14570*/  BRA.DIV UR4, `(.L_x_1280) ;  /* 0x0000005a04387947 */ /* 0x000fea000b800000 */
[----:B-1----:R-:W1:Y:S02]  /*14580*/  S2R R4, SR_TID.X ;  /* 0x0000000000047919 */ /* 0x002e640000002100 */
[----:B-1----:R-:W-:-:S04]  /*14590*/  SHF.R.U32.HI R4, RZ, 0x5, R4 ;  /* 0x00000005ff047819 */ /* 0x002fc80000011604 */
[----:B------:R-:W-:-:S05]  /*145a0*/  LOP3.LUT R4, R4, 0x3, RZ, 0xc0, !PT ;  /* 0x0000000304047812 */ /* 0x000fca00078ec0ff */
[----:B------:R1:W3:Y:S02]  /*145b0*/  SHFL.IDX PT, R14, R4, RZ, 0x1f ;  /* 0x00001fff040e7589 */ /* 0x0002e400000e0000 */
.L_x_1390:
[----:B------:R4:W-:Y:S01]  /*145c0*/  STL [R1+0x4], R0 ;  /* 0x0000040001007387 */ /* 0x0009e20000100800 */
[----:B---3--:R-:W-:Y:S02]  /*145d0*/  ISETP.NE.AND P0, PT, R14, RZ, PT ;  /* 0x000000ff0e00720c */ /* 0x008fe40003f05270 */
[----:B------:R-:W-:Y:S02]  /*145e0*/  PLOP3.LUT P1, PT, PT, PT, PT, 0x8, 0x0 ;  /* 0x000000000000781c */ /* 0x000fe40003f2e170 */
[----:B------:R-:W-:-:S11]  /*145f0*/  LOP3.LUT R18, R18, 0xfffffffe, RZ, 0xc0, !PT ;  /* 0xfffffffe12127812 */ /* 0x000fd600078ec0ff */
[----:B------:R-:W-:Y:S01]  /*14600*/  @P1 LOP3.LUT R18, R18, 0x1, RZ, 0xfc, !PT ;  /* 0x0000000112121812 */ /* 0x000fe200078efcff */
[----:B----4-:R-:W-:Y:S06]  /*14610*/  @P0 BRA `(.L_x_1281) ;  /* 0x00000004003c0947 */ /* 0x010fec0003800000 */
[----:B------:R-:W-:-:S03]  /*14620*/  UMOV UR4, 0xffffffff ;  /* 0xffffffff00047882 */ /* 0x000fc60000000000 */
[----:B------:R-:W-:Y:S05]  /*14630*/  BRA.DIV UR4, `(.L_x_1282) ;  /* 0x0000005a043c7947 */ /* 0x000fea000b800000 */
[----:B------:R-:W-:-:S13]  /*14640*/  ELECT P6, URZ, PT ;  /* 0x00000000003f782f */ /* 0x000fda00038c0000 */
.L_x_1393:
[----:B------:R-:W-:Y:S05]  /*14650*/  @!P6 BRA `(.L_x_1281) ;  /* 0x00000004002ce947 */ /* 0x000fea0003800000 */
[----:B------:R-:W-:-:S04]  /*14660*/  ISETP.NE.U32.AND P0, PT, R2, RZ, PT ;  /* 0x000000ff0200720c */ /* 0x000fc80003f05070 */
[----:B------:R-:W-:-:S13]  /*14670*/  ISETP.NE.AND.EX P0, PT, R3, RZ, PT, P0 ;  /* 0x000000ff0300720c */ /* 0x000fda0003f05300 */
[----:B------:R-:W-:Y:S05]  /*14680*/  @!P0 BRA `(.L_x_1283) ;  /* 0x0000000000548947 */ /* 0x000fea0003800000 */
[----:B------:R-:W3:Y:S01]  /*14690*/  LDC R6, c[0x0][0x43c] ;  /* 0x00010f00ff067b82 */ /* 0x000ee20000000800 */
[----:B------:R-:W-:Y:S01]  /*146a0*/  IMAD.MOV.U32 R9, RZ, RZ, R0 ;  /* 0x000000ffff097224 */ /* 0x000fe200078e0000 */
[----:B------:R-:W-:Y:S01]  /*146b0*/  ULDC.64 UR4, c[0x0][0x428] ;  /* 0x00010a0000047ab9 */ /* 0x000fe20000000a00 */
[----:B------:R-:W-:Y:S02]  /*146c0*/  ULDC.64 UR6, c[0x0][0x208] ;  /* 0x0000820000067ab9 */ /* 0x000fe40000000a00 */
[----:B------:R-:W-:Y:S01]  /*146d0*/  IMAD.MOV.U32 R0, RZ, RZ, R9 ;  /* 0x000000ffff007224 */ /* 0x000fe200078e0009 */
[----:B---3--:R-:W-:-:S13]  /*146e0*/  ISETP.NE.AND P0, PT, R6, 0x1, PT ;  /* 0x000000010600780c */ /* 0x008fda0003f05270 */
[----:B-1----:R-:W1:Y:S02]  /*146f0*/  @P0 LDC.64 R4, c[0x0][0x440] ;  /* 0x00011000ff040b82 */ /* 0x002e640000000a00 */
        /* <DEDUP_REMOVED lines=14> */
.L_x_1283:
[----:B------:R-:W4:Y:S04]  /*147e0*/  LDL R0, [R1+0x10] ;  /* 0x0000100001007983 */ /* 0x000f280000100800 */
[----:B---3--:R-:W3:Y:S01]  /*147f0*/  LDL R2, [R1+0x14] ;  /* 0x0000140001027983 */ /* 0x008ee20000100800 */
[----:B----4-:R-:W-:Y:S01]  /*14800*/  IMAD R0, R0, 0x8, R19 ;  /* 0x0000000800007824 */ /* 0x010fe200078e0213 */
[----:B---3--:R-:W-:-:S04]  /*14810*/  SHF.L.U32 R2, R2, 0x1f, RZ ;  /* 0x0000001f02027819 */ /* 0x008fc800000006ff */
[----:B------:R-:W3:Y:S02]  /*14820*/  SYNCS.PHASECHK.TRANS64.TRYWAIT P0, [R0+URZ+0x30840], R2 ;  /* 0x03084002000075a7 */ /* 0x000ee4000800017f */
[----:B---3--:R-:W-:Y:S05]  /*14830*/  @!P0 BRA `(.L_x_1284) ;  /* 0x0000005400dc8947 */ /* 0x008fea0003800000 */
.L_x_1394:
[----:B------:R-:W4:Y:S02]  /*14840*/  S2R R3, SR_TID.X ;  /* 0x0000000000037919 */ /* 0x000f240000002100 */
[----:B----4-:R-:W-:-:S04]  /*14850*/  LOP3.LUT R3, R3, 0x7f, RZ, 0xc0, !PT ;  /* 0x0000007f03037812 */ /* 0x010fc800078ec0ff */
[----:B------:R-:W-:-:S13]  /*14860*/  ISETP.NE.AND P0, PT, R3, RZ, PT ;  /* 0x000000ff0300720c */ /* 0x000fda0003f05270 */
        /* <DEDUP_REMOVED lines=8> */
.L_x_1285:
[----:B-1----:R-:W4:Y:S04]  /*148f0*/  LDL R4, [R1+0x10] ;  /* 0x0000100001047983 */ /* 0x002f280000100800 */
[----:B------:R-:W2:Y:S04]  /*14900*/  LDL R3, [R1+0x4] ;  /* 0x0000040001037983 */ /* 0x000ea80000100800 */
[----:B---3--:R-:W3:Y:S01]  /*14910*/  LDL R2, [R1+0x18] ;  /* 0x0000180001027983 */ /* 0x008ee20000100800 */
[----:B------:R-:W-:Y:S01]  /*14920*/  R2UR UR9, R0 ;  /* 0x00000000000972ca */ /* 0x000fe200000e0000 */
[----:B------:R-:W-:Y:S01]  /*14930*/  UIADD3 UR4, UP0, UR36, 0x370, URZ ;  /* 0x0000037024047890 */ /* 0x000fe2000ff1e03f */
[----:B------:R-:W-:Y:S01]  /*14940*/  R2UR UR12, R16 ;  /* 0x00000000100c72ca */ /* 0x000fe200000e0000 */
[----:B------:R-:W-:Y:S01]  /*14950*/  UMOV UR10, URZ ;  /* 0x0000003f000a7c82 */ /* 0x000fe20008000000 */
[----:B-----5:R-:W-:Y:S01]  /*14960*/  R2UR UR13, R17 ;  /* 0x00000000110d72ca */ /* 0x020fe200000e0000 */
[----:B------:R-:W-:Y:S01]  /*14970*/  UMOV UR6, 0x0 ;  /* 0x0000000000067882 */ /* 0x000fe20000000000 */
[----:B------:R-:W-:Y:S01]  /*14980*/  UMOV UR7, 0x14f00000 ;  /* 0x14f0000000077882 */ /* 0x000fe20000000000 */
[----:B------:R-:W-:Y:S01]  /*14990*/  UMOV UR16, 0x40 ;  /* 0x0000004000107882 */ /* 0x000fe20000000000 */
[----:B------:R-:W-:-:S02]  /*149a0*/  PLOP3.LUT P0, PT, PT, PT, PT, 0x80, 0x0 ;  /* 0x000000000000781c */ /* 0x000fc40003f0f070 */
[----:B------:R-:W-:-:S03]  /*149b0*/  LOP3.LUT R18, R18, 0xfffffffe, RZ, 0xc0, !PT ;  /* 0xfffffffe12127812 */ /* 0x000fc600078ec0ff */
[----:B------:R-:W-:-:S08]  /*149c0*/  UIADD3 UR9, UR9, 0x30830, URZ ;  /* 0x0003083009097890 */ /* 0x000fd0000fffe03f */
[----:B------:R-:W-:Y:S01]  /*149d0*/  @P0 LOP3.LUT R18, R18, 0x1, RZ, 0xfc, !PT ;  /* 0x0000000112120812 */ /* 0x000fe200078efcff */
[----:B----4-:R-:W-:Y:S01]  /*149e0*/  IMAD R0, R4, 0x9000, R19 ;  /* 0x0000900004007824 */ /* 0x010fe200078e0213 */
[----:B--2---:R-:W-:-:S04]  /*149f0*/  R2UR UR11, R3 ;  /* 0x00000000030b72ca */ /* 0x004fc800000e0000 */
[----:B------:R-:W-:Y:S02]  /*14a00*/  R2UR UR8, R0 ;  /* 0x00000000000872ca */ /* 0x000fe400000e0000 */
[----:B---3--:R-:W-:-:S11]  /*14a10*/  R2UR UR5, R2 ;  /* 0x00000000020572ca */ /* 0x008fd600000e0000 */
[----:B------:R-:W-:Y:S02]  /*14a20*/  UIADD3 UR14, UR8, 0x1e400, URZ ;  /* 0x0001e400080e7890 */ /* 0x000fe4000fffe03f */
[----:B------:R-:W-:Y:S02]  /*14a30*/  UIMAD UR11, UR11, 0x60, UR5 ;  /* 0x000000600b0b78a4 */ /* 0x000fe4000f8e0205 */
[----:B------:R-:W-:Y:S02]  /*14a40*/  UIADD3.X UR5, URZ, UR37, URZ, UP0, !UPT ;  /* 0x000000253f057290 */ /* 0x000fe400087fe43f */
[----:B------:R-:W-:Y:S02]  /*14a50*/  UIADD3 UR15, UR8, 0x21400, URZ ;  /* 0x00021400080f7890 */ /* 0x000fe4000fffe03f */
[----:B------:R-:W-:-:S03]  /*14a60*/  UIADD3 UR17, UR8, 0x24400, URZ ;  /* 0x0002440008117890 */ /* 0x000fc6000fffe03f */
[----:B------:R-:W-:Y:S01]  /*14a70*/  UMOV UR8, UR14 ;  /* 0x0000000e00087c82 */ /* 0x000fe20008000000 */
[----:B------:R-:W-:Y:S01]  /*14a80*/  UMOV UR14, 0x80 ;  /* 0x00000080000e7882 */ /* 0x000fe20000000000 */
[----:B------:R1:W-:Y:S02]  /*14a90*/  UTMALDG.4D [UR8], [UR4], desc[UR6] ;  /* 0x00000608040075b4 */ /* 0x0003e40008019000 */
[----:B-1----:R-:W-:Y:S01]  /*14aa0*/  UMOV UR8, UR15 ;  /* 0x0000000f00087c82 */ /* 0x002fe20008000000 */
[----:B------:R-:W-:Y:S02]  /*14ab0*/  UMOV UR10, UR16 ;  /* 0x00000010000a7c82 */ /* 0x000fe40008000000 */
[----:B------:R1:W-:Y:S02]  /*14ac0*/  UTMALDG.4D [UR8], [UR4], desc[UR6] ;  /* 0x00000608040075b4 */ /* 0x0003e40008019000 */
[----:B-1----:R-:W-:Y:S01]  /*14ad0*/  UMOV UR8, UR17 ;  /* 0x0000001100087c82 */ /* 0x002fe20008000000 */
[----:B------:R-:W-:-:S02]  /*14ae0*/  UMOV UR10, UR14 ;  /* 0x0000000e000a7c82 */ /* 0x000fc40008000000 */
[----:B------:R3:W-:Y:S02]  /*14af0*/  UTMALDG.4D [UR8], [UR4], desc[UR6] ;  /* 0x00000608040075b4 */ /* 0x0007e40008019000 */
[----:B---3--:R-:W-:Y:S01]  /*14b00*/  NOP ;  /* 0x0000000000007918 */ /* 0x008fe20000000000 */
.L_x_1281:
[----:B------:R-:W3:Y:S01]  /*14b10*/  LDL.LU R3, [R1+0x30] ;  /* 0x0000300001037983 */ /* 0x000ee20000300800 */
[----:B------:R-:W-:Y:S05]  /*14b20*/  WARPSYNC.ALL ;  /* 0x0000000000007948 */ /* 0x000fea0003800000 */
[----:B------:R-:W-:Y:S01]  /*14b30*/  ULDC.64 UR4, c[0x0][0x298] ;  /* 0x0000a60000047ab9 */ /* 0x000fe20000000a00 */
[----:B------:R-:W-:Y:S01]  /*14b40*/  BSSY B6, `(.L_x_1286) ;  /* 0x000001c000067945 */ /* 0x000fe20003800000 */
[----:B------:R-:W-:Y:S01]  /*14b50*/  BAR.SYNC.DEFER_BLOCKING 0x8, 0x180 ;  /* 0x0206000000007b1d */ /* 0x000fe20000010000 */
[----:B---3--:R-:W-:Y:S01]  /*14b60*/  SHF.R.S32.HI R0, RZ, 0x1f, R3 ;  /* 0x0000001fff007819 */ /* 0x008fe20000011403 */
[----:B-1----:R-:W-:-:S04]  /*14b70*/  IMAD.WIDE.U32 R4, R3, UR4, RZ ;  /* 0x0000000403047c25 */ /* 0x002fc8000f8e00ff */
[----:B------:R-:W-:Y:S01]  /*14b80*/  IMAD R2, R0, UR4, RZ ;  /* 0x0000000400027c24 */ /* 0x000fe2000f8e02ff */
[----:B------:R1:W-:Y:S01]  /*14b90*/  STL.64 [R1+0x48], R4 ;  /* 0x0000480401007387 */ /* 0x0003e20000100a00 */
[----:B------:R-:W-:Y:S02]  /*14ba0*/  VIADD R0, R19, 0x12400 ;  /* 0x0001240013007836 */ /* 0x000fe40000000000 */
[----:B------:R-:W-:-:S03]  /*14bb0*/  IMAD R2, R3, UR5, R2 ;  /* 0x0000000503027c24 */ /* 0x000fc6000f8e0202 */
[----:B------:R-:W-:Y:S01]  /*14bc0*/  LOP3.LUT P0, RZ, R0, 0x3ff, RZ, 0xc0, !PT ;  /* 0x000003ff00ff7812 */ /* 0x000fe2000780c0ff */
[----:B------:R-:W-:-:S05]  /*14bd0*/  IMAD.IADD R0, R5, 0x1, R2 ;  /* 0x0000000105007824 */ /* 0x000fca00078e0202 */
[----:B------:R1:W-:Y:S07]  /*14be0*/  STL [R1+0x30], R0 ;  /* 0x0000300001007387 */ /* 0x0003ee0000100800 */
[----:B------:R-:W-:Y:S05]  /*14bf0*/  @!P0 BRA `(.L_x_1287) ;  /* 0x0000000000408947 */ /* 0x000fea0003800000 */
[----:B------:R-:W-:Y:S01]  /*14c00*/  MOV R2, 0x0 ;  /* 0x0000000000027802 */ /* 0x000fe20000000f00 */
[----:B------:R-:W-:Y:S01]  /*14c10*/  ULDC.64 UR6, c[0x4][0xa8] ;  /* 0x01002a0000067ab9 */ /* 0x000fe20000000a00 */
[----:B------:R-:W-:Y:S01]  /*14c20*/  ULDC.64 UR8, c[0x4][0xb0] ;  /* 0x01002c0000087ab9 */ /* 0x000fe20000000a00 */
[----:B------:R-:W-:Y:S01]  /*14c30*/  ULDC.64 UR4, c[0x4][0x20] ;  /* 0x0100080000047ab9 */ /* 0x000fe20000000a00 */
[----:B-1----:R-:W-:Y:S02]  /*14c40*/  IMAD.U32 R4, RZ, RZ, UR6 ;  /* 0x00000006ff047e24 */ /* 0x002fe4000f8e00ff */
[----:B------:R-:W1:Y:S01]  /*14c50*/  LDC.64 R2, c[0x4][R2] ;  /* 0x0100000002027b82 */ /* 0x000e620000000a00 */
[----:B------:R-:W-:Y:S02]  /*14c60*/  IMAD.U32 R5, RZ, RZ, UR7 ;  /* 0x00000007ff057e24 */ /* 0x000fe4000f8e00ff */
[----:B------:R-:W-:Y:S02]  /*14c70*/  IMAD.U32 R6, RZ, RZ, UR8 ;  /* 0x00000008ff067e24 */ /* 0x000fe4000f8e00ff */
[----:B0-----:R-:W-:-:S02]  /*14c80*/  IMAD.U32 R7, RZ, RZ, UR9 ;  /* 0x00000009ff077e24 */ /* 0x001fc4000f8e00ff */
[----:B--2---:R-:W-:Y:S02]  /*14c90*/  IMAD.U32 R10, RZ, RZ, UR4 ;  /* 0x00000004ff0a7e24 */ /* 0x004fe4000f8e00ff */
[----:B------:R-:W-:Y:S02]  /*14ca0*/  IMAD.U32 R11, RZ, RZ, UR5 ;  /* 0x00000005ff0b7e24 */ /* 0x000fe4000f8e00ff */
[----:B------:R-:W-:Y:S02]  /*14cb0*/  IMAD.MOV.U32 R8, RZ, RZ, 0x70 ;  /* 0x00000070ff087424 */ /* 0x000fe400078e00ff */
[----:B------:R-:W-:Y:S02]  /*14cc0*/  IMAD.MOV.U32 R12, RZ, RZ, 0x1 ;  /* 0x00000001ff0c7424 */ /* 0x000fe400078e00ff */
[----:B------:R-:W-:-:S07]  /*14cd0*/  IMAD.MOV.U32 R13, RZ, RZ, RZ ;  /* 0x000000ffff0d7224 */ /* 0x000fce00078e00ff */
[----:B------:R-:W-:-:S07]  /*14ce0*/  LEPC R20, `(.L_x_1287) ;  /* 0x000000001014794e */ /* 0x000fce0000000000 */
[----:B-1----:R-:W-:Y:S05]  /*14cf0*/  CALL.ABS.NOINC R2 ;  /* 0x0000000002007343 */ /* 0x002fea0003c00000 */
.L_x_1287:
[----:B------:R-:W-:Y:S05]  /*14d00*/  BSYNC B6 ;  /* 0x0000000000067941 */ /* 0x000fea0003800000 */
.L_x_1286:
[----:B-1----:R-:W3:Y:S01]  /*14d10*/  LDL.LU R0, [R1+0x30] ;  /* 0x0000300001007983 */ /* 0x002ee20000300800 */
[----:B------:R-:W-:Y:S01]  /*14d20*/  ULDC.64 UR6, c[0x0][0xa00] ;  /* 0x0002800000067ab9 */ /* 0x000fe20000000a00 */
[----:B0-----:R-:W0:Y:S01]  /*14d30*/  LDC R7, c[0x0][0x448] ;  /* 0x00011200ff077b82 */ /* 0x001e220000000800 */
[----:B------:R-:W-:Y:S01]  /*14d40*/  ULDC.64 UR4, c[0x0][0x2d8] ;  /* 0x0000b60000047ab9 */ /* 0x000fe20000000a00 */
[----:B------:R-:W3:Y:S04]  /*14d50*/  LDL.LU.64 R2, [R1+0x48] ;  /* 0x0000480001027983 */ /* 0x000ee80000300a00 */
[----:B------:R-:W4:Y:S04]  /*14d60*/  LDL R5, [R1+0xc] ;  /* 0x00000c0001057983 */ /* 0x000f280000100800 */
[----:B------:R-:W4:Y:S01]  /*14d70*/  LDL R9, [R1+0x28] ;  /* 0x0000280001097983 */ /* 0x000f220000100800 */
[----:B------:R-:W-:-:S04]  /*14d80*/  ISETP.NE.U32.AND P0, PT, RZ, UR6, PT ;  /* 0x00000006ff007c0c */ /* 0x000fc8000bf05070 */
[----:B------:R-:W-:Y:S01]  /*14d90*/  ISETP.NE.AND.EX P0, PT, RZ, UR7, PT, P0 ;  /* 0x00000007ff007c0c */ /* 0x000fe2000bf05300 */
[----:B------:R-:W1:Y:S01]  /*14da0*/  S2R R8, SR_TID.X ;  /* 0x0000000000087919 */ /* 0x000e620000002100 */
[----:B------:R-:W-:Y:S01]  /*14db0*/  ULDC.64 UR6, c[0x0][0x280] ;  /* 0x0000a00000067ab9 */ /* 0x000fe20000000a00 */
[----:B--2---:R-:W2:Y:S01]  /*14dc0*/  S2R R10, SR_TID.X ;  /* 0x00000000000a7919 */ /* 0x004ea20000002100 */
[----:B-1----:R-:W-:Y:S02]  /*14dd0*/  IMAD.SHL.U32 R8, R8, 0x10, RZ ;  /* 0x0000001008087824 */ /* 0x002fe400078e00ff */
[----:B--2---:R-:W-:-:S05]  /*14de0*/  IMAD.SHL.U32 R10, R10, 0x8, RZ ;  /* 0x000000080a0a7824 */ /* 0x004fca00078e00ff */
[----:B------:R-:W-:-:S04]  /*14df0*/  LOP3.LUT R10, R10, 0x38, RZ, 0xc0, !PT ;  /* 0x000000380a0a7812 */ /* 0x000fc800078ec0ff */
[C---:B------:R-:W-:Y:S02]  /*14e00*/  LOP3.LUT R11, R10.reuse, 0x40, RZ, 0xfc, !PT ;  /* 0x000000400a0b7812 */ /* 0x040fe400078efcff */
[----:B------:R-:W-:Y:S01]  /*14e10*/  LOP3.LUT R10, R10, 0x80, RZ, 0xfc, !PT ;  /* 0x000000800a0a7812 */ /* 0x000fe200078efcff */
[----:B---3--:R-:W-:Y:S01]  /*14e20*/  IMAD.MOV.U32 R3, RZ, RZ, R0 ;  /* 0x000000ffff037224 */ /* 0x008fe200078e0000 */
[----:B----4-:R-:W-:-:S04]  /*14e30*/  SHF.R.S32.HI R0, RZ, 0x1f, R5 ;  /* 0x0000001fff007819 */ /* 0x010fc80000011405 */
[----:B------:R-:W-:Y:S02]  /*14e40*/  SEL R4, R0, RZ, !P0 ;  /* 0x000000ff00047207 */ /* 0x000fe40004000000 */
[----:B------:R-:W-:Y:S02]  /*14e50*/  SEL R0, R5, RZ, !P0 ;  /* 0x000000ff05007207 */ /* 0x000fe40004000000 */
[----:B------:R-:W1:Y:S01]  /*14e60*/  S2R R5, SR_TID.X ;  /* 0x0000000000057919 */ /* 0x000e620000002100 */
[----:B0-----:R-:W-:Y:S01]  /*14e70*/  ISETP.NE.AND P0, PT, R7, 0x1, PT ;  /* 0x000000010700780c */ /* 0x001fe20003f05270 */
[----:B------:R-:W-:-:S04]  /*14e80*/  IMAD.WIDE.U32 R2, R16, UR4, R2 ;  /* 0x0000000410027c25 */ /* 0x000fc8000f8e0002 */
[----:B------:R-:W-:Y:S01]  /*14e90*/  IMAD R3, R16, UR5, R3 ;  /* 0x0000000510037c24 */ /* 0x000fe2000f8e0203 */
[----:B------:R-:W-:-:S07]  /*14ea0*/  ULDC.64 UR4, c[0x0][0x2e0] ;  /* 0x0000b80000047ab9 */ /* 0x000fce0000000a00 */
[----:B------:R-:W0:Y:S01]  /*14eb0*/  @P0 LDC R6, c[0x0][0x450] ;  /* 0x00011400ff060b82 */ /* 0x000e220000000800 */
[----:B-1----:R-:W-:-:S04]  /*14ec0*/  LOP3.LUT R5, R5, 0x7f, RZ, 0xc0, !PT ;  /* 0x0000007f05057812 */ /* 0x002fc800078ec0ff */
[----:B------:R-:W-:-:S04]  /*14ed0*/  SHF.R.U32.HI R5, RZ, 0x3, R5 ;  /* 0x00000003ff057819 */ /* 0x000fc80000011605 */
[----:B------:R-:W-:Y:S02]  /*14ee0*/  LOP3.LUT R8, R5, 0x70, R8, 0xf8, !PT ;  /* 0x0000007005087812 */ /* 0x000fe400078ef808 */
[----:B------:R-:W1:Y:S01]  /*14ef0*/  @P0 LDC R5, c[0x0][0x44c] ;  /* 0x00011300ff050b82 */ /* 0x000e620000000800 */
[----:B------:R-:W-:Y:S02]  /*14f00*/  IMAD R4, R4, UR4, RZ ;  /* 0x0000000404047c24 */ /* 0x000fe4000f8e02ff */
[----:B------:R-:W-:-:S04]  /*14f10*/  IMAD.WIDE.U32 R2, R0, UR4, R2 ;  /* 0x0000000400027c25 */ /* 0x000fc8000f8e0002 */
[----:B------:R-:W-:Y:S01]  /*14f20*/  IMAD R0, R0, UR5, R4 ;  /* 0x0000000500007c24 */ /* 0x000fe2000f8e0204 */
[----:B------:R-:W-:Y:S01]  /*14f30*/  ULDC.64 UR4, c[0x0][0x2d0] ;  /* 0x0000b40000047ab9 */ /* 0x000fe20000000a00 */
[----:B------:R-:W-:Y:S02]  /*14f40*/  IMAD.IADD R4, R8, 0x1, R9 ;  /* 0x0000000108047824 */ /* 0x000fe400078e0209 */
[----:B------:R-:W-:Y:S02]  /*14f50*/  IMAD.IADD R3, R3, 0x1, R0 ;  /* 0x0000000103037824 */ /* 0x000fe400078e0200 */
        /* <DEDUP_REMOVED lines=17> */
[----:B------:R-:W1:Y:S01]  /*15070*/  S2R R8, SR_TID.X ;  /* 0x0000000000087919 */ /* 0x000e620000002100 */
[----:B------:R-:W-:Y:S01]  /*15080*/  IMAD R0, R4, UR5, R0 ;  /* 0x0000000504007c24 */ /* 0x000fe2000f8e0200 */
[----:B------:R-:W-:-:S03]  /*15090*/  LEA R4, P3, R2, UR6, 0x1 ;  /* 0x0000000602047c11 */ /* 0x000fc6000f8608ff */
[----:B------:R-:W-:Y:S01]  /*150a0*/  IMAD.IADD R0, R3, 0x1, R0 ;  /* 0x0000000103007824 */ /* 0x000fe200078e0200 */
[----:B------:R-:W-:-:S04]  /*150b0*/  ISETP.GE.AND P1, PT, R11, UR4, PT ;  /* 0x000000040b007c0c */ /* 0x000fc8000bf26270 */
[----:B------:R-:W-:Y:S01]  /*150c0*/  LEA.HI.X R3, R2, UR7, R0, 0x1, P3 ;  /* 0x0000000702037c11 */ /* 0x000fe200098f0c00 */
[----:B-1----:R-:W-:-:S05]  /*150d0*/  IMAD.SHL.U32 R8, R8, 0x8, RZ ;  /* 0x0000000808087824 */ /* 0x002fca00078e00ff */
[----:B------:R-:W-:-:S04]  /*150e0*/  LOP3.LUT R8, R8, 0x38, RZ, 0xc0, !PT ;  /* 0x0000003808087812 */ /* 0x000fc800078ec0ff */
[----:B------:R-:W-:Y:S01]  /*150f0*/  ISETP.GE.AND P2, PT, R8, UR4, PT ;  /* 0x0000000408007c0c */ /* 0x000fe2000bf46270 */
[----:B------:R-:W-:-:S03]  /*15100*/  UMOV UR4, 0xffffffff ;  /* 0xffffffff00047882 */ /* 0x000fc60000000000 */
[----:B0-----:R-:W-:Y:S09]  /*15110*/  BRA.DIV UR4, `(.L_x_1288) ;  /* 0x0000004e04b87947 */ /* 0x001ff2000b800000 */
[----:B------:R-:W0:Y:S01]  /*15120*/  S2R R6, SR_TID.X ;  /* 0x0000000000067919 */ /* 0x000e220000002100 */
[----:B------:R-:W2:Y:S01]  /*15130*/  LDL.LU R9, [R1+0x28] ;  /* 0x0000280001097983 */ /* 0x000ea20000300800 */
[----:B0-----:R-:W-:-:S04]  /*15140*/  LOP3.LUT R6, R6, 0x7f, RZ, 0xc0, !PT ;  /* 0x0000007f06067812 */ /* 0x001fc800078ec0ff */
[----:B------:R-:W-:Y:S02]  /*15150*/  SHF.R.U32.HI R8, RZ, 0x3, R6 ;  /* 0x00000003ff087819 */ /* 0x000fe40000011606 */
[----:B------:R-:W3:Y:S01]  /*15160*/  LDL.LU R6, [R1+0x2c] ;  /* 0x00002c0001067983 */ /* 0x000ee20000300800 */
[----:B------:R-:W0:Y:S01]  /*15170*/  S2R R11, SR_TID.X ;  /* 0x00000000000b7919 */ /* 0x000e220000002100 */
[----:B------:R-:W-:Y:S01]  /*15180*/  ULDC.64 UR4, c[0x0][0x208] ;  /* 0x0000820000047ab9 */ /* 0x000fe20000000a00 */
[----:B0-----:R-:W-:-:S05]  /*15190*/  IMAD.SHL.U32 R11, R11, 0x8, RZ ;  /* 0x000000080b0b7824 */ /* 0x001fca00078e00ff */
[----:B------:R-:W-:Y:S01]  /*151a0*/  LOP3.LUT R11, R11, 0x38, RZ, 0xc0, !PT ;  /* 0x000000380b0b7812 */ /* 0x000fe200078ec0ff */
[----:B--2---:R-:W-:-:S04]  /*151b0*/  IMAD.IADD R0, R8, 0x1, R9 ;  /* 0x0000000108007824 */ /* 0x004fc800078e0209 */
[----:B------:R-:W-:Y:S01]  /*151c0*/  VIADD R5, R0, 0x10 ;  /* 0x0000001000057836 */ /* 0x000fe20000000000 */
[----:B------:R-:W-:Y:S01]  /*151d0*/  SHFL.IDX PT, R9, R3, 0x1, 0x181f ;  /* 0x00381f0003097f89 */ /* 0x000fe200000e0000 */
[----:B---3--:R-:W-:-:S03]  /*151e0*/  IMAD R2, R6, R7, RZ ;  /* 0x0000000706027224 */ /* 0x008fc600078e02ff */
[----:B------:R-:W0:Y:S04]  /*151f0*/  SHFL.IDX PT, R7, R4, RZ, 0x181f ;  /* 0x00181fff04077589 */ /* 0x000e2800000e0000 */
[----:B------:R-:W1:Y:S01]  /*15200*/  SHFL.IDX PT, R6, R3, RZ, 0x181f ;  /* 0x00181fff03067589 */ /* 0x000e6200000e0000 */
[-C--:B------:R-:W-:Y:S02]  /*15210*/  ISETP.GE.AND P4, PT, R0, R2.reuse, PT ;  /* 0x000000020000720c */ /* 0x080fe40003f86270 */
[----:B------:R-:W-:Y:S02]  /*15220*/  ISETP.GE.AND P3, PT, R5, R2, PT ;  /* 0x000000020500720c */ /* 0x000fe40003f66270 */
[----:B------:R-:W2:Y:S09]  /*15230*/  SHFL.IDX PT, R5, R4, 0x1, 0x181f ;  /* 0x00381f0004057f89 */ /* 0x000eb200000e0000 */
[----:B0-----:R-:W-:-:S05]  /*15240*/  @!P4 LEA R7, P5, R11, R7, 0x1 ;  /* 0x000000070b07c211 */ /* 0x001fca00078a08ff */
[----:B-1----:R-:W-:-:S05]  /*15250*/  @!P4 IMAD.X R6, RZ, RZ, R6, P5 ;  /* 0x000000ffff06c224 */ /* 0x002fca00028e0606 */
[----:B------:R-:W-:-:S04]  /*15260*/  @!P4 LOP3.LUT R7, R7, R6, RZ, 0x3c, !PT ;  /* 0x000000060707c212 */ /* 0x000fc800078e3cff */
[----:B------:R-:W-:Y:S02]  /*15270*/  @!P4 LOP3.LUT R6, R7, R6, RZ, 0x3c, !PT ;  /* 0x000000060706c212 */ /* 0x000fe400078e3cff */
[----:B--2---:R-:W-:Y:S02]  /*15280*/  @!P3 LEA R8, P5, R11, R5, 0x1 ;  /* 0x000000050b08b211 */ /* 0x004fe400078a08ff */
        /* <DEDUP_REMOVED lines=67> */
.L_x_1411:
        /* <DEDUP_REMOVED lines=16> */
.L_x_1290:
[----:B------:R-:W-:Y:S05]  /*157c0*/  BSYNC B0 ;  /* 0x0000000000007941 */ /* 0x000fea0003800000 */
.L_x_1289:
[----:B------:R-:W-:Y:S01]  /*157d0*/  NOP ;  /* 0x0000000000007918 */ /* 0x000fe20000000000 */
[----:B------:R-:W-:Y:S01]  /*157e0*/  PLOP3.LUT P0, PT, PT, PT, PT, 0x80, 0x0 ;  /* 0x000000000000781c */ /* 0x000fe20003f0f070 */
[----:B------:R-:W-:-:S12]  /*157f0*/  VIADD R11, R19, 0x30800 ;  /* 0x00030800130b7836 */ /* 0x000fd80000000000 */
.L_x_1291:
        /* <DEDUP_REMOVED lines=16> */
[----:B------:R-:W4:Y:S03]  /*15900*/  SYNCS.PHASECHK.TRANS64.TRYWAIT P0, [R19+URZ+0x30820], R0 ;  /* 0x03082000130075a7 */ /* 0x000f26000800017f */
[----:B---34-:R-:W-:Y:S05]  /*15910*/  @!P0 BRA `(.L_x_1293) ;  /* 0x0000005000b48947 */ /* 0x018fea0003800000 */
.L_x_1412:
[----:B------:R-:W-:Y:S05]  /*15920*/  BSYNC B0 ;  /* 0x0000000000007941 */ /* 0x000fea0003800000 */
.L_x_1292:
[----:B------:R-:W3:Y:S04]  /*15930*/  LDL R2, [R1+0x3c] ;  /* 0x00003c0001027983 */ /* 0x000ee80000100800 */
[----:B0-----:R-:W4:Y:S01]  /*15940*/  LDL R4, [R1+0x24] ;  /* 0x0000240001047983 */ /* 0x001f220000100800 */
[----:B------:R-:W-:Y:S01]  /*15950*/  BSSY B0, `(.L_x_1294) ;  /* 0x0000251000007945 */ /* 0x000fe20003800000 */
[----:B---3--:R-:W-:-:S05]  /*15960*/  VIADD R0, R2, 0xfffffffe ;  /* 0xfffffffe02007836 */ /* 0x008fca0000000000 */
[----:B----4-:R-:W-:-:S13]  /*15970*/  ISETP.GE.AND P0, PT, R0, R4, PT ;  /* 0x000000040000720c */ /* 0x010fda0003f06270 */
[----:B------:R-:W-:Y:S05]  /*15980*/  @!P0 BRA `(.L_x_1295) ;  /* 0x0000002400348947 */ /* 0x000fea0003800000 */
[----:B------:R-:W3:Y:S04]  /*15990*/  LDL.LU R2, [R1+0x40] ;  /* 0x0000400001027983 */ /* 0x000ee80000300800 */
[----:B------:R-:W4:Y:S04]  /*159a0*/  LDL.LU R7, [R1+0x38] ;  /* 0x0000380001077983 */ /* 0x000f280000300800 */
[----:B--2---:R-:W2:Y:S04]  /*159b0*/  LDL.LU R3, [R1+0x54] ;  /* 0x0000540001037983 */ /* 0x004ea80000300800 */
[----:B------:R-:W5:Y:S04]  /*159c0*/  LDL.LU R6, [R1+0x34] ;  /* 0x0000340001067983 */ /* 0x000f680000300800 */
[----:B-1----:R-:W5:Y:S01]  /*159d0*/  LDL.LU R5, [R1+0x58] ;  /* 0x0000580001057983 */ /* 0x002f620000300800 */
[----:B------:R-:W-:Y:S01]  /*159e0*/  LOP3.LUT R10, RZ, R4, RZ, 0x33, !PT ;  /* 0x00000004ff0a7212 */ /* 0x000fe200078e33ff */
[----:B------:R-:W-:Y:S01]  /*159f0*/  BSSY B2, `(.L_x_1296) ;  /* 0x00000cd000027945 */ /* 0x000fe20003800000 */
[----:B---3--:R-:W-:-:S04]  /*15a00*/  VIADD R2, R2, 0x1 ;  /* 0x0000000102027836 */ /* 0x008fc80000000000 */
[----:B----4-:R-:W-:Y:S01]  /*15a10*/  IMAD R2, R2, R7, RZ ;  /* 0x0000000702027224 */ /* 0x010fe200078e02ff */
[----:B--2---:R-:W-:-:S04]  /*15a20*/  LOP3.LUT R3, RZ, R3, RZ, 0x33, !PT ;  /* 0x00000003ff037212 */ /* 0x004fc800078e33ff */
[----:B------:R-:W-:-:S04]  /*15a30*/  LOP3.LUT R2, RZ, R2, RZ, 0x33, !PT ;  /* 0x00000002ff027212 */ /* 0x000fc800078e33ff */
[----:B-----5:R-:W-:Y:S02]  /*15a40*/  VIADDMNMX R2, R2, -R6, R3, !PT ;  /* 0x8000000602027246 */ /* 0x020fe40007800103 */
[----:B------:R-:W-:-:S04]  /*15a50*/  LOP3.LUT R7, RZ, R5, RZ, 0x33, !PT ;  /* 0x00000005ff077212 */ /* 0x000fc800078e33ff */
[----:B------:R-:W-:-:S04]  /*15a60*/  VIMNMX R7, R2, R7, !PT ;  /* 0x0000000702077248 */ /* 0x000fc80007fe0100 */
[----:B------:R-:W-:Y:S02]  /*15a70*/  VIADDMNMX R10, R7, 0x2, R10, !PT ;  /* 0x00000002070a7846 */ /* 0x000fe4000780010a */
[----:B------:R-:W-:-:S05]  /*15a80*/  LOP3.LUT R2, RZ, R7, RZ, 0x33, !PT ;  /* 0x00000007ff027212 */ /* 0x000fca00078e33ff */
[----:B------:R-:W-:-:S05]  /*15a90*/  IMAD.IADD R2, R10, 0x1, R2 ;  /* 0x000000010a027824 */ /* 0x000fca00078e0202 */
[----:B------:R-:W-:-:S04]  /*15aa0*/  LOP3.LUT R2, R2, 0x1, RZ, 0xc0, !PT ;  /* 0x0000000102027812 */ /* 0x000fc800078ec0ff */
[----:B------:R-:W-:-:S13]  /*15ab0*/  ISETP.NE.U32.AND P0, PT, R2, 0x1, PT ;  /* 0x000000010200780c */ /* 0x000fda0003f05070 */
[----:B------:R-:W-:Y:S05]  /*15ac0*/  @P0 BRA `(.L_x_1297) ;  /* 0x0000000800fc0947 */ /* 0x000fea0003800000 */
[----:B------:R-:W2:Y:S04]  /*15ad0*/  LDL R5, [R1+0x10] ;  /* 0x0000100001057983 */ /* 0x000ea80000100800 */
[----:B------:R-:W3:Y:S01]  /*15ae0*/  LDL R4, [R1+0x14] ;  /* 0x0000140001047983 */ /* 0x000ee20000100800 */
[----:B------:R-:W-:Y:S01]  /*15af0*/  LOP3.LUT P1, RZ, R18, 0x1, RZ, 0xc0, !PT ;  /* 0x0000000112ff7812 */ /* 0x000fe2000782c0ff */
[----:B------:R-:W-:Y:S01]  /*15b00*/  BSSY B1, `(.L_x_1298) ;  /* 0x00000b7000017945 */ /* 0x000fe20003800000 */
[----:B--2---:R-:W-:-:S05]  /*15b10*/  VIADD R8, R5, 0x1 ;  /* 0x0000000105087836 */ /* 0x004fca0000000000 */
[----:B------:R-:W-:-:S04]  /*15b20*/  ISETP.NE.AND P0, PT, R8, 0x2, PT ;  /* 0x000000020800780c */ /* 0x000fc80003f05270 */
[----:B------:R-:W-:Y:S02]  /*15b30*/  SEL R9, RZ, 0x1, P0 ;  /* 0x00000001ff097807 */ /* 0x000fe40000000000 */
[----:B------:R-:W-:Y:S02]  /*15b40*/  SEL R8, R8, RZ, P0 ;  /* 0x000000ff08087207 */ /* 0x000fe40000000000 */
[----:B---3--:R-:W-:Y:S01]  /*15b50*/  LOP3.LUT R9, R4, R9, RZ, 0x3c, !PT ;  /* 0x0000000904097212 */ /* 0x008fe200078e3cff */
[----:B------:R-:W-:Y:S06]  /*15b60*/  @!P1 BRA `(.L_x_1299) ;  /* 0x0000000800c09947 */ /* 0x000fec0003800000 */
        /* <DEDUP_REMOVED lines=23> */
[----:B------:R-:W-:-:S06]  /*15ce0*/  LEA.HI.X R5, R2, UR5, R3, 0x2, P0 ;  /* 0x0000000502057c11 */ /* 0x000fcc00080f1403 */
[----:B------:R0:W5:Y:S03]  /*15cf0*/  LDG.E R5, desc[UR8][R4.64] ;  /* 0x0000000804057981 */ /* 0x000166000c1e1900 */
.L_x_1300:
[----:B------:R-:W-:Y:S01]  /*15d00*/  IMAD R3, R8, 0x8, R19 ;  /* 0x0000000808037824 */ /* 0x000fe200078e0213 */
[----:B------:R-:W-:Y:S01]  /*15d10*/  SHF.L.U32 R2, R9, 0x1f, RZ ;  /* 0x0000001f09027819 */ /* 0x000fe200000006ff */
[----:B------:R-:W-:Y:S03]  /*15d20*/  BSSY B3, `(.L_x_1301) ;  /* 0x0000003000037945 */ /* 0x000fe60003800000 */
[----:B------:R-:W1:Y:S02]  /*15d30*/  SYNCS.PHASECHK.TRANS64.TRYWAIT P0, [R3+URZ+0x30840], R2 ;  /* 0x03084002030075a7 */ /* 0x000e64000800017f */
[----:B-1----:R-:W-:Y:S05]  /*15d40*/  @!P0 BRA `(.L_x_1302) ;  /* 0x0000004c00bc8947 */ /* 0x002fea0003800000 */
.L_x_1413:
[----:B------:R-:W-:Y:S05]  /*15d50*/  BSYNC B3 ;  /* 0x0000000000037941 */ /* 0x000fea0003800000 */
.L_x_1301:
        /* <DEDUP_REMOVED lines=12> */
.L_x_1304:
[----:B------:R-:W-:Y:S05]  /*15e20*/  BSYNC B3 ;  /* 0x0000000000037941 */ /* 0x000fea0003800000 */
.L_x_1303:
        /* <DEDUP_REMOVED lines=12> */
.L_x_1305:
        /* <DEDUP_REMOVED lines=16> */
.L_x_1306:
        /* <DEDUP_REMOVED lines=16> */
.L_x_1307:
        /* <DEDUP_REMOVED lines=10> */
[----:B------:R-:W2:Y:S04]  /*16190*/  LDL.LU R12, [R1+0x14] ;  /* 0x00001400010c7983 */ /* 0x000ea80000300800 */
[----:B------:R-:W3:Y:S01]  /*161a0*/  LDL R6, [R1+0x10] ;  /* 0x0000100001067983 */ /* 0x000ee20000100800 */
[----:B------:R-:W-:Y:S01]  /*161b0*/  BSSY B3, `(.L_x_1308) ;  /* 0x0000005000037945 */ /* 0x000fe20003800000 */
[----:B--2---:R-:W-:Y:S01]  /*161c0*/  SHF.L.U32 R2, R12, 0x1f, RZ ;  /* 0x0000001f0c027819 */ /* 0x004fe200000006ff */
[----:B---3--:R-:W-:-:S04]  /*161d0*/  IMAD R3, R6, 0x8, R11 ;  /* 0x0000000806037824 */ /* 0x008fc800078e020b */
[----:B------:R-:W0:Y:S02]  /*161e0*/  SYNCS.PHASECHK.TRANS64.TRYWAIT P0, [R3+URZ+0x60], R2 ;  /* 0x00006002030075a7 */ /* 0x000e24000800017f */
[----:B0-----:R-:W-:Y:S05]  /*161f0*/  @!P0 BRA `(.L_x_1309) ;  /* 0x0000004800a48947 */ /* 0x001fea0003800000 */
.L_x_1414:
[----:B------:R-:W-:Y:S05]  /*16200*/  BSYNC B3 ;  /* 0x0000000000037941 */ /* 0x000fea0003800000 */
.L_x_1308:
[----:B------:R-:W-:Y:S01]  /*16210*/  BSSY B3, `(.L_x_1310) ;  /* 0x000000d000037945 */ /* 0x000fe20003800000 */
[----:B------:R-:W-:Y:S02]  /*16220*/  IMAD.MOV.U32 R12, RZ, RZ, 0x0 ;  /* 0x00000000ff0c7424 */ /* 0x000fe400078e00ff */
[----:B------:R-:W-:Y:S01]  /*16230*/  IMAD.MOV.U32 R13, RZ, RZ, 0x14f00000 ;  /* 0x14f00000ff0d7424 */ /* 0x000fe200078e00ff */
[----:B------:R-:W-:Y:S06]  /*16240*/  @P1 BRA `(.L_x_1311) ;  /* 0x0000000000241947 */ /* 0x000fec0003800000 */
[----:B------:R-:W2:Y:S01]  /*16250*/  LDL R6, [R1+0x10] ;  /* 0x0000100001067983 */ /* 0x000ea20000100800 */
[----:B0-----:R-:W-:Y:S01]  /*16260*/  IMAD.MOV.U32 R3, RZ, RZ, 0x9000 ;  /* 0x00009000ff037424 */ /* 0x001fe200078e00ff */
[----:B------:R-:W0:Y:S02]  /*16270*/  S2R R4, SR_TID.X ;  /* 0x0000000000047919 */ /* 0x000e240000002100 */
[----:B0-----:R-:W-:-:S04]  /*16280*/  LOP3.LUT R4, R4, 0x1f, RZ, 0xc0, !PT ;  /* 0x0000001f04047812 */ /* 0x001fc800078ec0ff */
[----:B------:R-:W-:Y:S01]  /*16290*/  ISETP.NE.AND P0, PT, R4, RZ, PT ;  /* 0x000000ff0400720c */ /* 0x000fe20003f05270 */
[----:B--2---:R-:W-:-:S04]  /*162a0*/  IMAD R2, R6, 0x8, R19 ;  /* 0x0000000806027824 */ /* 0x004fc800078e0213 */
[----:B------:R1:W-:Y:S08]  /*162b0*/  SYNCS.ARRIVE.TRANS64 RZ, [R2+URZ+0x30850], R3 ;  /* 0x0308500302ff79a7 */ /* 0x0003f0000800003f */
[----:B------:R-:W-:Y:S05]  /*162c0*/  @!P0 BRA `(.L_x_1311) ;  /* 0x0000000000048947 */ /* 0x000fea0003800000 */
[----:B------:R-:W-:Y:S01]  /*162d0*/  BPT.TRAP 0x1 ;  /* 0x000000040000795c */ /* 0x000fe20000300000 */
.L_x_1311:
[----:B------:R-:W-:Y:S05]  /*162e0*/  BSYNC B3 ;  /* 0x0000000000037941 */ /* 0x000fea0003800000 */
.L_x_1310:
[----:B01----:R-:W2:Y:S04]  /*162f0*/  LDL.LU R2, [R1+0x10] ;  /* 0x0000100001027983 */ /* 0x003ea80000300800 */
[----:B------:R-:W3:Y:S04]  /*16300*/  LDL R6, [R1+0x18] ;  /* 0x0000180001067983 */ /* 0x000ee80000100800 */
[----:B------:R-:W3:Y:S01]  /*16310*/  LDL.LU R4, [R1+0x4] ;  /* 0x0000040001047983 */ /* 0x000ee20000300800 */
[----:B------:R-:W-:Y:S01]  /*16320*/  R2UR UR10, R14 ;  /* 0x000000000e0a72ca */ /* 0x000fe200000e0000 */
[----:B------:R-:W-:Y:S01]  /*16330*/  UIADD3 UR4, UP0, UR36, 0x470, URZ ;  /* 0x0000047024047890 */ /* 0x000fe2000ff1e03f */
[----:B------:R-:W-:-:S02]  /*16340*/  R2UR UR6, R12 ;  /* 0x000000000c0672ca */ /* 0x000fc400000e0000 */
[----:B------:R-:W-:Y:S01]  /*16350*/  R2UR UR7, R13 ;  /* 0x000000000d0772ca */ /* 0x000fe200000e0000 */
[----:B------:R-:W-:Y:S01]  /*16360*/  UIADD3.X UR5, URZ, UR37, URZ, UP0, !UPT ;  /* 0x000000253f057290 */ /* 0x000fe200087fe43f */
[----:B------:R-:W-:Y:S01]  /*16370*/  PLOP3.LUT P0, PT, PT, PT, PT, 0x80, 0x0 ;  /* 0x000000000000781c */ /* 0x000fe20003f0f070 */
[C-C-:B--2---:R-:W-:Y:S02]  /*16380*/  IMAD R3, R2.reuse, 0x8, R19.reuse ;  /* 0x0000000802037824 */ /* 0x144fe400078e0213 */
[----:B------:R-:W-:Y:S02]  /*16390*/  IMAD R2, R2, 0x9000, R19 ;  /* 0x0000900002027824 */ /* 0x000fe400078e0213 */
[----:B------:R-:W-:Y:S02]  /*163a0*/  VIADD R3, R3, 0x30850 ;  /* 0x0003085003037836 */ /* 0x000fe40000000000 */
[----:B---3--:R-:W-:Y:S02]  /*163b0*/  IMAD R4, R4, 0x60, R6 ;  /* 0x0000006004047824 */ /* 0x008fe400078e0206 */
[----:B------:R-:W-:-:S07]  /*163c0*/  VIADD R6, R2, 0x400 ;  /* 0x0000040002067836 */ /* 0x000fce0000000000 */
.L_x_1312:
        /* <DEDUP_REMOVED lines=15> */
.L_x_1313:
        /* <DEDUP_REMOVED lines=15> */
.L_x_1314:
        /* <DEDUP_REMOVED lines=12> */
.L_x_1299:
[----:B------:R-:W-:Y:S05]  /*16670*/  BSYNC B1 ;  /* 0x0000000000017941 */ /* 0x000fea0003800000 */
.L_x_1298:
[----:B0-----:R-:W2:Y:S04]  /*16680*/  LDL.LU R0, [R1+0x3c] ;  /* 0x00003c0001007983 */ /* 0x001ea80000300800 */
[----:B------:R0:W-:Y:S04]  /*16690*/  STL [R1+0x10], R8 ;  /* 0x0000100801007387 */ /* 0x0001e80000100800 */
[----:B------:R0:W-:Y:S02]  /*166a0*/  STL [R1+0x14], R9 ;  /* 0x0000140901007387 */ /* 0x0001e40000100800 */
[----:B0-2---:R-:W-:-:S07]  /*166b0*/  VIADD R0, R0, 0xfffffffd ;  /* 0xfffffffd00007836 */ /* 0x005fce0000000000 */
.L_x_1297:
[----:B------:R-:W-:Y:S05]  /*166c0*/  BSYNC B2 ;  /* 0x0000000000027941 */ /* 0x000fea0003800000 */
.L_x_1296:
[----:B------:R-:W-:-:S05]  /*166d0*/  VIADD R10, R10, 0xfffffffe ;  /* 0xfffffffe0a0a7836 */ /* 0x000fca0000000000 */
[----:B------:R-:W-:-:S13]  /*166e0*/  ISETP.NE.AND P0, PT, R10, R7, PT ;  /* 0x000000070a00720c */ /* 0x000fda0003f05270 */
[----:B------:R-:W-:Y:S05]  /*166f0*/  @!P0 BRA `(.L_x_1295) ;  /* 0x0000001400d88947 */ /* 0x000fea0003800000 */
[----:B------:R-:W-:-:S07]  /*16700*/  IMAD.MOV.U32 R9, RZ, RZ, R17 ;  /* 0x000000ffff097224 */ /* 0x000fce00078e0011 */
.L_x_1349:
[----:B--2---:R-:W2:Y:S04]  /*16710*/  LDL R3, [R1+0x10] ;  /* 0x0000100001037983 */ /* 0x004ea80000100800 */
[----:B------:R-:W3:Y:S01]  /*16720*/  LDL R2, [R1+0x14] ;  /* 0x0000140001027983 */ /* 0x000ee20000100800 */
[----:B------:R-:W-:Y:S01]  /*16730*/  LOP3.LUT P1, RZ, R18, 0x1, RZ, 0xc0, !PT ;  /* 0x0000000112ff7812 */ /* 0x000fe2000782c0ff */
[----:B------:R-:W-:Y:S05]  /*16740*/  YIELD ;  /* 0x0000000000007946 */ /* 0x000fea0003800000 */
[----:B------:R-:W-:Y:S01]  /*16750*/  BSSY B1, `(.L_x_1315) ;  /* 0x00000b4000017945 */ /* 0x000fe20003800000 */
[----:B--2---:R-:W-:-:S05]  /*16760*/  VIADD R4, R3, 0x1 ;  /* 0x0000000103047836 */ /* 0x004fca0000000000 */
[----:B------:R-:W-:-:S04]  /*16770*/  ISETP.NE.AND P0, PT, R4, 0x2, PT ;  /* 0x000000020400780c */ /* 0x000fc80003f05270 */
[----:B------:R-:W-:Y:S02]  /*16780*/  SEL R5, RZ, 0x1, P0 ;  /* 0x00000001ff057807 */ /* 0x000fe40000000000 */
[----:B------:R-:W-:Y:S02]  /*16790*/  SEL R4, R4, RZ, P0 ;  /* 0x000000ff04047207 */ /* 0x000fe40000000000 */
[----:B---3--:R-:W-:Y:S01]  /*167a0*/  LOP3.LUT R5, R2, R5, RZ, 0x3c, !PT ;  /* 0x0000000502057212 */ /* 0x008fe200078e3cff */
[----:B01----:R-:W-:Y:S06]  /*167b0*/  @!P1 BRA `(.L_x_1316) ;  /* 0x0000000800b49947 */ /* 0x003fec0003800000 */
        /* <DEDUP_REMOVED lines=25> */
.L_x_1317:
[----:B------:R-:W-:Y:S01]  /*16950*/  IMAD R3, R4, 0x8, R19 ;  /* 0x0000000804037824 */ /* 0x000fe200078e0213 */
[----:B------:R-:W-:Y:S01]  /*16960*/  SHF.L.U32 R2, R5, 0x1f, RZ ;  /* 0x0000001f05027819 */ /* 0x000fe200000006ff */
[----:B------:R-:W-:Y:S03]  /*16970*/  BSSY B2, `(.L_x_1318) ;  /* 0x0000003000027945 */ /* 0x000fe60003800000 */
[----:B------:R-:W1:Y:S02]  /*16980*/  SYNCS.PHASECHK.TRANS64.TRYWAIT P0, [R3+URZ+0x30840], R2 ;  /* 0x03084002030075a7 */ /* 0x000e64000800017f */
[----:B-1----:R-:W-:Y:S05]  /*16990*/  @!P0 BRA `(.L_x_1319) ;  /* 0x0000004000d08947 */ /* 0x002fea0003800000 */
.L_x_1415:
[----:B------:R-:W-:Y:S05]  /*169a0*/  BSYNC B2 ;  /* 0x0000000000027941 */ /* 0x000fea0003800000 */
.L_x_1318:
        /* <DEDUP_REMOVED lines=12> */
.L_x_1321:
[----:B------:R-:W-:Y:S05]  /*16a70*/  BSYNC B2 ;  /* 0x0000000000027941 */ /* 0x000fea0003800000 */
.L_x_1320:
        /* <DEDUP_REMOVED lines=12> */
.L_x_1322:
        /* <DEDUP_REMOVED lines=16> */
.L_x_1323:
        /* <DEDUP_REMOVED lines=16> */
.L_x_1324:
        /* <DEDUP_REMOVED lines=17> */
.L_x_1416:
[----:B------:R-:W-:Y:S05]  /*16e50*/  BSYNC B2 ;  /* 0x0000000000027941 */ /* 0x000fea0003800000 */
.L_x_1325:
        /* <DEDUP_REMOVED lines=11> */
.L_x_1328:
[----:B------:R-:W-:Y:S05]  /*16f10*/  BSYNC B2 ;  /* 0x0000000000027941 */ /* 0x000fea0003800000 */
.L_x_1327:
[----:B0-----:R-:W2:Y:S04]  /*16f20*/  LDL.LU R3, [R1+0x10] ;  /* 0x0000100001037983 */ /* 0x001ea80000300800 */
[----:B------:R-:W3:Y:S04]  /*16f30*/  LDL R7, [R1+0x18] ;  /* 0x0000180001077983 */ /* 0x000ee80000100800 */
[----:B------:R-:W3:Y:S01]  /*16f40*/  LDL.LU R6, [R1+0x4] ;  /* 0x0000040001067983 */ /* 0x000ee20000300800 */
[----:B------:R-:W-:Y:S01]  /*16f50*/  R2UR UR10, R10 ;  /* 0x000000000a0a72ca */ /* 0x000fe200000e0000 */
[----:B------:R-:W-:Y:S01]  /*16f60*/  UIADD3 UR4, UP0, UR36, 0x470, URZ ;  /* 0x0000047024047890 */ /* 0x000fe2000ff1e03f */
[----:B------:R-:W-:Y:S01]  /*16f70*/  R2UR UR6, R12 ;  /* 0x000000000c0672ca */ /* 0x000fe200000e0000 */
[----:B------:R-:W-:Y:S01]  /*16f80*/  VIADD R2, R2, 0x50 ;  /* 0x0000005002027836 */ /* 0x000fe20000000000 */
[----:B------:R-:W-:Y:S01]  /*16f90*/  R2UR UR7, R13 ;  /* 0x000000000d0772ca */ /* 0x000fe200000e0000 */
[----:B------:R-:W-:Y:S01]  /*16fa0*/  UIADD3.X UR5, URZ, UR37, URZ, UP0, !UPT ;  /* 0x000000253f057290 */ /* 0x000fe200087fe43f */
[----:B------:R-:W-:Y:S01]  /*16fb0*/  PLOP3.LUT P0, PT, PT, PT, PT, 0x80, 0x0 ;  /* 0x000000000000781c */ /* 0x000fe20003f0f070 */
[----:B--2---:R-:W-:-:S02]  /*16fc0*/  IMAD R3, R3, 0x9000, R19 ;  /* 0x0000900003037824 */ /* 0x004fc400078e0213 */
[----:B---3--:R-:W-:Y:S02]  /*16fd0*/  IMAD R6, R6, 0x60, R7 ;  /* 0x0000006006067824 */ /* 0x008fe400078e0207 */
[----:B------:R-:W-:-:S08]  /*16fe0*/  VIADD R7, R3, 0x400 ;  /* 0x0000040003077836 */ /* 0x000fd00000000000 */
.L_x_1329:
        /* <DEDUP_REMOVED lines=15> */
.L_x_1330:
        /* <DEDUP_REMOVED lines=15> */
.L_x_1331:
        /* <DEDUP_REMOVED lines=12> */
.L_x_1316:
[----:B------:R-:W-:Y:S05]  /*17290*/  BSYNC B1 ;  /* 0x0000000000017941 */ /* 0x000fea0003800000 */
.L_x_1315:
[----:B------:R-:W-:Y:S01]  /*172a0*/  VIADD R3, R4, 0x1 ;  /* 0x0000000104037836 */ /* 0x000fe20000000000 */
[----:B------:R-:W-:Y:S01]  /*172b0*/  LOP3.LUT P1, RZ, R18, 0x1, RZ, 0xc0, !PT ;  /* 0x0000000112ff7812 */ /* 0x000fe2000782c0ff */
[----:B------:R-:W-:Y:S01]  /*172c0*/  BSSY B1, `(.L_x_1332) ;  /* 0x00000b5000017945 */ /* 0x000fe20003800000 */
[----:B------:R-:W-:Y:S02]  /*172d0*/  VIADD R6, R0, 0xffffffff ;  /* 0xffffffff00067836 */ /* 0x000fe40000000000 */
[----:B------:R-:W-:-:S04]  /*172e0*/  ISETP.NE.AND P0, PT, R3, 0x2, PT ;  /* 0x000000020300780c */ /* 0x000fc80003f05270 */
[----:B------:R-:W-:Y:S02]  /*172f0*/  SEL R2, RZ, 0x1, P0 ;  /* 0x00000001ff027807 */ /* 0x000fe40000000000 */
[----:B------:R-:W-:Y:S02]  /*17300*/  SEL R12, R3, RZ, P0 ;  /* 0x000000ff030c7207 */ /* 0x000fe40000000000 */
[----:B------:R-:W-:-:S05]  /*17310*/  LOP3.LUT R10, R5, R2, RZ, 0x3c, !PT ;  /* 0x00000002050a7212 */ /* 0x000fca00078e3cff */
[----:B------:R1:W-:Y:S04]  /*17320*/  STL [R1+0x14], R10 ;  /* 0x0000140a01007387 */ /* 0x0003e80000100800 */
[----:B------:R1:W-:Y:S01]  /*17330*/  STL [R1+0x10], R12 ;  /* 0x0000100c01007387 */ /* 0x0003e20000100800 */
[----:B------:R-:W-:Y:S05]  /*17340*/  @!P1 BRA `(.L_x_1333) ;  /* 0x0000000800b09947 */ /* 0x000fea0003800000 */
[----:B------:R-:W-:Y:S01]  /*17350*/  ULDC.64 UR4, c[0x0][0x418] ;  /* 0x0001060000047ab9 */ /* 0x000fe20000000a00 */
[----:B------:R-:W-:Y:S01]  /*17360*/  IMAD.MOV.U32 R7, RZ, RZ, R6 ;  /* 0x000000ffff077224 */ /* 0x000fe200078e0006 */
[----:B------:R-:W-:-:S04]  /*17370*/  ISETP.NE.U32.AND P0, PT, RZ, UR4, PT ;  /* 0x00000004ff007c0c */ /* 0x000fc8000bf05070 */
[----:B------:R-:W-:-:S13]  /*17380*/  ISETP.NE.AND.EX P0, PT, RZ, UR5, PT, P0 ;  /* 0x00000005ff007c0c */ /* 0x000fda000bf05300 */
[----:B------:R-:W-:Y:S05]  /*17390*/  @!P0 BRA `(.L_x_1334) ;  /* 0x0000000000508947 */ /* 0x000fea0003800000 */
[----:B------:R-:W2:Y:S01]  /*173a0*/  LDL R14, [R1+0x1c] ;  /* 0x00001c00010e7983 */ /* 0x000ea20000100800 */
[----:B0-----:R-:W0:Y:S01]  /*173b0*/  LDC R8, c[0x0][0x43c] ;  /* 0x00010f00ff087b82 */ /* 0x001e220000000800 */
        /* <DEDUP_REMOVED lines=18> */
.L_x_1334:
[----:B------:R-:W-:Y:S01]  /*174e0*/  IMAD R2, R12, 0x8, R19 ;  /* 0x000000080c027824 */ /* 0x000fe200078e0213 */
[----:B------:R-:W-:Y:S01]  /*174f0*/  SHF.L.U32 R3, R10, 0x1f, RZ ;  /* 0x0000001f0a037819 */ /* 0x000fe200000006ff */
[----:B------:R-:W-:Y:S03]  /*17500*/  BSSY B2, `(.L_x_1335) ;  /* 0x0000003000027945 */ /* 0x000fe60003800000 */
[----:B------:R-:W3:Y:S02]  /*17510*/  SYNCS.PHASECHK.TRANS64.TRYWAIT P0, [R2+URZ+0x30840], R3 ;  /* 0x03084003020075a7 */ /* 0x000ee4000800017f */
[----:B---3--:R-:W-:Y:S05]  /*17520*/  @!P0 BRA `(.L_x_1336) ;  /* 0x0000003800148947 */ /* 0x008fea0003800000 */
.L_x_1417:
[----:B------:R-:W-:Y:S05]  /*17530*/  BSYNC B2 ;  /* 0x0000000000027941 */ /* 0x000fea0003800000 */
.L_x_1335:
[----:B0-2---:R-:W0:Y:S01]  /*17540*/  S2R R8, SR_TID.X ;  /* 0x0000000000087919 */ /* 0x005e220000002100 */
[----:B------:R-:W-:Y:S01]  /*17550*/  BSSY B2, `(.L_x_1337) ;  /* 0x000000b000027945 */ /* 0x000fe20003800000 */
[----:B0-----:R-:W-:-:S04]  /*17560*/  LOP3.LUT R8, R8, 0x7f, RZ, 0xc0, !PT ;  /* 0x0000007f08087812 */ /* 0x001fc800078ec0ff */
[----:B------:R-:W-:-:S13]  /*17570*/  ISETP.NE.AND P1, PT, R8, RZ, PT ;  /* 0x000000ff0800720c */ /* 0x000fda0003f25270 */
[----:B------:R-:W-:Y:S05]  /*17580*/  @P1 BRA `(.L_x_1338) ;  /* 0x00000000001c1947 */ /* 0x000fea0003800000 */
[----:B------:R-:W0:Y:S01]  /*17590*/  S2R R8, SR_TID.X ;  /* 0x0000000000087919 */ /* 0x000e220000002100 */
[----:B---3--:R-:W-:-:S04]  /*175a0*/  IMAD.MOV.U32 R3, RZ, RZ, 0x9000 ;  /* 0x00009000ff037424 */ /* 0x008fc800078e00ff */
[----:B------:R2:W-:Y:S01]  /*175b0*/  SYNCS.ARRIVE.TRANS64 RZ, [R2+URZ+0x30830], R3 ;  /* 0x0308300302ff79a7 */ /* 0x0005e2000800003f */
[----:B0-----:R-:W-:-:S04]  /*175c0*/  LOP3.LUT R8, R8, 0x1f, RZ, 0xc0, !PT ;  /* 0x0000001f08087812 */ /* 0x001fc800078ec0ff */
[----:B------:R-:W-:-:S13]  /*175d0*/  ISETP.NE.AND P0, PT, R8, RZ, PT ;  /* 0x000000ff0800720c */ /* 0x000fda0003f05270 */
[----:B--2---:R-:W-:Y:S05]  /*175e0*/  @!P0 BRA `(.L_x_1338) ;  /* 0x0000000000048947 */ /* 0x004fea0003800000 */
[----:B------:R-:W-:Y:S01]  /*175f0*/  BPT.TRAP 0x1 ;  /* 0x000000040000795c */ /* 0x000fe20000300000 */
.L_x_1338:
[----:B------:R-:W-:Y:S05]  /*17600*/  BSYNC B2 ;  /* 0x0000000000027941 */ /* 0x000fea0003800000 */
.L_x_1337:
[----:B------:R-:W2:Y:S04]  /*17610*/  LDL R8, [R1+0x10] ;  /* 0x0000100001087983 */ /* 0x000ea80000100800 */
[----:B---3--:R-:W3:Y:S01]  /*17620*/  LDL R2, [R1+0x18] ;  /* 0x0000180001027983 */ /* 0x008ee20000100800 */
[----:B------:R-:W-:Y:S01]  /*17630*/  IMAD.MOV.U32 R14, RZ, RZ, RZ ;  /* 0x000000ffff0e7224 */ /* 0x000fe200078e00ff */
[----:B------:R-:W-:Y:S01]  /*17640*/  UIADD3 UR4, UP0, UR36, 0x370, URZ ;  /* 0x0000037024047890 */ /* 0x000fe2000ff1e03f */
[----:B------:R-:W-:Y:S01]  /*17650*/  PLOP3.LUT P0, PT, PT, PT, PT, 0x80, 0x0 ;  /* 0x000000000000781c */ /* 0x000fe20003f0f070 */
[----:B------:R-:W-:Y:S01]  /*17660*/  UMOV UR6, 0x0 ;  /* 0x0000000000067882 */ /* 0x000fe20000000000 */
[----:B------:R-:W-:Y:S01]  /*17670*/  UMOV UR7, 0x14f00000 ;  /* 0x14f0000000077882 */ /* 0x000fe20000000000 */
[----:B------:R-:W-:Y:S01]  /*17680*/  R2UR UR10, R14 ;  /* 0x000000000e0a72ca */ /* 0x000fe200000e0000 */
[----:B------:R-:W-:Y:S01]  /*17690*/  UIADD3.X UR5, URZ, UR37, URZ, UP0, !UPT ;  /* 0x000000253f057290 */ /* 0x000fe200087fe43f */
[----:B--2---:R-:W-:-:S02]  /*176a0*/  IMAD R3, R8, 0x8, R11 ;  /* 0x0000000808037824 */ /* 0x004fc400078e020b */
[----:B------:R-:W-:Y:S02]  /*176b0*/  IMAD R8, R8, 0x9000, R19 ;  /* 0x0000900008087824 */ /* 0x000fe400078e0213 */
[----:B------:R-:W-:Y:S02]  /*176c0*/  VIADD R3, R3, 0x30 ;  /* 0x0000003003037836 */ /* 0x000fe40000000000 */
[----:B---3--:R-:W-:Y:S02]  /*176d0*/  IMAD R2, R7, 0x60, R2 ;  /* 0x0000006007027824 */ /* 0x008fe400078e0202 */
[----:B-1----:R-:W-:-:S07]  /*176e0*/  VIADD R10, R8, 0x1e400 ;  /* 0x0001e400080a7836 */ /* 0x002fce0000000000 */
.L_x_1339:
        /* <DEDUP_REMOVED lines=16> */
.L_x_1340:
        /* <DEDUP_REMOVED lines=16> */
.L_x_1341:
        /* <DEDUP_REMOVED lines=15> */
.L_x_1418:
[----:B------:R-:W-:Y:S05]  /*179e0*/  BSYNC B2 ;  /* 0x0000000000027941 */ /* 0x000fea0003800000 */
.L_x_1342:
        /* <DEDUP_REMOVED lines=11> */
.L_x_1345:
[----:B------:R-:W-:Y:S05]  /*17aa0*/  BSYNC B2 ;  /* 0x0000000000027941 */ /* 0x000fea0003800000 */
.L_x_1344:
        /* <DEDUP_REMOVED lines=12> */
.L_x_1346:
        /* <DEDUP_REMOVED lines=15> */
.L_x_1347:
        /* <DEDUP_REMOVED lines=15> */
.L_x_1348:
        /* <DEDUP_REMOVED lines=12> */
.L_x_1333:
[----:B------:R-:W-:Y:S05]  /*17e10*/  BSYNC B1 ;  /* 0x0000000000017941 */ /* 0x000fea0003800000 */
.L_x_1332:
[----:B------:R-:W3:Y:S01]  /*17e20*/  LDL R2, [R1+0x24] ;  /* 0x0000240001027983 */ /* 0x000ee20000100800 */
[----:B------:R-:W-:Y:S01]  /*17e30*/  VIADD R0, R0, 0xfffffffe ;  /* 0xfffffffe00007836 */ /* 0x000fe20000000000 */
[----:B---3--:R-:W-:-:S13]  /*17e40*/  ISETP.GT.AND P0, PT, R6, R2, PT ;  /* 0x000000020600720c */ /* 0x008fda0003f04270 */
[----:B------:R-:W-:Y:S05]  /*17e50*/  @P0 BRA `(.L_x_1349) ;  /* 0xffffffe8002c0947 */ /* 0x000fea000383ffff */
.L_x_1295:
[----:B------:R-:W-:Y:S05]  /*17e60*/  BSYNC B0 ;  /* 0x0000000000007941 */ /* 0x000fea0003800000 */
.L_x_1294:
[----:B--2---:R-:W2:Y:S01]  /*17e70*/  S2R R3, SR_TID.X ;  /* 0x0000000000037919 */ /* 0x004ea20000002100 */
        /* <DEDUP_REMOVED lines=18> */
.L_x_1351:
[----:B------:R-:W-:Y:S05]  /*17fa0*/  BSYNC B0 ;  /* 0x0000000000007941 */ /* 0x000fea0003800000 */
.L_x_1350:
[----:B------:R-:W-:Y:S01]  /*17fb0*/  LOP3.LUT P0, RZ, R18, 0x1, RZ, 0xc0, !PT ;  /* 0x0000000112ff7812 */ /* 0x000fe2000780c0ff */
[----:B------:R-:W-:-:S12]  /*17fc0*/  BSSY B0, `(.L_x_1352) ;  /* 0x000004a000007945 */ /* 0x000fd80003800000 */
[----:B------:R-:W-:Y:S05]  /*17fd0*/  @!P0 BRA `(.L_x_1353) ;  /* 0x0000000400208947 */ /* 0x000fea0003800000 */
[----:B--2---:R-:W2:Y:S04]  /*17fe0*/  LDL R0, [R1+0x10] ;  /* 0x0000100001007983 */ /* 0x004ea80000100800 */
[----:B------:R-:W3:Y:S01]  /*17ff0*/  LDL R2, [R1+0x14] ;  /* 0x0000140001027983 */ /* 0x000ee20000100800 */
[----:B------:R-:W-:Y:S01]  /*18000*/  BSSY B1, `(.L_x_1354) ;  /* 0x0000006000017945 */ /* 0x000fe20003800000 */
[----:B------:R-:W-:Y:S01]  /*18010*/  ISETP.NE.AND P1, PT, R3, RZ, PT ;  /* 0x000000ff0300720c */ /* 0x000fe20003f25270 */
[----:B--2---:R-:W-:Y:S01]  /*18020*/  IMAD R0, R0, 0x8, R19 ;  /* 0x0000000800007824 */ /* 0x004fe200078e0213 */
[----:B---3--:R-:W-:-:S04]  /*18030*/  SHF.L.U32 R2, R2, 0x1f, RZ ;  /* 0x0000001f02027819 */ /* 0x008fc800000006ff */
[----:B------:R-:W2:Y:S02]  /*18040*/  SYNCS.PHASECHK.TRANS64.TRYWAIT P0, [R0+URZ+0x30860], R2 ;  /* 0x03086002000075a7 */ /* 0x000ea4000800017f */
[----:B--2---:R-:W-:Y:S05]  /*18050*/  @!P0 BRA `(.L_x_1355) ;  /* 0x0000002c00708947 */ /* 0x004fea0003800000 */
.L_x_1419:
[----:B------:R-:W-:Y:S05]  /*18060*/  BSYNC B1 ;  /* 0x0000000000017941 */ /* 0x000fea0003800000 */
.L_x_1354:
        /* <DEDUP_REMOVED lines=9> */
.L_x_1357:
[----:B------:R-:W-:Y:S05]  /*18100*/  BSYNC B1 ;  /* 0x0000000000017941 */ /* 0x000fea0003800000 */
.L_x_1356:
[----:B------:R-:W3:Y:S04]  /*18110*/  LDL.LU R4, [R1+0x18] ;  /* 0x0000180001047983 */ /* 0x000ee80000300800 */
[----:B------:R-:W3:Y:S04]  /*18120*/  LDL.LU R3, [R1+0x4] ;  /* 0x0000040001037983 */ /* 0x000ee80000300800 */
[----:B--2---:R-:W2:Y:S01]  /*18130*/  LDL R2, [R1+0x10] ;  /* 0x0000100001027983 */ /* 0x004ea20000100800 */
        /* <DEDUP_REMOVED lines=8> */
[----:B--2---:R-:W-:-:S04]  /*181c0*/  IMAD R2, R2, 0x9000, R19 ;  /* 0x0000900002027824 */ /* 0x004fc800078e0213 */
[----:B------:R-:W-:-:S07]  /*181d0*/  VIADD R4, R2, 0x400 ;  /* 0x0000040002047836 */ /* 0x000fce0000000000 */
.L_x_1358:
        /* <DEDUP_REMOVED lines=15> */
.L_x_1359:
        /* <DEDUP_REMOVED lines=15> */
.L_x_1360:
        /* <DEDUP_REMOVED lines=10> */
.L_x_1353:
[----:B------:R-:W-:Y:S05]  /*18460*/  BSYNC B0 ;  /* 0x0000000000007941 */ /* 0x000fea0003800000 */
.L_x_1352:
[----:B-1----:R-:W2:Y:S04]  /*18470*/  LDL.LU R5, [R1+0x10] ;  /* 0x0000100001057983 */ /* 0x002ea80000300800 */
[----:B------:R-:W3:Y:S01]  /*18480*/  LDL.LU R4, [R1+0x14] ;  /* 0x0000140001047983 */ /* 0x000ee20000300800 */
[----:B--2---:R-:W-:-:S05]  /*18490*/  VIADD R0, R5, 0x1 ;  /* 0x0000000105007836 */ /* 0x004fca0000000000 */
[----:B------:R-:W-:-:S04]  /*184a0*/  ISETP.NE.AND P0, PT, R0, 0x2, PT ;  /* 0x000000020000780c */ /* 0x000fc80003f05270 */
[----:B------:R-:W-:Y:S02]  /*184b0*/  SEL R2, RZ, 0x1, P0 ;  /* 0x00000001ff027807 */ /* 0x000fe40000000000 */
[----:B------:R-:W-:Y:S02]  /*184c0*/  SEL R0, R0, RZ, P0 ;  /* 0x000000ff00007207 */ /* 0x000fe40000000000 */
[----:B---3--:R-:W-:-:S03]  /*184d0*/  LOP3.LUT R4, R4, R2, RZ, 0x3c, !PT ;  /* 0x0000000204047212 */ /* 0x008fc600078e3cff */
[----:B------:R1:W-:Y:S04]  /*184e0*/  STL [R1+0x10], R0 ;  /* 0x0000100001007387 */ /* 0x0003e80000100800 */
[----:B------:R1:W-:Y:S02]  /*184f0*/  STL [R1+0x14], R4 ;  /* 0x0000140401007387 */ /* 0x0003e40000100800 */
.L_x_1274:
[----:B------:R-:W-:Y:S05]  /*18500*/  BSYNC B7 ;  /* 0x0000000000077941 */ /* 0x000fea0003800000 */
.L_x_1272:
[----:B------:R-:W-:-:S13]  /*18510*/  LOP3.LUT P0, RZ, R18, 0x2, RZ, 0xc0, !PT ;  /* 0x0000000212ff7812 */ /* 0x000fda000780c0ff */
[----:B------:R-:W-:Y:S05]  /*18520*/  @!P0 BRA `(.L_x_1361) ;  /* 0x00000000002c8947 */ /* 0x000fea0003800000 */
[----:B------:R-:W-:Y:S05]  /*18530*/  WARPSYNC.ALL ;  /* 0x0000000000007948 */ /* 0x000fea0003800000 */
[----:B------:R-:W4:Y:S08]  /*18540*/  S2UR UR5, SR_CgaCtaId ;  /* 0x00000000000579c3 */ /* 0x000f300000008800 */
[----:B------:R-:W-:Y:S06]  /*18550*/  BAR.SYNC.DEFER_BLOCKING 0x5, 0x180 ;  /* 0x0146000000007b1d */ /* 0x000fec0000010000 */
[----:B------:R-:W-:-:S02]  /*18560*/  UMOV UR4, 0x400 ;  /* 0x0000040000047882 */ /* 0x000fc40000000000 */
[----:B----4-:R-:W-:-:S06]  /*18570*/  ULEA UR4, UR5, UR4, 0x18 ;  /* 0x0000000405047291 */ /* 0x010fcc000f8ec03f */
[----:B------:R-:W-:-:S05]  /*18580*/  IMAD.U32 R19, RZ, RZ, UR4 ;  /* 0x00000004ff137e24 */ /* 0x000fca000f8e00ff */
[----:B01----:R-:W0:Y:S04]  /*18590*/  LDS.128 R4, [R19+0x308d0] ;  /* 0x0308d00013047984 */ /* 0x003e280000000c00 */
[----:B0-----:R0:W-:Y:S04]  /*185a0*/  STL.64 [R1], R4 ;  /* 0x0000000401007387 */ /* 0x0011e80000100a00 */
[----:B------:R0:W-:Y:S01]  /*185b0*/  STL.64 [R1+0x8], R6 ;  /* 0x0000080601007387 */ /* 0x0001e20000100a00 */
[----:B------:R-:W-:Y:S06]  /*185c0*/  BAR.ARV 0x4, 0x180 ;  /* 0x0106000000007b1d */ /* 0x000fec0000002000 */
[----:B------:R-:W-:Y:S05]  /*185d0*/  BRA `(.L_x_1362) ;  /* 0x00000010003c7947 */ /* 0x000fea0003800000 */
.L_x_1361:
[----:B------:R-:W4:Y:S01]  /*185e0*/  S2R R16, SR_TID.X ;  /* 0x0000000000107919 */ /* 0x000f220000002100 */
[----:B------:R-:W-:Y:S01]  /*185f0*/  UMOV UR4, 0xffffffff ;  /* 0xffffffff00047882 */ /* 0x000fe20000000000 */
[----:B----4-:R-:W-:-:S04]  /*18600*/  LOP3.LUT R16, R16, 0x1f, RZ, 0xc0, !PT ;  /* 0x0000001f10107812 */ /* 0x010fc800078ec0ff */
[----:B------:R-:W-:Y:S01]  /*18610*/  ISETP.NE.AND P0, PT, R16, 0x1f, PT ;  /* 0x0000001f1000780c */ /* 0x000fe20003f05270 */
[----:B------:R-:W-:-:S12]  /*18620*/  BRA.DIV UR4, `(.L_x_1363) ;  /* 0x0000002a04107947 */ /* 0x000fd8000b800000 */
[----:B------:R-:W0:Y:S01]  /*18630*/  LDL.LU R3, [R1] ;  /* 0x0000000001037983 */ /* 0x000e220000300800 */
[----:B------:R-:W-:-:S03]  /*18640*/  ULDC UR4, c[0x0][0xc3c] ;  /* 0x00030f0000047ab9 */ /* 0x000fc60000000800 */
[----:B-1----:R-:W3:Y:S01]  /*18650*/  LDL R4, [R1+0xc] ;  /* 0x00000c0001047983 */ /* 0x002ee20000100800 */
[----:B------:R-:W-:Y:S01]  /*18660*/  ULDC.64 UR6, c[0x0][0x208] ;  /* 0x0000820000067ab9 */ /* 0x000fe20000000a00 */
[----:B0-----:R-:W-:Y:S02]  /*18670*/  IMAD.MOV.U32 R8, RZ, RZ, R3 ;  /* 0x000000ffff087224 */ /* 0x001fe400078e0003 */
[----:B---3--:R-:W-:-:S05]  /*18680*/  IMAD.IADD R0, R4, 0x1, R16 ;  /* 0x0000000104007824 */ /* 0x008fca00078e0210 */
[----:B------:R-:W-:-:S13]  /*18690*/  ISETP.GE.OR P1, PT, R0, UR4, !P0 ;  /* 0x0000000400007c0c */ /* 0x000fda000c726670 */
[----:B------:R-:W0:Y:S08]  /*186a0*/  @!P1 LDC.64 R2, c[0x0][0xc80] ;  /* 0x00032000ff029b82 */ /* 0x000e300000000a00 */
[----:B------:R-:W1:Y:S01]  /*186b0*/  @!P1 LDC.64 R4, c[0x0][0xc78] ;  /* 0x00031e00ff049b82 */ /* 0x000e620000000a00 */
[----:B0-----:R-:W-:-:S05]  /*186c0*/  @!P1 IMAD.WIDE R2, R0, 0x4, R2 ;  /* 0x0000000400029825 */ /* 0x001fca00078e0202 */
[----:B------:R1:W3:Y:S02]  /*186d0*/  @!P1 LDG.E R6, desc[UR6][R2.64] ;  /* 0x0000000602069981 */ /* 0x0002e4000c1e1900 */
[----:B-1----:R-:W-:-:S06]  /*186e0*/  @!P1 IMAD.WIDE R2, R0, 0x4, R4 ;  /* 0x0000000400029825 */ /* 0x002fcc00078e0204 */
[----:B------:R-:W4:Y:S01]  /*186f0*/  @!P1 LDG.E R2, desc[UR6][R2.64] ;  /* 0x0000000602029981 */ /* 0x000f22000c1e1900 */
[----:B------:R-:W-:Y:S01]  /*18700*/  IMAD.MOV.U32 R5, RZ, RZ, RZ ;  /* 0x000000ffff057224 */ /* 0x000fe200078e00ff */
[C---:B------:R-:W-:Y:S02]  /*18710*/  ISETP.GE.U32.AND P2, PT, R16.reuse, 0x2, PT ;  /* 0x000000021000780c */ /* 0x040fe40003f46070 */
[C---:B------:R-:W-:Y:S01]  /*18720*/  ISETP.GE.U32.AND P3, PT, R16.reuse, 0x4, PT ;  /* 0x000000041000780c */ /* 0x040fe20003f66070 */
[----:B------:R-:W-:Y:S01]  /*18730*/  SHFL.IDX PT, R0, R8, RZ, 0x1f ;  /* 0x00001fff08007589 */ /* 0x000fe200000e0000 */
[C---:B------:R-:W-:Y:S02]  /*18740*/  ISETP.GE.U32.AND P4, PT, R16.reuse, 0x8, PT ;  /* 0x000000081000780c */ /* 0x040fe40003f86070 */
[----:B------:R-:W-:Y:S01]  /*18750*/  ISETP.GE.U32.AND P5, PT, R16, 0x10, PT ;  /* 0x000000101000780c */ /* 0x000fe20003fa6070 */
[----:B---3--:R-:W-:Y:S01]  /*18760*/  @!P1 IMAD.MOV.U32 R5, RZ, RZ, R6 ;  /* 0x000000ffff059224 */ /* 0x008fe200078e0006 */
[----:B------:R-:W-:-:S02]  /*18770*/  CS2R R6, SRZ ;  /* 0x0000000000067805 */ /* 0x000fc4000001ff00 */
[----:B----4-:R-:W-:Y:S01]  /*18780*/  @!P1 IMAD.MOV.U32 R7, RZ, RZ, R2 ;  /* 0x000000ffff079224 */ /* 0x010fe200078e0002 */
[----:B------:R-:W-:-:S03]  /*18790*/  ISETP.NE.AND P1, PT, R16, RZ, PT ;  /* 0x000000ff1000720c */ /* 0x000fc60003f25270 */
[----:B------:R-:W-:-:S05]  /*187a0*/  IMAD R2, R7, R5, RZ ;  /* 0x0000000507027224 */ /* 0x000fca00078e02ff */
[----:B------:R-:W0:Y:S02]  /*187b0*/  SHFL.UP PT, R3, R2, 0x1, RZ ;  /* 0x0420000002037989 */ /* 0x000e2400000e00ff */
[----:B0-----:R-:W-:-:S05]  /*187c0*/  SEL R9, R3, RZ, P1 ;  /* 0x000000ff03097207 */ /* 0x001fca0000800000 */
[----:B------:R-:W-:Y:S02]  /*187d0*/  IMAD.IADD R2, R2, 0x1, R9 ;  /* 0x0000000102027824 */ /* 0x000fe400078e0209 */
[----:B------:R-:W-:Y:S04]  /*187e0*/  SHFL.IDX PT, R9, R8, 0x1, 0x1f ;  /* 0x00201f0008097f89 */ /* 0x000fe800000e0000 */
        /* <DEDUP_REMOVED lines=12> */
[----:B--2---:R0:W1:Y:S02]  /*188b0*/  SHFL.IDX PT, R10, R2, 0x1f, 0x1f ;  /* 0x03e01f00020a7f89 */ /* 0x00406400000e0000 */
.L_x_1429:
[----:B------:R-:W-:Y:S02]  /*188c0*/  ULDC UR4, c[0x0][0xc38] ;  /* 0x00030e0000047ab9 */ /* 0x000fe40000000800 */
[----:B------:R-:W-:-:S04]  /*188d0*/  IMAD.U32 R8, RZ, RZ, UR4 ;  /* 0x00000004ff087e24 */ /* 0x000fc8000f8e00ff */
[----:B-1----:R-:W-:-:S04]  /*188e0*/  IMAD R10, R10, R8, RZ ;  /* 0x000000080a0a7224 */ /* 0x002fc800078e02ff */
[----:B------:R-:W-:-:S05]  /*188f0*/  IMAD.IADD R4, R9, 0x1, R10 ;  /* 0x0000000109047824 */ /* 0x000fca00078e020a */
[----:B------:R-:W-:-:S13]  /*18900*/  ISETP.GT.AND P6, PT, R4, R0, PT ;  /* 0x000000000400720c */ /* 0x000fda0003fc4270 */
[----:B------:R-:W-:Y:S05]  /*18910*/  @P6 BRA `(.L_x_1364) ;  /* 0x0000000000b06947 */ /* 0x000fea0003800000 */
.L_x_1367:
        /* <DEDUP_REMOVED lines=38> */
.L_x_1437:
[----:B------:R-:W-:Y:S02]  /*18b80*/  ULDC UR4, c[0x0][0xc38] ;  /* 0x00030e0000047ab9 */ /* 0x000fe40000000800 */
[----:B------:R-:W-:-:S04]  /*18b90*/  IMAD.U32 R8, RZ, RZ, UR4 ;  /* 0x00000004ff087e24 */ /* 0x000fc8000f8e00ff */
[----:B-1----:R-:W-:-:S04]  /*18ba0*/  IMAD R10, R10, R8, RZ ;  /* 0x000000080a0a7224 */ /* 0x002fc800078e02ff */
[----:B------:R-:W-:-:S05]  /*18bb0*/  IMAD.IADD R4, R10, 0x1, R4 ;  /* 0x000000010a047824 */ /* 0x000fca00078e0204 */
[----:B------:R-:W-:-:S13]  /*18bc0*/  ISETP.GT.AND P6, PT, R4, R0, PT ;  /* 0x000000000400720c */ /* 0x000fda0003fc4270 */
[----:B------:R-:W-:Y:S05]  /*18bd0*/  @!P6 BRA `(.L_x_1367) ;  /* 0xfffffffc0050e947 */ /* 0x000fea000383ffff */
.L_x_1364:
[----:B------:R-:W-:Y:S01]  /*18be0*/  IMAD.IADD R10, R4, 0x1, -R10 ;  /* 0x00000001040a7824 */ /* 0x000fe200078e0a0a */
[----:B------:R-:W-:-:S03]  /*18bf0*/  UMOV UR4, 0xffffffff ;  /* 0xffffffff00047882 */ /* 0x000fc60000000000 */
[----:B------:R-:W-:-:S05]  /*18c00*/  IMAD R3, R2, R8, R10 ;  /* 0x0000000802037224 */ /* 0x000fca00078e020a */
[----:B------:R-:W-:Y:S01]  /*18c10*/  ISETP.GT.AND P6, PT, R3, R0, PT ;  /* 0x000000000300720c */ /* 0x000fe20003fc4270 */
[----:B------:R-:W-:-:S12]  /*18c20*/  BRA.DIV UR4, `(.L_x_1368) ;  /* 0x0000002a04c87947 */ /* 0x000fd8000b800000 */
[----:B------:R-:W2:Y:S01]  /*18c30*/  LDL.LU R11, [R1+0xc] ;  /* 0x00000c00010b7983 */ /* 0x000ea20000300800 */
[----:B------:R-:W-:-:S04]  /*18c40*/  VOTE.ANY R3, PT, !P6 ;  /* 0x0000000000037806 */ /* 0x000fc800070e0100 */
[----:B------:R-:W1:Y:S02]  /*18c50*/  POPC R9, R3 ;  /* 0x0000000300097309 */ /* 0x000e640000000000 */
[----:B-1----:R2:W1:Y:S04]  /*18c60*/  SHFL.IDX PT, R4, R5, R9, 0x1f ;  /* 0x00001f0905047589 */ /* 0x00246800000e0000 */
[----:B------:R3:W4:Y:S01]  /*18c70*/  SHFL.IDX PT, R7, R7, R9, 0x1f ;  /* 0x00001f0907077589 */ /* 0x00072200000e0000 */
[----:B--2---:R-:W-:-:S05]  /*18c80*/  IMAD.IADD R5, R9, 0x1, R11 ;  /* 0x0000000109057824 */ /* 0x004fca00078e020b */
[----:B-1--4-:R3:W-:Y:S02]  /*18c90*/  STL [R1+0xc], R5 ;  /* 0x00000c0501007387 */ /* 0x0127e40000100800 */
.L_x_1442:
[----:B------:R-:W-:-:S13]  /*18ca0*/  ISETP.NE.AND P0, PT, R3, RZ, PT ;  /* 0x000000ff0300720c */ /* 0x000fda0003f05270 */
[----:B------:R-:W-:Y:S05]  /*18cb0*/  @!P0 BRA `(.L_x_1369) ;  /* 0x0000000000148947 */ /* 0x000fea0003800000 */
[----:B------:R-:W-:Y:S01]  /*18cc0*/  UMOV UR4, 0xffffffff ;  /* 0xffffffff00047882 */ /* 0x000fe20000000000 */
[----:B---3--:R-:W-:Y:S02]  /*18cd0*/  VIADD R9, R9, 0xffffffff ;  /* 0xffffffff09097836 */ /* 0x008fe40000000000 */
[----:B------:R-:W-:Y:S05]  /*18ce0*/  BRA.DIV UR4, `(.L_x_1370) ;  /* 0x0000002e04007947 */ /* 0x000fea000b800000 */
[----:B0-----:R0:W1:Y:S02]  /*18cf0*/  SHFL.IDX PT, R2, R2, R9, 0x1f ;  /* 0x00001f0902027589 */ /* 0x00106400000e0000 */
.L_x_1445:
[----:B-1----:R-:W-:-:S07]  /*18d00*/  IMAD.MOV.U32 R6, RZ, RZ, R2 ;  /* 0x000000ffff067224 */ /* 0x002fce00078e0002 */
.L_x_1369:
[----:B0-----:R-:W-:Y:S01]  /*18d10*/  IMAD R2, R6, R8, R10 ;  /* 0x0000000806027224 */ /* 0x001fe200078e020a */
[----:B------:R-:W-:-:S03]  /*18d20*/  ISETP.NE.AND P0, PT, R7, 0x1, PT ;  /* 0x000000010700780c */ /* 0x000fc60003f05270 */
[----:B------:R-:W-:Y:S01]  /*18d30*/  IMAD.IADD R0, R0, 0x1, -R2 ;  /* 0x0000000100007824 */ /* 0x000fe200078e0a02 */
[----:B------:R0:W-:Y:S09]  /*18d40*/  STL [R1], R2 ;  /* 0x0000000201007387 */ /* 0x0001f20000100800 */
[----:B------:R-:W-:Y:S05]  /*18d50*/  @!P0 BRA `(.L_x_1371) ;  /* 0x0000000000e48947 */ /* 0x000fea0003800000 */
[----:B---3--:R-:W-:-:S04]  /*18d60*/  IABS R5, R4 ;  /* 0x0000000400057213 */ /* 0x008fc80000000000 */
[----:B0-----:R-:W0:Y:S08]  /*18d70*/  I2F.RP R2, R5 ;  /* 0x0000000500027306 */ /* 0x001e300000209400 */
[----:B0-----:R-:W0:Y:S02]  /*18d80*/  MUFU.RCP R2, R2 ;  /* 0x0000000200027308 */ /* 0x001e240000001000 */
[----:B0-----:R-:W-:-:S06]  /*18d90*/  VIADD R2, R2, 0xffffffe ;  /* 0x0ffffffe02027836 */ /* 0x001fcc0000000000 */
[----:B------:R-:W0:Y:S02]  /*18da0*/  F2I.FTZ.U32.TRUNC.NTZ R3, R2 ;  /* 0x0000000200037305 */ /* 0x000e24000021f000 */
[----:B0-----:R-:W-:-:S04]  /*18db0*/  IMAD.MOV R2, RZ, RZ, -R3 ;  /* 0x000000ffff027224 */ /* 0x001fc800078e0a03 */
[----:B------:R-:W-:Y:S02]  /*18dc0*/  IMAD R8, R2, R5, RZ ;  /* 0x0000000502087224 */ /* 0x000fe400078e02ff */
[----:B------:R-:W-:-:S04]  /*18dd0*/  IMAD.MOV.U32 R2, RZ, RZ, RZ ;  /* 0x000000ffff027224 */ /* 0x000fc800078e00ff */
[----:B------:R-:W-:Y:S01]  /*18de0*/  IMAD.HI.U32 R8, R3, R8, R2 ;  /* 0x0000000803087227 */ /* 0x000fe200078e0002 */
[----:B------:R-:W-:Y:S02]  /*18df0*/  IABS R2, R0 ;  /* 0x0000000000027213 */ /* 0x000fe40000000000 */
[----:B------:R-:W-:-:S03]  /*18e00*/  IABS R3, R4 ;  /* 0x0000000400037213 */ /* 0x000fc60000000000 */
[----:B------:R-:W-:-:S04]  /*18e10*/  IMAD.HI.U32 R8, R8, R2, RZ ;  /* 0x0000000208087227 */ /* 0x000fc800078e00ff */
[----:B------:R-:W-:-:S04]  /*18e20*/  IMAD.MOV R3, RZ, RZ, -R3 ;  /* 0x000000ffff037224 */ /* 0x000fc800078e0a03 */
[----:B------:R-:W-:-:S05]  /*18e30*/  IMAD R2, R8, R3, R2 ;  /* 0x0000000308027224 */ /* 0x000fca00078e0202 */
[----:B------:R-:W-:-:S13]  /*18e40*/  ISETP.GT.U32.AND P1, PT, R5, R2, PT ;  /* 0x000000020500720c */ /* 0x000fda0003f24070 */
[----:B------:R-:W-:Y:S02]  /*18e50*/  @!P1 IMAD.IADD R2, R2, 0x1, -R5 ;  /* 0x0000000102029824 */ /* 0x000fe400078e0a05 */
[----:B------:R-:W-:Y:S01]  /*18e60*/  @!P1 VIADD R8, R8, 0x1 ;  /* 0x0000000108089836 */ /* 0x000fe20000000000 */
[----:B------:R-:W-:Y:S02]  /*18e70*/  ISETP.NE.AND P1, PT, R4, RZ, PT ;  /* 0x000000ff0400720c */ /* 0x000fe40003f25270 */
[----:B------:R-:W-:Y:S02]  /*18e80*/  ISETP.GE.U32.AND P0, PT, R2, R5, PT ;  /* 0x000000050200720c */ /* 0x000fe40003f06070 */
[----:B------:R-:W-:-:S04]  /*18e90*/  IABS R5, R7 ;  /* 0x0000000700057213 */ /* 0x000fc80000000000 */
        /* <DEDUP_REMOVED lines=9> */
[----:B------:R-:W-:-:S03]  /*18f30*/  LOP3.LUT R2, R0, R4, RZ, 0x3c, !PT ;  /* 0x0000000400027212 */ /* 0x000fc600078e3cff */
[----:B------:R-:W-:Y:S01]  /*18f40*/  IMAD.MOV.U32 R3, RZ, RZ, R8 ;  /* 0x000000ffff037224 */ /* 0x000fe200078e0008 */
[----:B------:R-:W-:Y:S02]  /*18f50*/  ISETP.GE.AND P2, PT, R2, RZ, PT ;  /* 0x000000ff0200720c */ /* 0x000fe40003f46270 */
[----:B------:R-:W-:-:S05]  /*18f60*/  IABS R8, R7 ;  /* 0x0000000700087213 */ /* 0x000fca0000000000 */
[----:B------:R-:W-:-:S06]  /*18f70*/  IMAD.MOV R8, RZ, RZ, -R8 ;  /* 0x000000ffff087224 */ /* 0x000fcc00078e0a08 */
        /* <DEDUP_REMOVED lines=9> */
[----:B------:R-:W-:Y:S01]  /*19010*/  ISETP.GE.U32.AND P0, PT, R2, R5, PT ;  /* 0x000000050200720c */ /* 0x000fe20003f06070 */
[----:B------:R-:W-:-:S04]  /*19020*/  IMAD.MOV R2, RZ, RZ, -R3 ;  /* 0x000000ffff027224 */ /* 0x000fc800078e0a03 */
[----:B------:R-:W-:Y:S01]  /*19030*/  IMAD R0, R4, R2, R0 ;  /* 0x0000000204007224 */ /* 0x000fe200078e0200 */
[----:B------:R-:W-:-:S04]  /*19040*/  LOP3.LUT R2, R3, R7, RZ, 0x3c, !PT ;  /* 0x0000000703027212 */ /* 0x000fc800078e3cff */
[----:B------:R-:W-:-:S03]  /*19050*/  ISETP.GE.AND P2, PT, R2, RZ, PT ;  /* 0x000000ff0200720c */ /* 0x000fc60003f46270 */
[----:B------:R-:W-:-:S10]  /*19060*/  @P0 VIADD R6, R6, 0x1 ;  /* 0x0000000106060836 */ /* 0x000fd40000000000 */
[----:B------:R-:W-:Y:S01]  /*19070*/  @!P2 IMAD.MOV R6, RZ, RZ, -R6 ;  /* 0x000000ffff06a224 */ /* 0x000fe200078e0a06 */
[----:B------:R-:W-:-:S05]  /*19080*/  @!P1 LOP3.LUT R6, RZ, R7, RZ, 0x33, !PT ;  /* 0x00000007ff069212 */ /* 0x000fca00078e33ff */
[----:B------:R-:W-:-:S04]  /*19090*/  IMAD.MOV R2, RZ, RZ, -R6 ;  /* 0x000000ffff027224 */ /* 0x000fc800078e0a06 */
[C---:B------:R-:W-:Y:S02]  /*190a0*/  IMAD R2, R7.reuse, R2, R3 ;  /* 0x0000000207027224 */ /* 0x040fe400078e0203 */
[----:B------:R-:W-:-:S04]  /*190b0*/  IMAD R7, R7, 0x1000000, R6 ;  /* 0x0100000007077824 */ /* 0x000fc800078e0206 */
[----:B------:R-:W-:-:S05]  /*190c0*/  IMAD R2, R2, 0x10000, R7 ;  /* 0x0001000002027824 */ /* 0x000fca00078e0207 */
[----:B------:R0:W-:Y:S01]  /*190d0*/  STL [R1+0x8], R2 ;  /* 0x0000080201007387 */ /* 0x0001e20000100800 */
[----:B------:R-:W-:Y:S05]  /*190e0*/  BRA `(.L_x_1372) ;  /* 0x0000000400007947 */ /* 0x000fea0003800000 */
.L_x_1371:
[----:B---3--:R-:W2:Y:S01]  /*190f0*/  LDL R5, [R1+0xc] ;  /* 0x00000c0001057983 */ /* 0x008ea20000100800 */
[----:B0-----:R-:W2:Y:S01]  /*19100*/  LDC.64 R2, c[0x0][0xc90] ;  /* 0x00032400ff027b82 */ /* 0x001ea20000000a00 */
[----:B------:R-:W-:Y:S01]  /*19110*/  ULDC.64 UR4, c[0x0][0x208] ;  /* 0x0000820000047ab9 */ /* 0x000fe20000000a00 */
[----:B--2---:R-:W-:-:S05]  /*19120*/  IMAD.WIDE R2, R5, 0x4, R2 ;  /* 0x0000000405027825 */ /* 0x004fca00078e0202 */
[----:B------:R-:W2:Y:S02]  /*19130*/  LDG.E R6, desc[UR4][R2.64] ;  /* 0x0000000402067981 */ /* 0x000ea4000c1e1900 */
[----:B--2---:R-:W-:-:S05]  /*19140*/  IMAD R5, R4, R6, RZ ;  /* 0x0000000604057224 */ /* 0x004fca00078e02ff */
[----:B------:R-:W-:-:S04]  /*19150*/  IABS R7, R5 ;  /* 0x0000000500077213 */ /* 0x000fc80000000000 */
[----:B------:R-:W0:Y:S08]  /*19160*/  I2F.RP R2, R7 ;  /* 0x0000000700027306 */ /* 0x000e300000209400 */
        /* <DEDUP_REMOVED lines=22> */
[----:B------:R-:W-:Y:S02]  /*192d0*/  IMAD R7, R6, R2, RZ ;  /* 0x0000000206077224 */ /* 0x000fe400078e02ff */
[----:B------:R-:W-:Y:S02]  /*192e0*/  IMAD.MOV R2, RZ, RZ, -R2 ;  /* 0x000000ffff027224 */ /* 0x000fe400078e0a02 */
[----:B------:R-:W-:Y:S02]  /*192f0*/  IMAD.MOV R3, RZ, RZ, -R7 ;  /* 0x000000ffff037224 */ /* 0x000fe400078e0a07 */
[----:B------:R-:W-:-:S03]  /*19300*/  IMAD R0, R5, R2, R0 ;  /* 0x0000000205007224 */ /* 0x000fc600078e0200 */
[----:B------:R-:W-:Y:S02]  /*19310*/  VIADDMNMX R6, R3, R8, R6, PT ;  /* 0x0000000803067246 */ /* 0x000fe40003800106 */
[----:B------:R-:W-:Y:S02]  /*19320*/  IADD3 R7, R7, 0x1000000, R0 ;  /* 0x0100000007077810 */ /* 0x000fe40007ffe000 */
        /* <DEDUP_REMOVED lines=25> */
[----:B------:R-:W-:Y:S02]  /*194c0*/  IMAD R3, R2, R6, R7 ;  /* 0x0000000602037224 */ /* 0x000fe400078e0207 */
[----:B------:R-:W-:-:S03]  /*194d0*/  IMAD.MOV.U32 R0, RZ, RZ, R2 ;  /* 0x000000ffff007224 */ /* 0x000fc600078e0002 */
[----:B------:R1:W-:Y:S04]  /*194e0*/  STL [R1+0x8], R3 ;  /* 0x0000080301007387 */ /* 0x0003e80000100800 */
.L_x_1372:
[----:B-1----:R-:W-:-:S05]  /*194f0*/  LOP3.LUT R3, RZ, R0, RZ, 0x33, !PT ;  /* 0x00000000ff037212 */ /* 0x002fca00078e33ff */
[----:B------:R-:W-:-:S05]  /*19500*/  IMAD.IADD R0, R4, 0x1, R3 ;  /* 0x0000000104007824 */ /* 0x000fca00078e0203 */
[----:B------:R2:W-:Y:S01]  /*19510*/  STL [R1+0x4], R0 ;  /* 0x0000040001007387 */ /* 0x0005e20000100800 */
[----:B------:R-:W-:Y:S05]  /*19520*/  BRA `(.L_x_1373) ;  /* 0x0000000000287947 */ /* 0x000fea0003800000 */
.L_x_1365:
        /* <DEDUP_REMOVED lines=10> */
.L_x_1373:
[----:B-1----:R-:W3:Y:S04]  /*195d0*/  LDL R3, [R1+0x8] ;  /* 0x0000080001037983 */ /* 0x002ee80000100800 */
[----:B0-----:R-:W4:Y:S04]  /*195e0*/  LDL R2, [R1+0xc] ;  /* 0x00000c0001027983 */ /* 0x001f280000100800 */
[----:B------:R-:W5:Y:S04]  /*195f0*/  LDL R5, [R1+0x4] ;  /* 0x0000040001057983 */ /* 0x000f680000100800 */
[----:B------:R-:W5:Y:S01]  /*19600*/  LDL R4, [R1] ;  /* 0x0000000001047983 */ /* 0x000f620000100800 */
[----:B--2---:R-:W0:Y:S01]  /*19610*/  S2R R0, SR_TID.X ;  /* 0x0000000000007919 */ /* 0x004e220000002100 */
[----:B------:R-:W-:Y:S05]  /*19620*/  WARPSYNC.ALL ;  /* 0x0000000000007948 */ /* 0x000fea0003800000 */
[----:B0-----:R-:W-:Y:S01]  /*19630*/  LOP3.LUT R0, R0, 0x1f, RZ, 0xc0, !PT ;  /* 0x0000001f00007812 */ /* 0x001fe200078ec0ff */
[----:B------:R-:W-:Y:S03]  /*19640*/  BAR.SYNC.DEFER_BLOCKING 0x4, 0x180 ;  /* 0x0106000000007b1d */ /* 0x000fe60000010000 */
[----:B------:R-:W-:-:S13]  /*19650*/  ISETP.NE.AND P0, PT, R0, RZ, PT ;  /* 0x000000ff0000720c */ /* 0x000fda0003f05270 */
[----:B------:R-:W-:Y:S01]  /*19660*/  @!P0 MOV R0, 0x400 ;  /* 0x0000040000008802 */ /* 0x000fe20000000f00 */
[----:B---3--:R-:W-:Y:S02]  /*19670*/  IMAD.MOV.U32 R6, RZ, RZ, R3 ;  /* 0x000000ffff067224 */ /* 0x008fe400078e0003 */
[----:B------:R-:W0:Y:S01]  /*19680*/  @!P0 S2R R3, SR_CgaCtaId ;  /* 0x0000000000038919 */ /* 0x000e220000008800 */
[----:B----4-:R-:W-:Y:S01]  /*19690*/  IMAD.MOV.U32 R7, RZ, RZ, R2 ;  /* 0x000000ffff077224 */ /* 0x010fe200078e0002 */
[----:B0-----:R-:W-:-:S05]  /*196a0*/  @!P0 LEA R19, R3, R0, 0x18 ;  /* 0x0000000003138211 */ /* 0x001fca00078ec0ff */
[----:B-----5:R1:W-:Y:S01]  /*196b0*/  @!P0 STS.128 [R19+0x308d0], R4 ;  /* 0x0308d00413008388 */ /* 0x0203e20000000c00 */
[----:B------:R-:W-:Y:S06]  /*196c0*/  BAR.ARV 0x5, 0x180 ;  /* 0x0146000000007b1d */ /* 0x000fec0000002000 */
.L_x_1362:
[----:B---3--:R-:W3:Y:S01]  /*196d0*/  LDL R0, [R1+0xc] ;  /* 0x00000c0001007983 */ /* 0x008ee20000100800 */
[----:B------:R-:W-:Y:S02]  /*196e0*/  ULDC UR4, c[0x0][0xc3c] ;  /* 0x00030f0000047ab9 */ /* 0x000fe40000000800 */
[----:B---3--:R-:W-:-:S13]  /*196f0*/  ISETP.GE.AND P0, PT, R0, UR4, PT ;  /* 0x0000000400007c0c */ /* 0x008fda000bf06270 */
[----:B------:R-:W-:Y:S05]  /*19700*/  @!P0 BRA `(.L_x_1374) ;  /* 0xffffff9c00048947 */ /* 0x000fea000383ffff */
[----:B------:R-:W-:Y:S05]  /*19710*/  BSYNC B8 ;  /* 0x0000000000087941 */ /* 0x000fea0003800000 */
.L_x_1258:
[----:B----4-:R-:W4:Y:S01]  /*19720*/  LDL.LU R0, [R1+0x50] ;  /* 0x0000500001007983 */ /* 0x010f220000300800 */
[----:B------:R-:W-:Y:S01]  /*19730*/  BSSY B0, `(.L_x_1375) ;  /* 0x000000b000007945 */ /* 0x000fe20003800000 */
[----:B01----:R-:W0:Y:S01]  /*19740*/  S2R R5, SR_CgaCtaId ;  /* 0x0000000000057919 */ /* 0x003e220000008800 */
[----:B----4-:R-:W-:-:S05]  /*19750*/  VIADD R0, R0, 0x1 ;  /* 0x0000000100007836 */ /* 0x010fca0000000000 */
        /* <DEDUP_REMOVED lines=8> */
.L_x_1446:
[----:B------:R-:W-:Y:S05]  /*197e0*/  BSYNC B0 ;  /* 0x0000000000007941 */ /* 0x000fea0003800000 */
.L_x_1375:
[----:B------:R-:W-:-:S03]  /*197f0*/  UMOV UR4, 0xffffffff ;  /* 0xffffffff00047882 */ /* 0x000fc60000000000 */
[----:B------:R-:W-:Y:S05]  /*19800*/  BRA.DIV UR4, `(.L_x_1377) ;  /* 0x0000002204787947 */ /* 0x000fea000b800000 */
[----:B------:R-:W1:Y:S02]  /*19810*/  S2R R2, SR_TID.X ;  /* 0x0000000000027919 */ /* 0x000e640000002100 */
[----:B-1----:R-:W-:-:S04]  /*19820*/  SHF.R.U32.HI R2, RZ, 0x5, R2 ;  /* 0x00000005ff027819 */ /* 0x002fc80000011602 */
[----:B------:R-:W-:-:S05]  /*19830*/  LOP3.LUT R2, R2, 0x3, RZ, 0xc0, !PT ;  /* 0x0000000302027812 */ /* 0x000fca00078ec0ff */
[----:B------:R1:W4:Y:S02]  /*19840*/  SHFL.IDX PT, R14, R2, RZ, 0x1f ;  /* 0x00001fff020e7589 */ /* 0x00032400000e0000 */
.L_x_1449:
[----:B----4-:R-:W-:Y:S01]  /*19850*/  ISETP.NE.AND P0, PT, R14, RZ, PT ;  /* 0x000000ff0e00720c */ /* 0x010fe20003f05270 */
[----:B------:R-:W-:-:S12]  /*19860*/  BSSY B0, `(.L_x_1378) ;  /* 0x0000029000007945 */ /* 0x000fd80003800000 */
[----:B------:R-:W-:Y:S05]  /*19870*/  @P0 BRA `(.L_x_1379) ;  /* 0x00000000009c0947 */ /* 0x000fea0003800000 */
[----:B------:R-:W-:-:S03]  /*19880*/  UMOV UR4, 0xffffffff ;  /* 0xffffffff00047882 */ /* 0x000fc60000000000 */
[----:B------:R-:W-:Y:S05]  /*19890*/  BRA.DIV UR4, `(.L_x_1380) ;  /* 0x0000002204887947 */ /* 0x000fea000b800000 */
[----:B------:R-:W-:-:S13]  /*198a0*/  ELECT P6, URZ, PT ;  /* 0x00000000003f782f */ /* 0x000fda00038c0000 */
.L_x_1452:
[----:B------:R-:W-:Y:S05]  /*198b0*/  @!P6 BRA `(.L_x_1379) ;  /* 0x00000000008ce947 */ /* 0x000fea0003800000 */
[----:B-1----:R-:W4:Y:S02]  /*198c0*/  LDL R2, [R1+0x5c] ;  /* 0x00005c0001027983 */ /* 0x002f240000100800 */
[----:B----4-:R-:W-:-:S13]  /*198d0*/  R2UR UR4, R2 ;  /* 0x00000000020472ca */ /* 0x010fda00000e0000 */
[----:B------:R-:W-:-:S06]  /*198e0*/  ULOP3.LUT UR4, UR4, 0x2, URZ, 0xfc, !UPT ;  /* 0x0000000204047892 */ /* 0x000fcc000f8efc3f */
[----:B------:R-:W-:-:S05]  /*198f0*/  IMAD.U32 R2, RZ, RZ, UR4 ;  /* 0x00000004ff027e24 */ /* 0x000fca000f8e00ff */
[----:B------:R-:W-:-:S13]  /*19900*/  ISETP.NE.AND P2, PT, R2, 0x3, PT ;  /* 0x000000030200780c */ /* 0x000fda0003f45270 */
[----:B------:R-:W-:Y:S05]  /*19910*/  @!P2 BRA `(.L_x_1381) ;  /* 0x000000000004a947 */ /* 0x000fea0003800000 */
[----:B------:R-:W-:Y:S01]  /*19920*/  BPT.TRAP 0x1 ;  /* 0x000000040000795c */ /* 0x000fe20000300000 */
.L_x_1381:
[----:B0-----:R-:W4:Y:S04]  /*19930*/  LDL R3, [R1+0x10] ;  /* 0x0000100001037983 */ /* 0x001f280000100800 */
[----:B------:R-:W5:Y:S01]  /*19940*/  LDL.LU R7, [R1+0x14] ;  /* 0x0000140001077983 */ /* 0x000f620000300800 */
[----:B------:R-:W-:-:S04]  /*19950*/  VIADD R2, R0, 0x30840 ;  /* 0x0003084000027836 */ /* 0x000fc80000000000 */
[C---:B----4-:R-:W-:Y:S02]  /*19960*/  IMAD R6, R3.reuse, 0x8, R2 ;  /* 0x0000000803067824 */ /* 0x050fe400078e0202 */
[----:B------:R-:W-:Y:S01]  /*19970*/  VIADD R3, R3, 0x1 ;  /* 0x0000000103037836 */ /* 0x000fe20000000000 */
[----:B-----5:R-:W-:-:S04]  /*19980*/  SHF.L.U32 R5, R7, 0x1f, RZ ;  /* 0x0000001f07057819 */ /* 0x020fc800000006ff */
        /* <DEDUP_REMOVED lines=8> */
.L_x_1453:
[----:B------:R-:W1:Y:S02]  /*19a10*/  SYNCS.PHASECHK.TRANS64.TRYWAIT P0, [R7+URZ], R2 ;  /* 0x00000002070075a7 */ /* 0x000e64000800017f */
[----:B-1----:R-:W-:Y:S05]  /*19a20*/  @!P0 BRA `(.L_x_1383) ;  /* 0x0000002000588947 */ /* 0x002fea0003800000 */
.L_x_1454:
[----:B------:R-:W-:Y:S05]  /*19a30*/  @!P2 BRA `(.L_x_1384) ;  /* 0x000000000004a947 */ /* 0x000fea0003800000 */
[----:B------:R-:W-:Y:S01]  /*19a40*/  BPT.TRAP 0x1 ;  /* 0x000000040000795c */ /* 0x000fe20000300000 */
.L_x_1384:
[----:B------:R-:W4:Y:S01]  /*19a50*/  LDL.LU R4, [R1+0x10] ;  /* 0x0000100001047983 */ /* 0x000f220000300800 */
[----:B------:R-:W-:-:S04]  /*19a60*/  VIADD R0, R0, 0x30860 ;  /* 0x0003086000007836 */ /* 0x000fc80000000000 */
[----:B----4-:R-:W-:-:S04]  /*19a70*/  IMAD R4, R4, 0x8, R0 ;  /* 0x0000000804047824 */ /* 0x010fc800078e0200 */
[----:B------:R-:W4:Y:S02]  /*19a80*/  SYNCS.PHASECHK.TRANS64.TRYWAIT P0, [R4+URZ], R5 ;  /* 0x00000005040075a7 */ /* 0x000f24000800017f */
[----:B----4-:R-:W-:Y:S05]  /*19a90*/  @!P0 BRA `(.L_x_1385) ;  /* 0x0000002000508947 */ /* 0x010fea0003800000 */
.L_x_1455:
[----:B------:R-:W-:-:S07]  /*19aa0*/  IMAD R3, R3, 0x8, R0 ;  /* 0x0000000803037824 */ /* 0x000fce00078e0200 */
.L_x_1386:
[----:B------:R0:W0:Y:S02]  /*19ab0*/  SYNCS.PHASECHK.TRANS64.TRYWAIT P0, [R3+URZ], R2 ;  /* 0x00000002030075a7 */ /* 0x000024000800017f */
[----:B0-----:R-:W-:Y:S05]  /*19ac0*/  @!P0 NANOSLEEP.SYNCS 0x989680 ;  /* 0x009896800000895d */ /* 0x001fea0003900000 */
[----:B------:R-:W0:Y:S02]  /*19ad0*/  @!P0 SYNCS.PHASECHK.TRANS64 P0, [R3+URZ], R2 ;  /* 0x00000002030085a7 */ /* 0x000e24000800007f */
[----:B0-----:R-:W-:Y:S05]  /*19ae0*/  @!P0 BRA `(.L_x_1386) ;  /* 0xfffffffc00f08947 */ /* 0x001fea000383ffff */
.L_x_1379:
[----:B------:R-:W-:Y:S05]  /*19af0*/  BSYNC B0 ;  /* 0x0000000000007941 */ /* 0x000fea0003800000 */
.L_x_1378:
[----:B------:R-:W-:Y:S05]  /*19b00*/  EXIT ;  /* 0x000000000000794d */ /* 0x000fea0003800000 */
.L_x_1157:
[----:B0-----:R-:W-:-:S04]  /*19b10*/  IMAD.U32 R3, RZ, RZ, UR37 ;  /* 0x00000025ff037e24 */ /* 0x001fc8000f8e00ff */
[----:B------:R0:W1:Y:S03]  /*19b20*/  SYNCS.PHASECHK.TRANS64.TRYWAIT P1, [R3+URZ+0x30800], R0 ;  /* 0x03080000030075a7 */ /* 0x000066000802017f */
[----:B-1----:R-:W-:Y:S05]  /*19b30*/  @!P1 NANOSLEEP.SYNCS 0x989680 ;  /* 0x009896800000995d */ /* 0x002fea0003900000 */
[----:B------:R-:W1:Y:S02]  /*19b40*/  @!P1 SYNCS.PHASECHK.TRANS64 P1, [R3+URZ+0x30800], R0 ;  /* 0x03080000030095a7 */ /* 0x000e64000802007f */
[----:B-1----:R-:W-:Y:S05]  /*19b50*/  @!P1 BRA `(.L_x_1157) ;  /* 0xfffffffc00ec9947 */ /* 0x002fea000383ffff */
[----:B------:R-:W-:Y:S05]  /*19b60*/  BRA `(.L_x_1387) ;  /* 0xfffffe8800147947 */ /* 0x000fea000383ffff */
.L_x_1161:
[----:B-1----:R1:W2:Y:S02]  /*19b70*/  SYNCS.PHASECHK.TRANS64.TRYWAIT P2, [R3+URZ+0x30830], R0 ;  /* 0x03083000030075a7 */ /* 0x0022a4000804017f */
[----:B--2---:R-:W-:Y:S05]  /*19b80*/  @!P2 NANOSLEEP.SYNCS 0x989680 ;  /* 0x009896800000a95d */ /* 0x004fea0003900000 */
[----:B------:R-:W2:Y:S02]  /*19b90*/  @!P2 SYNCS.PHASECHK.TRANS64 P2, [R3+URZ+0x30830], R0 ;  /* 0x030830000300a5a7 */ /* 0x000ea4000804007f */
[----:B--2---:R-:W-:Y:S05]  /*19ba0*/  @!P2 BRA `(.L_x_1161) ;  /* 0xfffffffc00f0a947 */ /* 0x004fea000383ffff */
[----:B------:R-:W-:Y:S05]  /*19bb0*/  BRA `(.L_x_1160) ;  /* 0xfffffe88003c7947 */ /* 0x000fea000383ffff */
.L_x_1177:
[----:B-1----:R-:W-:-:S04]  /*19bc0*/  IMAD.U32 R12, RZ, RZ, UR6 ;  /* 0x00000006ff0c7e24 */ /* 0x002fc8000f8e00ff */
[----:B------:R1:W2:Y:S03]  /*19bd0*/  SYNCS.PHASECHK.TRANS64.TRYWAIT P2, [R12+URZ+0x30830], R9 ;  /* 0x030830090c0075a7 */ /* 0x0002a6000804017f */
[----:B--2---:R-:W-:Y:S05]  /*19be0*/  @!P2 NANOSLEEP.SYNCS 0x989680 ;  /* 0x009896800000a95d */ /* 0x004fea0003900000 */
[----:B------:R-:W2:Y:S02]  /*19bf0*/  @!P2 SYNCS.PHASECHK.TRANS64 P2, [R12+URZ+0x30830], R9 ;  /* 0x030830090c00a5a7 */ /* 0x000ea4000804007f */
[----:B--2---:R-:W-:Y:S05]  /*19c00*/  @!P2 BRA `(.L_x_1177) ;  /* 0xfffffffc00eca947 */ /* 0x004fea000383ffff */
[----:B------:R-:W-:Y:S05]  /*19c10*/  BRA `(.L_x_1176) ;  /* 0xfffffeb400507947 */ /* 0x000fea000383ffff */
.L_x_1181:
[----:B01----:R-:W-:-:S04]  /*19c20*/  IMAD.U32 R9, RZ, RZ, UR5 ;  /* 0x00000005ff097e24 */ /* 0x003fc8000f8e00ff */
[----:B------:R0:W1:Y:S03]  /*19c30*/  SYNCS.PHASECHK.TRANS64.TRYWAIT P2, [R9+URZ+0x30850], R0 ;  /* 0x03085000090075a7 */ /* 0x000066000804017f */
[----:B-1----:R-:W-:Y:S05]  /*19c40*/  @!P2 NANOSLEEP.SYNCS 0x989680 ;  /* 0x009896800000a95d */ /* 0x002fea0003900000 */
[----:B------:R-:W1:Y:S02]  /*19c50*/  @!P2 SYNCS.PHASECHK.TRANS64 P2, [R9+URZ+0x30850], R0 ;  /* 0x030850000900a5a7 */ /* 0x000e64000804007f */
[----:B-1----:R-:W-:Y:S05]  /*19c60*/  @!P2 BRA `(.L_x_1181) ;  /* 0xfffffffc00eca947 */ /* 0x002fea000383ffff */
[----:B------:R-:W-:Y:S05]  /*19c70*/  BRA `(.L_x_1180) ;  /* 0xfffffebc00e07947 */ /* 0x000fea000383ffff */
.L_x_1198:
[----:B-1----:R-:W-:-:S04]  /*19c80*/  IMAD.U32 R3, RZ, RZ, UR5 ;  /* 0x00000005ff037e24 */ /* 0x002fc8000f8e00ff */
[----:B------:R1:W2:Y:S03]  /*19c90*/  SYNCS.PHASECHK.TRANS64.TRYWAIT P2, [R3+URZ+0x30830], R2 ;  /* 0x03083002030075a7 */ /* 0x0002a6000804017f */
[----:B--2---:R-:W-:Y:S05]  /*19ca0*/  @!P2 NANOSLEEP.SYNCS 0x989680 ;  /* 0x009896800000a95d */ /* 0x004fea0003900000 */
[----:B------:R-:W2:Y:S02]  /*19cb0*/  @!P2 SYNCS.PHASECHK.TRANS64 P2, [R3+URZ+0x30830], R2 ;  /* 0x030830020300a5a7 */ /* 0x000ea4000804007f */
[----:B--2---:R-:W-:Y:S05]  /*19cc0*/  @!P2 BRA `(.L_x_1198) ;  /* 0xfffffffc00eca947 */ /* 0x004fea000383ffff */
[----:B------:R-:W-:Y:S05]  /*19cd0*/  BRA `(.L_x_1197) ;  /* 0xfffffee800047947 */ /* 0x000fea000383ffff */
.L_x_1202:
[----:B01----:R-:W-:-:S04]  /*19ce0*/  IMAD.U32 R2, RZ, RZ, UR5 ;  /* 0x00000005ff027e24 */ /* 0x003fc8000f8e00ff */
[----:B------:R0:W1:Y:S03]  /*19cf0*/  SYNCS.PHASECHK.TRANS64.TRYWAIT P2, [R2+URZ+0x30850], R0 ;  /* 0x03085000020075a7 */ /* 0x000066000804017f */
[----:B-1----:R-:W-:Y:S05]  /*19d00*/  @!P2 NANOSLEEP.SYNCS 0x989680 ;  /* 0x009896800000a95d */ /* 0x002fea0003900000 */
[----:B------:R-:W1:Y:S02]  /*19d10*/  @!P2 SYNCS.PHASECHK.TRANS64 P2, [R2+URZ+0x30850], R0 ;  /* 0x030850000200a5a7 */ /* 0x000e64000804007f */
[----:B-1----:R-:W-:Y:S05]  /*19d20*/  @!P2 BRA `(.L_x_1202) ;  /* 0xfffffffc00eca947 */ /* 0x002fea000383ffff */
[----:B------:R-:W-:Y:S05]  /*19d30*/  BRA `(.L_x_1201) ;  /* 0xfffffef000947947 */ /* 0x000fea000383ffff */
.L_x_1208:
[----:B-1----:R-:W-:-:S04]  /*19d40*/  IMAD.U32 R3, RZ, RZ, UR5 ;  /* 0x00000005ff037e24 */ /* 0x002fc8000f8e00ff */
[----:B------:R1:W2:Y:S03]  /*19d50*/  SYNCS.PHASECHK.TRANS64.TRYWAIT P2, [R3+URZ+0x30830], R2 ;  /* 0x03083002030075a7 */ /* 0x0002a6000804017f */
[----:B--2---:R-:W-:Y:S05]  /*19d60*/  @!P2 NANOSLEEP.SYNCS 0x989680 ;  /* 0x009896800000a95d */ /* 0x004fea0003900000 */
[----:B------:R-:W2:Y:S02]  /*19d70*/  @!P2 SYNCS.PHASECHK.TRANS64 P2, [R3+URZ+0x30830], R2 ;  /* 0x030830020300a5a7 */ /* 0x000ea4000804007f */
[----:B--2---:R-:W-:Y:S05]  /*19d80*/  @!P2 BRA `(.L_x_1208) ;  /* 0xfffffffc00eca947 */ /* 0x004fea000383ffff */
[----:B------:R-:W-:Y:S05]  /*19d90*/  BRA `(.L_x_1207) ;  /* 0xffffff0400587947 */ /* 0x000fea000383ffff */
.L_x_1212:
[----:B01----:R-:W-:-:S04]  /*19da0*/  IMAD.U32 R2, RZ, RZ, UR5 ;  /* 0x00000005ff027e24 */ /* 0x003fc8000f8e00ff */
[----:B------:R0:W1:Y:S03]  /*19db0*/  SYNCS.PHASECHK.TRANS64.TRYWAIT P2, [R2+URZ+0x30850], R0 ;  /* 0x03085000020075a7 */ /* 0x000066000804017f */
[----:B-1----:R-:W-:Y:S05]  /*19dc0*/  @!P2 NANOSLEEP.SYNCS 0x989680 ;  /* 0x009896800000a95d */ /* 0x002fea0003900000 */
[----:B------:R-:W1:Y:S02]  /*19dd0*/  @!P2 SYNCS.PHASECHK.TRANS64 P2, [R2+URZ+0x30850], R0 ;  /* 0x030850000200a5a7 */ /* 0x000e64000804007f */
[----:B-1----:R-:W-:Y:S05]  /*19de0*/  @!P2 BRA `(.L_x_1212) ;  /* 0xfffffffc00eca947 */ /* 0x002fea000383ffff */
[----:B------:R-:W-:Y:S05]  /*19df0*/  BRA `(.L_x_1211) ;  /* 0xffffff0c00e87947 */ /* 0x000fea000383ffff */
.L_x_1225:
[----:B-1----:R-:W-:-:S04]  /*19e00*/  IMAD.U32 R5, RZ, RZ, UR5 ;  /* 0x00000005ff057e24 */ /* 0x002fc8000f8e00ff */
[----:B------:R1:W2:Y:S03]  /*19e10*/  SYNCS.PHASECHK.TRANS64.TRYWAIT P0, [R5+URZ+0x30850], R0 ;  /* 0x03085000050075a7 */ /* 0x0002a6000800017f */
[----:B--2---:R-:W-:Y:S05]  /*19e20*/  @!P0 NANOSLEEP.SYNCS 0x989680 ;  /* 0x009896800000895d */ /* 0x004fea0003900000 */
[----:B------:R-:W2:Y:S02]  /*19e30*/  @!P0 SYNCS.PHASECHK.TRANS64 P0, [R5+URZ+0x30850], R0 ;  /* 0x03085000050085a7 */ /* 0x000ea4000800007f */
[----:B--2---:R-:W-:Y:S05]  /*19e40*/  @!P0 BRA `(.L_x_1225) ;  /* 0xfffffffc00ec8947 */ /* 0x004fea000383ffff */
[----:B------:R-:W-:Y:S05]  /*19e50*/  BRA `(.L_x_1224) ;  /* 0xffffff3800a87947 */ /* 0x000fea000383ffff */
.L_x_1280:
[----:B-1----:R-:W1:Y:S01]  /*19e60*/  S2R R4, SR_TID.X ;  /* 0x0000000000047919 */ /* 0x002e620000002100 */
[----:B------:R-:W-:Y:S01]  /*19e70*/  BSSY B0, `(.L_x_1388) ;  /* 0x000000a000007945 */ /* 0x000fe20003800000 */
[----:B------:R-:W-:Y:S02]  /*19e80*/  IMAD.MOV.U32 R12, RZ, RZ, RZ ;  /* 0x000000ffff0c7224 */ /* 0x000fe400078e00ff */
[----:B------:R-:W-:Y:S02]  /*19e90*/  IMAD.MOV.U32 R11, RZ, RZ, 0x1f ;  /* 0x0000001fff0b7424 */ /* 0x000fe400078e00ff */
[----:B------:R-:W-:Y:S01]  /*19ea0*/  IMAD.MOV.U32 R15, RZ, RZ, -0x1 ;  /* 0xffffffffff0f7424 */ /* 0x000fe200078e00ff */
[----:B-1----:R-:W-:-:S04]  /*19eb0*/  SHF.R.U32.HI R4, RZ, 0x5, R4 ;  /* 0x00000005ff047819 */ /* 0x002fc80000011604 */
[----:B------:R-:W-:-:S05]  /*19ec0*/  LOP3.LUT R4, R4, 0x3, RZ, 0xc0, !PT ;  /* 0x0000000304047812 */ /* 0x000fca00078ec0ff */
[----:B------:R-:W-:-:S07]  /*19ed0*/  IMAD.MOV.U32 R13, RZ, RZ, R4 ;  /* 0x000000ffff0d7224 */ /* 0x000fce00078e0004 */
[----:B0-2---:R-:W-:Y:S05]  /*19ee0*/  WARPSYNC.COLLECTIVE R15, `(.L_x_1389) ;  /* 0x000000000f087348 */ /* 0x005fea0003c00000 */
[----:B------:R1:W3:Y:S02]  /*19ef0*/  SHFL.IDX P6, R14, R13, R12, R11 ;  /* 0x0000000c0d0e7389 */ /* 0x0002e400000c000b */
[----:B0123--:R-:W-:Y:S01]  /*19f00*/  ENDCOLLECTIVE ;  /* 0x000000000000791b */ /* 0x00ffe20003800000 */
.L_x_1389:
[----:B------:R-:W-:Y:S05]  /*19f10*/  BSYNC B0 ;  /* 0x0000000000007941 */ /* 0x000fea0003800000 */
.L_x_1388:
[----:B------:R-:W-:Y:S05]  /*19f20*/  BRA `(.L_x_1390) ;  /* 0xffffffa400a47947 */ /* 0x000fea000383ffff */
.L_x_1282:
[----:B------:R-:W-:Y:S01]  /*19f30*/  BSSY B0, `(.L_x_1391) ;  /* 0x0000006000007945 */ /* 0x000fe20003800000 */
[----:B------:R-:W-:-:S07]  /*19f40*/  IMAD.MOV.U32 R15, RZ, RZ, -0x1 ;  /* 0xffffffffff0f7424 */ /* 0x000fce00078e00ff */
[----:B012---:R-:W-:Y:S05]  /*19f50*/  WARPSYNC.COLLECTIVE R15, `(.L_x_1392) ;  /* 0x000000000f0c7348 */ /* 0x007fea0003c00000 */
[----:B------:R-:W-:Y:S02]  /*19f60*/  ELECT P6, UR62, PT ;  /* 0x00000000003e782f */ /* 0x000fe400038c0000 */
[----:B------:R-:W-:Y:S01]  /*19f70*/  MOV R14, UR62 ;  /* 0x0000003e000e7c02 */ /* 0x000fe20008000f00 */
[----:B012---:R-:W-:Y:S10]  /*19f80*/  ENDCOLLECTIVE ;  /* 0x000000000000791b */ /* 0x007ff40003800000 */
.L_x_1392:
[----:B------:R-:W-:Y:S05]  /*19f90*/  BSYNC B0 ;  /* 0x0000000000007941 */ /* 0x000fea0003800000 */
.L_x_1391:
[----:B------:R-:W-:Y:S05]  /*19fa0*/  BRA `(.L_x_1393) ;  /* 0xffffffa400a87947 */ /* 0x000fea000383ffff */
.L_x_1284:
[----:B---3--:R3:W4:Y:S02]  /*19fb0*/  SYNCS.PHASECHK.TRANS64.TRYWAIT P0, [R0+URZ+0x30840], R2 ;  /* 0x03084002000075a7 */ /* 0x008724000800017f */
[----:B----4-:R-:W-:Y:S05]  /*19fc0*/  @!P0 NANOSLEEP.SYNCS 0x989680 ;  /* 0x009896800000895d */ /* 0x010fea0003900000 */
[----:B------:R-:W4:Y:S02]  /*19fd0*/  @!P0 SYNCS.PHASECHK.TRANS64 P0, [R0+URZ+0x30840], R2 ;  /* 0x03084002000085a7 */ /* 0x000f24000800007f */
[----:B----4-:R-:W-:Y:S05]  /*19fe0*/  @!P0 BRA `(.L_x_1284) ;  /* 0xfffffffc00f08947 */ /* 0x010fea000383ffff */
[----:B------:R-:W-:Y:S05]  /*19ff0*/  BRA `(.L_x_1394) ;  /* 0xffffffa800107947 */ /* 0x000fea000383ffff */
.L_x_1288:
[----:B------:R-:W2:Y:S01]  /*1a000*/  LDL.LU R11, [R1+0x2c] ;  /* 0x00002c00010b7983 */ /* 0x000ea20000300800 */
[----:B------:R-:W-:Y:S02]  /*1a010*/  IMAD.MOV.U32 R13, RZ, RZ, R3 ;  /* 0x000000ffff0d7224 */ /* 0x000fe400078e0003 */
[----:B------:R-:W-:Y:S01]  /*1a020*/  IMAD.MOV.U32 R12, RZ, RZ, RZ ;  /* 0x000000ffff0c7224 */ /* 0x000fe200078e00ff */
[----:B------:R-:W0:Y:S01]  /*1a030*/  S2R R5, SR_TID.X ;  /* 0x0000000000057919 */ /* 0x000e220000002100 */
[----:B------:R-:W-:Y:S01]  /*1a040*/  IMAD.MOV.U32 R15, RZ, RZ, -0x1 ;  /* 0xffffffffff0f7424 */ /* 0x000fe200078e00ff */
[----:B0-----:R-:W-:-:S04]  /*1a050*/  LOP3.LUT R5, R5, 0x7f, RZ, 0xc0, !PT ;  /* 0x0000007f05057812 */ /* 0x001fc800078ec0ff */
[----:B------:R-:W-:-:S05]  /*1a060*/  SHF.R.U32.HI R5, RZ, 0x3, R5 ;  /* 0x00000003ff057819 */ /* 0x000fca0000011605 */
[----:B------:R-:W-:-:S04]  /*1a070*/  IMAD.IADD R0, R5, 0x1, R9 ;  /* 0x0000000105007824 */ /* 0x000fc800078e0209 */
[----:B------:R-:W-:Y:S02]  /*1a080*/  VIADD R5, R0, 0x10 ;  /* 0x0000001000057836 */ /* 0x000fe40000000000 */
[----:B--2---:R-:W-:Y:S02]  /*1a090*/  IMAD R2, R11, R7, RZ ;  /* 0x000000070b027224 */ /* 0x004fe400078e02ff */
[----:B------:R-:W-:-:S03]  /*1a0a0*/  IMAD.MOV.U32 R11, RZ, RZ, 0x181f ;  /* 0x0000181fff0b7424 */ /* 0x000fc600078e00ff */
[----:B------:R-:W-:-:S13]  /*1a0b0*/  ISETP.GE.AND P3, PT, R0, R2, PT ;  /* 0x000000020000720c */ /* 0x000fda0003f66270 */
[----:B-----5:R-:W-:Y:S05]  /*1a0c0*/  WARPSYNC.COLLECTIVE R15, `(.L_x_1395) ;  /* 0x000000000f087348 */ /* 0x020fea0003c00000 */
[----:B------:R0:W1:Y:S02]  /*1a0d0*/  SHFL.IDX P6, R14, R13, R12, R11 ;  /* 0x0000000c0d0e7389 */ /* 0x00006400000c000b */
[----:B01---5:R-:W-:Y:S01]  /*1a0e0*/  ENDCOLLECTIVE ;  /* 0x000000000000791b */ /* 0x023fe20003800000 */
.L_x_1395:
[----:B------:R-:W-:Y:S02]  /*1a0f0*/  IMAD.MOV.U32 R13, RZ, RZ, R4 ;  /* 0x000000ffff0d7224 */ /* 0x000fe400078e0004 */
[----:B------:R-:W-:-:S07]  /*1a100*/  IMAD.MOV.U32 R6, RZ, RZ, R14 ;  /* 0x000000ffff067224 */ /* 0x000fce00078e000e */
[----:B------:R-:W-:Y:S05]  /*1a110*/  WARPSYNC.COLLECTIVE R15, `(.L_x_1396) ;  /* 0x000000000f087348 */ /* 0x000fea0003c00000 */
[----:B------:R0:W1:Y:S02]  /*1a120*/  SHFL.IDX P6, R14, R13, R12, R11 ;  /* 0x0000000c0d0e7389 */ /* 0x00006400000c000b */
[----:B01----:R-:W-:Y:S01]  /*1a130*/  ENDCOLLECTIVE ;  /* 0x000000000000791b */ /* 0x003fe20003800000 */
.L_x_1396:
[----:B------:R-:W-:Y:S01]  /*1a140*/  ULDC.64 UR4, c[0x0][0x208] ;  /* 0x0000820000047ab9 */ /* 0x000fe20000000a00 */
[----:B------:R-:W-:Y:S02]  /*1a150*/  IMAD.MOV.U32 R13, RZ, RZ, R3 ;  /* 0x000000ffff0d7224 */ /* 0x000fe400078e0003 */
[----:B------:R-:W-:Y:S02]  /*1a160*/  IMAD.MOV.U32 R12, RZ, RZ, 0x1 ;  /* 0x00000001ff0c7424 */ /* 0x000fe400078e00ff */
[----:B------:R-:W-:-:S05]  /*1a170*/  IMAD.MOV.U32 R7, RZ, RZ, R14 ;  /* 0x000000ffff077224 */ /* 0x000fca00078e000e */
        /* <DEDUP_REMOVED lines=15> */
.L_x_1397:
[----:B------:R-:W-:Y:S02]  /*1a270*/  IMAD.MOV.U32 R13, RZ, RZ, R4 ;  /* 0x000000ffff0d7224 */ /* 0x000fe400078e0004 */
[----:B------:R-:W-:-:S07]  /*1a280*/  IMAD.MOV.U32 R9, RZ, RZ, R14 ;  /* 0x000000ffff097224 */ /* 0x000fce00078e000e */
[----:B------:R-:W-:Y:S05]  /*1a290*/  WARPSYNC.COLLECTIVE R15, `(.L_x_1398) ;  /* 0x000000000f087348 */ /* 0x000fea0003c00000 */
[----:B------:R0:W1:Y:S02]  /*1a2a0*/  SHFL.IDX P6, R14, R13, R12, R11 ;  /* 0x0000000c0d0e7389 */ /* 0x00006400000c000b */
[----:B01----:R-:W-:Y:S01]  /*1a2b0*/  ENDCOLLECTIVE ;  /* 0x000000000000791b */ /* 0x003fe20003800000 */
.L_x_1398:
        /* <DEDUP_REMOVED lines=20> */
.L_x_1399:
[----:B------:R-:W-:Y:S02]  /*1a400*/  IMAD.MOV.U32 R13, RZ, RZ, R4 ;  /* 0x000000ffff0d7224 */ /* 0x000fe400078e0004 */
[----:B------:R-:W-:-:S05]  /*1a410*/  IMAD.SHL.U32 R9, R9, 0x8, RZ ;  /* 0x0000000809097824 */ /* 0x000fca00078e00ff */
[----:B------:R-:W-:Y:S01]  /*1a420*/  LOP3.LUT R9, R9, 0x38, RZ, 0xc0, !PT ;  /* 0x0000003809097812 */ /* 0x000fe200078ec0ff */
[----:B------:R-:W-:-:S07]  /*1a430*/  IMAD.MOV.U32 R8, RZ, RZ, R14 ;  /* 0x000000ffff087224 */ /* 0x000fce00078e000e */
[----:B------:R-:W-:Y:S05]  /*1a440*/  WARPSYNC.COLLECTIVE R15, `(.L_x_1400) ;  /* 0x000000000f087348 */ /* 0x000fea0003c00000 */
[----:B------:R0:W1:Y:S02]  /*1a450*/  SHFL.IDX P6, R14, R13, R12, R11 ;  /* 0x0000000c0d0e7389 */ /* 0x00006400000c000b */
[----:B01----:R-:W-:Y:S01]  /*1a460*/  ENDCOLLECTIVE ;  /* 0x000000000000791b */ /* 0x003fe20003800000 */
.L_x_1400:
        /* <DEDUP_REMOVED lines=19> */
.L_x_1401:
[----:B------:R-:W-:Y:S02]  /*1a5a0*/  IMAD.MOV.U32 R13, RZ, RZ, R4 ;  /* 0x000000ffff0d7224 */ /* 0x000fe400078e0004 */
[----:B------:R-:W-:-:S07]  /*1a5b0*/  IMAD.MOV.U32 R6, RZ, RZ, R14 ;  /* 0x000000ffff067224 */ /* 0x000fce00078e000e */
[----:B------:R-:W-:Y:S05]  /*1a5c0*/  WARPSYNC.COLLECTIVE R15, `(.L_x_1402) ;  /* 0x000000000f087348 */ /* 0x000fea0003c00000 */
[----:B------:R0:W1:Y:S02]  /*1a5d0*/  SHFL.IDX P6, R14, R13, R12, R11 ;  /* 0x0000000c0d0e7389 */ /* 0x00006400000c000b */
[----:B01----:R-:W-:Y:S01]  /*1a5e0*/  ENDCOLLECTIVE ;  /* 0x000000000000791b */ /* 0x003fe20003800000 */
.L_x_1402:
        /* <DEDUP_REMOVED lines=19> */
.L_x_1403:
[----:B------:R-:W-:Y:S02]  /*1a720*/  IMAD.MOV.U32 R13, RZ, RZ, R4 ;  /* 0x000000ffff0d7224 */ /* 0x000fe400078e0004 */
[----:B------:R-:W-:-:S07]  /*1a730*/  IMAD.MOV.U32 R6, RZ, RZ, R14 ;  /* 0x000000ffff067224 */ /* 0x000fce00078e000e */
[----:B------:R-:W-:Y:S05]  /*1a740*/  WARPSYNC.COLLECTIVE R15, `(.L_x_1404) ;  /* 0x000000000f087348 */ /* 0x000fea0003c00000 */
[----:B------:R0:W1:Y:S02]  /*1a750*/  SHFL.IDX P6, R14, R13, R12, R11 ;  /* 0x0000000c0d0e7389 */ /* 0x00006400000c000b */
[----:B01----:R-:W-:Y:S01]  /*1a760*/  ENDCOLLECTIVE ;  /* 0x000000000000791b */ /* 0x003fe20003800000 */
.L_x_1404:
        /* <DEDUP_REMOVED lines=19> */
.L_x_1405:
[----:B------:R-:W-:Y:S02]  /*1a8a0*/  IMAD.MOV.U32 R13, RZ, RZ, R4 ;  /* 0x000000ffff0d7224 */ /* 0x000fe400078e0004 */
[----:B------:R-:W-:-:S07]  /*1a8b0*/  IMAD.MOV.U32 R6, RZ, RZ, R14 ;  /* 0x000000ffff067224 */ /* 0x000fce00078e000e */
[----:B------:R-:W-:Y:S05]  /*1a8c0*/  WARPSYNC.COLLECTIVE R15, `(.L_x_1406) ;  /* 0x000000000f087348 */ /* 0x000fea0003c00000 */
[----:B------:R0:W1:Y:S02]  /*1a8d0*/  SHFL.IDX P6, R14, R13, R12, R11 ;  /* 0x0000000c0d0e7389 */ /* 0x00006400000c000b */
[----:B01----:R-:W-:Y:S01]  /*1a8e0*/  ENDCOLLECTIVE ;  /* 0x000000000000791b */ /* 0x003fe20003800000 */
.L_x_1406:
        /* <DEDUP_REMOVED lines=17> */
.L_x_1407:
[----:B------:R-:W-:-:S05]  /*1aa00*/  VIADD R7, R0, 0x60 ;  /* 0x0000006000077836 */ /* 0x000fca0000000000 */
[----:B------:R-:W-:Y:S01]  /*1aa10*/  ISETP.GE.AND P4, PT, R7, R2, PT ;  /* 0x000000020700720c */ /* 0x000fe20003f86270 */
[----:B------:R-:W-:Y:S02]  /*1aa20*/  IMAD.MOV.U32 R13, RZ, RZ, R4 ;  /* 0x000000ffff0d7224 */ /* 0x000fe400078e0004 */
[----:B------:R-:W-:-:S10]  /*1aa30*/  IMAD.MOV.U32 R6, RZ, RZ, R14 ;  /* 0x000000ffff067224 */ /* 0x000fd400078e000e */
[----:B------:R-:W-:Y:S05]  /*1aa40*/  WARPSYNC.COLLECTIVE R15, `(.L_x_1408) ;  /* 0x000000000f087348 */ /* 0x000fea0003c00000 */
[----:B------:R0:W1:Y:S02]  /*1aa50*/  SHFL.IDX P6, R14, R13, R12, R11 ;  /* 0x0000000c0d0e7389 */ /* 0x00006400000c000b */
[----:B01----:R-:W-:Y:S01]  /*1aa60*/  ENDCOLLECTIVE ;  /* 0x000000000000791b */ /* 0x003fe20003800000 */
.L_x_1408:
        /* <DEDUP_REMOVED lines=17> */
.L_x_1409:
[----:B------:R-:W-:Y:S02]  /*1ab80*/  IMAD.MOV.U32 R13, RZ, RZ, R4 ;  /* 0x000000ffff0d7224 */ /* 0x000fe400078e0004 */
[----:B------:R-:W-:-:S07]  /*1ab90*/  IMAD.MOV.U32 R5, RZ, RZ, R14 ;  /* 0x000000ffff057224 */ /* 0x000fce00078e000e */
[----:B------:R-:W-:Y:S05]  /*1aba0*/  WARPSYNC.COLLECTIVE R15, `(.L_x_1410) ;  /* 0x000000000f087348 */ /* 0x000fea0003c00000 */
[----:B------:R0:W1:Y:S02]  /*1abb0*/  SHFL.IDX P6, R14, R13, R12, R11 ;  /* 0x0000000c0d0e7389 */ /* 0x00006400000c000b */
[----:B01----:R-:W-:Y:S01]  /*1abc0*/  ENDCOLLECTIVE ;  /* 0x000000000000791b */ /* 0x003fe20003800000 */
.L_x_1410:
[----:B------:R-:W-:Y:S01]  /*1abd0*/  IMAD.MOV.U32 R3, RZ, RZ, R14 ;  /* 0x000000ffff037224 */ /* 0x000fe200078e000e */
[----:B------:R-:W-:Y:S06]  /*1abe0*/  BRA `(.L_x_1411) ;  /* 0xffffffa800b47947 */ /* 0x000fec000383ffff */
.L_x_1293:
[----:B---3--:R3:W4:Y:S02]  /*1abf0*/  SYNCS.PHASECHK.TRANS64.TRYWAIT P0, [R19+URZ+0x30820], R0 ;  /* 0x03082000130075a7 */ /* 0x008724000800017f */
[----:B----4-:R-:W-:Y:S05]  /*1ac00*/  @!P0 NANOSLEEP.SYNCS 0x989680 ;  /* 0x009896800000895d */ /* 0x010fea0003900000 */
[----:B------:R-:W4:Y:S02]  /*1ac10*/  @!P0 SYNCS.PHASECHK.TRANS64 P0, [R19+URZ+0x30820], R0 ;  /* 0x03082000130085a7 */ /* 0x000f24000800007f */
[----:B----4-:R-:W-:Y:S05]  /*1ac20*/  @!P0 BRA `(.L_x_1293) ;  /* 0xfffffffc00f08947 */ /* 0x010fea000383ffff */
[----:B------:R-:W-:Y:S05]  /*1ac30*/  BRA `(.L_x_1412) ;  /* 0xffffffac00387947 */ /* 0x000fea000383ffff */
.L_x_1302:
[----:B-1----:R1:W2:Y:S02]  /*1ac40*/  SYNCS.PHASECHK.TRANS64.TRYWAIT P0, [R3+URZ+0x30840], R2 ;  /* 0x03084002030075a7 */ /* 0x0022a4000800017f */
[----:B--2---:R-:W-:Y:S05]  /*1ac50*/  @!P0 NANOSLEEP.SYNCS 0x989680 ;  /* 0x009896800000895d */ /* 0x004fea0003900000 */
[----:B------:R-:W2:Y:S02]  /*1ac60*/  @!P0 SYNCS.PHASECHK.TRANS64 P0, [R3+URZ+0x30840], R2 ;  /* 0x03084002030085a7 */ /* 0x000ea4000800007f */
[----:B--2---:R-:W-:Y:S05]  /*1ac70*/  @!P0 BRA `(.L_x_1302) ;  /* 0xfffffffc00f08947 */ /* 0x004fea000383ffff */
[----:B------:R-:W-:Y:S05]  /*1ac80*/  BRA `(.L_x_1413) ;  /* 0xffffffb000307947 */ /* 0x000fea000383ffff */
.L_x_1309:
[----:B0-----:R0:W1:Y:S02]  /*1ac90*/  SYNCS.PHASECHK.TRANS64.TRYWAIT P0, [R3+URZ+0x60], R2 ;  /* 0x00006002030075a7 */ /* 0x001064000800017f */
[----:B-1----:R-:W-:Y:S05]  /*1aca0*/  @!P0 NANOSLEEP.SYNCS 0x989680 ;  /* 0x009896800000895d */ /* 0x002fea0003900000 */
[----:B------:R-:W1:Y:S02]  /*1acb0*/  @!P0 SYNCS.PHASECHK.TRANS64 P0, [R3+URZ+0x60], R2 ;  /* 0x00006002030085a7 */ /* 0x000e64000800007f */
[----:B-1----:R-:W-:Y:S05]  /*1acc0*/  @!P0 BRA `(.L_x_1309) ;  /* 0xfffffffc00f08947 */ /* 0x002fea000383ffff */
[----:B------:R-:W-:Y:S05]  /*1acd0*/  BRA `(.L_x_1414) ;  /* 0xffffffb400487947 */ /* 0x000fea000383ffff */
.L_x_1319:
[----:B-1----:R1:W2:Y:S02]  /*1ace0*/  SYNCS.PHASECHK.TRANS64.TRYWAIT P0, [R3+URZ+0x30840], R2 ;  /* 0x03084002030075a7 */ /* 0x0022a4000800017f */
[----:B--2---:R-:W-:Y:S05]  /*1acf0*/  @!P0 NANOSLEEP.SYNCS 0x989680 ;  /* 0x009896800000895d */ /* 0x004fea0003900000 */
[----:B------:R-:W2:Y:S02]  /*1ad00*/  @!P0 SYNCS.PHASECHK.TRANS64 P0, [R3+URZ+0x30840], R2 ;  /* 0x03084002030085a7 */ /* 0x000ea4000800007f */
[----:B--2---:R-:W-:Y:S05]  /*1ad10*/  @!P0 BRA `(.L_x_1319) ;  /* 0xfffffffc00f08947 */ /* 0x004fea000383ffff */
[----:B------:R-:W-:Y:S05]  /*1ad20*/  BRA `(.L_x_1415) ;  /* 0xffffffbc001c7947 */ /* 0x000fea000383ffff */
.L_x_1326:
[----:B0-----:R0:W1:Y:S02]  /*1ad30*/  SYNCS.PHASECHK.TRANS64.TRYWAIT P0, [R2+URZ+0x60], R3 ;  /* 0x00006003020075a7 */ /* 0x001064000800017f */
[----:B-1----:R-:W-:Y:S05]  /*1ad40*/  @!P0 NANOSLEEP.SYNCS 0x989680 ;  /* 0x009896800000895d */ /* 0x002fea0003900000 */
[----:B------:R-:W1:Y:S02]  /*1ad50*/  @!P0 SYNCS.PHASECHK.TRANS64 P0, [R2+URZ+0x60], R3 ;  /* 0x00006003020085a7 */ /* 0x000e64000800007f */
[----:B-1----:R-:W-:Y:S05]  /*1ad60*/  @!P0 BRA `(.L_x_1326) ;  /* 0xfffffffc00f08947 */ /* 0x002fea000383ffff */
[----:B------:R-:W-:Y:S05]  /*1ad70*/  BRA `(.L_x_1416) ;  /* 0xffffffc000347947 */ /* 0x000fea000383ffff */
.L_x_1336:
[----:B---3--:R3:W4:Y:S02]  /*1ad80*/  SYNCS.PHASECHK.TRANS64.TRYWAIT P0, [R2+URZ+0x30840], R3 ;  /* 0x03084003020075a7 */ /* 0x008724000800017f */
[----:B----4-:R-:W-:Y:S05]  /*1ad90*/  @!P0 NANOSLEEP.SYNCS 0x989680 ;  /* 0x009896800000895d */ /* 0x010fea0003900000 */
[----:B------:R-:W4:Y:S02]  /*1ada0*/  @!P0 SYNCS.PHASECHK.TRANS64 P0, [R2+URZ+0x30840], R3 ;  /* 0x03084003020085a7 */ /* 0x000f24000800007f */
[----:B----4-:R-:W-:Y:S05]  /*1adb0*/  @!P0 BRA `(.L_x_1336) ;  /* 0xfffffffc00f08947 */ /* 0x010fea000383ffff */
[----:B------:R-:W-:Y:S05]  /*1adc0*/  BRA `(.L_x_1417) ;  /* 0xffffffc400d87947 */ /* 0x000fea000383ffff */
.L_x_1343:
[----:B0-----:R0:W1:Y:S02]  /*1add0*/  SYNCS.PHASECHK.TRANS64.TRYWAIT P0, [R2+URZ+0x60], R5 ;  /* 0x00006005020075a7 */ /* 0x001064000800017f */
[----:B-1----:R-:W-:Y:S05]  /*1ade0*/  @!P0 NANOSLEEP.SYNCS 0x989680 ;  /* 0x009896800000895d */ /* 0x002fea0003900000 */
[----:B------:R-:W1:Y:S02]  /*1adf0*/  @!P0 SYNCS.PHASECHK.TRANS64 P0, [R2+URZ+0x60], R5 ;  /* 0x00006005020085a7 */ /* 0x000e64000800007f */
[----:B-1----:R-:W-:Y:S05]  /*1ae00*/  @!P0 BRA `(.L_x_1343) ;  /* 0xfffffffc00f08947 */ /* 0x002fea000383ffff */
[----:B------:R-:W-:Y:S05]  /*1ae10*/  BRA `(.L_x_1418) ;  /* 0xffffffc800f07947 */ /* 0x000fea000383ffff */
.L_x_1355:
[----:B--2---:R2:W3:Y:S02]  /*1ae20*/  SYNCS.PHASECHK.TRANS64.TRYWAIT P0, [R0+URZ+0x30860], R2 ;  /* 0x03086002000075a7 */ /* 0x0044e4000800017f */
[----:B---3--:R-:W-:Y:S05]  /*1ae30*/  @!P0 NANOSLEEP.SYNCS 0x989680 ;  /* 0x009896800000895d */ /* 0x008fea0003900000 */
[----:B------:R-:W3:Y:S02]  /*1ae40*/  @!P0 SYNCS.PHASECHK.TRANS64 P0, [R0+URZ+0x30860], R2 ;  /* 0x03086002000085a7 */ /* 0x000ee4000800007f */
[----:B---3--:R-:W-:Y:S05]  /*1ae50*/  @!P0 BRA `(.L_x_1355) ;  /* 0xfffffffc00f08947 */ /* 0x008fea000383ffff */
[----:B------:R-:W-:Y:S05]  /*1ae60*/  BRA `(.L_x_1419) ;  /* 0xffffffd0007c7947 */ /* 0x000fea000383ffff */
.L_x_1363:
[----:B------:R-:W4:Y:S01]  /*1ae70*/  LDL R3, [R1] ;  /* 0x0000000001037983 */ /* 0x000f220000100800 */
[----:B------:R-:W-:Y:S01]  /*1ae80*/  BSSY B0, `(.L_x_1420) ;  /* 0x0000008000007945 */ /* 0x000fe20003800000 */
[----:B------:R-:W-:Y:S02]  /*1ae90*/  IMAD.MOV.U32 R12, RZ, RZ, RZ ;  /* 0x000000ffff0c7224 */ /* 0x000fe400078e00ff */
[----:B------:R-:W-:Y:S02]  /*1aea0*/  IMAD.MOV.U32 R11, RZ, RZ, 0x1f ;  /* 0x0000001fff0b7424 */ /* 0x000fe400078e00ff */
[----:B------:R-:W-:Y:S02]  /*1aeb0*/  IMAD.MOV.U32 R15, RZ, RZ, -0x1 ;  /* 0xffffffffff0f7424 */ /* 0x000fe400078e00ff */
[----:B----4-:R-:W-:-:S07]  /*1aec0*/  IMAD.MOV.U32 R13, RZ, RZ, R3 ;  /* 0x000000ffff0d7224 */ /* 0x010fce00078e0003 */
[----:B0123--:R-:W-:Y:S05]  /*1aed0*/  WARPSYNC.COLLECTIVE R15, `(.L_x_1421) ;  /* 0x000000000f087348 */ /* 0x00ffea0003c00000 */
[----:B------:R4:W0:Y:S02]  /*1aee0*/  SHFL.IDX P6, R14, R13, R12, R11 ;  /* 0x0000000c0d0e7389 */ /* 0x00082400000c000b */
[----:B01234-:R-:W-:Y:S01]  /*1aef0*/  ENDCOLLECTIVE ;  /* 0x000000000000791b */ /* 0x01ffe20003800000 */
.L_x_1421:
[----:B------:R-:W-:Y:S05]  /*1af00*/  BSYNC B0 ;  /* 0x0000000000007941 */ /* 0x000fea0003800000 */
.L_x_1420:
        /* <DEDUP_REMOVED lines=9> */
.L_x_1422:
        /* <DEDUP_REMOVED lines=26> */
.L_x_1423:
        /* <DEDUP_REMOVED lines=8> */
.L_x_1424:
        /* <DEDUP_REMOVED lines=8> */
.L_x_1425:
        /* <DEDUP_REMOVED lines=8> */
.L_x_1426:
        /* <DEDUP_REMOVED lines=8> */
.L_x_1427:
        /* <DEDUP_REMOVED lines=9> */
.L_x_1428:
[----:B------:R-:W-:Y:S01]  /*1b3d0*/  IMAD.MOV.U32 R10, RZ, RZ, R14 ;  /* 0x000000ffff0a7224 */ /* 0x000fe200078e000e */
[----:B------:R-:W-:Y:S06]  /*1b3e0*/  BRA `(.L_x_1429) ;  /* 0xffffffd400347947 */ /* 0x000fec000383ffff */
.L_x_1366:
        /* <DEDUP_REMOVED lines=8> */
.L_x_1431:
[----:B------:R-:W-:Y:S05]  /*1b470*/  BSYNC B0 ;  /* 0x0000000000007941 */ /* 0x000fea0003800000 */
.L_x_1430:
        /* <DEDUP_REMOVED lines=10> */
.L_x_1432:
        /* <DEDUP_REMOVED lines=8> */
.L_x_1433:
        /* <DEDUP_REMOVED lines=8> */
.L_x_1434:
        /* <DEDUP_REMOVED lines=8> */
.L_x_1435:
        /* <DEDUP_REMOVED lines=9> */
.L_x_1436:
[----:B------:R-:W-:Y:S01]  /*1b730*/  IMAD.MOV.U32 R10, RZ, RZ, R14 ;  /* 0x000000ffff0a7224 */ /* 0x000fe200078e000e */
[----:B------:R-:W-:Y:S06]  /*1b740*/  BRA `(.L_x_1437) ;  /* 0xffffffd4000c7947 */ /* 0x000fec000383ffff */
.L_x_1368:
[----:B------:R-:W-:Y:S01]  /*1b750*/  BSSY B0, `(.L_x_1438) ;  /* 0x0000006000007945 */ /* 0x000fe20003800000 */
[----:B------:R-:W-:Y:S01]  /*1b760*/  PLOP3.LUT P6, PT, P6, PT, PT, 0x8, 0x0 ;  /* 0x000000000000781c */ /* 0x000fe200037ce170 */
[----:B------:R-:W-:-:S12]  /*1b770*/  IMAD.MOV.U32 R15, RZ, RZ, -0x1 ;  /* 0xffffffffff0f7424 */ /* 0x000fd800078e00ff */
[----:B0-----:R-:W-:Y:S05]  /*1b780*/  WARPSYNC.COLLECTIVE R15, `(.L_x_1439) ;  /* 0x000000000f087348 */ /* 0x001fea0003c00000 */
[----:B------:R-:W-:Y:S01]  /*1b790*/  VOTE.ANY R14, PT, P6 ;  /* 0x00000000000e7806 */ /* 0x000fe200030e0100 */
[----:B0-----:R-:W-:Y:S06]  /*1b7a0*/  ENDCOLLECTIVE ;  /* 0x000000000000791b */ /* 0x001fec0003800000 */
.L_x_1439:
[----:B------:R-:W-:Y:S05]  /*1b7b0*/  BSYNC B0 ;  /* 0x0000000000007941 */ /* 0x000fea0003800000 */
.L_x_1438:
[----:B------:R0:W5:Y:S01]  /*1b7c0*/  LDL.LU R16, [R1+0xc] ;  /* 0x00000c0001107983 */ /* 0x0001620000300800 */
[----:B------:R-:W-:Y:S02]  /*1b7d0*/  IMAD.MOV.U32 R3, RZ, RZ, R14 ;  /* 0x000000ffff037224 */ /* 0x000fe400078e000e */
[----:B------:R-:W-:Y:S02]  /*1b7e0*/  IMAD.MOV.U32 R13, RZ, RZ, R5 ;  /* 0x000000ffff0d7224 */ /* 0x000fe400078e0005 */
[----:B------:R-:W1:Y:S01]  /*1b7f0*/  POPC R9, R3 ;  /* 0x0000000300097309 */ /* 0x000e620000000000 */
[----:B------:R-:W-:Y:S02]  /*1b800*/  IMAD.MOV.U32 R11, RZ, RZ, 0x1f ;  /* 0x0000001fff0b7424 */ /* 0x000fe400078e00ff */
[----:B------:R-:W-:Y:S02]  /*1b810*/  IMAD.MOV.U32 R15, RZ, RZ, -0x1 ;  /* 0xffffffffff0f7424 */ /* 0x000fe400078e00ff */
[----:B01----:R-:W-:-:S07]  /*1b820*/  IMAD.MOV.U32 R12, RZ, RZ, R9 ;  /* 0x000000ffff0c7224 */ /* 0x003fce00078e0009 */
[----:B-----5:R-:W-:Y:S05]  /*1b830*/  WARPSYNC.COLLECTIVE R15, `(.L_x_1440) ;  /* 0x000000000f087348 */ /* 0x020fea0003c00000 */
[----:B------:R0:W1:Y:S02]  /*1b840*/  SHFL.IDX P6, R14, R13, R12, R11 ;  /* 0x0000000c0d0e7389 */ /* 0x00006400000c000b */
[----:B01---5:R-:W-:Y:S01]  /*1b850*/  ENDCOLLECTIVE ;  /* 0x000000000000791b */ /* 0x023fe20003800000 */
.L_x_1440:
[----:B------:R-:W-:Y:S02]  /*1b860*/  IMAD.MOV.U32 R13, RZ, RZ, R7 ;  /* 0x000000ffff0d7224 */ /* 0x000fe400078e0007 */
[----:B------:R-:W-:-:S07]  /*1b870*/  IMAD.MOV.U32 R4, RZ, RZ, R14 ;  /* 0x000000ffff047224 */ /* 0x000fce00078e000e */
[----:B------:R-:W-:Y:S05]  /*1b880*/  WARPSYNC.COLLECTIVE R15, `(.L_x_1441) ;  /* 0x000000000f087348 */ /* 0x000fea0003c00000 */
[----:B------:R0:W1:Y:S02]  /*1b890*/  SHFL.IDX P6, R14, R13, R12, R11 ;  /* 0x0000000c0d0e7389 */ /* 0x00006400000c000b */
[----:B01----:R-:W-:Y:S01]  /*1b8a0*/  ENDCOLLECTIVE ;  /* 0x000000000000791b */ /* 0x003fe20003800000 */
.L_x_1441:
[----:B------:R-:W-:Y:S02]  /*1b8b0*/  IMAD.MOV.U32 R7, RZ, RZ, R14 ;  /* 0x000000ffff077224 */ /* 0x000fe400078e000e */
[----:B------:R-:W-:-:S05]  /*1b8c0*/  IMAD.IADD R5, R9, 0x1, R16 ;  /* 0x0000000109057824 */ /* 0x000fca00078e0210 */
[----:B------:R0:W-:Y:S01]  /*1b8d0*/  STL [R1+0xc], R5 ;  /* 0x00000c0501007387 */ /* 0x0001e20000100800 */
[----:B------:R-:W-:Y:S05]  /*1b8e0*/  BRA `(.L_x_1442) ;  /* 0xffffffd000ec7947 */ /* 0x000fea000383ffff */
.L_x_1370:
[----:B------:R-:W-:Y:S01]  /*1b8f0*/  BSSY B0, `(.L_x_1443) ;  /* 0x0000008000007945 */ /* 0x000fe20003800000 */
[----:B------:R-:W-:Y:S02]  /*1b900*/  IMAD.MOV.U32 R13, RZ, RZ, R2 ;  /* 0x000000ffff0d7224 */ /* 0x000fe400078e0002 */
[----:B------:R-:W-:Y:S02]  /*1b910*/  IMAD.MOV.U32 R12, RZ, RZ, R9 ;  /* 0x000000ffff0c7224 */ /* 0x000fe400078e0009 */
[----:B------:R-:W-:Y:S02]  /*1b920*/  IMAD.MOV.U32 R11, RZ, RZ, 0x1f ;  /* 0x0000001fff0b7424 */ /* 0x000fe400078e00ff */
[----:B------:R-:W-:-:S07]  /*1b930*/  IMAD.MOV.U32 R15, RZ, RZ, -0x1 ;  /* 0xffffffffff0f7424 */ /* 0x000fce00078e00ff */
[----:B0-----:R-:W-:Y:S05]  /*1b940*/  WARPSYNC.COLLECTIVE R15, `(.L_x_1444) ;  /* 0x000000000f087348 */ /* 0x001fea0003c00000 */
[----:B------:R1:W2:Y:S02]  /*1b950*/  SHFL.IDX P6, R14, R13, R12, R11 ;  /* 0x0000000c0d0e7389 */ /* 0x0002a400000c000b */
[----:B012---:R-:W-:Y:S01]  /*1b960*/  ENDCOLLECTIVE ;  /* 0x000000000000791b */ /* 0x007fe20003800000 */
.L_x_1444:
[----:B------:R-:W-:Y:S05]  /*1b970*/  BSYNC B0 ;  /* 0x0000000000007941 */ /* 0x000fea0003800000 */
.L_x_1443:
[----:B------:R-:W-:Y:S01]  /*1b980*/  IMAD.MOV.U32 R2, RZ, RZ, R14 ;  /* 0x000000ffff027224 */ /* 0x000fe200078e000e */
[----:B------:R-:W-:Y:S06]  /*1b990*/  BRA `(.L_x_1445) ;  /* 0xffffffd000d87947 */ /* 0x000fec000383ffff */
.L_x_1376:
[----:B0-----:R0:W1:Y:S02]  /*1b9a0*/  SYNCS.PHASECHK.TRANS64.TRYWAIT P0, [R0+URZ+0x30820], R3 ;  /* 0x03082003000075a7 */ /* 0x001064000800017f */
[----:B-1----:R-:W-:Y:S05]  /*1b9b0*/  @!P0 NANOSLEEP.SYNCS 0x989680 ;  /* 0x009896800000895d */ /* 0x002fea0003900000 */
[----:B------:R-:W1:Y:S02]  /*1b9c0*/  @!P0 SYNCS.PHASECHK.TRANS64 P0, [R0+URZ+0x30820], R3 ;  /* 0x03082003000085a7 */ /* 0x000e64000800007f */
[----:B-1----:R-:W-:Y:S05]  /*1b9d0*/  @!P0 BRA `(.L_x_1376) ;  /* 0xfffffffc00f08947 */ /* 0x002fea000383ffff */
[----:B------:R-:W-:Y:S05]  /*1b9e0*/  BRA `(.L_x_1446) ;  /* 0xffffffdc007c7947 */ /* 0x000fea000383ffff */
.L_x_1377:
[----:B------:R-:W1:Y:S01]  /*1b9f0*/  S2R R2, SR_TID.X ;  /* 0x0000000000027919 */ /* 0x000e620000002100 */
[----:B------:R-:W-:Y:S01]  /*1ba00*/  BSSY B0, `(.L_x_1447) ;  /* 0x000000a000007945 */ /* 0x000fe20003800000 */
[----:B------:R-:W-:Y:S02]  /*1ba10*/  IMAD.MOV.U32 R12, RZ, RZ, RZ ;  /* 0x000000ffff0c7224 */ /* 0x000fe400078e00ff */
[----:B---3--:R-:W-:Y:S02]  /*1ba20*/  IMAD.MOV.U32 R11, RZ, RZ, 0x1f ;  /* 0x0000001fff0b7424 */ /* 0x008fe400078e00ff */
[----:B------:R-:W-:Y:S01]  /*1ba30*/  IMAD.MOV.U32 R15, RZ, RZ, -0x1 ;  /* 0xffffffffff0f7424 */ /* 0x000fe200078e00ff */
[----:B-1----:R-:W-:-:S04]  /*1ba40*/  SHF.R.U32.HI R2, RZ, 0x5, R2 ;  /* 0x00000005ff027819 */ /* 0x002fc80000011602 */
[----:B------:R-:W-:-:S05]  /*1ba50*/  LOP3.LUT R2, R2, 0x3, RZ, 0xc0, !PT ;  /* 0x0000000302027812 */ /* 0x000fca00078ec0ff */
[----:B------:R-:W-:-:S07]  /*1ba60*/  IMAD.MOV.U32 R13, RZ, RZ, R2 ;  /* 0x000000ffff0d7224 */ /* 0x000fce00078e0002 */
[----:B0-2---:R-:W-:Y:S05]  /*1ba70*/  WARPSYNC.COLLECTIVE R15, `(.L_x_1448) ;  /* 0x000000000f087348 */ /* 0x005fea0003c00000 */
[----:B------:R1:W3:Y:S02]  /*1ba80*/  SHFL.IDX P6, R14, R13, R12, R11 ;  /* 0x0000000c0d0e7389 */ /* 0x0002e400000c000b */
[----:B0123--:R-:W-:Y:S01]  /*1ba90*/  ENDCOLLECTIVE ;  /* 0x000000000000791b */ /* 0x00ffe20003800000 */
.L_x_1448:
[----:B------:R-:W-:Y:S05]  /*1baa0*/  BSYNC B0 ;  /* 0x0000000000007941 */ /* 0x000fea0003800000 */
.L_x_1447:
[----:B------:R-:W-:Y:S05]  /*1bab0*/  BRA `(.L_x_1449) ;  /* 0xffffffdc00647947 */ /* 0x000fea000383ffff */
.L_x_1380:
[----:B------:R-:W-:Y:S01]  /*1bac0*/  BSSY B1, `(.L_x_1450) ;  /* 0x0000006000017945 */ /* 0x000fe20003800000 */
[----:B------:R-:W-:-:S07]  /*1bad0*/  IMAD.MOV.U32 R15, RZ, RZ, -0x1 ;  /* 0xffffffffff0f7424 */ /* 0x000fce00078e00ff */
[----:B0123--:R-:W-:Y:S05]  /*1bae0*/  WARPSYNC.COLLECTIVE R15, `(.L_x_1451) ;  /* 0x000000000f0c7348 */ /* 0x00ffea0003c00000 */
[----:B------:R-:W-:Y:S02]  /*1baf0*/  ELECT P6, UR62, PT ;  /* 0x00000000003e782f */ /* 0x000fe400038c0000 */
[----:B------:R-:W-:Y:S01]  /*1bb00*/  MOV R14, UR62 ;  /* 0x0000003e000e7c02 */ /* 0x000fe20008000f00 */
[----:B0123--:R-:W-:Y:S10]  /*1bb10*/  ENDCOLLECTIVE ;  /* 0x000000000000791b */ /* 0x00fff40003800000 */
.L_x_1451:
[----:B------:R-:W-:Y:S05]  /*1bb20*/  BSYNC B1 ;  /* 0x0000000000017941 */ /* 0x000fea0003800000 */
.L_x_1450:
[----:B------:R-:W-:Y:S05]  /*1bb30*/  BRA `(.L_x_1452) ;  /* 0xffffffdc005c7947 */ /* 0x000fea000383ffff */
.L_x_1382:
[----:B0-----:R0:W1:Y:S02]  /*1bb40*/  SYNCS.PHASECHK.TRANS64.TRYWAIT P0, [R6+URZ], R5 ;  /* 0x00000005060075a7 */ /* 0x001064000800017f */
[----:B-1----:R-:W-:Y:S05]  /*1bb50*/  @!P0 NANOSLEEP.SYNCS 0x989680 ;  /* 0x009896800000895d */ /* 0x002fea0003900000 */
[----:B------:R-:W1:Y:S02]  /*1bb60*/  @!P0 SYNCS.PHASECHK.TRANS64 P0, [R6+URZ], R5 ;  /* 0x00000005060085a7 */ /* 0x000e64000800007f */
[----:B-1----:R-:W-:Y:S05]  /*1bb70*/  @!P0 BRA `(.L_x_1382) ;  /* 0xfffffffc00f08947 */ /* 0x002fea000383ffff */
[----:B------:R-:W-:Y:S05]  /*1bb80*/  BRA `(.L_x_1453) ;  /* 0xffffffdc00a07947 */ /* 0x000fea000383ffff */
.L_x_1383:
[----:B-1----:R1:W4:Y:S02]  /*1bb90*/  SYNCS.PHASECHK.TRANS64.TRYWAIT P0, [R7+URZ], R2 ;  /* 0x00000002070075a7 */ /* 0x002324000800017f */
[----:B----4-:R-:W-:Y:S05]  /*1bba0*/  @!P0 NANOSLEEP.SYNCS 0x989680 ;  /* 0x009896800000895d */ /* 0x010fea0003900000 */
[----:B------:R-:W4:Y:S02]  /*1bbb0*/  @!P0 SYNCS.PHASECHK.TRANS64 P0, [R7+URZ], R2 ;  /* 0x00000002070085a7 */ /* 0x000f24000800007f */
[----:B----4-:R-:W-:Y:S05]  /*1bbc0*/  @!P0 BRA `(.L_x_1383) ;  /* 0xfffffffc00f08947 */ /* 0x010fea000383ffff */
[----:B------:R-:W-:Y:S05]  /*1bbd0*/  BRA `(.L_x_1454) ;  /* 0xffffffdc00947947 */ /* 0x000fea000383ffff */
.L_x_1385:
[----:B----4-:R4:W0:Y:S02]  /*1bbe0*/  SYNCS.PHASECHK.TRANS64.TRYWAIT P0, [R4+URZ], R5 ;  /* 0x00000005040075a7 */ /* 0x010824000800017f */
[----:B0-----:R-:W-:Y:S05]  /*1bbf0*/  @!P0 NANOSLEEP.SYNCS 0x989680 ;  /* 0x009896800000895d */ /* 0x001fea0003900000 */
[----:B------:R-:W0:Y:S02]  /*1bc00*/  @!P0 SYNCS.PHASECHK.TRANS64 P0, [R4+URZ], R5 ;  /* 0x00000005040085a7 */ /* 0x000e24000800007f */
[----:B0-----:R-:W-:Y:S05]  /*1bc10*/  @!P0 BRA `(.L_x_1385) ;  /* 0xfffffffc00f08947 */ /* 0x001fea000383ffff */
[----:B------:R-:W-:Y:S05]  /*1bc20*/  BRA `(.L_x_1455) ;  /* 0xffffffdc009c7947 */ /* 0x000fea000383ffff */
.L_x_1456:
        /* <DEDUP_REMOVED lines=13> */
.L_x_3026:


//--------------------- .text._ZN7cutlass13device_kernelIN5flash11enable_sm90INS1_16FlashAttnFwdSm90INS1_25CollectiveMainloopFwdSm90ILi2EN4cute5tupleIJNS5_1CILi1EEES8_S8_EEENS6_IJNS7_ILi128EEENS7_ILi96EEENS7_ILi192EEEEEELi192ENS_10bfloat16_tEfNS_4arch4Sm90ELb0ELb1ELb0ELb1ELb0ELb1ELb0ELb1ELb1ELb1ELb1ELb0EEENS1_21CollectiveEpilogueFwdINS6_IJSA_SC_SB_EEES9_SE_SG_Li256ELb1ELb1ELb1ELb0EEENS1_36VarlenDynamicPersistentTileSchedulerILi128ELi96ELi256ELi128ELb1ELb1ELb1ELb1ELb0ELb1EEEEEEEEEvNT_6ParamsE --------------------------
	.section	.text._ZN7cutlass13device_kernelIN5flash11enable_sm90INS1_16FlashAttnFwdSm90INS1_25CollectiveMainloopFwdSm90ILi2EN4cute5tupleIJNS5_1CILi1EEES8_S8_EEENS6_IJNS7_ILi128EEENS7_ILi96EEENS7_ILi192EEEEEELi192ENS_10bfloat16_tEfNS_4arch4Sm90ELb0ELb1ELb0ELb1ELb0ELb1ELb0ELb1ELb1ELb1ELb1ELb0EEENS1_21CollectiveEpilogueFwdINS6_IJSA_SC_SB_EEES9_SE_SG_Li256ELb1ELb1ELb1ELb0EEENS1_36VarlenDynamicPersistentTileSchedulerILi128ELi96ELi256ELi128ELb1ELb1ELb1ELb1ELb0ELb1EEEEEEEEEvNT_6ParamsE,"ax",@progbits
	.align	128
.text._ZN7cutlass13device_kernelIN5flash11enable_sm90INS1_16FlashAttnFwdSm90INS1_25CollectiveMainloopFwdSm90ILi2EN4cute5tupleIJNS5_1CILi1EEES8_S8_EEENS6_IJNS7_ILi128EEENS7_ILi96EEENS7_ILi192EEEEEELi192ENS_10bfloat16_tEfNS_4arch4Sm90ELb0ELb1ELb0ELb1ELb0ELb1ELb0ELb1ELb1ELb1ELb1ELb0EEENS1_21CollectiveEpilogueFwdINS6_IJSA_SC_SB_EEES9_SE_SG_Li256ELb1ELb1ELb1ELb0EEENS1_36VarlenDynamicPersistentTileSchedulerILi128ELi96ELi256ELi128ELb1ELb1ELb1ELb1ELb0ELb1EEEEEEEEEvNT_6ParamsE:
        .type           _ZN7cutlass13device_kernelIN5flash11enable_sm90INS1_16FlashAttnFwdSm90INS1_25CollectiveMainloopFwdSm90ILi2EN4cute5tupleIJNS5_1CILi1EEES8_S8_EEENS6_IJNS7_ILi128EEENS7_ILi96EEENS7_ILi192EEEEEELi192ENS_10bfloat16_tEfNS_4arch4Sm90ELb0ELb1ELb0ELb1ELb0ELb1ELb0ELb1ELb1ELb1ELb1ELb0EEENS1_21CollectiveEpilogueFwdINS6_IJSA_SC_SB_EEES9_SE_SG_Li256ELb1ELb1ELb1ELb0EEENS1_36VarlenDynamicPersistentTileSchedulerILi128ELi96ELi256ELi128ELb1ELb1ELb1ELb1ELb0ELb1EEEEEEEEEvNT_6ParamsE,@function
        .size           _ZN7cutlass13device_kernelIN5flash11enable_sm90INS1_16FlashAttnFwdSm90INS1_25CollectiveMainloopFwdSm90ILi2EN4cute5tupleIJNS5_1CILi1EEES8_S8_EEENS6_IJNS7_ILi128EEENS7_ILi96EEENS7_ILi192EEEEEELi192ENS_10bfloat16_tEfNS_4arch4Sm90ELb0ELb1ELb0ELb1ELb0ELb1ELb0ELb1ELb1ELb1ELb1ELb0EEENS1_21CollectiveEpilogueFwdINS6_IJSA_SC_SB_EEES9_SE_SG_Li256ELb1ELb1ELb1ELb0EEENS1_36VarlenDynamicPersistentTileSchedulerILi128ELi96ELi256ELi128ELb1ELb1ELb1ELb1ELb0ELb1EEEEEEEEEvNT_6ParamsE,(.L_x_3027 - _ZN7cutlass13device_kernelIN5flash11enable_sm90INS1_16FlashAttnFwdSm90INS1_25CollectiveMainloopFwdSm90ILi2EN4cute5tupleIJNS5_1CILi1EEES8_S8_EEENS6_IJNS7_ILi128EEENS7_ILi96EEENS7_ILi192EEEEEELi192ENS_10bfloat16_tEfNS_4arch4Sm90ELb0ELb1ELb0ELb1ELb0ELb1ELb0ELb1ELb1ELb1ELb1ELb0EEENS1_21CollectiveEpilogueFwdINS6_IJSA_SC_SB_EEES9_SE_SG_Li256ELb1ELb1ELb1ELb0EEENS1_36VarlenDynamicPersistentTileSchedulerILi128ELi96ELi256ELi128ELb1ELb1ELb1ELb1ELb0ELb1EEEEEEEEEvNT_6ParamsE)
        .other          _ZN7cutlass13device_kernelIN5flash11enable_sm90INS1_16FlashAttnFwdSm90INS1_25CollectiveMainloopFwdSm90ILi2EN4cute5tupleIJNS5_1CILi1EEES8_S8_EEENS6_IJNS7_ILi128EEENS7_ILi96EEENS7_ILi192EEEEEELi192ENS_10bfloat16_tEfNS_4arch4Sm90ELb0ELb1ELb0ELb1ELb0ELb1ELb0ELb1ELb1ELb1ELb1ELb0EEENS1_21CollectiveEpilogueFwdINS6_IJSA_SC_SB_EEES9_SE_SG_Li256ELb1ELb1ELb1ELb0EEENS1_36VarlenDynamicPersistentTileSchedulerILi128ELi96ELi256ELi128ELb1ELb1ELb1ELb1ELb0ELb1EEEEEEEEEvNT_6ParamsE,@"STO_CUDA_ENTRY STV_DEFAULT"
_ZN7cutlass13device_kernelIN5flash11enable_sm90INS1_16FlashAttnFwdSm90INS1_25CollectiveMainloopFwdSm90ILi2EN4cute5tupleIJNS5_1CILi1EEES8_S8_EEENS6_IJNS7_ILi128EEENS7_ILi96EEENS7_ILi192EEEEEELi192ENS_10bfloat16_tEfNS_4arch4Sm90ELb0ELb1ELb0ELb1ELb0ELb1ELb0ELb1ELb1ELb1ELb1ELb0EEENS1_21CollectiveEpilogueFwdINS6_IJSA_SC_SB_EEES9_SE_SG_Li256ELb1ELb1ELb1ELb0EEENS1_36VarlenDynamicPersistentTileSchedulerILi128ELi96ELi256ELi128ELb1ELb1ELb1ELb1ELb0ELb1EEEEEEEEEvNT_6ParamsE:
        /* <DEDUP_REMOVED lines=23> */
.L_x_1458:
[----:B------:R-:W-:Y:S05]  /*0170*/  BSYNC B0 ;  /* 0x0000000000007941 */ /* 0x000fea0003800000 */
.L_x_1457:
        /* <DEDUP_REMOVED lines=40> */
.L_x_1459:
        /* <DEDUP_REMOVED lines=22> */
.L_x_1460:
        /* <DEDUP_REMOVED lines=18> */
.L_x_1461:
        /* <DEDUP_REMOVED lines=22> */
.L_x_1462:
        /* <DEDUP_REMOVED lines=22> */
.L_x_1463:
        /* <DEDUP_REMOVED lines=9> */
.L_x_1466:
        /* <DEDUP_REMOVED lines=50> */
[----:B------:R-:W-:Y:S02]  /*0cf0*/  SHF.R.S32.HI R195, RZ, 0x2, R0 ;  /* 0x00000002ffc37819 */ /* 0x000fe40000011400 */
[----:B------:R-:W-:Y:S01]  /*0d00*/  LOP3.LUT R3, R2, 0x3fffff0, RZ, 0xc0, !PT ;  /* 0x03fffff002037812 */ /* 0x000fe200078ec0ff */
[----:B------:R-:W-:Y:S01]  /*0d10*/  IMAD.IADD R8, R5, 0x1, -R8 ;  /* 0x0000000105087824 */ /* 0x000fe200078e0a08 */
[----:B------:R-:W-:Y:S01]  /*0d20*/  LOP3.LUT R5, R0, 0xfffffffc, RZ, 0xc0, !PT ;  /* 0xfffffffc00057812 */ /* 0x000fe200078ec0ff */
[----:B------:R-:W-:Y:S01]  /*0d30*/  VIADD R220, R195, 0x40 ;  /* 0x00000040c3dc7836 */ /* 0x000fe20000000000 */
[----:B------:R-:W-:Y:S01]  /*0d40*/  SHF.R.S32.HI R0, RZ, 0x1f, R0 ;  /* 0x0000001fff007819 */ /* 0x000fe20000011400 */
[----:B------:R-:W-:Y:S01]  /*0d50*/  IMAD.IADD R3, R6, 0x1, -R3 ;  /* 0x0000000106037824 */ /* 0x000fe200078e0a03 */
[----:B------:R-:W-:Y:S01]  /*0d60*/  LOP3.LUT R10, R10, 0x7ffffffc, RZ, 0xc0, !PT ;  /* 0x7ffffffc0a0a7812 */ /* 0x000fe200078ec0ff */
[----:B------:R-:W-:Y:S01]  /*0d70*/  IMAD.IADD R5, R6, 0x1, -R5 ;  /* 0x0000000106057824 */ /* 0x000fe200078e0a05 */
[----:B------:R-:W-:Y:S01]  /*0d80*/  LEA.HI R0, R0, R195, RZ, 0x3 ;  /* 0x000000c300007211 */ /* 0x000fe200078f18ff */
[----:B------:R-:W-:Y:S01]  /*0d90*/  IMAD R2, R4, 0x10, R3 ;  /* 0x0000001004027824 */ /* 0x000fe200078e0203 */
[----:B------:R-:W-:Y:S01]  /*0da0*/  SHF.R.S32.HI R3, RZ, 0x1f, R220 ;  /* 0x0000001fff037819 */ /* 0x000fe200000114dc */
[----:B------:R-:W-:Y:S01]  /*0db0*/  IMAD.SHL.U32 R207, R220, 0x40, RZ ;  /* 0x00000040dccf7824 */ /* 0x000fe200078e00ff */
[----:B------:R-:W-:Y:S01]  /*0dc0*/  LOP3.LUT R0, R0, 0xfffffff8, RZ, 0xc0, !PT ;  /* 0xfffffff800007812 */ /* 0x000fe200078ec0ff */
[----:B------:R-:W-:Y:S01]  /*0dd0*/  IMAD R7, R2, 0x8, R7 ;  /* 0x0000000802077824 */ /* 0x000fe200078e0207 */
[----:B------:R-:W-:Y:S01]  /*0de0*/  LEA.HI R2, R5, R5, RZ, 0x1 ;  /* 0x0000000505027211 */ /* 0x000fe200078f08ff */
[----:B------:R-:W-:Y:S01]  /*0df0*/  IMAD.IADD R10, R14, 0x1, -R10 ;  /* 0x000000010e0a7824 */ /* 0x000fe200078e0a0a */
[----:B------:R-:W-:Y:S01]  /*0e00*/  LEA.HI R3, R3, R220, RZ, 0x3 ;  /* 0x000000dc03037211 */ /* 0x000fe200078f18ff */
[----:B------:R-:W-:Y:S01]  /*0e10*/  IMAD.IADD R0, R195, 0x1, -R0 ;  /* 0x00000001c3007824 */ /* 0x000fe200078e0a00 */
[----:B------:R-:W-:Y:S01]  /*0e20*/  LOP3.LUT R2, R2, 0x1ffffffe, RZ, 0xc0, !PT ;  /* 0x1ffffffe02027812 */ /* 0x000fe200078ec0ff */
[----:B------:R-:W-:Y:S01]  /*0e30*/  IMAD R13, R8, 0x40, R9 ;  /* 0x00000040080d7824 */ /* 0x000fe200078e0209 */
[----:B------:R-:W-:Y:S01]  /*0e40*/  LOP3.LUT R207, R207, 0x1c0, RZ, 0xc0, !PT ;  /* 0x000001c0cfcf7812 */ /* 0x000fe200078ec0ff */
[----:B------:R-:W-:-:S02]  /*0e50*/  IMAD.SHL.U32 R0, R0, 0x40, RZ ;  /* 0x0000004000007824 */ /* 0x000fc400078e00ff */
[----:B------:R-:W-:Y:S01]  /*0e60*/  IMAD.SHL.U32 R201, R10, 0x2, RZ ;  /* 0x000000020ac97824 */ /* 0x000fe200078e00ff */
[----:B------:R-:W-:Y:S01]  /*0e70*/  STL [R1+0x68], R13 ;  /* 0x0000680d01007387 */ /* 0x000fe20000100800 */
[----:B------:R-:W-:Y:S01]  /*0e80*/  IMAD.SHL.U32 R22, R5, 0x8, RZ ;  /* 0x0000000805167824 */ /* 0x000fe200078e00ff */
[----:B------:R-:W-:Y:S01]  /*0e90*/  LOP3.LUT R209, R0, 0x1c0, RZ, 0xc0, !PT ;  /* 0x000001c000d17812 */ /* 0x000fe200078ec0ff */
[----:B------:R-:W-:Y:S01]  /*0ea0*/  IMAD.SHL.U32 R0, R7, 0x8, RZ ;  /* 0x0000000807007824 */ /* 0x000fe200078e00ff */
[----:B------:R-:W-:Y:S01]  /*0eb0*/  SHF.R.U32.HI R4, RZ, 0x3, R207 ;  /* 0x00000003ff047819 */ /* 0x000fe200000116cf */
[C---:B------:R-:W-:Y:S01]  /*0ec0*/  IMAD.IADD R2, R5.reuse, 0x1, -R2 ;  /* 0x0000000105027824 */ /* 0x040fe200078e0a02 */
[----:B------:R-:W-:Y:S01]  /*0ed0*/  SHF.R.U32.HI R210, RZ, 0x3, R209 ;  /* 0x00000003ffd27819 */ /* 0x000fe200000116d1 */
[----:B------:R-:W-:Y:S01]  /*0ee0*/  IMAD.SHL.U32 R192, R5, 0x4, RZ ;  /* 0x0000000405c07824 */ /* 0x000fe200078e00ff */
[----:B------:R0:W-:Y:S01]  /*0ef0*/  STL [R1+0x6c], R0 ;  /* 0x00006c0001007387 */ /* 0x0001e20000100800 */
[----:B------:R-:W-:-:S02]  /*0f00*/  IMAD.SHL.U32 R3, R3, 0x40, RZ ;  /* 0x0000004003037824 */ /* 0x000fc400078e00ff */
[C---:B------:R-:W-:Y:S02]  /*0f10*/  VIADD R5, R201.reuse, 0x10 ;  /* 0x00000010c9057836 */ /* 0x040fe40000000000 */
[----:B------:R-:W-:Y:S01]  /*0f20*/  VIADD R4, R201, 0x18 ;  /* 0x00000018c9047836 */ /* 0x000fe20000000000 */
[----:B------:R-:W-:Y:S01]  /*0f30*/  LOP3.LUT R212, R3, 0xfffffe00, RZ, 0xc0, !PT ;  /* 0xfffffe0003d47812 */ /* 0x000fe200078ec0ff */
[C---:B------:R-:W-:Y:S01]  /*0f40*/  VIADD R237, R201.reuse, 0x28 ;  /* 0x00000028c9ed7836 */ /* 0x040fe20000000000 */
[----:B------:R-:W-:Y:S01]  /*0f50*/  SHF.R.S32.HI R3, RZ, 0x1f, R5 ;  /* 0x0000001fff037819 */ /* 0x000fe20000011405 */
[C---:B------:R-:W-:Y:S01]  /*0f60*/  VIADD R236, R201.reuse, 0x30 ;  /* 0x00000030c9ec7836 */ /* 0x040fe20000000000 */
[----:B------:R-:W-:Y:S01]  /*0f70*/  SHF.R.S32.HI R5, RZ, 0x1f, R4 ;  /* 0x0000001fff057819 */ /* 0x000fe20000011404 */
[C---:B0-----:R-:W-:Y:S01]  /*0f80*/  VIADD R0, R201.reuse, 0x20 ;  /* 0x00000020c9007836 */ /* 0x041fe20000000000 */
[----:B------:R-:W-:Y:S01]  /*0f90*/  SHF.R.S32.HI R3, RZ, 0x1f, R237 ;  /* 0x0000001fff037819 */ /* 0x000fe200000114ed */
[----:B------:R-:W-:-:S02]  /*0fa0*/  VIADD R235, R201, 0x38 ;  /* 0x00000038c9eb7836 */ /* 0x000fc40000000000 */
        /* <DEDUP_REMOVED lines=32> */
[C---:B------:R-:W-:Y:S02]  /*11b0*/  IMAD.IADD R198, R192.reuse, 0x1, R204 ;  /* 0x00000001c0c67824 */ /* 0x040fe400078e02cc */
[----:B------:R-:W-:Y:S02]  /*11c0*/  IMAD.IADD R199, R192, 0x1, R203 ;  /* 0x00000001c0c77824 */ /* 0x000fe400078e02cb */
[----:B------:R-:W-:Y:S02]  /*11d0*/  VIADD R222, R201, 0x98 ;  /* 0x00000098c9de7836 */ /* 0x000fe40000000000 */
[----:B------:R-:W-:Y:S01]  /*11e0*/  IMAD R215, R2, 0x8, R13 ;  /* 0x0000000802d77824 */ /* 0x000fe200078e020d */
[----:B--2---:R-:W-:-:S07]  /*11f0*/  LOP3.LUT R200, R15, 0x1, RZ, 0xfc, !PT ;  /* 0x000000010fc87812 */ /* 0x004fce00078efcff */
.L_x_1760:
[----:B------:R-:W-:Y:S01]  /*1200*/  ULDC.64 UR4, c[0x0][0xa28] ;  /* 0x00028a0000047ab9 */ /* 0x000fe20000000a00 */
[----:B0-234-:R-:W0:Y:S01]  /*1210*/  LDC.64 R4, c[0x0][0xa08] ;  /* 0x00028200ff047b82 */ /* 0x01de220000000a00 */
[----:B------:R-:W-:Y:S01]  /*1220*/  ISETP.NE.U32.AND P0, PT, RZ, UR4, PT ;  /* 0x00000004ff007c0c */ /* 0x000fe2000bf05070 */
[----:B------:R-:W-:Y:S01]  /*1230*/  IMAD.MOV.U32 R122, RZ, RZ, RZ ;  /* 0x000000ffff7a7224 */ /* 0x000fe200078e00ff */
[----:B------:R-:W-:Y:S01]  /*1240*/  ULDC.64 UR6, c[0x0][0xa20] ;  /* 0x0002880000067ab9 */ /* 0x000fe20000000a00 */
[----:B------:R-:W-:Y:S01]  /*1250*/  IMAD.MOV.U32 R10, RZ, RZ, RZ ;  /* 0x000000ffff0a7224 */ /* 0x000fe200078e00ff */
[----:B------:R-:W-:Y:S01]  /*1260*/  ISETP.NE.AND.EX P0, PT, RZ, UR5, PT, P0 ;  /* 0x00000005ff007c0c */ /* 0x000fe2000bf05300 */
[----:B------:R-:W-:Y:S02]  /*1270*/  ULDC.64 UR4, c[0x0][0xa18] ;  /* 0x0002860000047ab9 */ /* 0x000fe40000000a00 */
[----:B------:R-:W-:-:S04]  /*1280*/  ISETP.NE.U32.AND P1, PT, RZ, UR4, PT ;  /* 0x00000004ff007c0c */ /* 0x000fc8000bf25070 */
[----:B------:R-:W-:Y:S01]  /*1290*/  ISETP.NE.AND.EX P1, PT, RZ, UR5, PT, P1 ;  /* 0x00000005ff007c0c */ /* 0x000fe2000bf25310 */
[----:B------:R-:W-:Y:S02]  /*12a0*/  ULDC.64 UR4, c[0x0][0xa08] ;  /* 0x0002820000047ab9 */ /* 0x000fe40000000a00 */
[----:B------:R-:W-:-:S03]  /*12b0*/  ISETP.NE.U32.AND P3, PT, RZ, UR4, PT ;  /* 0x00000004ff007c0c */ /* 0x000fc6000bf65070 */
[----:B------:R-:W1:Y:S01]  /*12c0*/  @P0 LDC.64 R2, c[0x0][0xa28] ;  /* 0x00028a00ff020b82 */ /* 0x000e620000000a00 */
[----:B------:R-:W-:Y:S01]  /*12d0*/  ISETP.NE.AND.EX P3, PT, RZ, UR5, PT, P3 ;  /* 0x00000005ff007c0c */ /* 0x000fe2000bf65330 */
[----:B0-----:R-:W-:-:S06]  /*12e0*/  IMAD.WIDE R8, R59, 0x4, R4 ;  /* 0x000000043b087825 */ /* 0x001fcc00078e0204 */
[----:B------:R-:W0:Y:S01]  /*12f0*/  @P1 LDC.64 R6, c[0x0][0xa18] ;  /* 0x00028600ff061b82 */ /* 0x000e220000000a00 */
[----:B------:R-:W-:Y:S02]  /*1300*/  ULDC UR4, c[0x0][0x288] ;  /* 0x0000a20000047ab9 */ /* 0x000fe40000000800 */
[----:B------:R-:W-:Y:S01]  /*1310*/  IMAD.U32 R196, RZ, RZ, UR4 ;  /* 0x00000004ffc47e24 */ /* 0x000fe2000f8e00ff */
[----:B------:R-:W-:Y:S02]  /*1320*/  ULDC.64 UR4, c[0x0][0x418] ;  /* 0x0001060000047ab9 */ /* 0x000fe40000000a00 */
[----:B------:R-:W5:Y:S01]  /*1330*/  @P3 LDG.E R122, desc[UR46][R8.64] ;  /* 0x0000002e087a3981 */ /* 0x000f62000c1e1900 */
[----:B------:R-:W-:Y:S01]  /*1340*/  ISETP.NE.U32.AND P2, PT, RZ, UR6, PT ;  /* 0x00000006ff007c0c */ /* 0x000fe2000bf45070 */
[----:B-1----:R-:W-:-:S04]  /*1350*/  @P0 IMAD.WIDE R2, R59, 0x4, R2 ;  /* 0x000000043b020825 */ /* 0x002fc800078e0202 */
[----:B0-----:R-:W-:Y:S01]  /*1360*/  @P1 IMAD.WIDE R4, R59, 0x4, R6 ;  /* 0x000000043b041825 */ /* 0x001fe200078e0206 */
[----:B------:R-:W-:Y:S01]  /*1370*/  UISETP.NE.U32.AND UP0, UPT, UR4, URZ, UPT ;  /* 0x0000003f0400728c */ /* 0x000fe2000bf05070 */
[----:B------:R0:W5:Y:S02]  /*1380*/  @P0 LDG.E R10, desc[UR46][R2.64] ;  /* 0x0000002e020a0981 */ /* 0x000164000c1e1900 */
[----:B------:R-:W-:Y:S02]  /*1390*/  ULDC UR4, c[0x0][0x424] ;  /* 0x0001090000047ab9 */ /* 0x000fe40000000800 */
[----:B------:R1:W5:Y:S01]  /*13a0*/  @P1 LDG.E R196, desc[UR46][R4.64] ;  /* 0x0000002e04c41981 */ /* 0x000362000c1e1900 */
[----:B------:R-:W-:Y:S01]  /*13b0*/  UISETP.NE.AND.EX UP0, UPT, UR5, URZ, UPT, UP0 ;  /* 0x0000003f0500728c */ /* 0x000fe2000bf05300 */
[C---:B------:R-:W-:Y:S02]  /*13c0*/  LOP3.LUT R0, R58.reuse, 0xff0000, RZ, 0xc0, !PT ;  /* 0x00ff00003a007812 */ /* 0x040fe400078ec0ff */
[----:B------:R-:W-:Y:S01]  /*13d0*/  ULDC UR5, c[0x0][0x2f0] ;  /* 0x0000bc0000057ab9 */ /* 0x000fe20000000800 */
[----:B------:R-:W-:Y:S01]  /*13e0*/  USEL UR4, UR4, 0x1, UP0 ;  /* 0x0000000104047887 */ /* 0x000fe20008000000 */
[----:B0-----:R-:W-:-:S02]  /*13f0*/  LOP3.LUT R2, R58, 0xff000000, RZ, 0xc0, !PT ;  /* 0xff0000003a027812 */ /* 0x001fc400078ec0ff */
[----:B------:R-:W-:Y:S01]  /*1400*/  ISETP.NE.AND.EX P2, PT, RZ, UR7, PT, P2 ;  /* 0x00000007ff007c0c */ /* 0x000fe2000bf45320 */
[----:B------:R-:W-:Y:S01]  /*1410*/  UIMAD UR4, UR4, UR5, URZ ;  /* 0x00000005040472a4 */ /* 0x000fe2000f8e023f */
[----:B------:R-:W-:Y:S02]  /*1420*/  SHF.R.U32.HI R3, RZ, 0x8, R2 ;  /* 0x00000008ff037819 */ /* 0x000fe40000011602 */
[----:B------:R-:W-:Y:S01]  /*1430*/  ULDC UR5, c[0x0][0x348] ;  /* 0x0000d20000057ab9 */ /* 0x000fe20000000800 */
[----:B------:R-:W-:Y:S01]  /*1440*/  LOP3.LUT R216, R58, 0xffff, RZ, 0xc0, !PT ;  /* 0x0000ffff3ad87812 */ /* 0x000fe200078ec0ff */
[----:B------:R-:W-:Y:S01]  /*1450*/  IMAD.MOV.U32 R218, RZ, RZ, R59 ;  /* 0x000000ffffda7224 */ /* 0x000fe200078e003b */
[----:B------:R-:W-:Y:S01]  /*1460*/  LEA.HI R217, R0, R3, RZ, 0x10 ;  /* 0x0000000300d97211 */ /* 0x000fe200078f80ff */
[----:B-1----:R-:W-:Y:S06]  /*1470*/  @P1 BRA `(.L_x_1468) ;  /* 0x0000000000241947 */ /* 0x002fec0003800000 */
        /* <DEDUP_REMOVED lines=9> */
.L_x_1468:
[----:B------:R-:W-:Y:S02]  /*1510*/  IMAD.U32 R2, RZ, RZ, UR5 ;  /* 0x00000005ff027e24 */ /* 0x000fe4000f8e00ff */
[----:B------:R-:W-:Y:S01]  /*1520*/  IMAD.U32 R25, RZ, RZ, UR4 ;  /* 0x00000004ff197e24 */ /* 0x000fe2000f8e00ff */
[----:B------:R-:W-:Y:S06]  /*1530*/  @!P2 BRA `(.L_x_1469) ;  /* 0x000000000010a947 */ /* 0x000fec0003800000 */
[----:B------:R-:W0:Y:S02]  /*1540*/  LDC.64 R4, c[0x0][0xa20] ;  /* 0x00028800ff047b82 */ /* 0x000e240000000a00 */
[----:B0-----:R-:W-:-:S05]  /*1550*/  IMAD.WIDE R4, R59, 0x4, R4 ;  /* 0x000000043b047825 */ /* 0x001fca00078e0204 */
[----:B------:R0:W5:Y:S01]  /*1560*/  LDG.E R25, desc[UR46][R4.64] ;  /* 0x0000002e04197981 */ /* 0x000162000c1e1900 */
[----:B------:R-:W-:Y:S05]  /*1570*/  BRA `(.L_x_1470) ;  /* 0x0000000000107947 */ /* 0x000fea0003800000 */
.L_x_1469:
[----:B------:R-:W-:Y:S05]  /*1580*/  @!P3 BRA `(.L_x_1470) ;  /* 0x00000000000cb947 */ /* 0x000fea0003800000 */
[----:B------:R-:W2:Y:S04]  /*1590*/  LDG.E R0, desc[UR46][R8.64] ;  /* 0x0000002e08007981 */ /* 0x000ea8000c1e1900 */
[----:B------:R-:W2:Y:S02]  /*15a0*/  LDG.E R25, desc[UR46][R8.64+0x4] ;  /* 0x0000042e08197981 */ /* 0x000ea4000c1e1900 */
[----:B--2---:R-:W-:-:S07]  /*15b0*/  IMAD.IADD R25, R25, 0x1, -R0 ;  /* 0x0000000119197824 */ /* 0x004fce00078e0a00 */
.L_x_1470:
[----:B------:R-:W-:Y:S01]  /*15c0*/  ULDC.64 UR4, c[0x0][0xa10] ;  /* 0x0002840000047ab9 */ /* 0x000fe20000000a00 */
[----:B0-----:R-:W0:Y:S01]  /*15d0*/  LDC R4, c[0x0][0x448] ;  /* 0x00011200ff047b82 */ /* 0x001e220000000800 */
[----:B------:R-:W-:-:S04]  /*15e0*/  ISETP.NE.U32.AND P0, PT, RZ, UR4, PT ;  /* 0x00000004ff007c0c */ /* 0x000fc8000bf05070 */
[----:B------:R-:W-:Y:S01]  /*15f0*/  ISETP.NE.AND.EX P0, PT, RZ, UR5, PT, P0 ;  /* 0x00000005ff007c0c */ /* 0x000fe2000bf05300 */
[----:B------:R-:W-:Y:S02]  /*1600*/  ULDC.64 UR4, c[0x0][0xa30] ;  /* 0x00028c0000047ab9 */ /* 0x000fe40000000a00 */
[----:B------:R-:W-:-:S04]  /*1610*/  ISETP.NE.U32.AND P1, PT, RZ, UR4, PT ;  /* 0x00000004ff007c0c */ /* 0x000fc8000bf25070 */
[----:B------:R-:W-:-:S06]  /*1620*/  ISETP.NE.AND.EX P1, PT, RZ, UR5, PT, P1 ;  /* 0x00000005ff007c0c */ /* 0x000fcc000bf25310 */
[----:B------:R-:W1:Y:S08]  /*1630*/  @P0 LDC.64 R6, c[0x0][0xa10] ;  /* 0x00028400ff060b82 */ /* 0x000e700000000a00 */
[----:B------:R-:W2:Y:S01]  /*1640*/  @P1 LDC.64 R8, c[0x0][0xa30] ;  /* 0x00028c00ff081b82 */ /* 0x000ea20000000a00 */
[----:B-1----:R-:W-:-:S05]  /*1650*/  @P0 IMAD.WIDE R6, R59, 0x4, R6 ;  /* 0x000000043b060825 */ /* 0x002fca00078e0206 */
[----:B------:R-:W3:Y:S04]  /*1660*/  @P0 LDG.E R0, desc[UR46][R6.64] ;  /* 0x0000002e06000981 */ /* 0x000ee8000c1e1900 */
[----:B------:R-:W3:Y:S01]  /*1670*/  @P0 LDG.E R3, desc[UR46][R6.64+0x4] ;  /* 0x0000042e06030981 */ /* 0x000ee2000c1e1900 */
[----:B-----5:R-:W-:Y:S02]  /*1680*/  IMAD.MOV.U32 R146, RZ, RZ, R25 ;  /* 0x000000ffff927224 */ /* 0x020fe400078e0019 */
[----:B--2---:R-:W-:-:S05]  /*1690*/  @P1 IMAD.WIDE R8, R59, 0x4, R8 ;  /* 0x000000043b081825 */ /* 0x004fca00078e0208 */
[----:B------:R1:W5:Y:S01]  /*16a0*/  @P1 LDG.E R146, desc[UR46][R8.64] ;  /* 0x0000002e08921981 */ /* 0x000362000c1e1900 */
[----:B0-----:R-:W-:Y:S01]  /*16b0*/  ISETP.NE.AND P1, PT, R4, 0x1, PT ;  /* 0x000000010400780c */ /* 0x001fe20003f25270 */
[----:B------:R-:W-:Y:S01]  /*16c0*/  IMAD.SHL.U32 R213, R57, 0x80, RZ ;  /* 0x0000008039d57824 */ /* 0x000fe200078e00ff */
[----:B------:R-:W0:Y:S01]  /*16d0*/  LDC.64 R4, c[0x0][0x9e0] ;  /* 0x00027800ff047b82 */ /* 0x000e220000000a00 */
[----:B------:R-:W-:-:S10]  /*16e0*/  IMAD.IADD R11, R25, 0x1, -R10 ;  /* 0x00000001190b7824 */ /* 0x000fd400078e0a0a */
[----:B------:R-:W2:Y:S08]  /*16f0*/  @P1 LDC R12, c[0x0][0x44c] ;  /* 0x00011300ff0c1b82 */ /* 0x000eb00000000800 */
[----:B------:R-:W4:Y:S01]  /*1700*/  @P1 LDC R14, c[0x0][0x450] ;  /* 0x00011400ff0e1b82 */ /* 0x000f220000000800 */
[----:B0-----:R-:W-:Y:S01]  /*1710*/  ISETP.GE.AND P2, PT, R5, 0x1, PT ;  /* 0x000000010500780c */ /* 0x001fe20003f46270 */
[----:B---3--:R-:W-:-:S02]  /*1720*/  @P0 IMAD.IADD R2, R3, 0x1, -R0 ;  /* 0x0000000103020824 */ /* 0x008fc400078e0a00 */
[----:B------:R-:W-:Y:S02]  /*1730*/  VIADD R3, R213, 0x7f ;  /* 0x0000007fd5037836 */ /* 0x000fe40000000000 */
[----:B------:R-:W-:Y:S02]  /*1740*/  IMAD.IADD R197, R11, 0x1, R2 ;  /* 0x000000010bc57824 */ /* 0x000fe400078e0202 */
[----:B--2---:R-:W-:-:S04]  /*1750*/  @P1 IMAD.HI.U32 R7, R3, R12, RZ ;  /* 0x0000000c03071227 */ /* 0x004fc800078e00ff */
[C---:B------:R-:W-:Y:S02]  /*1760*/  VIADD R0, R197.reuse, 0x5f ;  /* 0x0000005fc5007836 */ /* 0x040fe40000000000 */
[----:B------:R-:W-:Y:S01]  /*1770*/  IMAD.MOV.U32 R6, RZ, RZ, R3 ;  /* 0x000000ffff067224 */ /* 0x000fe200078e0003 */
[----:B----4-:R-:W-:Y:S01]  /*1780*/  @P1 SHF.R.U32.HI R6, RZ, R14, R7 ;  /* 0x0000000eff061219 */ /* 0x010fe20000011607 */
[----:B------:R-:W-:Y:S01]  /*1790*/  IMAD.HI R0, R0, 0x2aaaaaab, RZ ;  /* 0x2aaaaaab00007827 */ /* 0x000fe200078e02ff */
[----:B------:R-:W-:-:S04]  /*17a0*/  IADD3 R7, R197, 0x1, -R196 ;  /* 0x00000001c5077810 */ /* 0x000fc80007ffe8c4 */
[----:B------:R-:W-:Y:S01]  /*17b0*/  SHF.R.U32.HI R3, RZ, 0x1f, R0 ;  /* 0x0000001fff037819 */ /* 0x000fe20000011600 */
[----:B-1----:R-:W-:-:S03]  /*17c0*/  IMAD.IADD R9, R7, 0x1, R6 ;  /* 0x0000000107097824 */ /* 0x002fc600078e0206 */
[----:B------:R-:W-:Y:S01]  /*17d0*/  LEA.HI.SX32 R150, R0, R3, 0x1c ;  /* 0x0000000300967211 */ /* 0x000fe200078fe2ff */
[----:B------:R-:W-:Y:S01]  /*17e0*/  IMAD.IADD R4, R9, 0x1, R4 ;  /* 0x0000000109047824 */ /* 0x000fe200078e0204 */
[----:B------:R-:W-:Y:S06]  /*17f0*/  @!P2 BRA `(.L_x_1471) ;  /* 0x000000000048a947 */ /* 0x000fec0003800000 */
[C---:B------:R-:W-:Y:S01]  /*1800*/  ISETP.GT.AND P0, PT, R9.reuse, RZ, PT ;  /* 0x000000ff0900720c */ /* 0x040fe20003f04270 */
[----:B------:R-:W-:Y:S01]  /*1810*/  BSSY B0, `(.L_x_1472) ;  /* 0x000000e000007945 */ /* 0x000fe20003800000 */
[----:B------:R-:W-:-:S11]  /*1820*/  VIADD R0, R9, 0xffffffff ;  /* 0xffffffff09007836 */ /* 0x000fd60000000000 */
[----:B------:R-:W-:Y:S05]  /*1830*/  @P0 BRA `(.L_x_1473) ;  /* 0x00000000001c0947 */ /* 0x000fea0003800000 */
[----:B------:R-:W-:Y:S01]  /*1840*/  ISETP.NE.AND P0, PT, R5, 0x1, PT ;  /* 0x000000010500780c */ /* 0x000fe20003f05270 */
[----:B------:R-:W-:-:S12]  /*1850*/  IMAD.MOV R3, RZ, RZ, -R9 ;  /* 0x000000ffff037224 */ /* 0x000fd800078e0a09 */
[----:B------:R-:W0:Y:S02]  /*1860*/  @P0 LDC.64 R6, c[0x0][0x9e8] ;  /* 0x00027a00ff060b82 */ /* 0x000e240000000a00 */
[----:B0-----:R-:W-:-:S05]  /*1870*/  @P0 IMAD.HI.U32 R0, R3, R6, RZ ;  /* 0x0000000603000227 */ /* 0x001fca00078e00ff */
[----:B------:R-:W-:-:S04]  /*1880*/  @P0 SHF.R.U32.HI R3, RZ, R7, R0 ;  /* 0x00000007ff030219 */ /* 0x000fc80000011600 */
[----:B------:R-:W-:Y:S01]  /*1890*/  LOP3.LUT R0, RZ, R3, RZ, 0x33, !PT ;  /* 0x00000003ff007212 */ /* 0x000fe200078e33ff */
[----:B------:R-:W-:Y:S06]  /*18a0*/  BRA `(.L_x_1474) ;  /* 0x0000000000107947 */ /* 0x000fec0003800000 */
.L_x_1473:
[----:B------:R-:W-:-:S13]  /*18b0*/  ISETP.NE.AND P0, PT, R5, 0x1, PT ;  /* 0x000000010500780c */ /* 0x000fda0003f05270 */
[----:B------:R-:W0:Y:S02]  /*18c0*/  @P0 LDC.64 R6, c[0x0][0x9e8] ;  /* 0x00027a00ff060b82 */ /* 0x000e240000000a00 */
[----:B0-----:R-:W-:-:S05]  /*18d0*/  @P0 IMAD.HI.U32 R6, R0, R6, RZ ;  /* 0x0000000600060227 */ /* 0x001fca00078e00ff */
[----:B------:R-:W-:-:S07]  /*18e0*/  @P0 SHF.R.U32.HI R0, RZ, R7, R6 ;  /* 0x00000007ff000219 */ /* 0x000fce0000011606 */
.L_x_1474:
[----:B------:R-:W-:Y:S05]  /*18f0*/  BSYNC B0 ;  /* 0x0000000000007941 */ /* 0x000fea0003800000 */
.L_x_1472:
[----:B------:R-:W-:-:S05]  /*1900*/  IMAD R3, R0, R5, R5 ;  /* 0x0000000500037224 */ /* 0x000fca00078e0205 */
[----:B------:R-:W-:-:S07]  /*1910*/  VIMNMX R4, R4, R3, PT ;  /* 0x0000000304047248 */ /* 0x000fce0003fe0100 */
.L_x_1471:
[----:B------:R-:W0:Y:S01]  /*1920*/  @P1 LDC R6, c[0x0][0x44c] ;  /* 0x00011300ff061b82 */ /* 0x000e220000000800 */
[----:B------:R-:W-:Y:S01]  /*1930*/  VIADD R4, R4, 0x5f ;  /* 0x0000005f04047836 */ /* 0x000fe20000000000 */
[----:B------:R-:W-:Y:S01]  /*1940*/  ULDC UR4, c[0x0][0x9dc] ;  /* 0x0002770000047ab9 */ /* 0x000fe20000000800 */
[----:B------:R-:W-:Y:S02]  /*1950*/  IMAD.MOV.U32 R0, RZ, RZ, R213 ;  /* 0x000000ffff007224 */ /* 0x000fe400078e00d5 */
[----:B------:R-:W-:-:S03]  /*1960*/  IMAD.HI R4, R4, 0x2aaaaaab, RZ ;  /* 0x2aaaaaab04047827 */ /* 0x000fc600078e02ff */
[----:B------:R-:W1:Y:S01]  /*1970*/  @P1 LDC R7, c[0x0][0x450] ;  /* 0x00011400ff071b82 */ /* 0x000e620000000800 */
[----:B------:R-:W-:Y:S01]  /*1980*/  IMAD.IADD R151, R197, 0x1, -R196 ;  /* 0x00000001c5977824 */ /* 0x000fe200078e0ac4 */
[----:B------:R-:W-:-:S04]  /*1990*/  SHF.R.U32.HI R3, RZ, 0x1f, R4 ;  /* 0x0000001fff037819 */ /* 0x000fc80000011604 */
[----:B------:R-:W-:-:S04]  /*19a0*/  LEA.HI.SX32 R3, R4, R3, 0x1c ;  /* 0x0000000304037211 */ /* 0x000fc800078fe2ff */
[----:B------:R-:W-:Y:S01]  /*19b0*/  VIMNMX R8, R150, R3, PT ;  /* 0x0000000396087248 */ /* 0x000fe20003fe0100 */
[----:B0-----:R-:W-:-:S05]  /*19c0*/  @P1 IMAD.HI.U32 R6, R213, R6, RZ ;  /* 0x00000006d5061227 */ /* 0x001fca00078e00ff */
[----:B-1----:R-:W-:-:S05]  /*19d0*/  @P1 SHF.R.U32.HI R0, RZ, R7, R6 ;  /* 0x00000007ff001219 */ /* 0x002fca0000011606 */
[----:B------:R-:W-:-:S04]  /*19e0*/  IMAD.IADD R0, R151, 0x1, R0 ;  /* 0x0000000197007824 */ /* 0x000fc800078e0200 */
[----:B------:R-:W-:Y:S01]  /*19f0*/  VIADD R3, R0, -UR4 ;  /* 0x8000000400037c36 */ /* 0x000fe20008000000 */
[----:B------:R-:W-:Y:S06]  /*1a00*/  @!P2 BRA `(.L_x_1475) ;  /* 0x000000000044a947 */ /* 0x000fec0003800000 */
[----:B------:R-:W-:Y:S01]  /*1a10*/  ISETP.GT.AND P0, PT, R0, -0x1, PT ;  /* 0xffffffff0000780c */ /* 0x000fe20003f04270 */
[----:B------:R-:W-:-:S12]  /*1a20*/  BSSY B0, `(.L_x_1476) ;  /* 0x000000d000007945 */ /* 0x000fd80003800000 */
[----:B------:R-:W-:Y:S05]  /*1a30*/  @P0 BRA `(.L_x_1477) ;  /* 0x00000000001c0947 */ /* 0x000fea0003800000 */
[----:B------:R-:W-:Y:S02]  /*1a40*/  ISETP.NE.AND P0, PT, R5, 0x1, PT ;  /* 0x000000010500780c */ /* 0x000fe40003f05270 */
[----:B------:R-:W-:-:S11]  /*1a50*/  LOP3.LUT R7, RZ, R0, RZ, 0x33, !PT ;  /* 0x00000000ff077212 */ /* 0x000fd600078e33ff */
[----:B------:R-:W0:Y:S02]  /*1a60*/  @P0 LDC.64 R12, c[0x0][0x9e8] ;  /* 0x00027a00ff0c0b82 */ /* 0x000e240000000a00 */
[----:B0-----:R-:W-:-:S05]  /*1a70*/  @P0 IMAD.HI.U32 R0, R7, R12, RZ ;  /* 0x0000000c07000227 */ /* 0x001fca00078e00ff */
[----:B------:R-:W-:-:S04]  /*1a80*/  @P0 SHF.R.U32.HI R7, RZ, R13, R0 ;  /* 0x0000000dff070219 */ /* 0x000fc80000011600 */
[----:B------:R-:W-:Y:S01]  /*1a90*/  LOP3.LUT R0, RZ, R7, RZ, 0x33, !PT ;  /* 0x00000007ff007212 */ /* 0x000fe200078e33ff */
[----:B------:R-:W-:Y:S06]  /*1aa0*/  BRA `(.L_x_1478) ;  /* 0x0000000000107947 */ /* 0x000fec0003800000 */
.L_x_1477:
[----:B------:R-:W-:-:S13]  /*1ab0*/  ISETP.NE.AND P0, PT, R5, 0x1, PT ;  /* 0x000000010500780c */ /* 0x000fda0003f05270 */
[----:B------:R-:W0:Y:S02]  /*1ac0*/  @P0 LDC.64 R6, c[0x0][0x9e8] ;  /* 0x00027a00ff060b82 */ /* 0x000e240000000a00 */
[----:B0-----:R-:W-:-:S05]  /*1ad0*/  @P0 IMAD.HI.U32 R4, R0, R6, RZ ;  /* 0x0000000600040227 */ /* 0x001fca00078e00ff */
[----:B------:R-:W-:-:S07]  /*1ae0*/  @P0 SHF.R.U32.HI R0, RZ, R7, R4 ;  /* 0x00000007ff000219 */ /* 0x000fce0000011604 */
.L_x_1478:
[----:B------:R-:W-:Y:S05]  /*1af0*/  BSYNC B0 ;  /* 0x0000000000007941 */ /* 0x000fea0003800000 */
.L_x_1476:
[----:B------:R-:W-:-:S05]  /*1b00*/  IMAD R0, R0, R5, RZ ;  /* 0x0000000500007224 */ /* 0x000fca00078e02ff */
[----:B------:R-:W-:-:S07]  /*1b10*/  VIMNMX R3, R3, R0, !PT ;  /* 0x0000000003037248 */ /* 0x000fce0007fe0100 */
.L_x_1475:
[----:B------:R-:W-:Y:S01]  /*1b20*/  IMAD.HI R3, R3, 0x2aaaaaab, RZ ;  /* 0x2aaaaaab03037827 */ /* 0x000fe200078e02ff */
[----:B------:R-:W-:Y:S01]  /*1b30*/  BSSY B0, `(.L_x_1479) ;  /* 0x0000028000007945 */ /* 0x000fe20003800000 */
[----:B------:R-:W-:Y:S02]  /*1b40*/  LOP3.LUT R223, R217, 0xff, RZ, 0xc0, !PT ;  /* 0x000000ffd9df7812 */ /* 0x000fe400078ec0ff */
[----:B------:R-:W-:Y:S02]  /*1b50*/  SHF.R.U32.HI R217, RZ, 0x10, R217 ;  /* 0x00000010ffd97819 */ /* 0x000fe400000116d9 */
[----:B------:R-:W-:-:S04]  /*1b60*/  SHF.R.U32.HI R0, RZ, 0x1f, R3 ;  /* 0x0000001fff007819 */ /* 0x000fc80000011603 */
[----:B------:R-:W-:-:S04]  /*1b70*/  LEA.HI.SX32 R0, R3, R0, 0x1c ;  /* 0x0000000003007211 */ /* 0x000fc800078fe2ff */
[----:B------:R-:W-:Y:S01]  /*1b80*/  VIMNMX R9, RZ, R0, !PT ;  /* 0x00000000ff097248 */ /* 0x000fe20007fe0100 */
[----:B------:R-:W-:-:S03]  /*1b90*/  IMAD.MOV.U32 R0, RZ, RZ, RZ ;  /* 0x000000ffff007224 */ /* 0x000fc600078e00ff */
[----:B------:R-:W-:-:S13]  /*1ba0*/  ISETP.GT.AND P0, PT, R8, R9, PT ;  /* 0x000000090800720c */ /* 0x000fda0003f04270 */
[----:B------:R-:W-:Y:S05]  /*1bb0*/  @!P0 BRA `(.L_x_1480) ;  /* 0x00000000007c8947 */ /* 0x000fea0003800000 */
[----:B------:R-:W-:Y:S01]  /*1bc0*/  ISETP.NE.AND P0, PT, R217, RZ, PT ;  /* 0x000000ffd900720c */ /* 0x000fe20003f05270 */
[----:B------:R-:W-:-:S03]  /*1bd0*/  ULDC UR4, c[0x0][0x9f0] ;  /* 0x00027c0000047ab9 */ /* 0x000fc60000000800 */
[----:B------:R-:W-:-:S04]  /*1be0*/  SEL R13, R217, UR4, P0 ;  /* 0x00000004d90d7c07 */ /* 0x000fc80008000000 */
[-C--:B------:R-:W-:Y:S02]  /*1bf0*/  IABS R6, R13.reuse ;  /* 0x0000000d00067213 */ /* 0x080fe40000000000 */
[----:B------:R-:W-:Y:S02]  /*1c00*/  IADD3 R0, R13, -0x1, R8 ;  /* 0xffffffff0d007810 */ /* 0x000fe40007ffe008 */
[----:B------:R-:W0:Y:S01]  /*1c10*/  I2F.RP R3, R6 ;  /* 0x0000000600037306 */ /* 0x000e220000209400 */
[----:B------:R-:W-:Y:S02]  /*1c20*/  IABS R12, R13 ;  /* 0x0000000d000c7213 */ /* 0x000fe40000000000 */
[----:B------:R-:W-:-:S05]  /*1c30*/  IMAD.IADD R0, R0, 0x1, -R9 ;  /* 0x0000000100007824 */ /* 0x000fca00078e0a09 */
        /* <DEDUP_REMOVED lines=10> */
[----:B------:R-:W-:-:S04]  /*1ce0*/  IMAD.HI.U32 R5, R5, R7, R4 ;  /* 0x0000000705057227 */ /* 0x000fc800078e0004 */
[----:B------:R-:W-:-:S04]  /*1cf0*/  IMAD.MOV.U32 R4, RZ, RZ, R10 ;  /* 0x000000ffff047224 */ /* 0x000fc800078e000a */
        /* <DEDUP_REMOVED lines=11> */
.L_x_1480:
[----:B------:R-:W-:Y:S05]  /*1db0*/  BSYNC B0 ;  /* 0x0000000000007941 */ /* 0x000fea0003800000 */
.L_x_1479:
[----:B------:R-:W-:Y:S01]  /*1dc0*/  IMAD R3, R223, R0, R9 ;  /* 0x00000000df037224 */ /* 0x000fe200078e0209 */
[----:B------:R-:W-:-:S04]  /*1dd0*/  PLOP3.LUT P2, PT, PT, PT, PT, 0x80, 0x0 ;  /* 0x000000000000781c */ /* 0x000fc80003f4f070 */
[C---:B------:R-:W-:Y:S01]  /*1de0*/  VIADDMNMX R0, R3.reuse, R0, R8, PT ;  /* 0x0000000003007246 */ /* 0x040fe20003800108 */
[----:B------:R-:W-:-:S04]  /*1df0*/  IMAD R3, R3, 0x60, -R11 ;  /* 0x0000006003037824 */ /* 0x000fc800078e0a0b */
[----:B------:R-:W-:Y:S01]  /*1e00*/  IMAD R5, R0, 0x60, -R11 ;  /* 0x0000006000057824 */ /* 0x000fe200078e0a0b */
[----:B------:R-:W-:-:S04]  /*1e10*/  VIMNMX R3, RZ, R3, !PT ;  /* 0x00000003ff037248 */ /* 0x000fc80007fe0100 */
[----:B------:R-:W-:Y:S01]  /*1e20*/  VIMNMX R0, R5, R2, PT ;  /* 0x0000000205007248 */ /* 0x000fe20003fe0100 */
[----:B------:R-:W-:-:S03]  /*1e30*/  IMAD.WIDE.U32 R4, R3, -0x55555555, RZ ;  /* 0xaaaaaaab03047825 */ /* 0x000fc600078e00ff */
[----:B------:R-:W-:Y:S02]  /*1e40*/  ISETP.GT.AND P0, PT, R0, R3, PT ;  /* 0x000000030000720c */ /* 0x000fe40003f04270 */
[----:B------:R-:W-:-:S05]  /*1e50*/  SHF.R.U32.HI R131, RZ, 0x6, R5 ;  /* 0x00000006ff837819 */ /* 0x000fca0000011605 */
[----:B------:R-:W-:-:S06]  /*1e60*/  IMAD.MOV.U32 R24, RZ, RZ, R131 ;  /* 0x000000ffff187224 */ /* 0x000fcc00078e0083 */
[----:B------:R-:W-:-:S04]  /*1e70*/  @P0 VIADD R0, R0, 0x5f ;  /* 0x0000005f00000836 */ /* 0x000fc80000000000 */
[----:B------:R-:W-:-:S05]  /*1e80*/  @P0 IMAD.HI R0, R0, 0x2aaaaaab, RZ ;  /* 0x2aaaaaab00000827 */ /* 0x000fca00078e02ff */
        /* <DEDUP_REMOVED lines=23> */
[----:B-1---5:R-:W-:Y:S05]  /*2000*/  CALL.ABS.NOINC R14 ;  /* 0x000000000e007343 */ /* 0x022fea0003c00000 */
.L_x_1483:
[----:B------:R-:W-:Y:S05]  /*2010*/  BSYNC B6 ;  /* 0x0000000000067941 */ /* 0x000fea0003800000 */
.L_x_1482:
        /* <DEDUP_REMOVED lines=20> */
.L_x_1485:
[----:B------:R-:W-:Y:S05]  /*2160*/  BSYNC B6 ;  /* 0x0000000000067941 */ /* 0x000fea0003800000 */
.L_x_1484:
[----:B------:R-:W-:Y:S01]  /*2170*/  ULDC.64 UR4, c[0x0][0x9f8] ;  /* 0x00027e0000047ab9 */ /* 0x000fe20000000a00 */
[----:B------:R-:W0:Y:S01]  /*2180*/  S2R R3, SR_TID.X ;  /* 0x0000000000037919 */ /* 0x000e220000002100 */
[----:B------:R-:W-:Y:S01]  /*2190*/  ISETP.NE.U32.AND P0, PT, RZ, UR4, PT ;  /* 0x00000004ff007c0c */ /* 0x000fe2000bf05070 */
[----:B------:R-:W-:Y:S01]  /*21a0*/  ULDC UR6, c[0x0][0x2f4] ;  /* 0x0000bd0000067ab9 */ /* 0x000fe20000000800 */
[----:B------:R-:W1:Y:S01]  /*21b0*/  LDC.64 R100, c[0x0][0x300] ;  /* 0x0000c000ff647b82 */ /* 0x000e620000000a00 */
[----:B------:R-:W-:Y:S01]  /*21c0*/  VIADD R0, R22, 0x60 ;  /* 0x0000006016007836 */ /* 0x000fe20000000000 */
[----:B------:R-:W-:Y:S01]  /*21d0*/  ISETP.NE.AND.EX P0, PT, RZ, UR5, PT, P0 ;  /* 0x00000005ff007c0c */ /* 0x000fe2000bf05300 */
[----:B------:R-:W-:Y:S01]  /*21e0*/  IMAD.IADD R122, R122, 0x1, R25 ;  /* 0x000000017a7a7824 */ /* 0x000fe200078e0219 */
[----:B------:R-:W-:Y:S01]  /*21f0*/  ISETP.GE.AND P1, PT, R198, UR6, PT ;  /* 0x00000006c6007c0c */ /* 0x000fe2000bf26270 */
[----:B------:R-:W-:Y:S01]  /*2200*/  ULDC.64 UR4, c[0x0][0x330] ;  /* 0x0000cc0000047ab9 */ /* 0x000fe20000000a00 */
[----:B------:R-:W-:Y:S01]  /*2210*/  SHF.R.S32.HI R23, RZ, 0x1f, R22 ;  /* 0x0000001fff177819 */ /* 0x000fe20000011416 */
[----:B------:R-:W-:Y:S01]  /*2220*/  ULDC.64 UR8, c[0x0][0xa08] ;  /* 0x0002820000087ab9 */ /* 0x000fe20000000a00 */
[----:B------:R-:W2:Y:S08]  /*2230*/  LDC.64 R94, c[0x0][0x3f8] ;  /* 0x0000fe00ff5e7b82 */ /* 0x000eb00000000a00 */
[----:B------:R-:W3:Y:S01]  /*2240*/  @P0 LDC.64 R4, c[0x0][0x9f8] ;  /* 0x00027e00ff040b82 */ /* 0x000ee20000000a00 */
[----:B------:R-:W-:-:S07]  /*2250*/  SHF.R.S32.HI R147, RZ, 0x1f, R195 ;  /* 0x0000001fff937819 */ /* 0x000fce00000114c3 */
[----:B------:R-:W4:Y:S08]  /*2260*/  LDC R25, c[0x0][0x3f4] ;  /* 0x0000fd00ff197b82 */ /* 0x000f300000000800 */
[----:B------:R-:W1:Y:S01]  /*2270*/  LDC.64 R88, c[0x0][0x408] ;  /* 0x00010200ff587b82 */ /* 0x000e620000000a00 */
[----:B---3--:R-:W-:-:S05]  /*2280*/  @P0 IMAD.WIDE R4, R59, 0x4, R4 ;  /* 0x000000043b040825 */ /* 0x008fca00078e0204 */
[----:B------:R3:W4:Y:S01]  /*2290*/  @P0 LDG.E R59, desc[UR46][R4.64] ;  /* 0x0000002e043b0981 */ /* 0x000722000c1e1900 */
[----:B------:R-:W-:Y:S01]  /*22a0*/  SEL R6, RZ, 0xffffffff, P1 ;  /* 0xffffffffff067807 */ /* 0x000fe20000800000 */
[----:B0-----:R-:W-:Y:S01]  /*22b0*/  VIADD R7, R3, 0xffffff80 ;  /* 0xffffff8003077836 */ /* 0x001fe20000000000 */
[----:B------:R-:W-:Y:S01]  /*22c0*/  ISETP.GE.AND P0, PT, R22, UR6, PT ;  /* 0x0000000616007c0c */ /* 0x000fe2000bf06270 */
[----:B------:R-:W-:Y:S01]  /*22d0*/  IMAD.WIDE.U32 R102, R216, UR4, R22 ;  /* 0x00000004d8667c25 */ /* 0x000fe2000f8e0016 */
[----:B------:R-:W-:Y:S01]  /*22e0*/  ISETP.GE.AND P1, PT, R0, UR6, PT ;  /* 0x0000000600007c0c */ /* 0x000fe2000bf26270 */
[----:B------:R-:W0:Y:S01]  /*22f0*/  S2R R175, SR_TID.X ;  /* 0x0000000000af7919 */ /* 0x000e220000002100 */
[----:B------:R-:W-:Y:S01]  /*2300*/  SEL R3, RZ, 0x1, P0 ;  /* 0x00000001ff037807 */ /* 0x000fe20000000000 */
[----:B------:R-:W-:Y:S01]  /*2310*/  IMAD R103, R216, UR5, R103 ;  /* 0x00000005d8677c24 */ /* 0x000fe2000f8e0267 */
[----:B------:R-:W-:Y:S01]  /*2320*/  ISETP.GE.AND P0, PT, R199, UR6, PT ;  /* 0x00000006c7007c0c */ /* 0x000fe2000bf06270 */
[----:B---3--:R-:W-:Y:S01]  /*2330*/  IMAD.SHL.U32 R4, R6, 0x2, RZ ;  /* 0x0000000206047824 */ /* 0x008fe200078e00ff */
[----:B------:R-:W-:Y:S01]  /*2340*/  SEL R5, RZ, 0x8, P1 ;  /* 0x00000008ff057807 */ /* 0x000fe20000800000 */
[----:B------:R-:W-:Y:S01]  /*2350*/  ULDC.64 UR4, c[0x0][0x308] ;  /* 0x0000c20000047ab9 */ /* 0x000fe20000000a00 */
[----:B------:R-:W-:Y:S01]  /*2360*/  SHF.R.S32.HI R6, RZ, 0x1f, R7 ;  /* 0x0000001fff067819 */ /* 0x000fe20000011407 */
[----:B--2---:R-:W-:Y:S01]  /*2370*/  IMAD.WIDE.U32 R96, R195, R94, R22 ;  /* 0x0000005ec3607225 */ /* 0x004fe200078e0016 */
[----:B------:R-:W-:-:S02]  /*2380*/  LOP3.LUT R3, R4, 0x2, R3, 0xe2, !PT ;  /* 0x0000000204037812 */ /* 0x000fc400078ee203 */
[----:B------:R-:W-:Y:S01]  /*2390*/  SEL R4, RZ, 0x4, P0 ;  /* 0x00000004ff047807 */ /* 0x000fe20000000000 */
[----:B-1----:R-:W-:Y:S01]  /*23a0*/  IMAD.WIDE.U32 R90, R195, R88, R22 ;  /* 0x00000058c35a7225 */ /* 0x002fe200078e0016 */
[----:B------:R-:W-:Y:S02]  /*23b0*/  SHF.R.S32.HI R8, RZ, 0x1f, R122 ;  /* 0x0000001fff087819 */ /* 0x000fe4000001147a */
        /* <DEDUP_REMOVED lines=8> */
[----:B------:R-:W-:Y:S01]  /*2440*/  IMAD R7, R122, R101, R6 ;  /* 0x000000657a077224 */ /* 0x000fe200078e0206 */
[----:B------:R-:W-:Y:S01]  /*2450*/  SEL R6, RZ, 0x10, P0 ;  /* 0x00000010ff067807 */ /* 0x000fe20000000000 */
[----:B------:R-:W-:Y:S01]  /*2460*/  IMAD.WIDE.U32 R98, R195, R94, R192 ;  /* 0x0000005ec3627225 */ /* 0x000fe200078e00c0 */
[----:B------:R-:W-:Y:S02]  /*2470*/  ISETP.NE.U32.AND P0, PT, RZ, UR8, PT ;  /* 0x00000008ff007c0c */ /* 0x000fe4000bf05070 */
[----:B------:R-:W-:Y:S01]  /*2480*/  LEA.HI R10, R10, R195, RZ, 0x3 ;  /* 0x000000c30a0a7211 */ /* 0x000fe200078f18ff */
[----:B------:R-:W-:Y:S01]  /*2490*/  IMAD.IADD R5, R5, 0x1, R7 ;  /* 0x0000000105057824 */ /* 0x000fe200078e0207 */
[----:B------:R-:W-:Y:S01]  /*24a0*/  LOP3.LUT R13, R13, R6, RZ, 0xfc, !PT ;  /* 0x000000060d0d7212 */ /* 0x000fe200078efcff */
[----:B------:R-:W-:Y:S01]  /*24b0*/  IMAD.WIDE.U32 R92, R195, R88, R192 ;  /* 0x00000058c35c7225 */ /* 0x000fe200078e00c0 */
[----:B------:R-:W-:-:S02]  /*24c0*/  ISETP.NE.AND.EX P0, PT, RZ, UR9, PT, P0 ;  /* 0x00000009ff007c0c */ /* 0x000fc4000bf05300 */
[----:B------:R-:W-:Y:S01]  /*24d0*/  LOP3.LUT R10, R10, 0xfffffff8, RZ, 0xc0, !PT ;  /* 0xfffffff80a0a7812 */ /* 0x000fe200078ec0ff */
[----:B------:R-:W-:Y:S01]  /*24e0*/  IMAD.WIDE.U32 R4, R216, UR4, R4 ;  /* 0x00000004d8047c25 */ /* 0x000fe2000f8e0004 */
[----:B------:R-:W-:Y:S02]  /*24f0*/  LOP3.LUT R18, R18, 0xfffffffb, RZ, 0xc0, !PT ;  /* 0xfffffffb12127812 */ /* 0x000fe400078ec0ff */
[----:B----4-:R-:W-:Y:S01]  /*2500*/  ISETP.GE.AND P2, PT, R199, R25, PT ;  /* 0x00000019c700720c */ /* 0x010fe20003f46270 */
[----:B------:R-:W-:Y:S01]  /*2510*/  IMAD R5, R216, UR5, R5 ;  /* 0x00000005d8057c24 */ /* 0x000fe2000f8e0205 */
[----:B------:R-:W-:Y:S01]  /*2520*/  ULDC.64 UR4, c[0x0][0x310] ;  /* 0x0000c40000047ab9 */ /* 0x000fe20000000a00 */
[----:B------:R-:W-:Y:S01]  /*2530*/  IMAD.IADD R132, R195, 0x1, -R10 ;  /* 0x00000001c3847824 */ /* 0x000fe200078e0a0a */
[----:B------:R-:W-:Y:S01]  /*2540*/  SHF.R.U32.HI R29, RZ, 0x3, R207 ;  /* 0x00000003ff1d7819 */ /* 0x000fe200000116cf */
[C---:B------:R-:W-:Y:S01]  /*2550*/  IMAD.SHL.U32 R111, R94.reuse, 0x40, RZ ;  /* 0x000000405e6f7824 */ /* 0x040fe200078e00ff */
[----:B------:R-:W-:Y:S01]  /*2560*/  SHF.L.U64.HI R110, R94, 0x6, R95 ;  /* 0x000000065e6e7819 */ /* 0x000fe2000001025f */
[----:B------:R-:W-:Y:S01]  /*2570*/  IMAD.SHL.U32 R130, R25, 0x2, RZ ;  /* 0x0000000219827824 */ /* 0x000fe200078e00ff */
[----:B------:R-:W-:Y:S01]  /*2580*/  LOP3.LUT P1, RZ, R132, 0x4, RZ, 0xc0, !PT ;  /* 0x0000000484ff7812 */ /* 0x000fe2000782c0ff */
[----:B------:R-:W-:Y:S01]  /*2590*/  IMAD R133, R101, 0x60, RZ ;  /* 0x0000006065857824 */ /* 0x000fe200078e02ff */
[----:B------:R-:W-:Y:S01]  /*25a0*/  IADD3 R122, P3, R195, R122, RZ ;  /* 0x0000007ac37a7210 */ /* 0x000fe20007f7e0ff */
[C---:B------:R-:W-:Y:S01]  /*25b0*/  IMAD.SHL.U32 R137, R100.reuse, 0x40, RZ ;  /* 0x0000004064897824 */ /* 0x040fe200078e00ff */
[----:B------:R-:W-:Y:S01]  /*25c0*/  SHF.L.U64.HI R136, R100, 0x6, R101 ;  /* 0x0000000664887819 */ /* 0x000fe20000010265 */
[----:B------:R-:W-:Y:S01]  /*25d0*/  IMAD R135, R89, 0x60, RZ ;  /* 0x0000006059877824 */ /* 0x000fe200078e02ff */
[C---:B------:R-:W-:Y:S01]  /*25e0*/  SHF.L.U64.HI R108, R88.reuse, 0x6, R89 ;  /* 0x00000006586c7819 */ /* 0x040fe20000010259 */
[----:B------:R-:W-:Y:S01]  /*25f0*/  IMAD.SHL.U32 R109, R88, 0x40, RZ ;  /* 0x00000040586d7824 */ /* 0x000fe200078e00ff */
[----:B------:R-:W-:Y:S01]  /*2600*/  SHF.R.S32.HI R149, RZ, 0x1f, R220 ;  /* 0x0000001fff957819 */ /* 0x000fe200000114dc */
[----:B------:R-:W-:Y:S01]  /*2610*/  IMAD.X R123, R8, 0x1, R147, P3 ;  /* 0x00000001087b7824 */ /* 0x000fe200018e0693 */
[----:B0-----:R-:W-:-:S03]  /*2620*/  LEA.HI R175, R175, 0x8, RZ, 0x19 ;  /* 0x00000008afaf7811 */ /* 0x001fc600078fc8ff */
[----:B------:R-:W-:Y:S02]  /*2630*/  @P1 LOP3.LUT R18, R18, 0x4, RZ, 0xfc, !PT ;  /* 0x0000000412121812 */ /* 0x000fe400078efcff */
[----:B------:R-:W-:Y:S02]  /*2640*/  ISETP.GE.AND P1, PT, R198, R25, PT ;  /* 0x00000019c600720c */ /* 0x000fe40003f26270 */
[----:B------:R-:W-:-:S04]  /*2650*/  LOP3.LUT R18, R18, 0xfffffffe, RZ, 0xc0, !PT ;  /* 0xfffffffe12127812 */ /* 0x000fc800078ec0ff */
[----:B------:R-:W-:Y:S02]  /*2660*/  @P2 LOP3.LUT R18, R18, 0x1, RZ, 0xfc, !PT ;  /* 0x0000000112122812 */ /* 0x000fe400078efcff */
[----:B------:R-:W-:Y:S02]  /*2670*/  SHF.R.S32.HI R6, RZ, 0x1f, R59 ;  /* 0x0000001fff067819 */ /* 0x000fe4000001143b */
[----:B------:R-:W-:Y:S02]  /*2680*/  SEL R27, R59, RZ, !P0 ;  /* 0x000000ff3b1b7207 */ /* 0x000fe40004000000 */
[----:B------:R-:W-:Y:S01]  /*2690*/  SEL R9, R6, RZ, !P0 ;  /* 0x000000ff06097207 */ /* 0x000fe20004000000 */
[----:B------:R-:W-:Y:S02]  /*26a0*/  IMAD R6, R147, R94, RZ ;  /* 0x0000005e93067224 */ /* 0x000fe400078e02ff */
[----:B------:R-:W-:-:S04]  /*26b0*/  IMAD.WIDE.U32 R104, R27, UR4, R4 ;  /* 0x000000041b687c25 */ /* 0x000fc8000f8e0004 */
[----:B------:R-:W-:Y:S02]  /*26c0*/  IMAD R10, R9, UR4, RZ ;  /* 0x00000004090a7c24 */ /* 0x000fe4000f8e02ff */
[-C--:B------:R-:W-:Y:S02]  /*26d0*/  IMAD R4, R147, R100.reuse, RZ ;  /* 0x0000006493047224 */ /* 0x080fe400078e02ff */
[----:B------:R-:W-:Y:S02]  /*26e0*/  IMAD R11, R195, R95, R6 ;  /* 0x0000005fc30b7224 */ /* 0x000fe400078e0206 */
[----:B------:R-:W-:Y:S01]  /*26f0*/  IMAD R15, R27, UR5, R10 ;  /* 0x000000051b0f7c24 */ /* 0x000fe2000f8e020a */
[----:B------:R-:W-:Y:S01]  /*2700*/  ULDC.64 UR4, c[0x0][0x338] ;  /* 0x0000ce0000047ab9 */ /* 0x000fe20000000a00 */
[----:B------:R-:W-:-:S04]  /*2710*/  IMAD.WIDE.U32 R6, R195, R100, R22 ;  /* 0x00000064c3067225 */ /* 0x000fc800078e0016 */
[----:B------:R-:W-:Y:S01]  /*2720*/  IMAD R21, R195, R101, R4 ;  /* 0x00000065c3157224 */ /* 0x000fe200078e0204 */
[----:B------:R-:W-:Y:S01]  /*2730*/  IADD3 R5, P0, R104, R6, RZ ;  /* 0x0000000668057210 */ /* 0x000fe20007f1e0ff */
[----:B------:R-:W-:Y:S02]  /*2740*/  IMAD.IADD R4, R105, 0x1, R15 ;  /* 0x0000000169047824 */ /* 0x000fe400078e020f */
[----:B------:R-:W-:Y:S01]  /*2750*/  IMAD R10, R9, UR4, RZ ;  /* 0x00000004090a7c24 */ /* 0x000fe2000f8e02ff */
[----:B------:R-:W-:Y:S01]  /*2760*/  SEL R9, R25, RZ, P1 ;  /* 0x000000ff19097207 */ /* 0x000fe20000800000 */
[C---:B------:R-:W-:Y:S01]  /*2770*/  IMAD.WIDE.U32 R102, R27.reuse, UR4, R102 ;  /* 0x000000041b667c25 */ /* 0x040fe2000f8e0066 */
[----:B------:R-:W-:Y:S02]  /*2780*/  IADD3.X R6, R4, R7, R21, P0, !PT ;  /* 0x0000000704067210 */ /* 0x000fe400007fe415 */
[----:B------:R-:W-:Y:S01]  /*2790*/  ISETP.GE.AND P0, PT, R22, R25, PT ;  /* 0x000000191600720c */ /* 0x000fe20003f06270 */
[----:B------:R-:W-:-:S02]  /*27a0*/  IMAD R27, R27, UR5, R10 ;  /* 0x000000051b1b7c24 */ /* 0x000fc4000f8e020a */
[----:B------:R-:W-:Y:S01]  /*27b0*/  IMAD R10, R147, R88, RZ ;  /* 0x00000058930a7224 */ /* 0x000fe200078e02ff */
[----:B------:R-:W-:Y:S01]  /*27c0*/  SEL R7, R25, RZ, P0 ;  /* 0x000000ff19077207 */ /* 0x000fe20000000000 */
[----:B------:R-:W-:Y:S02]  /*27d0*/  IMAD.IADD R99, R99, 0x1, R11 ;  /* 0x0000000163637824 */ /* 0x000fe400078e020b */
[----:B------:R-:W-:Y:S02]  /*27e0*/  IMAD.IADD R97, R11, 0x1, R97 ;  /* 0x000000010b617824 */ /* 0x000fe400078e0261 */
[----:B------:R-:W-:Y:S01]  /*27f0*/  IMAD R11, R195, R89, R10 ;  /* 0x00000059c30b7224 */ /* 0x000fe200078e020a */
[----:B------:R-:W-:Y:S01]  /*2800*/  SEL R10, R25, RZ, P2 ;  /* 0x000000ff190a7207 */ /* 0x000fe20001000000 */
[----:B------:R-:W-:Y:S02]  /*2810*/  IMAD.IADD R7, R22, 0x1, R7 ;  /* 0x0000000116077824 */ /* 0x000fe400078e0207 */
[----:B------:R-:W-:-:S02]  /*2820*/  IMAD.IADD R9, R198, 0x1, R9 ;  /* 0x00000001c6097824 */ /* 0x000fc400078e0209 */
[----:B------:R-:W-:Y:S01]  /*2830*/  IMAD.IADD R15, R199, 0x1, R10 ;  /* 0x00000001c70f7824 */ /* 0x000fe200078e020a */
[----:B------:R-:W-:Y:S01]  /*2840*/  SHF.R.S32.HI R10, RZ, 0x1f, R7 ;  /* 0x0000001fff0a7819 */ /* 0x000fe20000011407 */
[----:B------:R-:W-:Y:S01]  /*2850*/  IMAD.IADD R93, R93, 0x1, R11 ;  /* 0x000000015d5d7824 */ /* 0x000fe200078e020b */
[----:B------:R-:W-:Y:S01]  /*2860*/  SHF.R.S32.HI R14, RZ, 0x1f, R9 ;  /* 0x0000001fff0e7819 */ /* 0x000fe20000011409 */
[----:B------:R-:W-:Y:S01]  /*2870*/  IMAD.IADD R91, R11, 0x1, R91 ;  /* 0x000000010b5b7824 */ /* 0x000fe200078e025b */
[-C--:B------:R-:W-:Y:S01]  /*2880*/  LEA.HI R12, R10, R7.reuse, RZ, 0x3 ;  /* 0x000000070a0c7211 */ /* 0x080fe200078f18ff */
[-C--:B-----5:R-:W-:Y:S01]  /*2890*/  IMAD.WIDE.U32 R98, R146, R94.reuse, R98 ;  /* 0x0000005e92627225 */ /* 0x0a0fe200078e0062 */
[----:B------:R-:W-:Y:S02]  /*28a0*/  LEA.HI R7, R10, R7, RZ, 0x6 ;  /* 0x000000070a077211 */ /* 0x000fe400078f30ff */
[-C--:B------:R-:W-:Y:S01]  /*28b0*/  LEA.HI R10, R14, R9.reuse, RZ, 0x6 ;  /* 0x000000090e0a7211 */ /* 0x080fe200078f30ff */
[----:B------:R-:W-:Y:S01]  /*28c0*/  IMAD.WIDE.U32 R96, R146, R94, R96 ;  /* 0x0000005e92607225 */ /* 0x000fe200078e0060 */
[----:B------:R-:W-:-:S02]  /*28d0*/  LEA.HI R20, R14, R9, RZ, 0x3 ;  /* 0x000000090e147211 */ /* 0x000fc400078f18ff */
[----:B------:R-:W-:Y:S01]  /*28e0*/  SHF.R.S32.HI R9, RZ, 0x6, R7 ;  /* 0x00000006ff097819 */ /* 0x000fe20000011407 */
[C---:B------:R-:W-:Y:S01]  /*28f0*/  IMAD.WIDE.U32 R92, R146.reuse, R88, R92 ;  /* 0x00000058925c7225 */ /* 0x040fe200078e005c */
[--C-:B------:R-:W-:Y:S02]  /*2900*/  LOP3.LUT R7, R209, 0x38, R12.reuse, 0xf8, !PT ;  /* 0x00000038d1077812 */ /* 0x100fe400078ef80c */
[----:B------:R-:W-:Y:S01]  /*2910*/  LOP3.LUT R14, R207, 0x38, R12, 0xf8, !PT ;  /* 0x00000038cf0e7812 */ /* 0x000fe200078ef80c */
[C---:B------:R-:W-:Y:S01]  /*2920*/  IMAD R144, R9.reuse, 0x1800, R211 ;  /* 0x0000180009907824 */ /* 0x040fe200078e02d3 */
[----:B------:R-:W-:Y:S01]  /*2930*/  SHF.R.S32.HI R26, RZ, 0x1f, R15 ;  /* 0x0000001fff1a7819 */ /* 0x000fe2000001140f */
[----:B------:R-:W-:Y:S01]  /*2940*/  IMAD R142, R9, 0x1800, R212 ;  /* 0x00001800098e7824 */ /* 0x000fe200078e02d4 */
[----:B------:R-:W-:Y:S01]  /*2950*/  LOP3.LUT R7, R7, R210, RZ, 0x3c, !PT ;  /* 0x000000d207077212 */ /* 0x000fe200078e3cff */
[----:B------:R-:W-:Y:S01]  /*2960*/  IMAD.WIDE.U32 R90, R146, R88, R90 ;  /* 0x00000058925a7225 */ /* 0x000fe200078e005a */
[----:B------:R-:W-:-:S02]  /*2970*/  LOP3.LUT R9, R14, R29, RZ, 0x3c, !PT ;  /* 0x0000001d0e097212 */ /* 0x000fc400078e3cff */
[-C--:B------:R-:W-:Y:S01]  /*2980*/  LEA.HI R28, R26, R15.reuse, RZ, 0x3 ;  /* 0x0000000f1a1c7211 */ /* 0x080fe200078f18ff */
[----:B------:R-:W-:Y:S01]  /*2990*/  IMAD.IADD R144, R144, 0x1, R7 ;  /* 0x0000000190907824 */ /* 0x000fe200078e0207 */
[----:B------:R-:W-:Y:S01]  /*29a0*/  SHF.R.S32.HI R10, RZ, 0x6, R10 ;  /* 0x00000006ff0a7819 */ /* 0x000fe2000001140a */
[----:B------:R-:W-:Y:S01]  /*29b0*/  IMAD.IADD R142, R142, 0x1, R9 ;  /* 0x000000018e8e7824 */ /* 0x000fe200078e0209 */
[----:B------:R-:W-:Y:S01]  /*29c0*/  LOP3.LUT R9, R207, 0x38, R20, 0xf8, !PT ;  /* 0x00000038cf097812 */ /* 0x000fe200078ef814 */
[----:B------:R-:W-:Y:S01]  /*29d0*/  IMAD.WIDE.U32 R100, R100, 0x60, RZ ;  /* 0x0000006064647825 */ /* 0x000fe200078e00ff */
[----:B------:R-:W-:Y:S02]  /*29e0*/  LOP3.LUT R7, R209, 0x38, R28, 0xf8, !PT ;  /* 0x00000038d1077812 */ /* 0x000fe400078ef81c */
[----:B------:R-:W-:Y:S01]  /*29f0*/  LEA.HI R15, R26, R15, RZ, 0x6 ;  /* 0x0000000f1a0f7211 */ /* 0x000fe200078f30ff */
[C---:B------:R-:W-:Y:S01]  /*2a00*/  IMAD R143, R10.reuse, 0x1800, R211 ;  /* 0x000018000a8f7824 */ /* 0x040fe200078e02d3 */
[----:B------:R-:W-:Y:S01]  /*2a10*/  LOP3.LUT R9, R9, R29, RZ, 0x3c, !PT ;  /* 0x0000001d09097212 */ /* 0x000fe200078e3cff */
[----:B------:R-:W-:Y:S01]  /*2a20*/  IMAD R140, R10, 0x1800, R212 ;  /* 0x000018000a8c7824 */ /* 0x000fe200078e02d4 */
[----:B------:R-:W-:Y:S01]  /*2a30*/  LOP3.LUT R10, R7, R210, RZ, 0x3c, !PT ;  /* 0x000000d2070a7212 */ /* 0x000fe200078e3cff */
[----:B------:R-:W-:Y:S01]  /*2a40*/  IMAD.IADD R133, R101, 0x1, R133 ;  /* 0x0000000165857824 */ /* 0x000fe200078e0285 */
[----:B------:R-:W-:Y:S01]  /*2a50*/  SHF.R.S32.HI R7, RZ, 0x1f, R146 ;  /* 0x0000001fff077819 */ /* 0x000fe20000011492 */
[----:B------:R-:W-:Y:S01]  /*2a60*/  IMAD.IADD R140, R140, 0x1, R9 ;  /* 0x000000018c8c7824 */ /* 0x000fe200078e0209 */
[----:B------:R-:W-:Y:S01]  /*2a70*/  SHF.R.S32.HI R15, RZ, 0x6, R15 ;  /* 0x00000006ff0f7819 */ /* 0x000fe2000001140f */
[----:B------:R-:W-:Y:S01]  /*2a80*/  IMAD.IADD R26, R103, 0x1, R27 ;  /* 0x00000001671a7824 */ /* 0x000fe200078e021b */
[----:B------:R-:W-:Y:S01]  /*2a90*/  LOP3.LUT R11, R209, 0x38, R20, 0xf8, !PT ;  /* 0x00000038d10b7812 */ /* 0x000fe200078ef814 */
[----:B------:R-:W-:Y:S01]  /*2aa0*/  IMAD R9, R7, R94, RZ ;  /* 0x0000005e07097224 */ /* 0x000fe200078e02ff */
[----:B------:R-:W-:Y:S01]  /*2ab0*/  SHF.R.S32.HI R119, RZ, 0x3, R12 ;  /* 0x00000003ff777819 */ /* 0x000fe2000001140c */
[----:B------:R-:W-:Y:S01]  /*2ac0*/  IMAD R141, R15, 0x1800, R211 ;  /* 0x000018000f8d7824 */ /* 0x000fe200078e02d3 */
[----:B------:R-:W-:Y:S01]  /*2ad0*/  LOP3.LUT R14, R11, R210, RZ, 0x3c, !PT ;  /* 0x000000d20b0e7212 */ /* 0x000fe200078e3cff */
[----:B------:R-:W-:Y:S01]  /*2ae0*/  IMAD R139, R15, 0x1800, R212 ;  /* 0x000018000f8b7824 */ /* 0x000fe200078e02d4 */
[----:B------:R-:W-:Y:S01]  /*2af0*/  LOP3.LUT R11, R207, 0x38, R28, 0xf8, !PT ;  /* 0x00000038cf0b7812 */ /* 0x000fe200078ef81c */
[----:B------:R-:W-:Y:S01]  /*2b00*/  IMAD R15, R146, R95, R9 ;  /* 0x0000005f920f7224 */ /* 0x000fe200078e0209 */
[----:B------:R-:W-:Y:S01]  /*2b10*/  SHF.R.S32.HI R118, RZ, 0x3, R20 ;  /* 0x00000003ff767819 */ /* 0x000fe20000011414 */
[----:B------:R-:W-:Y:S01]  /*2b20*/  IMAD R9, R7, R88, RZ ;  /* 0x0000005807097224 */ /* 0x000fe200078e02ff */
[----:B------:R-:W-:Y:S01]  /*2b30*/  SHF.R.S32.HI R117, RZ, 0x3, R28 ;  /* 0x00000003ff757819 */ /* 0x000fe2000001141c */
[----:B------:R-:W-:-:S02]  /*2b40*/  VIADD R7, R22, 0xa0 ;  /* 0x000000a016077836 */ /* 0x000fc40000000000 */
[----:B------:R-:W-:Y:S01]  /*2b50*/  IMAD.IADD R143, R143, 0x1, R14 ;  /* 0x000000018f8f7824 */ /* 0x000fe200078e020e */
[----:B------:R-:W-:Y:S01]  /*2b60*/  LOP3.LUT R14, R11, R29, RZ, 0x3c, !PT ;  /* 0x0000001d0b0e7212 */ /* 0x000fe200078e3cff */
[----:B------:R-:W-:Y:S01]  /*2b70*/  IMAD R11, R95, 0x60, RZ ;  /* 0x000000605f0b7824 */ /* 0x000fe200078e02ff */
[----:B------:R-:W-:Y:S01]  /*2b80*/  ISETP.GE.AND P2, PT, R7, UR6, PT ;  /* 0x0000000607007c0c */ /* 0x000fe2000bf46270 */
[----:B------:R-:W-:Y:S01]  /*2b90*/  IMAD R21, R146, R89, R9 ;  /* 0x0000005992157224 */ /* 0x000fe200078e0209 */
[----:B------:R-:W-:Y:S01]  /*2ba0*/  LOP3.LUT R9, R209, 0x18, R22, 0xf8, !PT ;  /* 0x00000018d1097812 */ /* 0x000fe200078ef816 */
[----:B------:R-:W-:Y:S01]  /*2bb0*/  IMAD.IADD R139, R139, 0x1, R14 ;  /* 0x000000018b8b7824 */ /* 0x000fe200078e020e */
[----:B------:R-:W-:Y:S01]  /*2bc0*/  SEL R14, RZ, 0x20, P2 ;  /* 0x00000020ff0e7807 */ /* 0x000fe20001000000 */
[----:B------:R-:W-:Y:S01]  /*2bd0*/  IMAD.WIDE.U32 R94, R94, 0x60, RZ ;  /* 0x000000605e5e7825 */ /* 0x000fe200078e00ff */
[----:B------:R-:W-:Y:S02]  /*2be0*/  LOP3.LUT R138, R9, R210, RZ, 0x3c, !PT ;  /* 0x000000d2098a7212 */ /* 0x000fe400078e3cff */
[----:B------:R-:W-:Y:S01]  /*2bf0*/  LOP3.LUT R25, R13, R14, RZ, 0xfc, !PT ;  /* 0x0000000e0d197212 */ /* 0x000fe200078efcff */
[----:B------:R-:W-:Y:S01]  /*2c00*/  IMAD.IADD R141, R141, 0x1, R10 ;  /* 0x000000018d8d7824 */ /* 0x000fe200078e020a */
[----:B------:R-:W-:Y:S01]  /*2c10*/  LOP3.LUT R10, R12, 0xfffffff8, RZ, 0xc0, !PT ;  /* 0xfffffff80c0a7812 */ /* 0x000fe200078ec0ff */
[----:B------:R-:W-:Y:S01]  /*2c20*/  IMAD.IADD R134, R95, 0x1, R11 ;  /* 0x000000015f867824 */ /* 0x000fe200078e020b */
[----:B------:R-:W-:Y:S01]  /*2c30*/  LOP3.LUT R11, R20, 0xfffffff8, RZ, 0xc0, !PT ;  /* 0xfffffff8140b7812 */ /* 0x000fe200078ec0ff */
[----:B------:R-:W-:Y:S01]  /*2c40*/  IMAD.WIDE.U32 R88, R88, 0x60, RZ ;  /* 0x0000006058587825 */ /* 0x000fe200078e00ff */
[----:B------:R-:W-:-:S02]  /*2c50*/  LOP3.LUT R12, R28, 0xfffffff8, RZ, 0xc0, !PT ;  /* 0xfffffff81c0c7812 */ /* 0x000fc400078ec0ff */
[----:B------:R-:W-:Y:S01]  /*2c60*/  LOP3.LUT R14, R25, 0x2, RZ, 0xc0, !PT ;  /* 0x00000002190e7812 */ /* 0x000fe200078ec0ff */
[----:B------:R-:W-:Y:S01]  /*2c70*/  IMAD.IADD R107, R99, 0x1, R15 ;  /* 0x00000001636b7824 */ /* 0x000fe200078e020f */
        /* <DEDUP_REMOVED lines=8> */
[----:B------:R-:W-:Y:S01]  /*2d00*/  SHF.R.S32.HI R116, RZ, 0x1f, R10 ;  /* 0x0000001fff747819 */ /* 0x000fe2000001140a */
[----:B------:R-:W-:Y:S01]  /*2d10*/  IMAD.IADD R135, R89, 0x1, R135 ;  /* 0x0000000159877824 */ /* 0x000fe200078e0287 */
[----:B------:R-:W-:-:S02]  /*2d20*/  SHF.R.S32.HI R115, RZ, 0x1f, R11 ;  /* 0x0000001fff737819 */ /* 0x000fc4000001140b */
[----:B------:R-:W-:Y:S02]  /*2d30*/  SHF.R.S32.HI R114, RZ, 0x1f, R12 ;  /* 0x0000001fff727819 */ /* 0x000fe4000001140c */
[----:B------:R-:W-:-:S07]  /*2d40*/  LOP3.LUT R25, R25, 0x20, RZ, 0xc0, !PT ;  /* 0x0000002019197812 */ /* 0x000fce00078ec0ff */
.L_x_1585:
[----:B0-----:R-:W0:Y:S01]  /*2d50*/  LDC.64 R112, c[0x0][0x2e8] ;  /* 0x0000ba00ff707b82 */ /* 0x001e220000000a00 */
[----:B------:R-:W-:Y:S01]  /*2d60*/  VIADD R37, R24, 0xffffffff ;  /* 0xffffffff18257836 */ /* 0x000fe20000000000 */
[----:B------:R-:W-:Y:S01]  /*2d70*/  LOP3.LUT P5, RZ, R132, 0x4, RZ, 0xc0, !PT ;  /* 0x0000000484ff7812 */ /* 0x000fe200078ac0ff */
[----:B------:R-:W-:Y:S05]  /*2d80*/  YIELD ;  /* 0x0000000000007946 */ /* 0x000fea0003800000 */
[----:B------:R-:W1:Y:S01]  /*2d90*/  LDC R121, c[0x0][0x3f4] ;  /* 0x0000fd00ff797b82 */ /* 0x000e620000000800 */
[----:B------:R-:W-:Y:S01]  /*2da0*/  SHF.R.S32.HI R36, RZ, 0x1f, R37 ;  /* 0x0000001fff247819 */ /* 0x000fe20000011425 */
[-C--:B------:R-:W-:Y:S01]  /*2db0*/  IMAD R27, R133, R37.reuse, RZ ;  /* 0x00000025851b7224 */ /* 0x080fe200078e02ff */
[----:B------:R-:W-:Y:S01]  /*2dc0*/  LOP3.LUT R18, R18, 0xfffffffd, RZ, 0xc0, !PT ;  /* 0xfffffffd12127812 */ /* 0x000fe200078ec0ff */
[----:B------:R-:W-:Y:S01]  /*2dd0*/  IMAD.WIDE.U32 R124, R100, R37, RZ ;  /* 0x00000025647c7225 */ /* 0x000fe200078e00ff */
[----:B------:R-:W-:Y:S03]  /*2de0*/  BSSY B0, `(.L_x_1486) ;  /* 0x000079a000007945 */ /* 0x000fe60003800000 */
[----:B------:R-:W-:Y:S01]  /*2df0*/  IMAD R27, R36, R100, R27 ;  /* 0x00000064241b7224 */ /* 0x000fe200078e021b */
[----:B------:R-:W-:-:S02]  /*2e00*/  IADD3 R24, P2, P3, R5, R124, R137 ;  /* 0x0000007c05187210 */ /* 0x000fc40007b5e089 */
[----:B--23--:R-:W-:Y:S01]  /*2e10*/  IADD3 R29, P4, R5, R124, RZ ;  /* 0x0000007c051d7210 */ /* 0x00cfe20007f9e0ff */
[----:B------:R-:W-:Y:S02]  /*2e20*/  IMAD.IADD R80, R125, 0x1, R27 ;  /* 0x000000017d507824 */ /* 0x000fe400078e021b */
[----:B------:R-:W-:Y:S02]  /*2e30*/  IMAD R27, R17, 0x4800, R138 ;  /* 0x00004800111b7824 */ /* 0x000fe400078e028a */
[----:B------:R-:W-:Y:S01]  /*2e40*/  IMAD.X R30, R80, 0x1, R6, P4 ;  /* 0x00000001501e7824 */ /* 0x000fe200020e0606 */
[----:B------:R-:W-:Y:S02]  /*2e50*/  IADD3.X R28, R6, R80, R136, P2, P3 ;  /* 0x00000050061c7210 */ /* 0x000fe400017e6488 */
[----:B0-----:R-:W-:Y:S02]  /*2e60*/  LEA R32, P2, R24, R112, 0x1 ;  /* 0x0000007018207211 */ /* 0x001fe400078408ff */
[----:B------:R-:W-:-:S02]  /*2e70*/  ISETP.GT.AND P3, PT, R37, R131, PT ;  /* 0x000000832500720c */ /* 0x000fc40003f64270 */
[----:B------:R-:W-:Y:S01]  /*2e80*/  LEA.HI.X R33, R24, R113, R28, 0x1, P2 ;  /* 0x0000007118217211 */ /* 0x000fe200010f0c1c */
[----:B------:R-:W-:Y:S01]  /*2e90*/  IMAD.MOV.U32 R24, RZ, RZ, R37 ;  /* 0x000000ffff187224 */ /* 0x000fe200078e0025 */
[----:B-1----:R-:W-:Y:S02]  /*2ea0*/  ISETP.GE.AND P2, PT, R121, 0x1, PT ;  /* 0x000000017900780c */ /* 0x002fe40003f46270 */
[----:B------:R-:W-:-:S04]  /*2eb0*/  LEA R34, P4, R29, R112, 0x1 ;  /* 0x000000701d227211 */ /* 0x000fc800078808ff */
[----:B------:R-:W-:Y:S01]  /*2ec0*/  LEA.HI.X R35, R29, R113, R30, 0x1, P4 ;  /* 0x000000711d237211 */ /* 0x000fe200020f0c1e */
[C---:B------:R-:W-:Y:S02]  /*2ed0*/  VIADD R29, R27.reuse, 0x20 ;  /* 0x000000201b1d7836 */ /* 0x040fe40000000000 */
[C---:B------:R-:W-:Y:S01]  /*2ee0*/  @P5 VIADD R29, R27.reuse, 0xffffffe0 ;  /* 0xffffffe01b1d5836 */ /* 0x040fe20000000000 */
[----:B------:R-:W-:Y:S01]  /*2ef0*/  @P3 LOP3.LUT R18, R18, 0x2, RZ, 0xfc, !PT ;  /* 0x0000000212123812 */ /* 0x000fe200078efcff */
[--C-:B------:R-:W-:Y:S02]  /*2f00*/  IMAD R27, R27, 0x2, R120.reuse ;  /* 0x000000021b1b7824 */ /* 0x100fe400078e0278 */
[----:B------:R-:W-:Y:S01]  /*2f10*/  IMAD R84, R29, 0x2, R120 ;  /* 0x000000021d547824 */ /* 0x000fe200078e0278 */
[----:B------:R-:W-:Y:S06]  /*2f20*/  @!P2 BRA `(.L_x_1487) ;  /* 0x000000740040a947 */ /* 0x000fec0003800000 */
[----:B------:R-:W-:Y:S01]  /*2f30*/  ULDC.U8 UR4, c[0x0][0x410] ;  /* 0x0001040000047ab9 */ /* 0x000fe20000000000 */
[-C--:B------:R-:W-:Y:S01]  /*2f40*/  IMAD R29, R134, R37.reuse, RZ ;  /* 0x00000025861d7224 */ /* 0x080fe200078e02ff */
[----:B------:R-:W-:Y:S01]  /*2f50*/  ISETP.NE.AND P2, PT, RZ, UR4, PT ;  /* 0x00000004ff007c0c */ /* 0x000fe2000bf45270 */
[-C--:B------:R-:W-:Y:S02]  /*2f60*/  IMAD R31, R135, R37.reuse, RZ ;  /* 0x00000025871f7224 */ /* 0x080fe400078e02ff */
        /* <DEDUP_REMOVED lines=25> */
[----:B------:R-:W-:Y:S01]  /*3100*/  IADD3 R29, P2, R98, R78, RZ ;  /* 0x0000004e621d7210 */ /* 0x000fe20007f5e0ff */
[----:B------:R-:W-:Y:S01]  /*3110*/  ULDC.64 UR4, c[0x0][0x3e8] ;  /* 0x0000fa0000047ab9 */ /* 0x000fe20000000a00 */
[----:B------:R-:W-:Y:S02]  /*3120*/  CS2R R112, SRZ ;  /* 0x0000000000707805 */ /* 0x000fe4000001ff00 */
[----:B------:R-:W-:Y:S01]  /*3130*/  CS2R R124, SRZ ;  /* 0x00000000007c7805 */ /* 0x000fe2000001ff00 */
[----:B------:R-:W-:Y:S01]  /*3140*/  IMAD.X R30, R86, 0x1, R107, P2 ;  /* 0x00000001561e7824 */ /* 0x000fe200010e066b */
[----:B------:R-:W-:-:S04]  /*3150*/  LEA R28, P2, R29, UR4, 0x1 ;  /* 0x000000041d1c7c11 */ /* 0x000fc8000f8408ff */
[----:B------:R-:W-:Y:S01]  /*3160*/  LEA.HI.X R29, R29, UR5, R30, 0x1, P2 ;  /* 0x000000051d1d7c11 */ /* 0x000fe200090f0c1e */
[----:B------:R-:W-:Y:S01]  /*3170*/  ULDC.64 UR4, c[0x0][0x400] ;  /* 0x0001000000047ab9 */ /* 0x000fe20000000a00 */
[----:B------:R-:W-:-:S05]  /*3180*/  IADD3 R31, P2, R92, R76, RZ ;  /* 0x0000004c5c1f7210 */ /* 0x000fca0007f5e0ff */
[----:B------:R-:W-:Y:S01]  /*3190*/  IMAD.X R38, R87, 0x1, R106, P2 ;  /* 0x0000000157267824 */ /* 0x000fe200010e066a */
        /* <DEDUP_REMOVED lines=30> */
.L_x_1490:
[----:B------:R-:W-:Y:S05]  /*3380*/  BSYNC B1 ;  /* 0x0000000000017941 */ /* 0x000fea0003800000 */
.L_x_1489:
        /* <DEDUP_REMOVED lines=12> */
[----:B-----5:R-:W-:Y:S01]  /*3450*/  IMAD.MOV.U32 R127, RZ, RZ, R60 ;  /* 0x000000ffff7f7224 */ /* 0x020fe200078e003c */
[----:B------:R-:W-:Y:S01]  /*3460*/  CS2R R58, SRZ ;  /* 0x00000000003a7805 */ /* 0x000fe2000001ff00 */
[----:B------:R-:W-:Y:S01]  /*3470*/  IMAD.MOV.U32 R126, RZ, RZ, R61 ;  /* 0x000000ffff7e7224 */ /* 0x000fe200078e003d */
[----:B------:R-:W-:Y:S06]  /*3480*/  @P4 BRA `(.L_x_1492) ;  /* 0x0000000000a04947 */ /* 0x000fec0003800000 */
[----:B------:R-:W-:Y:S01]  /*3490*/  IADD3 R78, P2, P5, R98, R78, R111 ;  /* 0x0000004e624e7210 */ /* 0x000fe20007d5e06f */
[----:B------:R-:W-:Y:S01]  /*34a0*/  ULDC.64 UR4, c[0x0][0x3e8] ;  /* 0x0000fa0000047ab9 */ /* 0x000fe20000000a00 */
[----:B------:R-:W-:Y:S02]  /*34b0*/  CS2R R56, SRZ ;  /* 0x0000000000387805 */ /* 0x000fe4000001ff00 */
[----:B------:R-:W-:Y:S02]  /*34c0*/  CS2R R58, SRZ ;  /* 0x00000000003a7805 */ /* 0x000fe4000001ff00 */
[----:B0-----:R-:W-:Y:S02]  /*34d0*/  IADD3.X R29, R107, R86, R110, P2, P5 ;  /* 0x000000566b1d7210 */ /* 0x001fe400017ea46e */
[----:B------:R-:W-:-:S04]  /*34e0*/  IADD3 R76, P2, P5, R92, R76, R109 ;  /* 0x0000004c5c4c7210 */ /* 0x000fc80007d5e06d */
        /* <DEDUP_REMOVED lines=34> */
.L_x_1492:
[----:B------:R-:W-:Y:S05]  /*3710*/  BSYNC B1 ;  /* 0x0000000000017941 */ /* 0x000fea0003800000 */
.L_x_1491:
[----:B01----:R-:W-:Y:S01]  /*3720*/  IMAD.MOV.U32 R28, RZ, RZ, R64 ;  /* 0x000000ffff1c7224 */ /* 0x003fe200078e0040 */
[----:B------:R-:W-:Y:S01]  /*3730*/  PRMT R158, R127, 0x5410, R126 ;  /* 0x000054107f9e7816 */ /* 0x000fe2000000007e */
[----:B------:R-:W-:Y:S01]  /*3740*/  IMAD.MOV.U32 R29, RZ, RZ, R65 ;  /* 0x000000ffff1d7224 */ /* 0x000fe200078e0041 */
[----:B------:R-:W-:Y:S01]  /*3750*/  ISETP.NE.AND P2, PT, R200, 0x3, PT ;  /* 0x00000003c800780c */ /* 0x000fe20003f45270 */
        /* <DEDUP_REMOVED lines=33> */
[----:B-----5:R-:W-:Y:S01]  /*3970*/  IMAD.MOV.U32 R28, RZ, RZ, R41 ;  /* 0x000000ffff1c7224 */ /* 0x020fe200078e0029 */
        /* <DEDUP_REMOVED lines=10> */
[----:B------:R-:W-:Y:S02]  /*3a20*/  IMAD.MOV.U32 R31, RZ, RZ, R36 ;  /* 0x000000ffff1f7224 */ /* 0x000fe400078e0024 */
[----:B------:R-:W-:Y:S01]  /*3a30*/  IMAD.MOV.U32 R30, RZ, RZ, R37 ;  /* 0x000000ffff1e7224 */ /* 0x000fe200078e0025 */
[----:B------:R-:W-:Y:S01]  /*3a40*/  PRMT R126, R29, 0x5410, R28 ;  /* 0x000054101d7e7816 */ /* 0x000fe2000000001c */
[----:B------:R-:W-:-:S02]  /*3a50*/  IMAD.MOV.U32 R29, RZ, RZ, R48 ;  /* 0x000000ffff1d7224 */ /* 0x000fc400078e0030 */
[----:B------:R-:W-:Y:S01]  /*3a60*/  IMAD.MOV.U32 R28, RZ, RZ, R49 ;  /* 0x000000ffff1c7224 */ /* 0x000fe200078e0031 */
[----:B------:R-:W-:-:S04]  /*3a70*/  PRMT R76, R31, 0x5410, R30 ;  /* 0x000054101f4c7816 */ /* 0x000fc8000000001e */
        /* <DEDUP_REMOVED lines=27> */
.L_x_1493:
[----:B------:R-:W-:Y:S01]  /*3c30*/  IMAD R86, R17, 0x8, R16 ;  /* 0x0000000811567824 */ /* 0x000fe200078e0210 */
[----:B------:R-:W-:Y:S01]  /*3c40*/  SHF.L.U32 R87, R202, 0x1f, RZ ;  /* 0x0000001fca577819 */ /* 0x000fe200000006ff */
[----:B------:R-:W-:Y:S03]  /*3c50*/  BSSY B1, `(.L_x_1494) ;  /* 0x0000003000017945 */ /* 0x000fe60003800000 */
[----:B------:R-:W0:Y:S02]  /*3c60*/  SYNCS.PHASECHK.TRANS64.TRYWAIT P5, [R86+URZ+0x30890], R87 ;  /* 0x03089057560075a7 */ /* 0x000e2400080a017f */
[----:B0-----:R-:W-:Y:S05]  /*3c70*/  @!P5 BRA `(.L_x_1495) ;  /* 0x00000294004cd947 */ /* 0x001fea0003800000 */
.L_x_1947:
[----:B------:R-:W-:Y:S05]  /*3c80*/  BSYNC B1 ;  /* 0x0000000000017941 */ /* 0x000fea0003800000 */
.L_x_1494:
        /* <DEDUP_REMOVED lines=9> */
[--C-:B------:R-:W-:Y:S02]  /*3d20*/  SHF.R.U64 R112, R112, 0x10, R113.reuse ;  /* 0x0000001070707819 */ /* 0x100fe40000001271 */
[----:B------:R-:W-:Y:S02]  /*3d30*/  SHF.R.U32.HI R128, RZ, 0x10, R113 ;  /* 0x00000010ff807819 */ /* 0x000fe40000011671 */
[--C-:B------:R-:W-:Y:S02]  /*3d40*/  SHF.R.U64 R113, R124, 0x10, R125.reuse ;  /* 0x000000107c717819 */ /* 0x100fe4000000127d */
[----:B------:R-:W-:Y:S02]  /*3d50*/  SHF.R.U32.HI R124, RZ, 0x10, R125 ;  /* 0x00000010ff7c7819 */ /* 0x000fe4000001167d */
[----:B------:R-:W-:Y:S02]  /*3d60*/  PRMT R125, R129, 0x5410, R113 ;  /* 0x00005410817d7816 */ /* 0x000fe40000000071 */
[----:B------:R-:W-:-:S02]  /*3d70*/  PRMT R128, R145, 0x5432, R128 ;  /* 0x0000543291807816 */ /* 0x000fc40000000080 */
[----:B------:R-:W-:Y:S02]  /*3d80*/  PRMT R113, R148, 0x5432, R124 ;  /* 0x0000543294717816 */ /* 0x000fe4000000007c */
[----:B------:R-:W-:Y:S01]  /*3d90*/  PRMT R112, R129, 0x5432, R112 ;  /* 0x0000543281707816 */ /* 0x000fe20000000070 */
[C---:B--2---:R-:W-:Y:S01]  /*3da0*/  IMAD.U32 R129, R29.reuse, 0x10000, RZ ;  /* 0x000100001d817824 */ /* 0x044fe200078e00ff */
[----:B------:R-:W-:Y:S02]  /*3db0*/  LOP3.LUT R148, R29, 0xffff0000, RZ, 0xc0, !PT ;  /* 0xffff00001d947812 */ /* 0x000fe400078ec0ff */
[C---:B------:R-:W-:Y:S01]  /*3dc0*/  LOP3.LUT R145, R125.reuse, 0xffff0000, RZ, 0xc0, !PT ;  /* 0xffff00007d917812 */ /* 0x040fe200078ec0ff */
[----:B------:R-:W-:Y:S01]  /*3dd0*/  IMAD.U32 R125, R125, 0x10000, RZ ;  /* 0x000100007d7d7824 */ /* 0x000fe200078e00ff */
[C---:B------:R-:W-:Y:S01]  /*3de0*/  LOP3.LUT R29, R112.reuse, 0xffff0000, RZ, 0xc0, !PT ;  /* 0xffff0000701d7812 */ /* 0x040fe200078ec0ff */
[----:B------:R-:W-:Y:S02]  /*3df0*/  IMAD.U32 R112, R112, 0x10000, RZ ;  /* 0x0001000070707824 */ /* 0x000fe400078e00ff */
[----:B------:R-:W-:-:S04]  /*3e00*/  FMUL.FTZ R124, R148, R145 ;  /* 0x00000091947c7220 */ /* 0x000fc80000410000 */
[CC--:B------:R-:W-:Y:S01]  /*3e10*/  FFMA.FTZ R124, R129.reuse, R29.reuse, -R124 ;  /* 0x0000001d817c7223 */ /* 0x0c0fe2000001087c */
[----:B------:R-:W-:Y:S01]  /*3e20*/  FMUL.FTZ R29, R148, R29 ;  /* 0x0000001d941d7220 */ /* 0x000fe20000410000 */
[C---:B------:R-:W-:Y:S01]  /*3e30*/  IMAD.U32 R148, R128.reuse, 0x10000, RZ ;  /* 0x0001000080947824 */ /* 0x040fe200078e00ff */
[----:B------:R-:W-:Y:S02]  /*3e40*/  LOP3.LUT R128, R128, 0xffff0000, RZ, 0xc0, !PT ;  /* 0xffff000080807812 */ /* 0x000fe400078ec0ff */
[----:B------:R-:W-:Y:S01]  /*3e50*/  FFMA.FTZ R29, R129, R145, R29 ;  /* 0x00000091811d7223 */ /* 0x000fe2000001001d */
[C---:B------:R-:W-:Y:S01]  /*3e60*/  LOP3.LUT R145, R30.reuse, 0xffff0000, RZ, 0xc0, !PT ;  /* 0xffff00001e917812 */ /* 0x040fe200078ec0ff */
[C---:B------:R-:W-:Y:S01]  /*3e70*/  IMAD.U32 R129, R113.reuse, 0x10000, RZ ;  /* 0x0001000071817824 */ /* 0x040fe200078e00ff */
[----:B------:R-:W-:Y:S01]  /*3e80*/  LOP3.LUT R113, R113, 0xffff0000, RZ, 0xc0, !PT ;  /* 0xffff000071717812 */ /* 0x000fe200078ec0ff */
[----:B------:R-:W-:Y:S01]  /*3e90*/  IMAD.U32 R30, R30, 0x10000, RZ ;  /* 0x000100001e1e7824 */ /* 0x000fe200078e00ff */
        /* <DEDUP_REMOVED lines=23> */
.L_x_1501:
[----:B------:R-:W-:Y:S05]  /*4010*/  BSYNC B3 ;  /* 0x0000000000037941 */ /* 0x000fea0003800000 */
.L_x_1500:
[----:B--2---:R1:W-:Y:S02]  /*4020*/  STG.E.128 desc[UR46][R34.64], R28 ;  /* 0x0000001c22007986 */ /* 0x0043e4000c101d2e */
.L_x_1499:
[----:B------:R-:W-:Y:S05]  /*4030*/  BSYNC B2 ;  /* 0x0000000000027941 */ /* 0x000fea0003800000 */
.L_x_1498:
[----:B------:R-:W-:Y:S01]  /*4040*/  ISETP.NE.AND P3, PT, R14, RZ, PT ;  /* 0x000000ff0e00720c */ /* 0x000fe20003f65270 */
[----:B------:R-:W-:-:S12]  /*4050*/  BSSY B2, `(.L_x_1502) ;  /* 0x0000038000027945 */ /* 0x000fd80003800000 */
[----:B------:R-:W-:Y:S05]  /*4060*/  @!P3 BRA `(.L_x_1503) ;  /* 0x0000000000d8b947 */ /* 0x000fea0003800000 */
[----:B-1----:R1:W2:Y:S01]  /*4070*/  LDS.128 R28, [R84+0x1e000] ;  /* 0x01e00000541c7984 */ /* 0x0022a20000000c00 */
        /* <DEDUP_REMOVED lines=51> */
.L_x_1505:
[----:B------:R-:W-:Y:S05]  /*43b0*/  BSYNC B3 ;  /* 0x0000000000037941 */ /* 0x000fea0003800000 */
.L_x_1504:
[----:B--2---:R2:W-:Y:S02]  /*43c0*/  STG.E.128 desc[UR46][R34.64+0x40], R28 ;  /* 0x0000401c22007986 */ /* 0x0045e4000c101d2e */
.L_x_1503:
[----:B------:R-:W-:Y:S05]  /*43d0*/  BSYNC B2 ;  /* 0x0000000000027941 */ /* 0x000fea0003800000 */
.L_x_1502:
        /* <DEDUP_REMOVED lines=55> */
.L_x_1509:
[----:B------:R-:W-:Y:S05]  /*4750*/  BSYNC B3 ;  /* 0x0000000000037941 */ /* 0x000fea0003800000 */
.L_x_1508:
[----:B--2---:R3:W-:Y:S02]  /*4760*/  STG.E.128 desc[UR46][R34.64+0x80], R28 ;  /* 0x0000801c22007986 */ /* 0x0047e4000c101d2e */
.L_x_1507:
[----:B------:R-:W-:Y:S05]  /*4770*/  BSYNC B2 ;  /* 0x0000000000027941 */ /* 0x000fea0003800000 */
.L_x_1506:
[----:B------:R-:W-:Y:S01]  /*4780*/  ISETP.NE.AND P3, PT, R20, RZ, PT ;  /* 0x000000ff1400720c */ /* 0x000fe20003f65270 */
[----:B------:R-:W-:-:S12]  /*4790*/  BSSY B2, `(.L_x_1510) ;  /* 0x0000037000027945 */ /* 0x000fd80003800000 */
[----:B------:R-:W-:Y:S05]  /*47a0*/  @!P3 BRA `(.L_x_1511) ;  /* 0x0000000000d4b947 */ /* 0x000fea0003800000 */
[----:B-123--:R1:W2:Y:S01]  /*47b0*/  LDS.128 R28, [R84+0x21000] ;  /* 0x02100000541c7984 */ /* 0x00e2a20000000c00 */
[----:B------:R-:W-:Y:S01]  /*47c0*/  ISETP.GE.AND P3, PT, R205, R121, PT ;  /* 0x00000079cd00720c */ /* 0x000fe20003f66270 */
[----:B------:R-:W-:-:S12]  /*47d0*/  BSSY B3, `(.L_x_1512) ;  /* 0x0000031000037945 */ /* 0x000fd80003800000 */
[----:B-1----:R-:W-:Y:S05]  /*47e0*/  @P3 BRA `(.L_x_1513) ;  /* 0x0000000000bc3947 */ /* 0x002fea0003800000 */
[----:B------:R-:W-:Y:S01]  /*47f0*/  SHF.R.U64 R70, R70, 0x10, R71 ;  /* 0x0000001046467819 */ /* 0x000fe20000001247 */
[----:B--2---:R-:W-:Y:S01]  /*4800*/  IMAD.U32 R73, R29, 0x10000, RZ ;  /* 0x000100001d497824 */ /* 0x004fe200078e00ff */
[--C-:B------:R-:W-:Y:S02]  /*4810*/  SHF.R.U64 R68, R68, 0x10, R69.reuse ;  /* 0x0000001044447819 */ /* 0x100fe40000001245 */
[----:B------:R-:W-:Y:S02]  /*4820*/  SHF.R.U32.HI R74, RZ, 0x10, R69 ;  /* 0x00000010ff4a7819 */ /* 0x000fe40000011645 */
[----:B------:R-:W-:Y:S02]  /*4830*/  PRMT R69, R169, 0x5432, R70 ;  /* 0x00005432a9457816 */ /* 0x000fe40000000046 */
[----:B------:R-:W-:Y:S02]  /*4840*/  PRMT R68, R163, 0x5432, R68 ;  /* 0x00005432a3447816 */ /* 0x000fe40000000044 */
[----:B------:R-:W-:-:S02]  /*4850*/  LOP3.LUT R80, R29, 0xffff0000, RZ, 0xc0, !PT ;  /* 0xffff00001d507812 */ /* 0x000fc400078ec0ff */
[----:B------:R-:W-:Y:S02]  /*4860*/  LOP3.LUT R70, R69, 0xffff0000, RZ, 0xc0, !PT ;  /* 0xffff000045467812 */ /* 0x000fe400078ec0ff */
[C---:B------:R-:W-:Y:S01]  /*4870*/  LOP3.LUT R72, R68.reuse, 0xffff0000, RZ, 0xc0, !PT ;  /* 0xffff000044487812 */ /* 0x040fe200078ec0ff */
[----:B------:R-:W-:Y:S01]  /*4880*/  IMAD.U32 R68, R68, 0x10000, RZ ;  /* 0x0001000044447824 */ /* 0x000fe200078e00ff */
[----:B------:R-:W-:Y:S01]  /*4890*/  SHF.R.U32.HI R71, RZ, 0x10, R71 ;  /* 0x00000010ff477819 */ /* 0x000fe20000011647 */
[----:B------:R-:W-:Y:S01]  /*48a0*/  FMUL.FTZ R75, R80, R70 ;  /* 0x00000046504b7220 */ /* 0x000fe20000410000 */
[----:B------:R-:W-:Y:S01]  /*48b0*/  PRMT R29, R164, 0x5432, R74 ;  /* 0x00005432a41d7816 */ /* 0x000fe2000000004a */
[-C--:B------:R-:W-:Y:S01]  /*48c0*/  FMUL.FTZ R80, R80, R72.reuse ;  /* 0x0000004850507220 */ /* 0x080fe20000410000 */
[----:B------:R-:W-:Y:S01]  /*48d0*/  PRMT R71, R163, 0x5410, R71 ;  /* 0x00005410a3477816 */ /* 0x000fe20000000047 */
[C---:B------:R-:W-:Y:S01]  /*48e0*/  FFMA.FTZ R72, R73.reuse, R72, -R75 ;  /* 0x0000004849487223 */ /* 0x040fe2000001084b */
[C---:B------:R-:W-:Y:S01]  /*48f0*/  LOP3.LUT R75, R30.reuse, 0xffff0000, RZ, 0xc0, !PT ;  /* 0xffff00001e4b7812 */ /* 0x040fe200078ec0ff */
[----:B------:R-:W-:Y:S01]  /*4900*/  FFMA.FTZ R80, R73, R70, R80 ;  /* 0x0000004649507223 */ /* 0x000fe20000010050 */
[C---:B------:R-:W-:Y:S01]  /*4910*/  IMAD.U32 R73, R29.reuse, 0x10000, RZ ;  /* 0x000100001d497824 */ /* 0x040fe200078e00ff */
[----:B------:R-:W-:Y:S01]  /*4920*/  LOP3.LUT R29, R29, 0xffff0000, RZ, 0xc0, !PT ;  /* 0xffff00001d1d7812 */ /* 0x000fe200078ec0ff */
        /* <DEDUP_REMOVED lines=8> */
[----:B------:R-:W-:Y:S01]  /*49b0*/  LOP3.LUT R30, R31, 0xffff0000, RZ, 0xc0, !PT ;  /* 0xffff00001f1e7812 */ /* 0x000fe200078ec0ff */
[C---:B------:R-:W-:Y:S01]  /*49c0*/  IMAD.U32 R70, R28.reuse, 0x10000, RZ ;  /* 0x000100001c467824 */ /* 0x040fe200078e00ff */
[----:B------:R-:W-:Y:S01]  /*49d0*/  LOP3.LUT R28, R28, 0xffff0000, RZ, 0xc0, !PT ;  /* 0xffff00001c1c7812 */ /* 0x000fe200078ec0ff */
[----:B------:R-:W-:Y:S01]  /*49e0*/  IMAD.U32 R73, R69, 0x10000, RZ ;  /* 0x0001000045497824 */ /* 0x000fe200078e00ff */
[----:B------:R-:W-:Y:S01]  /*49f0*/  F2FP.BF16.F32.PACK_AB R74, R75, R74 ;  /* 0x0000004a4b4a723e */ /* 0x000fe200000010ff */
[----:B------:R-:W-:Y:S02]  /*4a00*/  IMAD.U32 R31, R31, 0x10000, RZ ;  /* 0x000100001f1f7824 */ /* 0x000fe400078e00ff */
[C---:B------:R-:W-:Y:S01]  /*4a10*/  FMUL.FTZ R69, R30.reuse, R71 ;  /* 0x000000471e457220 */ /* 0x040fe20000410000 */
[----:B------:R-:W-:-:S03]  /*4a20*/  FMUL.FTZ R30, R30, R29 ;  /* 0x0000001d1e1e7220 */ /* 0x000fc60000410000 */
[C---:B------:R-:W-:Y:S01]  /*4a30*/  FFMA.FTZ R69, R31.reuse, R29, -R69 ;  /* 0x0000001d1f457223 */ /* 0x040fe20000010845 */
[C---:B------:R-:W-:Y:S01]  /*4a40*/  FMUL.FTZ R29, R28.reuse, R73 ;  /* 0x000000491c1d7220 */ /* 0x040fe20000410000 */
[----:B------:R-:W-:Y:S01]  /*4a50*/  FFMA.FTZ R30, R31, R71, R30 ;  /* 0x000000471f1e7223 */ /* 0x000fe2000001001e */
[-C--:B------:R-:W-:Y:S02]  /*4a60*/  FMUL.FTZ R28, R28, R68.reuse ;  /* 0x000000441c1c7220 */ /* 0x080fe40000410000 */
[C---:B------:R-:W-:Y:S02]  /*4a70*/  FFMA.FTZ R29, R70.reuse, R68, -R29 ;  /* 0x00000044461d7223 */ /* 0x040fe4000001081d */
[----:B------:R-:W-:Y:S01]  /*4a80*/  FFMA.FTZ R28, R70, R73, R28 ;  /* 0x00000049461c7223 */ /* 0x000fe2000001001c */
[----:B------:R-:W-:-:S04]  /*4a90*/  F2FP.BF16.F32.PACK_AB R30, R30, R69 ;  /* 0x000000451e1e723e */ /* 0x000fc800000010ff */
[----:B------:R-:W-:Y:S01]  /*4aa0*/  F2FP.BF16.F32.PACK_AB R28, R28, R29 ;  /* 0x0000001d1c1c723e */ /* 0x000fe200000010ff */
[----:B------:R-:W-:Y:S02]  /*4ab0*/  IMAD.MOV.U32 R31, RZ, RZ, R30 ;  /* 0x000000ffff1f7224 */ /* 0x000fe400078e001e */
[----:B------:R-:W-:Y:S02]  /*4ac0*/  IMAD.MOV.U32 R30, RZ, RZ, R74 ;  /* 0x000000ffff1e7224 */ /* 0x000fe400078e004a */
[----:B------:R-:W-:-:S07]  /*4ad0*/  IMAD.MOV.U32 R29, RZ, RZ, R72 ;  /* 0x000000ffff1d7224 */ /* 0x000fce00078e0048 */
.L_x_1513:
[----:B------:R-:W-:Y:S05]  /*4ae0*/  BSYNC B3 ;  /* 0x0000000000037941 */ /* 0x000fea0003800000 */
.L_x_1512:
[----:B--2---:R4:W-:Y:S02]  /*4af0*/  STG.E.128 desc[UR46][R34.64+0xc0], R28 ;  /* 0x0000c01c22007986 */ /* 0x0049e4000c101d2e */
.L_x_1511:
[----:B------:R-:W-:Y:S05]  /*4b00*/  BSYNC B2 ;  /* 0x0000000000027941 */ /* 0x000fea0003800000 */
.L_x_1510:
        /* <DEDUP_REMOVED lines=9> */
[--C-:B------:R-:W-:Y:S01]  /*4ba0*/  SHF.R.U64 R69, R64, 0x10, R65.reuse ;  /* 0x0000001040457819 */ /* 0x100fe20000001241 */
[----:B------:R-:W-:Y:S01]  /*4bb0*/  IMAD.U32 R72, R28, 0x10000, RZ ;  /* 0x000100001c487824 */ /* 0x000fe200078e00ff */
[----:B------:R-:W-:Y:S01]  /*4bc0*/  SHF.R.U32.HI R71, RZ, 0x10, R65 ;  /* 0x00000010ff477819 */ /* 0x000fe20000011641 */
[----:B------:R-:W-:Y:S01]  /*4bd0*/  IMAD.U32 R65, R30, 0x10000, RZ ;  /* 0x000100001e417824 */ /* 0x000fe200078e00ff */
[----:B------:R-:W-:Y:S02]  /*4be0*/  SHF.R.U32.HI R67, RZ, 0x10, R67 ;  /* 0x00000010ff437819 */ /* 0x000fe40000011643 */
[----:B------:R-:W-:Y:S02]  /*4bf0*/  PRMT R68, R161, 0x5432, R68 ;  /* 0x00005432a1447816 */ /* 0x000fe40000000044 */
[----:B------:R-:W-:-:S02]  /*4c00*/  PRMT R69, R162, 0x5432, R69 ;  /* 0x00005432a2457816 */ /* 0x000fc40000000045 */
[----:B------:R-:W-:Y:S01]  /*4c10*/  LOP3.LUT R64, R31, 0xffff0000, RZ, 0xc0, !PT ;  /* 0xffff00001f407812 */ /* 0x000fe200078ec0ff */
[C---:B------:R-:W-:Y:S01]  /*4c20*/  IMAD.U32 R31, R29.reuse, 0x10000, RZ ;  /* 0x000100001d1f7824 */ /* 0x040fe200078e00ff */
[----:B------:R-:W-:Y:S02]  /*4c30*/  LOP3.LUT R80, R29, 0xffff0000, RZ, 0xc0, !PT ;  /* 0xffff00001d507812 */ /* 0x000fe400078ec0ff */
[----:B------:R-:W-:Y:S02]  /*4c40*/  PRMT R66, R162, 0x5410, R71 ;  /* 0x00005410a2427816 */ /* 0x000fe40000000047 */
[----:B------:R-:W-:Y:S02]  /*4c50*/  PRMT R67, R161, 0x5410, R67 ;  /* 0x00005410a1437816 */ /* 0x000fe40000000043 */
[----:B------:R-:W-:Y:S01]  /*4c60*/  LOP3.LUT R29, R68, 0xffff0000, RZ, 0xc0, !PT ;  /* 0xffff0000441d7812 */ /* 0x000fe200078ec0ff */
[----:B------:R-:W-:Y:S01]  /*4c70*/  IMAD.U32 R74, R66, 0x10000, RZ ;  /* 0x00010000424a7824 */ /* 0x000fe200078e00ff */
[----:B------:R-:W-:Y:S01]  /*4c80*/  LOP3.LUT R71, R69, 0xffff0000, RZ, 0xc0, !PT ;  /* 0xffff000045477812 */ /* 0x000fe200078ec0ff */
[C---:B------:R-:W-:Y:S01]  /*4c90*/  IMAD.U32 R73, R67.reuse, 0x10000, RZ ;  /* 0x0001000043497824 */ /* 0x040fe200078e00ff */
[----:B------:R-:W-:Y:S01]  /*4ca0*/  LOP3.LUT R67, R67, 0xffff0000, RZ, 0xc0, !PT ;  /* 0xffff000043437812 */ /* 0x000fe200078ec0ff */
[----:B------:R-:W-:Y:S01]  /*4cb0*/  FMUL.FTZ R75, R80, R29 ;  /* 0x0000001d504b7220 */ /* 0x000fe20000410000 */
[----:B------:R-:W-:Y:S01]  /*4cc0*/  LOP3.LUT R66, R66, 0xffff0000, RZ, 0xc0, !PT ;  /* 0xffff000042427812 */ /* 0x000fe200078ec0ff */
[----:B------:R-:W-:Y:S01]  /*4cd0*/  FMUL.FTZ R80, R80, R71 ;  /* 0x0000004750507220 */ /* 0x000fe20000410000 */
[----:B------:R-:W-:Y:S01]  /*4ce0*/  LOP3.LUT R28, R28, 0xffff0000, RZ, 0xc0, !PT ;  /* 0xffff00001c1c7812 */ /* 0x000fe200078ec0ff */
[----:B------:R-:W-:Y:S01]  /*4cf0*/  IMAD.U32 R68, R68, 0x10000, RZ ;  /* 0x0001000044447824 */ /* 0x000fe200078e00ff */
[----:B------:R-:W-:Y:S01]  /*4d00*/  LOP3.LUT R30, R30, 0xffff0000, RZ, 0xc0, !PT ;  /* 0xffff00001e1e7812 */ /* 0x000fe200078ec0ff */
[----:B------:R-:W-:Y:S01]  /*4d10*/  FFMA.FTZ R80, R31, R29, R80 ;  /* 0x0000001d1f507223 */ /* 0x000fe20000010050 */
[----:B------:R-:W-:Y:S01]  /*4d20*/  FMUL.FTZ R29, R64, R67 ;  /* 0x00000043401d7220 */ /* 0x000fe20000410000 */
[----:B------:R-:W-:-:S02]  /*4d30*/  IMAD.U32 R69, R69, 0x10000, RZ ;  /* 0x0001000045457824 */ /* 0x000fc400078e00ff */
[----:B------:R-:W-:Y:S01]  /*4d40*/  FMUL.FTZ R64, R64, R66 ;  /* 0x0000004240407220 */ /* 0x000fe20000410000 */
[----:B------:R-:W-:Y:S01]  /*4d50*/  FFMA.FTZ R75, R31, R71, -R75 ;  /* 0x000000471f4b7223 */ /* 0x000fe2000001084b */
[C---:B------:R-:W-:Y:S01]  /*4d60*/  FMUL.FTZ R31, R28.reuse, R68 ;  /* 0x000000441c1f7220 */ /* 0x040fe20000410000 */
[----:B------:R-:W-:Y:S01]  /*4d70*/  FMUL.FTZ R28, R28, R69 ;  /* 0x000000451c1c7220 */ /* 0x000fe20000410000 */
[C---:B------:R-:W-:Y:S01]  /*4d80*/  FFMA.FTZ R29, R70.reuse, R66, -R29 ;  /* 0x00000042461d7223 */ /* 0x040fe2000001081d */
[----:B------:R-:W-:Y:S01]  /*4d90*/  FFMA.FTZ R64, R70, R67, R64 ;  /* 0x0000004346407223 */ /* 0x000fe20000010040 */
[C---:B------:R-:W-:Y:S01]  /*4da0*/  FMUL.FTZ R81, R30.reuse, R73 ;  /* 0x000000491e517220 */ /* 0x040fe20000410000 */
[----:B------:R-:W-:Y:S01]  /*4db0*/  FMUL.FTZ R30, R30, R74 ;  /* 0x0000004a1e1e7220 */ /* 0x000fe20000410000 */
[C---:B------:R-:W-:Y:S01]  /*4dc0*/  FFMA.FTZ R31, R72.reuse, R69, -R31 ;  /* 0x00000045481f7223 */ /* 0x040fe2000001081f */
[----:B------:R-:W-:Y:S01]  /*4dd0*/  FFMA.FTZ R28, R72, R68, R28 ;  /* 0x00000044481c7223 */ /* 0x000fe2000001001c */
[----:B------:R-:W-:Y:S01]  /*4de0*/  F2FP.BF16.F32.PACK_AB R29, R64, R29 ;  /* 0x0000001d401d723e */ /* 0x000fe200000010ff */
[C---:B------:R-:W-:Y:S01]  /*4df0*/  FFMA.FTZ R81, R65.reuse, R74, -R81 ;  /* 0x0000004a41517223 */ /* 0x040fe20000010851 */
[----:B------:R-:W-:Y:S01]  /*4e00*/  FFMA.FTZ R30, R65, R73, R30 ;  /* 0x00000049411e7223 */ /* 0x000fe2000001001e */
[----:B------:R-:W-:-:S02]  /*4e10*/  F2FP.BF16.F32.PACK_AB R75, R80, R75 ;  /* 0x0000004b504b723e */ /* 0x000fc400000010ff */
[----:B------:R-:W-:Y:S01]  /*4e20*/  F2FP.BF16.F32.PACK_AB R28, R28, R31 ;  /* 0x0000001f1c1c723e */ /* 0x000fe200000010ff */
[----:B------:R-:W-:Y:S01]  /*4e30*/  IMAD.MOV.U32 R31, RZ, RZ, R29 ;  /* 0x000000ffff1f7224 */ /* 0x000fe200078e001d */
[----:B------:R-:W-:Y:S01]  /*4e40*/  F2FP.BF16.F32.PACK_AB R30, R30, R81 ;  /* 0x000000511e1e723e */ /* 0x000fe200000010ff */
[----:B------:R-:W-:-:S07]  /*4e50*/  IMAD.MOV.U32 R29, RZ, RZ, R75 ;  /* 0x000000ffff1d7224 */ /* 0x000fce00078e004b */
.L_x_1517:
[----:B------:R-:W-:Y:S05]  /*4e60*/  BSYNC B3 ;  /* 0x0000000000037941 */ /* 0x000fea0003800000 */
.L_x_1516:
[----:B--2---:R1:W-:Y:S02]  /*4e70*/  STG.E.128 desc[UR46][R34.64+0x100], R28 ;  /* 0x0001001c22007986 */ /* 0x0043e4000c101d2e */
.L_x_1515:
[----:B------:R-:W-:Y:S05]  /*4e80*/  BSYNC B2 ;  /* 0x0000000000027941 */ /* 0x000fea0003800000 */
.L_x_1514:
        /* <DEDUP_REMOVED lines=36> */
[----:B------:R-:W-:-:S02]  /*50d0*/  IMAD.U32 R31, R31, 0x10000, RZ ;  /* 0x000100001f1f7824 */ /* 0x000fc400078e00ff */
[C---:B------:R-:W-:Y:S01]  /*50e0*/  FMUL.FTZ R29, R62.reuse, R159 ;  /* 0x0000009f3e1d7220 */ /* 0x040fe20000410000 */
[----:B------:R-:W-:Y:S01]  /*50f0*/  FMUL.FTZ R63, R62, R64 ;  /* 0x000000403e3f7220 */ /* 0x000fe20000410000 */
[----:B------:R-:W-:Y:S01]  /*5100*/  FFMA.FTZ R70, R65, R66, -R70 ;  /* 0x0000004241467223 */ /* 0x000fe20000010846 */
[C---:B------:R-:W-:Y:S01]  /*5110*/  FMUL.FTZ R62, R28.reuse, R61 ;  /* 0x0000003d1c3e7220 */ /* 0x040fe20000410000 */
[----:B------:R-:W-:Y:S01]  /*5120*/  FMUL.FTZ R28, R28, R60 ;  /* 0x0000003c1c1c7220 */ /* 0x000fe20000410000 */
[C---:B------:R-:W-:Y:S01]  /*5130*/  FFMA.FTZ R29, R31.reuse, R64, -R29 ;  /* 0x000000401f1d7223 */ /* 0x040fe2000001081d */
[----:B------:R-:W-:Y:S01]  /*5140*/  FFMA.FTZ R64, R31, R159, R63 ;  /* 0x0000009f1f407223 */ /* 0x000fe2000001003f */
[C---:B------:R-:W-:Y:S01]  /*5150*/  FFMA.FTZ R62, R67.reuse, R60, -R62 ;  /* 0x0000003c433e7223 */ /* 0x040fe2000001083e */
[----:B------:R-:W-:Y:S01]  /*5160*/  FFMA.FTZ R61, R67, R61, R28 ;  /* 0x0000003d433d7223 */ /* 0x000fe2000001001c */
[----:B------:R-:W-:Y:S02]  /*5170*/  F2FP.BF16.F32.PACK_AB R70, R71, R70 ;  /* 0x000000464746723e */ /* 0x000fe400000010ff */
[----:B------:R-:W-:-:S02]  /*5180*/  F2FP.BF16.F32.PACK_AB R31, R64, R29 ;  /* 0x0000001d401f723e */ /* 0x000fc400000010ff */
[----:B------:R-:W-:Y:S01]  /*5190*/  F2FP.BF16.F32.PACK_AB R30, R30, R72 ;  /* 0x000000481e1e723e */ /* 0x000fe200000010ff */
[----:B------:R-:W-:Y:S01]  /*51a0*/  IMAD.MOV.U32 R29, RZ, RZ, R70 ;  /* 0x000000ffff1d7224 */ /* 0x000fe200078e0046 */
[----:B------:R-:W-:-:S07]  /*51b0*/  F2FP.BF16.F32.PACK_AB R28, R61, R62 ;  /* 0x0000003e3d1c723e */ /* 0x000fce00000010ff */
.L_x_1519:
[----:B------:R-:W-:Y:S05]  /*51c0*/  BSYNC B2 ;  /* 0x0000000000027941 */ /* 0x000fea0003800000 */
.L_x_1518:
[----:B--2---:R1:W-:Y:S02]  /*51d0*/  STG.E.128 desc[UR46][R34.64+0x140], R28 ;  /* 0x0001401c22007986 */ /* 0x0043e4000c101d2e */
.L_x_1497:
[----:B------:R-:W-:Y:S05]  /*51e0*/  BSYNC B1 ;  /* 0x0000000000017941 */ /* 0x000fea0003800000 */
.L_x_1496:
        /* <DEDUP_REMOVED lines=26> */
[----:B------:R-:W-:Y:S01]  /*5390*/  LOP3.LUT R30, R31, 0xffff0000, RZ, 0xc0, !PT ;  /* 0xffff00001f1e7812 */ /* 0x000fe200078ec0ff */
[C---:B------:R-:W-:Y:S01]  /*53a0*/  FMUL.FTZ R66, R59.reuse, R64 ;  /* 0x000000403b427220 */ /* 0x040fe20000410000 */
[----:B------:R-:W-:Y:S01]  /*53b0*/  LOP3.LUT R160, R160, 0xffff0000, RZ, 0xc0, !PT ;  /* 0xffff0000a0a07812 */ /* 0x000fe200078ec0ff */
[----:B------:R-:W-:Y:S01]  /*53c0*/  FMUL.FTZ R63, R59, R62 ;  /* 0x0000003e3b3f7220 */ /* 0x000fe20000410000 */
[----:B------:R-:W-:Y:S01]  /*53d0*/  LOP3.LUT R157, R157, 0xffff0000, RZ, 0xc0, !PT ;  /* 0xffff00009d9d7812 */ /* 0x000fe200078ec0ff */
[----:B------:R-:W-:Y:S01]  /*53e0*/  IMAD.U32 R58, R58, 0x10000, RZ ;  /* 0x000100003a3a7824 */ /* 0x000fe200078e00ff */
[----:B------:R-:W-:Y:S01]  /*53f0*/  LOP3.LUT R59, R28, 0xffff0000, RZ, 0xc0, !PT ;  /* 0xffff00001c3b7812 */ /* 0x000fe200078ec0ff */
[----:B------:R-:W-:-:S02]  /*5400*/  IMAD.U32 R56, R56, 0x10000, RZ ;  /* 0x0001000038387824 */ /* 0x000fc400078e00ff */
[C---:B------:R-:W-:Y:S01]  /*5410*/  FFMA.FTZ R60, R34.reuse, R60, -R65 ;  /* 0x0000003c223c7223 */ /* 0x040fe20000010841 */
[----:B------:R-:W-:Y:S01]  /*5420*/  FFMA.FTZ R35, R34, R57, R35 ;  /* 0x0000003922237223 */ /* 0x000fe20000010023 */
[C---:B------:R-:W-:Y:S01]  /*5430*/  FMUL.FTZ R34, R30.reuse, R160 ;  /* 0x000000a01e227220 */ /* 0x040fe20000410000 */
[-C--:B------:R-:W-:Y:S01]  /*5440*/  FMUL.FTZ R57, R30, R157.reuse ;  /* 0x0000009d1e397220 */ /* 0x080fe20000410000 */
[C---:B------:R-:W-:Y:S01]  /*5450*/  FMUL.FTZ R30, R59.reuse, R58 ;  /* 0x0000003a3b1e7220 */ /* 0x040fe20000410000 */
[----:B------:R-:W-:Y:S02]  /*5460*/  IMAD.U32 R29, R28, 0x10000, RZ ;  /* 0x000100001c1d7824 */ /* 0x000fe400078e00ff */
[----:B------:R-:W-:Y:S01]  /*5470*/  FMUL.FTZ R59, R59, R56 ;  /* 0x000000383b3b7220 */ /* 0x000fe20000410000 */
[----:B------:R-:W-:Y:S02]  /*5480*/  IMAD.U32 R31, R31, 0x10000, RZ ;  /* 0x000100001f1f7824 */ /* 0x000fe400078e00ff */
[C---:B------:R-:W-:Y:S01]  /*5490*/  FFMA.FTZ R28, R61.reuse, R62, -R66 ;  /* 0x0000003e3d1c7223 */ /* 0x040fe20000010842 */
[----:B------:R-:W-:Y:S01]  /*54a0*/  FFMA.FTZ R61, R61, R64, R63 ;  /* 0x000000403d3d7223 */ /* 0x000fe2000001003f */
        /* <DEDUP_REMOVED lines=9> */
.L_x_1524:
[----:B------:R-:W-:Y:S05]  /*5540*/  BSYNC B2 ;  /* 0x0000000000027941 */ /* 0x000fea0003800000 */
.L_x_1523:
[----:B--2---:R1:W-:Y:S02]  /*5550*/  STG.E.128 desc[UR46][R32.64], R28 ;  /* 0x0000001c20007986 */ /* 0x0043e4000c101d2e */
.L_x_1522:
[----:B------:R-:W-:Y:S05]  /*5560*/  BSYNC B1 ;  /* 0x0000000000017941 */ /* 0x000fea0003800000 */
.L_x_1521:
        /* <DEDUP_REMOVED lines=10> */
[----:B------:R-:W-:Y:S01]  /*5610*/  SHF.R.U64 R53, R54, 0x10, R55 ;  /* 0x0000001036357819 */ /* 0x000fe20000001237 */
[----:B------:R-:W-:Y:S01]  /*5620*/  IMAD.U32 R54, R29, 0x10000, RZ ;  /* 0x000100001d367824 */ /* 0x000fe200078e00ff */
[C---:B------:R-:W-:Y:S02]  /*5630*/  PRMT R35, R155.reuse, 0x5410, R58 ;  /* 0x000054109b237816 */ /* 0x040fe4000000003a */
[----:B------:R-:W-:Y:S02]  /*5640*/  PRMT R155, R155, 0x5432, R56 ;  /* 0x000054329b9b7816 */ /* 0x000fe40000000038 */
[----:B------:R-:W-:-:S02]  /*5650*/  PRMT R56, R156, 0x5410, R53 ;  /* 0x000054109c387816 */ /* 0x000fc40000000035 */
[----:B------:R-:W-:Y:S01]  /*5660*/  SHF.R.U32.HI R55, RZ, 0x10, R55 ;  /* 0x00000010ff377819 */ /* 0x000fe20000011637 */
[----:B------:R-:W-:Y:S01]  /*5670*/  IMAD.U32 R57, R155, 0x10000, RZ ;  /* 0x000100009b397824 */ /* 0x000fe200078e00ff */
[----:B------:R-:W-:Y:S01]  /*5680*/  LOP3.LUT R53, R29, 0xffff0000, RZ, 0xc0, !PT ;  /* 0xffff00001d357812 */ /* 0x000fe200078ec0ff */
[----:B------:R-:W-:Y:S01]  /*5690*/  IMAD.U32 R29, R28, 0x10000, RZ ;  /* 0x000100001c1d7824 */ /* 0x000fe200078e00ff */
[C---:B------:R-:W-:Y:S01]  /*56a0*/  LOP3.LUT R58, R56.reuse, 0xffff0000, RZ, 0xc0, !PT ;  /* 0xffff0000383a7812 */ /* 0x040fe200078ec0ff */
[----:B------:R-:W-:Y:S01]  /*56b0*/  IMAD.U32 R56, R56, 0x10000, RZ ;  /* 0x0001000038387824 */ /* 0x000fe200078e00ff */
[----:B------:R-:W-:Y:S02]  /*56c0*/  PRMT R156, R156, 0x5432, R55 ;  /* 0x000054329c9c7816 */ /* 0x000fe40000000037 */
[----:B------:R-:W-:Y:S01]  /*56d0*/  LOP3.LUT R55, R35, 0xffff0000, RZ, 0xc0, !PT ;  /* 0xffff000023377812 */ /* 0x000fe200078ec0ff */
[----:B------:R-:W-:Y:S01]  /*56e0*/  FMUL.FTZ R61, R53, R58 ;  /* 0x0000003a353d7220 */ /* 0x000fe20000410000 */
[----:B------:R-:W-:Y:S01]  /*56f0*/  LOP3.LUT R52, R30, 0xffff0000, RZ, 0xc0, !PT ;  /* 0xffff00001e347812 */ /* 0x000fe200078ec0ff */
[----:B------:R-:W-:Y:S01]  /*5700*/  IMAD.U32 R59, R156, 0x10000, RZ ;  /* 0x000100009c3b7824 */ /* 0x000fe200078e00ff */
[----:B------:R-:W-:Y:S01]  /*5710*/  LOP3.LUT R30, R31, 0xffff0000, RZ, 0xc0, !PT ;  /* 0xffff00001f1e7812 */ /* 0x000fe200078ec0ff */
[-C--:B------:R-:W-:Y:S01]  /*5720*/  FMUL.FTZ R63, R53, R55.reuse ;  /* 0x00000037353f7220 */ /* 0x080fe20000410000 */
[----:B------:R-:W-:Y:S01]  /*5730*/  LOP3.LUT R53, R28, 0xffff0000, RZ, 0xc0, !PT ;  /* 0xffff00001c357812 */ /* 0x000fe200078ec0ff */
[----:B------:R-:W-:Y:S01]  /*5740*/  FFMA.FTZ R28, R54, R55, -R61 ;  /* 0x00000037361c7223 */ /* 0x000fe2000001083d */
[----:B------:R-:W-:Y:S01]  /*5750*/  LOP3.LUT R156, R156, 0xffff0000, RZ, 0xc0, !PT ;  /* 0xffff00009c9c7812 */ /* 0x000fe200078ec0ff */
[C---:B------:R-:W-:Y:S01]  /*5760*/  FMUL.FTZ R65, R52.reuse, R59 ;  /* 0x0000003b34417220 */ /* 0x040fe20000410000 */
        /* <DEDUP_REMOVED lines=20> */
.L_x_1528:
[----:B------:R-:W-:Y:S05]  /*58b0*/  BSYNC B2 ;  /* 0x0000000000027941 */ /* 0x000fea0003800000 */
.L_x_1527:
[----:B--2---:R1:W-:Y:S02]  /*58c0*/  STG.E.128 desc[UR46][R32.64+0x40], R28 ;  /* 0x0000401c20007986 */ /* 0x0043e4000c101d2e */
.L_x_1526:
[----:B------:R-:W-:Y:S05]  /*58d0*/  BSYNC B1 ;  /* 0x0000000000017941 */ /* 0x000fea0003800000 */
.L_x_1525:
        /* <DEDUP_REMOVED lines=9> */
[----:B------:R-:W-:Y:S02]  /*5970*/  SHF.R.U64 R54, R50, 0x10, R51 ;  /* 0x0000001032367819 */ /* 0x000fe40000001233 */
[----:B------:R-:W-:Y:S02]  /*5980*/  SHF.R.U32.HI R35, RZ, 0x10, R49 ;  /* 0x00000010ff237819 */ /* 0x000fe40000011631 */
[----:B------:R-:W-:Y:S02]  /*5990*/  PRMT R50, R154, 0x5432, R53 ;  /* 0x000054329a327816 */ /* 0x000fe40000000035 */
[----:B------:R-:W-:Y:S02]  /*59a0*/  SHF.R.U32.HI R52, RZ, 0x10, R51 ;  /* 0x00000010ff347819 */ /* 0x000fe40000011633 */
        /* <DEDUP_REMOVED lines=12> */
[----:B------:R-:W-:Y:S01]  /*5a70*/  FMUL.FTZ R56, R35, R54 ;  /* 0x0000003623387220 */ /* 0x000fe20000410000 */
[----:B------:R-:W-:-:S02]  /*5a80*/  IMAD.U32 R31, R29, 0x10000, RZ ;  /* 0x000100001d1f7824 */ /* 0x000fc400078e00ff */
[-C--:B------:R-:W-:Y:S01]  /*5a90*/  FMUL.FTZ R35, R35, R52.reuse ;  /* 0x0000003423237220 */ /* 0x080fe20000410000 */
[----:B------:R-:W-:Y:S01]  /*5aa0*/  FMUL.FTZ R57, R49, R55 ;  /* 0x0000003731397220 */ /* 0x000fe20000410000 */
[----:B------:R-:W-:Y:S02]  /*5ab0*/  IMAD.U32 R29, R28, 0x10000, RZ ;  /* 0x000100001c1d7824 */ /* 0x000fe400078e00ff */
[C---:B------:R-:W-:Y:S01]  /*5ac0*/  FFMA.FTZ R56, R31.reuse, R52, -R56 ;  /* 0x000000341f387223 */ /* 0x040fe20000010838 */
[----:B------:R-:W-:Y:S01]  /*5ad0*/  FFMA.FTZ R35, R31, R54, R35 ;  /* 0x000000361f237223 */ /* 0x000fe20000010023 */
[-C--:B------:R-:W-:Y:S01]  /*5ae0*/  FMUL.FTZ R49, R49, R51.reuse ;  /* 0x0000003331317220 */ /* 0x080fe20000410000 */
[----:B------:R-:W-:Y:S01]  /*5af0*/  LOP3.LUT R153, R153, 0xffff0000, RZ, 0xc0, !PT ;  /* 0xffff000099997812 */ /* 0x000fe200078ec0ff */
[----:B------:R-:W-:Y:S01]  /*5b00*/  FFMA.FTZ R57, R48, R51, -R57 ;  /* 0x0000003330397223 */ /* 0x000fe20000010839 */
[----:B------:R-:W-:Y:S01]  /*5b10*/  LOP3.LUT R31, R154, 0xffff0000, RZ, 0xc0, !PT ;  /* 0xffff00009a1f7812 */ /* 0x000fe200078ec0ff */
[----:B------:R-:W-:Y:S01]  /*5b20*/  IMAD.U32 R50, R50, 0x10000, RZ ;  /* 0x0001000032327824 */ /* 0x000fe200078e00ff */
        /* <DEDUP_REMOVED lines=14> */
[----:B------:R-:W-:-:S07]  /*5c10*/  IMAD.MOV.U32 R29, RZ, RZ, R35 ;  /* 0x000000ffff1d7224 */ /* 0x000fce00078e0023 */
.L_x_1532:
[----:B------:R-:W-:Y:S05]  /*5c20*/  BSYNC B2 ;  /* 0x0000000000027941 */ /* 0x000fea0003800000 */
.L_x_1531:
[----:B--2---:R1:W-:Y:S02]  /*5c30*/  STG.E.128 desc[UR46][R32.64+0x80], R28 ;  /* 0x0000801c20007986 */ /* 0x0043e4000c101d2e */
.L_x_1530:
[----:B------:R-:W-:Y:S05]  /*5c40*/  BSYNC B1 ;  /* 0x0000000000017941 */ /* 0x000fea0003800000 */
.L_x_1529:
        /* <DEDUP_REMOVED lines=53> */
.L_x_1536:
[----:B------:R-:W-:Y:S05]  /*5fa0*/  BSYNC B2 ;  /* 0x0000000000027941 */ /* 0x000fea0003800000 */
.L_x_1535:
[----:B--2---:R1:W-:Y:S02]  /*5fb0*/  STG.E.128 desc[UR46][R32.64+0xc0], R28 ;  /* 0x0000c01c20007986 */ /* 0x0043e4000c101d2e */
.L_x_1534:
[----:B------:R-:W-:Y:S05]  /*5fc0*/  BSYNC B1 ;  /* 0x0000000000017941 */ /* 0x000fea0003800000 */
.L_x_1533:
        /* <DEDUP_REMOVED lines=53> */
.L_x_1540:
[----:B------:R-:W-:Y:S05]  /*6320*/  BSYNC B2 ;  /* 0x0000000000027941 */ /* 0x000fea0003800000 */
.L_x_1539:
[----:B--2---:R1:W-:Y:S02]  /*6330*/  STG.E.128 desc[UR46][R32.64+0x100], R28 ;  /* 0x0001001c20007986 */ /* 0x0043e4000c101d2e */
.L_x_1538:
[----:B------:R-:W-:Y:S05]  /*6340*/  BSYNC B1 ;  /* 0x0000000000017941 */ /* 0x000fea0003800000 */
.L_x_1537:
        /* <DEDUP_REMOVED lines=52> */
.L_x_1542:
[----:B------:R-:W-:Y:S05]  /*6690*/  BSYNC B1 ;  /* 0x0000000000017941 */ /* 0x000fea0003800000 */
.L_x_1541:
[----:B--2---:R1:W-:Y:S01]  /*66a0*/  STG.E.128 desc[UR46][R32.64+0x140], R28 ;  /* 0x0001401c20007986 */ /* 0x0043e2000c101d2e */
[----:B------:R-:W-:Y:S05]  /*66b0*/  BRA `(.L_x_1520) ;  /* 0x0000004000307947 */ /* 0x000fea0003800000 */
.L_x_1488:
        /* <DEDUP_REMOVED lines=22> */
[----:B------:R-:W-:Y:S02]  /*6820*/  LEA R52, P2, R28, UR4, 0x1 ;  /* 0x000000041c347c11 */ /* 0x000fe4000f8408ff */
[----:B------:R-:W-:-:S02]  /*6830*/  CS2R R48, SRZ ;  /* 0x0000000000307805 */ /* 0x000fc4000001ff00 */
        /* <DEDUP_REMOVED lines=23> */
.L_x_1544:
[----:B------:R-:W-:Y:S05]  /*69b0*/  BSYNC B1 ;  /* 0x0000000000017941 */ /* 0x000fea0003800000 */
.L_x_1543:
[----:B------:R-:W-:Y:S01]  /*69c0*/  ISETP.GE.AND P3, PT, R220, R85, PT ;  /* 0x00000055dc00720c */ /* 0x000fe20003f66270 */
[----:B------:R-:W-:Y:S01]  /*69d0*/  BSSY B1, `(.L_x_1545) ;  /* 0x000002e000017945 */ /* 0x000fe20003800000 */
[----:B0-----:R-:W-:Y:S02]  /*69e0*/  CS2R R52, SRZ ;  /* 0x0000000000347805 */ /* 0x001fe4000001ff00 */
        /* <DEDUP_REMOVED lines=44> */
.L_x_1546:
[----:B------:R-:W-:Y:S05]  /*6cb0*/  BSYNC B1 ;  /* 0x0000000000017941 */ /* 0x000fea0003800000 */
.L_x_1545:
[----:B0-----:R-:W-:Y:S01]  /*6cc0*/  IMAD.MOV.U32 R76, RZ, RZ, R28 ;  /* 0x000000ffff4c7224 */ /* 0x001fe200078e001c */
        /* <DEDUP_REMOVED lines=8> */
[----:B------:R-:W-:Y:S01]  /*6d50*/  ISETP.NE.AND P2, PT, R200, 0x3, PT ;  /* 0x00000003c800780c */ /* 0x000fe20003f45270 */
        /* <DEDUP_REMOVED lines=71> */
.L_x_1547:
[----:B------:R-:W-:Y:S01]  /*71d0*/  IMAD R86, R17, 0x8, R16 ;  /* 0x0000000811567824 */ /* 0x000fe200078e0210 */
[----:B------:R-:W-:Y:S01]  /*71e0*/  SHF.L.U32 R87, R202, 0x1f, RZ ;  /* 0x0000001fca577819 */ /* 0x000fe200000006ff */
[----:B------:R-:W0:Y:S01]  /*71f0*/  LDC R145, c[0x0][0x2f4] ;  /* 0x0000bd00ff917b82 */ /* 0x000e220000000800 */
[----:B------:R-:W-:Y:S01]  /*7200*/  BSSY B1, `(.L_x_1548) ;  /* 0x0000005000017945 */ /* 0x000fe20003800000 */
[----:B------:R-:W-:Y:S01]  /*7210*/  IMAD.MOV.U32 R125, RZ, RZ, R80 ;  /* 0x000000ffff7d7224 */ /* 0x000fe200078e0050 */
[----:B------:R-:W1:Y:S05]  /*7220*/  SYNCS.PHASECHK.TRANS64.TRYWAIT P5, [R86+URZ+0x30890], R87 ;  /* 0x03089057560075a7 */ /* 0x000e6a00080a017f */
[----:B------:R-:W2:Y:S01]  /*7230*/  LDC.64 R126, c[0x0][0x300] ;  /* 0x0000c000ff7e7b82 */ /* 0x000ea20000000a00 */
[----:B-1----:R-:W-:Y:S05]  /*7240*/  @!P5 BRA `(.L_x_1549) ;  /* 0x0000025c00ecd947 */ /* 0x002fea0003800000 */
.L_x_1948:
[----:B------:R-:W-:Y:S05]  /*7250*/  BSYNC B1 ;  /* 0x0000000000017941 */ /* 0x000fea0003800000 */
.L_x_1548:
        /* <DEDUP_REMOVED lines=124> */
.L_x_1555:
[----:B------:R-:W-:Y:S05]  /*7a20*/  BSYNC B3 ;  /* 0x0000000000037941 */ /* 0x000fea0003800000 */
.L_x_1554:
        /* <DEDUP_REMOVED lines=12> */
.L_x_1553:
[----:B------:R-:W-:Y:S05]  /*7af0*/  BSYNC B2 ;  /* 0x0000000000027941 */ /* 0x000fea0003800000 */
.L_x_1552:
        /* <DEDUP_REMOVED lines=116> */
.L_x_1559:
[----:B------:R-:W-:Y:S05]  /*8240*/  BSYNC B3 ;  /* 0x0000000000037941 */ /* 0x000fea0003800000 */
.L_x_1558:
        /* <DEDUP_REMOVED lines=12> */
.L_x_1557:
[----:B------:R-:W-:Y:S05]  /*8310*/  BSYNC B2 ;  /* 0x0000000000027941 */ /* 0x000fea0003800000 */
.L_x_1556:
[----:B------:R-:W-:-:S13]  /*8320*/  ISETP.NE.AND P4, PT, R15, RZ, PT ;  /* 0x000000ff0f00720c */ /* 0x000fda0003f85270 */
[----:B------:R-:W-:Y:S05]  /*8330*/  @!P4 BRA `(.L_x_1551) ;  /* 0x0000000400fcc947 */ /* 0x000fea0003800000 */
[----:B------:R-:W-:Y:S01]  /*8340*/  LOP3.LUT P6, RZ, R18, 0x1, RZ, 0xc0, !PT ;  /* 0x0000000112ff7812 */ /* 0x000fe200078cc0ff */
[----:B------:R-:W-:Y:S01]  /*8350*/  BSSY B2, `(.L_x_1560) ;  /* 0x0000073000027945 */ /* 0x000fe20003800000 */
[----:B------:R-:W-:Y:S02]  /*8360*/  IADD3 R44, P4, P5, R104, R128, R12 ;  /* 0x00000080682c7210 */ /* 0x000fe40007d9e00c */
[----:B---3--:R-:W-:Y:S02]  /*8370*/  SEL R32, R130, R148, !P6 ;  /* 0x0000009482207207 */ /* 0x008fe40007000000 */
[----:B------:R-:W-:Y:S02]  /*8380*/  IADD3.X R45, R4, R152, R114, P4, P5 ;  /* 0x00000098042d7210 */ /* 0x000fe400027ea472 */
[----:B------:R-:W-:Y:S02]  /*8390*/  SHF.R.S32.HI R33, RZ, 0x1f, R32 ;  /* 0x0000001fff217819 */ /* 0x000fe40000011420 */
[----:B------:R-:W-:-:S02]  /*83a0*/  ISETP.GE.AND P4, PT, R199, R121, PT ;  /* 0x00000079c700720c */ /* 0x000fc40003f86270 */
        /* <DEDUP_REMOVED lines=11> */
[----:B--2---:R-:W-:Y:S02]  /*8460*/  IMAD R36, R17, 0x4800, R33 ;  /* 0x0000480011247824 */ /* 0x004fe400078e0221 */
[--C-:B------:R-:W-:Y:S02]  /*8470*/  IMAD R32, R32, 0x2, R16.reuse ;  /* 0x0000000220207824 */ /* 0x100fe400078e0210 */
[----:B------:R-:W-:-:S04]  /*8480*/  IMAD R36, R36, 0x2, R16 ;  /* 0x0000000224247824 */ /* 0x000fc800078e0210 */
[----:B------:R-:W0:Y:S04]  /*8490*/  LDS.128 R32, [R32+0x1e400] ;  /* 0x01e4000020207984 */ /* 0x000e280000000c00 */
[----:B------:R-:W2:Y:S01]  /*84a0*/  LDS.128 R36, [R36+0x1e400] ;  /* 0x01e4000024247984 */ /* 0x000ea20000000c00 */
[----:B------:R-:W-:Y:S05]  /*84b0*/  @P4 BRA `(.L_x_1561) ;  /* 0x0000000400704947 */ /* 0x000fea0003800000 */
[----:B------:R-:W-:Y:S01]  /*84c0*/  SHF.R.U32.HI R48, RZ, 0x10, R41 ;  /* 0x00000010ff307819 */ /* 0x000fe20000011629 */
[----:B--2---:R-:W-:Y:S01]  /*84d0*/  IMAD.U32 R76, R37, 0x10000, RZ ;  /* 0x00010000254c7824 */ /* 0x004fe200078e00ff */
[----:B------:R-:W-:Y:S01]  /*84e0*/  SHF.R.U32.HI R47, RZ, 0x10, R29 ;  /* 0x00000010ff2f7819 */ /* 0x000fe2000001161d */
[----:B0-----:R-:W-:Y:S01]  /*84f0*/  IMAD.U32 R49, R33, 0x10000, RZ ;  /* 0x0001000021317824 */ /* 0x001fe200078e00ff */
[C---:B------:R-:W-:Y:S01]  /*8500*/  PRMT R48, R174.reuse, 0x5410, R48 ;  /* 0x00005410ae307816 */ /* 0x040fe20000000030 */
[----:B------:R-:W-:Y:S01]  /*8510*/  IMAD.U32 R79, R39, 0x10000, RZ ;  /* 0x00010000274f7824 */ /* 0x000fe200078e00ff */
[----:B------:R-:W-:Y:S02]  /*8520*/  PRMT R47, R174, 0x5432, R47 ;  /* 0x00005432ae2f7816 */ /* 0x000fe4000000002f */
[----:B------:R-:W-:Y:S01]  /*8530*/  LOP3.LUT R37, R37, 0xffff0000, RZ, 0xc0, !PT ;  /* 0xffff000025257812 */ /* 0x000fe200078ec0ff */
[C---:B------:R-:W-:Y:S01]  /*8540*/  IMAD.U32 R51, R48.reuse, 0x10000, RZ ;  /* 0x0001000030337824 */ /* 0x040fe200078e00ff */
[----:B------:R-:W-:Y:S01]  /*8550*/  LOP3.LUT R48, R48, 0xffff0000, RZ, 0xc0, !PT ;  /* 0xffff000030307812 */ /* 0x000fe200078ec0ff */
[C---:B------:R-:W-:Y:S01]  /*8560*/  IMAD.U32 R50, R47.reuse, 0x10000, RZ ;  /* 0x000100002f327824 */ /* 0x040fe200078e00ff */
[----:B------:R-:W-:Y:S01]  /*8570*/  LOP3.LUT R47, R47, 0xffff0000, RZ, 0xc0, !PT ;  /* 0xffff00002f2f7812 */ /* 0x000fe200078ec0ff */
[CC--:B------:R-:W-:Y:S01]  /*8580*/  FMUL.FTZ R77, R76.reuse, R51.reuse ;  /* 0x000000334c4d7220 */ /* 0x0c0fe20000410000 */
[----:B------:R-:W-:Y:S01]  /*8590*/  LOP3.LUT R33, R33, 0xffff0000, RZ, 0xc0, !PT ;  /* 0xffff000021217812 */ /* 0x000fe200078ec0ff */
[-C--:B------:R-:W-:Y:S01]  /*85a0*/  FMUL.FTZ R76, R76, R50.reuse ;  /* 0x000000324c4c7220 */ /* 0x080fe20000410000 */
[----:B------:R-:W-:Y:S01]  /*85b0*/  LOP3.LUT R39, R39, 0xffff0000, RZ, 0xc0, !PT ;  /* 0xffff000027277812 */ /* 0x000fe200078ec0ff */
[C---:B------:R-:W-:Y:S01]  /*85c0*/  FFMA.FTZ R50, R49.reuse, R50, -R77 ;  /* 0x0000003231327223 */ /* 0x040fe2000001084d */
[----:B------:R-:W-:Y:S01]  /*85d0*/  SHF.R.U64 R40, R40, 0x10, R41 ;  /* 0x0000001028287819 */ /* 0x000fe20000001229 */
[----:B------:R-:W-:Y:S01]  /*85e0*/  FFMA.FTZ R49, R49, R51, R76 ;  /* 0x0000003331317223 */ /* 0x000fe2000001004c */
[C---:B------:R-:W-:Y:S01]  /*85f0*/  FMUL.FTZ R51, R37.reuse, R48 ;  /* 0x0000003025337220 */ /* 0x040fe20000410000 */
[----:B------:R-:W-:Y:S01]  /*8600*/  FMUL.FTZ R37, R37, R47 ;  /* 0x0000002f25257220 */ /* 0x000fe20000410000 */
[----:B------:R-:W-:-:S02]  /*8610*/  SHF.R.U64 R28, R28, 0x10, R29 ;  /* 0x000000101c1c7819 */ /* 0x000fc4000000121d */
[C---:B------:R-:W-:Y:S01]  /*8620*/  FFMA.FTZ R47, R33.reuse, R47, -R51 ;  /* 0x0000002f212f7223 */ /* 0x040fe20000010833 */
[----:B------:R-:W-:Y:S01]  /*8630*/  FFMA.FTZ R33, R33, R48, R37 ;  /* 0x0000003021217223 */ /* 0x000fe20000010025 */
[----:B------:R-:W-:Y:S01]  /*8640*/  SHF.R.U32.HI R37, RZ, 0x10, R43 ;  /* 0x00000010ff257819 */ /* 0x000fe2000001162b */
[----:B------:R-:W-:Y:S01]  /*8650*/  IMAD.U32 R51, R35, 0x10000, RZ ;  /* 0x0001000023337824 */ /* 0x000fe200078e00ff */
[----:B------:R-:W-:Y:S02]  /*8660*/  SHF.R.U32.HI R48, RZ, 0x10, R31 ;  /* 0x00000010ff307819 */ /* 0x000fe4000001161f */
[C---:B------:R-:W-:Y:S02]  /*8670*/  PRMT R37, R173.reuse, 0x5410, R37 ;  /* 0x00005410ad257816 */ /* 0x040fe40000000025 */
[----:B------:R-:W-:Y:S02]  /*8680*/  PRMT R48, R173, 0x5432, R48 ;  /* 0x00005432ad307816 */ /* 0x000fe40000000030 */
[----:B------:R-:W-:Y:S01]  /*8690*/  LOP3.LUT R29, R35, 0xffff0000, RZ, 0xc0, !PT ;  /* 0xffff0000231d7812 */ /* 0x000fe200078ec0ff */
[C---:B------:R-:W-:Y:S01]  /*86a0*/  IMAD.U32 R76, R37.reuse, 0x10000, RZ ;  /* 0x00010000254c7824 */ /* 0x040fe200078e00ff */
[----:B------:R-:W-:Y:S01]  /*86b0*/  LOP3.LUT R37, R37, 0xffff0000, RZ, 0xc0, !PT ;  /* 0xffff000025257812 */ /* 0x000fe200078ec0ff */
[C---:B------:R-:W-:Y:S01]  /*86c0*/  IMAD.U32 R77, R48.reuse, 0x10000, RZ ;  /* 0x00010000304d7824 */ /* 0x040fe200078e00ff */
[----:B------:R-:W-:Y:S01]  /*86d0*/  LOP3.LUT R48, R48, 0xffff0000, RZ, 0xc0, !PT ;  /* 0xffff000030307812 */ /* 0x000fe200078ec0ff */
[----:B------:R-:W-:Y:S01]  /*86e0*/  FMUL.FTZ R78, R79, R76 ;  /* 0x0000004c4f4e7220 */ /* 0x000fe20000410000 */
[----:B------:R-:W-:Y:S01]  /*86f0*/  PRMT R40, R171, 0x5410, R40 ;  /* 0x00005410ab287816 */ /* 0x000fe20000000028 */
[----:B------:R-:W-:Y:S01]  /*8700*/  FMUL.FTZ R35, R39, R37 ;  /* 0x0000002527237220 */ /* 0x000fe20000410000 */
[-C--:B------:R-:W-:Y:S01]  /*8710*/  FMUL.FTZ R79, R79, R77.reuse ;  /* 0x0000004d4f4f7220 */ /* 0x080fe20000410000 */
[----:B------:R-:W-:Y:S01]  /*8720*/  FMUL.FTZ R39, R39, R48 ;  /* 0x0000003027277220 */ /* 0x000fe20000410000 */
[----:B------:R-:W-:Y:S01]  /*8730*/  PRMT R28, R171, 0x5432, R28 ;  /* 0x00005432ab1c7816 */ /* 0x000fe2000000001c */
[C---:B------:R-:W-:Y:S01]  /*8740*/  FFMA.FTZ R78, R51.reuse, R77, -R78 ;  /* 0x0000004d334e7223 */ /* 0x040fe2000001084e */
[----:B------:R-:W-:Y:S01]  /*8750*/  FFMA.FTZ R79, R51, R76, R79 ;  /* 0x0000004c334f7223 */ /* 0x000fe2000001004f */
[----:B------:R-:W-:Y:S01]  /*8760*/  FFMA.FTZ R39, R29, R37, R39 ;  /* 0x000000251d277223 */ /* 0x000fe20000010027 */
[----:B------:R-:W-:-:S02]  /*8770*/  IMAD.U32 R51, R36, 0x10000, RZ ;  /* 0x0001000024337824 */ /* 0x000fc400078e00ff */
[----:B------:R-:W-:Y:S01]  /*8780*/  FFMA.FTZ R35, R29, R48, -R35 ;  /* 0x000000301d237223 */ /* 0x000fe20000010823 */
[----:B------:R-:W-:Y:S01]  /*8790*/  IMAD.U32 R37, R40, 0x10000, RZ ;  /* 0x0001000028257824 */ /* 0x000fe200078e00ff */
[----:B------:R-:W-:Y:S01]  /*87a0*/  LOP3.LUT R36, R36, 0xffff0000, RZ, 0xc0, !PT ;  /* 0xffff000024247812 */ /* 0x000fe200078ec0ff */
[----:B------:R-:W-:Y:S01]  /*87b0*/  IMAD.U32 R41, R28, 0x10000, RZ ;  /* 0x000100001c297824 */ /* 0x000fe200078e00ff */
[----:B------:R-:W-:Y:S01]  /*87c0*/  LOP3.LUT R40, R40, 0xffff0000, RZ, 0xc0, !PT ;  /* 0xffff000028287812 */ /* 0x000fe200078ec0ff */
[C---:B------:R-:W-:Y:S01]  /*87d0*/  FMUL.FTZ R48, R51.reuse, R37 ;  /* 0x0000002533307220 */ /* 0x040fe20000410000 */
[----:B------:R-:W-:Y:S02]  /*87e0*/  IMAD.U32 R29, R32, 0x10000, RZ ;  /* 0x00010000201d7824 */ /* 0x000fe400078e00ff */
[-C--:B------:R-:W-:Y:S01]  /*87f0*/  FMUL.FTZ R51, R51, R41.reuse ;  /* 0x0000002933337220 */ /* 0x080fe20000410000 */
[----:B------:R-:W-:Y:S02]  /*8800*/  LOP3.LUT R28, R28, 0xffff0000, RZ, 0xc0, !PT ;  /* 0xffff00001c1c7812 */ /* 0x000fe400078ec0ff */
[----:B------:R-:W-:Y:S01]  /*8810*/  SHF.R.U64 R42, R42, 0x10, R43 ;  /* 0x000000102a2a7819 */ /* 0x000fe2000000122b */
[C---:B------:R-:W-:Y:S01]  /*8820*/  FFMA.FTZ R48, R29.reuse, R41, -R48 ;  /* 0x000000291d307223 */ /* 0x040fe20000010830 */
[----:B------:R-:W-:Y:S01]  /*8830*/  SHF.R.U64 R30, R30, 0x10, R31 ;  /* 0x000000101e1e7819 */ /* 0x000fe2000000121f */
[----:B------:R-:W-:Y:S01]  /*8840*/  FFMA.FTZ R51, R29, R37, R51 ;  /* 0x000000251d337223 */ /* 0x000fe20000010033 */
[----:B------:R-:W-:Y:S01]  /*8850*/  LOP3.LUT R32, R32, 0xffff0000, RZ, 0xc0, !PT ;  /* 0xffff000020207812 */ /* 0x000fe200078ec0ff */
[C---:B------:R-:W-:Y:S01]  /*8860*/  FMUL.FTZ R29, R36.reuse, R40 ;  /* 0x00000028241d7220 */ /* 0x040fe20000410000 */
[----:B------:R-:W-:Y:S01]  /*8870*/  FMUL.FTZ R36, R36, R28 ;  /* 0x0000001c24247220 */ /* 0x000fe20000410000 */
[----:B------:R-:W-:-:S02]  /*8880*/  PRMT R42, R172, 0x5410, R42 ;  /* 0x00005410ac2a7816 */ /* 0x000fc4000000002a */
[----:B------:R-:W-:Y:S01]  /*8890*/  PRMT R30, R172, 0x5432, R30 ;  /* 0x00005432ac1e7816 */ /* 0x000fe2000000001e */
[C---:B------:R-:W-:Y:S01]  /*88a0*/  FFMA.FTZ R36, R32.reuse, R40, R36 ;  /* 0x0000002820247223 */ /* 0x040fe20000010024 */
[----:B------:R-:W-:Y:S01]  /*88b0*/  FFMA.FTZ R29, R32, R28, -R29 ;  /* 0x0000001c201d7223 */ /* 0x000fe2000001081d */
[C---:B------:R-:W-:Y:S01]  /*88c0*/  IMAD.U32 R40, R38.reuse, 0x10000, RZ ;  /* 0x0001000026287824 */ /* 0x040fe200078e00ff */
[----:B------:R-:W-:Y:S01]  /*88d0*/  LOP3.LUT R38, R38, 0xffff0000, RZ, 0xc0, !PT ;  /* 0xffff000026267812 */ /* 0x000fe200078ec0ff */
        /* <DEDUP_REMOVED lines=14> */
[----:B------:R-:W-:Y:S01]  /*89c0*/  FFMA.FTZ R38, R34, R42, R38 ;  /* 0x0000002a22267223 */ /* 0x000fe20000010026 */
[----:B------:R-:W-:Y:S01]  /*89d0*/  F2FP.BF16.F32.PACK_AB R49, R33, R49 ;  /* 0x000000312131723e */ /* 0x000fe200000010ff */
[----:B------:R-:W-:Y:S01]  /*89e0*/  IMAD.MOV.U32 R33, RZ, RZ, R47 ;  /* 0x000000ffff217224 */ /* 0x000fe200078e002f */
[----:B------:R-:W-:-:S02]  /*89f0*/  F2FP.BF16.F32.PACK_AB R29, R29, R48 ;  /* 0x000000301d1d723e */ /* 0x000fc400000010ff */
[----:B------:R-:W-:Y:S01]  /*8a00*/  F2FP.BF16.F32.PACK_AB R28, R28, R37 ;  /* 0x000000251c1c723e */ /* 0x000fe200000010ff */
[----:B------:R-:W-:Y:S01]  /*8a10*/  IMAD.MOV.U32 R37, RZ, RZ, R49 ;  /* 0x000000ffff257224 */ /* 0x000fe200078e0031 */
[----:B------:R-:W-:Y:S01]  /*8a20*/  F2FP.BF16.F32.PACK_AB R35, R35, R78 ;  /* 0x0000004e2323723e */ /* 0x000fe200000010ff */
[----:B------:R-:W-:Y:S01]  /*8a30*/  IMAD.MOV.U32 R32, RZ, RZ, R29 ;  /* 0x000000ffff207224 */ /* 0x000fe200078e001d */
[----:B------:R-:W-:Y:S01]  /*8a40*/  F2FP.BF16.F32.PACK_AB R39, R39, R79 ;  /* 0x0000004f2727723e */ /* 0x000fe200000010ff */
[----:B------:R-:W-:Y:S01]  /*8a50*/  IMAD.MOV.U32 R34, RZ, RZ, R28 ;  /* 0x000000ffff227224 */ /* 0x000fe200078e001c */
[----:B------:R-:W-:Y:S02]  /*8a60*/  F2FP.BF16.F32.PACK_AB R36, R36, R51 ;  /* 0x000000332424723e */ /* 0x000fe400000010ff */
[----:B------:R-:W-:-:S07]  /*8a70*/  F2FP.BF16.F32.PACK_AB R38, R38, R40 ;  /* 0x000000282626723e */ /* 0x000fce00000010ff */
.L_x_1561:
[----:B------:R-:W-:Y:S05]  /*8a80*/  BSYNC B2 ;  /* 0x0000000000027941 */ /* 0x000fea0003800000 */
.L_x_1560:
        /* <DEDUP_REMOVED lines=10> */
.L_x_1551:
[----:B------:R-:W-:Y:S05]  /*8b30*/  BSYNC B1 ;  /* 0x0000000000017941 */ /* 0x000fea0003800000 */
.L_x_1550:
[-C--:B0-2---:R-:W-:Y:S02]  /*8b40*/  IMAD R28, R149, R126.reuse, RZ ;  /* 0x0000007e951c7224 */ /* 0x085fe400078e02ff */
        /* <DEDUP_REMOVED lines=9> */
[----:B------:R-:W-:Y:S02]  /*8be0*/  IADD3 R29, P3, P4, R104, R124, R10 ;  /* 0x0000007c681d7210 */ /* 0x000fe40007c7e00a */
[----:B------:R-:W-:Y:S02]  /*8bf0*/  SHF.R.S32.HI R31, RZ, 0x1f, R30 ;  /* 0x0000001fff1f7819 */ /* 0x000fe4000001141e */
[----:B------:R-:W-:Y:S02]  /*8c00*/  IADD3.X R28, R4, R40, R116, P3, P4 ;  /* 0x00000028041c7210 */ /* 0x000fe40001fe8474 */
[----:B------:R-:W-:Y:S02]  /*8c10*/  LEA.HI R30, R31, R30, RZ, 0x4 ;  /* 0x0000001e1f1e7211 */ /* 0x000fe400078f20ff */
[----:B---3--:R-:W-:-:S02]  /*8c20*/  SHF.R.U32.HI R34, RZ, 0x3, R207 ;  /* 0x00000003ff227819 */ /* 0x008fc400000116cf */
[----:B------:R-:W-:-:S05]  /*8c30*/  LEA.HI.SX32 R31, R30, R119, 0x1c ;  /* 0x000000771e1f7211 */ /* 0x000fca00078fe2ff */
[----:B------:R-:W-:-:S05]  /*8c40*/  IMAD.SHL.U32 R30, R31, 0x8, RZ ;  /* 0x000000081f1e7824 */ /* 0x000fca00078e00ff */
[----:B------:R-:W-:-:S13]  /*8c50*/  ISETP.GE.AND P3, PT, R30, R145, PT ;  /* 0x000000911e00720c */ /* 0x000fda0003f66270 */
[--C-:B------:R-:W-:Y:S02]  /*8c60*/  @!P3 SHF.R.S32.HI R33, RZ, 0x1f, R30.reuse ;  /* 0x0000001fff21b819 */ /* 0x100fe4000001141e */
[--C-:B------:R-:W-:Y:S02]  /*8c70*/  @!P3 IADD3 R32, P4, P5, R104, R124, R30.reuse ;  /* 0x0000007c6820b210 */ /* 0x100fe40007d9e01e */
[----:B------:R-:W-:Y:S02]  /*8c80*/  LOP3.LUT R30, R207, 0x38, R30, 0xf8, !PT ;  /* 0x00000038cf1e7812 */ /* 0x000fe400078ef81e */
[----:B------:R-:W-:Y:S02]  /*8c90*/  @!P3 IADD3.X R33, R4, R40, R33, P4, P5 ;  /* 0x000000280421b210 */ /* 0x000fe400027ea421 */
[----:B------:R-:W-:-:S04]  /*8ca0*/  LEA R36, P4, R29, R112, 0x1 ;  /* 0x000000701d247211 */ /* 0x000fc800078808ff */
[----:B------:R-:W-:Y:S02]  /*8cb0*/  LEA.HI.X R37, R29, R113, R28, 0x1, P4 ;  /* 0x000000711d257211 */ /* 0x000fe400020f0c1c */
[----:B------:R-:W-:Y:S02]  /*8cc0*/  SHF.R.S32.HI R28, RZ, 0x1f, R31 ;  /* 0x0000001fff1c7819 */ /* 0x000fe4000001141f */
[----:B------:R-:W-:Y:S02]  /*8cd0*/  @!P3 LEA R38, P4, R32, R112, 0x1 ;  /* 0x000000702026b211 */ /* 0x000fe400078808ff */
[----:B------:R-:W-:Y:S02]  /*8ce0*/  LEA.HI R28, R28, R31, RZ, 0x3 ;  /* 0x0000001f1c1c7211 */ /* 0x000fe400078f18ff */
[----:B------:R-:W-:Y:S02]  /*8cf0*/  @!P3 LEA.HI.X R39, R32, R113, R33, 0x1, P4 ;  /* 0x000000712027b211 */ /* 0x000fe400020f0c21 */
[----:B------:R-:W-:-:S02]  /*8d00*/  SHF.R.S32.HI R29, RZ, 0x3, R28 ;  /* 0x00000003ff1d7819 */ /* 0x000fc4000001141c */
[----:B------:R-:W-:-:S03]  /*8d10*/  ISETP.GE.AND P4, PT, R22, R121, PT ;  /* 0x000000791600720c */ /* 0x000fc60003f86270 */
        /* <DEDUP_REMOVED lines=20> */
[----:B------:R-:W-:Y:S01]  /*8e60*/  PRMT R60, R168, 0x5432, R60 ;  /* 0x00005432a83c7816 */ /* 0x000fe2000000003c */
[----:B------:R-:W-:Y:S01]  /*8e70*/  IMAD.U32 R49, R30, 0x10000, RZ ;  /* 0x000100001e317824 */ /* 0x000fe200078e00ff */
[----:B------:R-:W-:-:S02]  /*8e80*/  SHF.R.U64 R42, R62, 0x10, R63 ;  /* 0x000000103e2a7819 */ /* 0x000fc4000000123f */
[----:B------:R-:W-:Y:S01]  /*8e90*/  SHF.R.U32.HI R62, RZ, 0x10, R63 ;  /* 0x00000010ff3e7819 */ /* 0x000fe2000001163f */
[----:B------:R-:W-:Y:S01]  /*8ea0*/  IMAD.U32 R63, R72, 0x10000, RZ ;  /* 0x00010000483f7824 */ /* 0x000fe200078e00ff */
[--C-:B------:R-:W-:Y:S01]  /*8eb0*/  SHF.R.U64 R44, R74, 0x10, R75.reuse ;  /* 0x000000104a2c7819 */ /* 0x100fe2000000124b */
[----:B------:R-:W-:Y:S01]  /*8ec0*/  IMAD.U32 R73, R60, 0x10000, RZ ;  /* 0x000100003c497824 */ /* 0x000fe200078e00ff */
[----:B------:R-:W-:Y:S02]  /*8ed0*/  SHF.R.U32.HI R74, RZ, 0x10, R75 ;  /* 0x00000010ff4a7819 */ /* 0x000fe4000001164b */
[----:B------:R-:W-:Y:S01]  /*8ee0*/  LOP3.LUT R48, R33, 0xffff0000, RZ, 0xc0, !PT ;  /* 0xffff000021307812 */ /* 0x000fe200078ec0ff */
[----:B------:R-:W-:Y:S01]  /*8ef0*/  IMAD.U32 R33, R32, 0x10000, RZ ;  /* 0x0001000020217824 */ /* 0x000fe200078e00ff */
[----:B------:R-:W-:Y:S01]  /*8f00*/  PRMT R75, R169, 0x5410, R44 ;  /* 0x00005410a94b7816 */ /* 0x000fe2000000002c */
[C---:B------:R-:W-:Y:S01]  /*8f10*/  FMUL.FTZ R44, R47.reuse, R63 ;  /* 0x0000003f2f2c7220 */ /* 0x040fe20000410000 */
        /* <DEDUP_REMOVED lines=15> */
[C---:B------:R-:W-:Y:S01]  /*9010*/  FMUL.FTZ R60, R51.reuse, R73 ;  /* 0x00000049333c7220 */ /* 0x040fe20000410000 */
        /* <DEDUP_REMOVED lines=17> */
[C---:B------:R-:W-:Y:S01]  /*9130*/  FMUL.FTZ R41, R33.reuse, R46 ;  /* 0x0000002e21297220 */ /* 0x040fe20000410000 */
[----:B------:R-:W-:Y:S01]  /*9140*/  FMUL.FTZ R33, R33, R45 ;  /* 0x0000002d21217220 */ /* 0x000fe20000410000 */
[----:B------:R-:W-:Y:S01]  /*9150*/  LOP3.LUT R28, R28, 0xffff0000, RZ, 0xc0, !PT ;  /* 0xffff00001c1c7812 */ /* 0x000fe200078ec0ff */
[----:B------:R-:W-:Y:S01]  /*9160*/  FFMA.FTZ R35, R31, R74, R35 ;  /* 0x0000004a1f237223 */ /* 0x000fe20000010023 */
[C---:B------:R-:W-:Y:S01]  /*9170*/  FMUL.FTZ R31, R32.reuse, R43 ;  /* 0x0000002b201f7220 */ /* 0x040fe20000410000 */
[----:B------:R-:W-:Y:S01]  /*9180*/  PRMT R42, R167, 0x5410, R42 ;  /* 0x00005410a72a7816 */ /* 0x000fe2000000002a */
[C---:B------:R-:W-:Y:S01]  /*9190*/  FFMA.FTZ R41, R29.reuse, R45, -R41 ;  /* 0x0000002d1d297223 */ /* 0x040fe20000010829 */
[----:B------:R-:W-:Y:S01]  /*91a0*/  FFMA.FTZ R33, R29, R46, R33 ;  /* 0x0000002e1d217223 */ /* 0x000fe20000010021 */
[-C--:B------:R-:W-:Y:S01]  /*91b0*/  FMUL.FTZ R29, R32, R62.reuse ;  /* 0x0000003e201d7220 */ /* 0x080fe20000410000 */
[C---:B------:R-:W-:Y:S01]  /*91c0*/  IMAD.U32 R32, R75.reuse, 0x10000, RZ ;  /* 0x000100004b207824 */ /* 0x040fe200078e00ff */
[----:B------:R-:W-:Y:S01]  /*91d0*/  LOP3.LUT R34, R34, 0xffff0000, RZ, 0xc0, !PT ;  /* 0xffff000022227812 */ /* 0x000fe200078ec0ff */
[----:B------:R-:W-:Y:S01]  /*91e0*/  FFMA.FTZ R62, R28, R62, -R31 ;  /* 0x0000003e1c3e7223 */ /* 0x000fe2000001081f */
[----:B------:R-:W-:Y:S01]  /*91f0*/  LOP3.LUT R75, R75, 0xffff0000, RZ, 0xc0, !PT ;  /* 0xffff00004b4b7812 */ /* 0x000fe200078ec0ff */
[C---:B------:R-:W-:Y:S01]  /*9200*/  IMAD.U32 R46, R42.reuse, 0x10000, RZ ;  /* 0x000100002a2e7824 */ /* 0x040fe200078e00ff */
[----:B------:R-:W-:Y:S01]  /*9210*/  LOP3.LUT R31, R42, 0xffff0000, RZ, 0xc0, !PT ;  /* 0xffff00002a1f7812 */ /* 0x000fe200078ec0ff */
[----:B------:R-:W-:Y:S01]  /*9220*/  FFMA.FTZ R42, R28, R43, R29 ;  /* 0x0000002b1c2a7223 */ /* 0x000fe2000001001d */
[----:B------:R-:W-:Y:S01]  /*9230*/  LOP3.LUT R30, R30, 0xffff0000, RZ, 0xc0, !PT ;  /* 0xffff00001e1e7812 */ /* 0x000fe200078ec0ff */
        /* <DEDUP_REMOVED lines=15> */
[----:B------:R-:W-:Y:S01]  /*9330*/  F2FP.BF16.F32.PACK_AB R31, R50, R60 ;  /* 0x0000003c321f723e */ /* 0x000fe200000010ff */
[----:B------:R-:W-:Y:S01]  /*9340*/  IMAD.MOV.U32 R29, RZ, RZ, R44 ;  /* 0x000000ffff1d7224 */ /* 0x000fe200078e002c */
[----:B------:R-:W-:-:S02]  /*9350*/  F2FP.BF16.F32.PACK_AB R35, R35, R51 ;  /* 0x000000332323723e */ /* 0x000fc400000010ff */
[----:B------:R-:W-:-:S07]  /*9360*/  F2FP.BF16.F32.PACK_AB R34, R34, R61 ;  /* 0x0000003d2222723e */ /* 0x000fce00000010ff */
.L_x_1565:
[----:B------:R-:W-:Y:S05]  /*9370*/  BSYNC B2 ;  /* 0x0000000000027941 */ /* 0x000fea0003800000 */
.L_x_1564:
[----:B0-----:R0:W-:Y:S04]  /*9380*/  STG.E.128 desc[UR46][R36.64], R28 ;  /* 0x0000001c24007986 */ /* 0x0011e8000c101d2e */
[----:B--2---:R0:W-:Y:S02]  /*9390*/  @!P3 STG.E.128 desc[UR46][R38.64], R32 ;  /* 0x000000202600b986 */ /* 0x0041e4000c101d2e */
.L_x_1563:
[----:B------:R-:W-:Y:S05]  /*93a0*/  BSYNC B1 ;  /* 0x0000000000017941 */ /* 0x000fea0003800000 */
.L_x_1562:
[----:B------:R-:W-:Y:S01]  /*93b0*/  ISETP.NE.AND P3, PT, R14, RZ, PT ;  /* 0x000000ff0e00720c */ /* 0x000fe20003f65270 */
[----:B------:R-:W-:-:S12]  /*93c0*/  BSSY B1, `(.L_x_1566) ;  /* 0x0000083000017945 */ /* 0x000fd80003800000 */
[----:B------:R-:W-:Y:S05]  /*93d0*/  @!P3 BRA `(.L_x_1567) ;  /* 0x000000080004b947 */ /* 0x000fea0003800000 */
[----:B0-----:R-:W-:Y:S01]  /*93e0*/  SEL R28, R130, R148, !P1 ;  /* 0x00000094821c7207 */ /* 0x001fe20004800000 */
        /* <DEDUP_REMOVED lines=10> */
[----:B------:R-:W-:-:S04]  /*9490*/  @!P3 IADD3 R28, P4, P5, R104, R124, R33 ;  /* 0x0000007c681cb210 */ /* 0x000fc80007d9e021 */
[----:B------:R-:W-:Y:S02]  /*94a0*/  @!P3 IADD3.X R29, R4, R40, R29, P4, P5 ;  /* 0x00000028041db210 */ /* 0x000fe400027ea41d */
[----:B------:R-:W-:-:S04]  /*94b0*/  LEA R36, P4, R30, R112, 0x1 ;  /* 0x000000701e247211 */ /* 0x000fc800078808ff */
[----:B------:R-:W-:Y:S02]  /*94c0*/  LEA.HI.X R37, R30, R113, R31, 0x1, P4 ;  /* 0x000000711e257211 */ /* 0x000fe400020f0c1f */
[----:B------:R-:W-:-:S04]  /*94d0*/  @!P3 LEA R38, P4, R28, R112, 0x1 ;  /* 0x000000701c26b211 */ /* 0x000fc800078808ff */
[----:B------:R-:W-:Y:S02]  /*94e0*/  @!P3 LEA.HI.X R39, R28, R113, R29, 0x1, P4 ;  /* 0x000000711c27b211 */ /* 0x000fe400020f0c1d */
[----:B------:R-:W-:Y:S02]  /*94f0*/  SHF.R.S32.HI R29, RZ, 0x1f, R32 ;  /* 0x0000001fff1d7819 */ /* 0x000fe40000011420 */
[----:B------:R-:W-:Y:S02]  /*9500*/  LOP3.LUT R28, R207, 0x38, R33, 0xf8, !PT ;  /* 0x00000038cf1c7812 */ /* 0x000fe400078ef821 */
[----:B------:R-:W-:Y:S02]  /*9510*/  LEA.HI R29, R29, R32, RZ, 0x3 ;  /* 0x000000201d1d7211 */ /* 0x000fe400078f18ff */
[----:B------:R-:W-:Y:S02]  /*9520*/  LOP3.LUT R28, R28, R34, RZ, 0x3c, !PT ;  /* 0x000000221c1c7212 */ /* 0x000fe400078e3cff */
[----:B------:R-:W-:-:S02]  /*9530*/  SHF.R.S32.HI R29, RZ, 0x3, R29 ;  /* 0x00000003ff1d7819 */ /* 0x000fc4000001141d */
[----:B------:R-:W-:-:S03]  /*9540*/  ISETP.GE.AND P4, PT, R198, R121, PT ;  /* 0x00000079c600720c */ /* 0x000fc60003f86270 */
        /* <DEDUP_REMOVED lines=19> */
[----:B------:R-:W-:-:S02]  /*9680*/  SHF.R.U64 R42, R58, 0x10, R59 ;  /* 0x000000103a2a7819 */ /* 0x000fc4000000123b */
[----:B------:R-:W-:Y:S01]  /*9690*/  SHF.R.U64 R44, R70, 0x10, R71 ;  /* 0x00000010462c7819 */ /* 0x000fe20000001247 */
[----:B------:R-:W-:Y:S01]  /*96a0*/  IMAD.U32 R60, R69, 0x10000, RZ ;  /* 0x00010000453c7824 */ /* 0x000fe200078e00ff */
[----:B------:R-:W-:Y:S02]  /*96b0*/  PRMT R57, R158, 0x5432, R57 ;  /* 0x000054329e397816 */ /* 0x000fe40000000039 */
[----:B------:R-:W-:Y:S01]  /*96c0*/  SHF.R.U32.HI R58, RZ, 0x10, R59 ;  /* 0x00000010ff3a7819 */ /* 0x000fe2000001163b */
[----:B------:R-:W-:Y:S01]  /*96d0*/  FMUL.FTZ R68, R47, R60 ;  /* 0x0000003c2f447220 */ /* 0x000fe20000410000 */
[----:B------:R-:W-:Y:S01]  /*96e0*/  SHF.R.U32.HI R70, RZ, 0x10, R71 ;  /* 0x00000010ff467819 */ /* 0x000fe20000011647 */
[----:B------:R-:W-:Y:S01]  /*96f0*/  IMAD.U32 R62, R57, 0x10000, RZ ;  /* 0x00010000393e7824 */ /* 0x000fe200078e00ff */
[----:B------:R-:W-:Y:S01]  /*9700*/  LOP3.LUT R48, R33, 0xffff0000, RZ, 0xc0, !PT ;  /* 0xffff000021307812 */ /* 0x000fe200078ec0ff */
[----:B------:R-:W-:Y:S01]  /*9710*/  IMAD.U32 R33, R32, 0x10000, RZ ;  /* 0x0001000020217824 */ /* 0x000fe200078e00ff */
[----:B------:R-:W-:Y:S01]  /*9720*/  LOP3.LUT R59, R69, 0xffff0000, RZ, 0xc0, !PT ;  /* 0xffff0000453b7812 */ /* 0x000fe200078ec0ff */
[----:B------:R-:W-:Y:S01]  /*9730*/  FMUL.FTZ R72, R47, R62 ;  /* 0x0000003e2f487220 */ /* 0x000fe20000410000 */
[----:B------:R-:W-:-:S02]  /*9740*/  PRMT R58, R157, 0x5432, R58 ;  /* 0x000054329d3a7816 */ /* 0x000fc4000000003a */
[----:B------:R-:W-:Y:S01]  /*9750*/  PRMT R70, R159, 0x5432, R70 ;  /* 0x000054329f467816 */ /* 0x000fe20000000046 */
[----:B------:R-:W-:Y:S01]  /*9760*/  FMUL.FTZ R63, R48, R59 ;  /* 0x0000003b303f7220 */ /* 0x000fe20000410000 */
[----:B------:R-:W-:Y:S01]  /*9770*/  LOP3.LUT R57, R57, 0xffff0000, RZ, 0xc0, !PT ;  /* 0xffff000039397812 */ /* 0x000fe200078ec0ff */
[----:B------:R-:W-:Y:S01]  /*9780*/  IMAD.U32 R47, R58, 0x10000, RZ ;  /* 0x000100003a2f7824 */ /* 0x000fe200078e00ff */
[----:B------:R-:W-:Y:S01]  /*9790*/  LOP3.LUT R46, R29, 0xffff0000, RZ, 0xc0, !PT ;  /* 0xffff00001d2e7812 */ /* 0x000fe200078ec0ff */
[----:B------:R-:W-:Y:S01]  /*97a0*/  IMAD.U32 R61, R70, 0x10000, RZ ;  /* 0x00010000463d7824 */ /* 0x000fe200078e00ff */
[----:B------:R-:W-:Y:S01]  /*97b0*/  PRMT R160, R160, 0x5410, R43 ;  /* 0x00005410a0a07816 */ /* 0x000fe2000000002b */
[C---:B------:R-:W-:Y:S01]  /*97c0*/  FFMA.FTZ R43, R45.reuse, R62, -R68 ;  /* 0x0000003e2d2b7223 */ /* 0x040fe20000010844 */
[-C--:B------:R-:W-:Y:S01]  /*97d0*/  FMUL.FTZ R69, R48, R57.reuse ;  /* 0x0000003930457220 */ /* 0x080fe20000410000 */
[----:B------:R-:W-:Y:S01]  /*97e0*/  FFMA.FTZ R45, R45, R60, R72 ;  /* 0x0000003c2d2d7223 */ /* 0x000fe20000010048 */
[----:B------:R-:W-:Y:S01]  /*97f0*/  FFMA.FTZ R48, R46, R57, -R63 ;  /* 0x000000392e307223 */ /* 0x000fe2000001083f */
[----:B------:R-:W-:Y:S01]  /*9800*/  LOP3.LUT R35, R35, 0xffff0000, RZ, 0xc0, !PT ;  /* 0xffff000023237812 */ /* 0x000fe200078ec0ff */
[----:B------:R-:W-:Y:S01]  /*9810*/  FMUL.FTZ R57, R56, R61 ;  /* 0x0000003d38397220 */ /* 0x000fe20000410000 */
[----:B------:R-:W-:Y:S01]  /*9820*/  LOP3.LUT R60, R70, 0xffff0000, RZ, 0xc0, !PT ;  /* 0xffff0000463c7812 */ /* 0x000fe200078ec0ff */
[-C--:B------:R-:W-:Y:S01]  /*9830*/  FMUL.FTZ R62, R56, R47.reuse ;  /* 0x0000002f383e7220 */ /* 0x080fe20000410000 */
[----:B------:R-:W-:Y:S01]  /*9840*/  LOP3.LUT R56, R58, 0xffff0000, RZ, 0xc0, !PT ;  /* 0xffff00003a387812 */ /* 0x000fe200078ec0ff */
[----:B------:R-:W-:Y:S01]  /*9850*/  FFMA.FTZ R47, R50, R47, -R57 ;  /* 0x0000002f322f7223 */ /* 0x000fe20000010839 */
[----:B------:R-:W-:Y:S01]  /*9860*/  PRMT R41, R158, 0x5410, R41 ;  /* 0x000054109e297816 */ /* 0x000fe20000000029 */
[----:B------:R-:W-:Y:S01]  /*9870*/  FFMA.FTZ R50, R50, R61, R62 ;  /* 0x0000003d32327223 */ /* 0x000fe2000001003e */
[----:B------:R-:W-:Y:S01]  /*9880*/  LOP3.LUT R31, R31, 0xffff0000, RZ, 0xc0, !PT ;  /* 0xffff00001f1f7812 */ /* 0x000fe200078ec0ff */
[----:B------:R-:W-:Y:S01]  /*9890*/  FMUL.FTZ R68, R35, R60 ;  /* 0x0000003c23447220 */ /* 0x000fe20000410000 */
[----:B------:R-:W-:-:S02]  /*98a0*/  IMAD.U32 R62, R160, 0x10000, RZ ;  /* 0x00010000a03e7824 */ /* 0x000fc400078e00ff */
[-C--:B------:R-:W-:Y:S01]  /*98b0*/  FMUL.FTZ R70, R35, R56.reuse ;  /* 0x0000003823467220 */ /* 0x080fe20000410000 */
[----:B------:R-:W-:Y:S01]  /*98c0*/  LOP3.LUT R32, R32, 0xffff0000, RZ, 0xc0, !PT ;  /* 0xffff000020207812 */ /* 0x000fe200078ec0ff */
[----:B------:R-:W-:Y:S01]  /*98d0*/  IMAD.U32 R58, R41, 0x10000, RZ ;  /* 0x00010000293a7824 */ /* 0x000fe200078e00ff */
[----:B------:R-:W-:Y:S01]  /*98e0*/  LOP3.LUT R35, R160, 0xffff0000, RZ, 0xc0, !PT ;  /* 0xffff0000a0237812 */ /* 0x000fe200078ec0ff */
[----:B------:R-:W-:Y:S01]  /*98f0*/  FFMA.FTZ R56, R31, R56, -R68 ;  /* 0x000000381f387223 */ /* 0x000fe20000010844 */
[C---:B------:R-:W-:Y:S02]  /*9900*/  IMAD.U32 R29, R28.reuse, 0x10000, RZ ;  /* 0x000100001c1d7824 */ /* 0x040fe400078e00ff */
[----:B------:R-:W-:Y:S01]  /*9910*/  FMUL.FTZ R68, R33, R62 ;  /* 0x0000003e21447220 */ /* 0x000fe20000410000 */
[----:B------:R-:W-:Y:S01]  /*9920*/  LOP3.LUT R28, R28, 0xffff0000, RZ, 0xc0, !PT ;  /* 0xffff00001c1c7812 */ /* 0x000fe200078ec0ff */
[----:B------:R-:W-:Y:S01]  /*9930*/  FFMA.FTZ R46, R46, R59, R69 ;  /* 0x0000003b2e2e7223 */ /* 0x000fe20000010045 */
[----:B------:R-:W-:Y:S01]  /*9940*/  LOP3.LUT R41, R41, 0xffff0000, RZ, 0xc0, !PT ;  /* 0xffff000029297812 */ /* 0x000fe200078ec0ff */
[-C--:B------:R-:W-:Y:S01]  /*9950*/  FMUL.FTZ R57, R33, R58.reuse ;  /* 0x0000003a21397220 */ /* 0x080fe20000410000 */
[----:B------:R-:W-:Y:S01]  /*9960*/  PRMT R44, R159, 0x5410, R44 ;  /* 0x000054109f2c7816 */ /* 0x000fe2000000002c */
[----:B------:R-:W-:Y:S01]  /*9970*/  FMUL.FTZ R59, R32, R35 ;  /* 0x00000023203b7220 */ /* 0x000fe20000410000 */
[C---:B------:R-:W-:Y:S01]  /*9980*/  FFMA.FTZ R33, R29.reuse, R58, -R68 ;  /* 0x0000003a1d217223 */ /* 0x040fe20000010844 */
[----:B------:R-:W-:Y:S01]  /*9990*/  FFMA.FTZ R29, R29, R62, R57 ;  /* 0x0000003e1d1d7223 */ /* 0x000fe20000010039 */
[----:B------:R-:W-:Y:S01]  /*99a0*/  LOP3.LUT R51, R30, 0xffff0000, RZ, 0xc0, !PT ;  /* 0xffff00001e337812 */ /* 0x000fe200078ec0ff */
[-C--:B------:R-:W-:Y:S01]  /*99b0*/  FMUL.FTZ R57, R32, R41.reuse ;  /* 0x0000002920397220 */ /* 0x080fe20000410000 */
[----:B------:R-:W-:Y:S01]  /*99c0*/  PRMT R42, R157, 0x5410, R42 ;  /* 0x000054109d2a7816 */ /* 0x000fe2000000002a */
[----:B------:R-:W-:Y:S01]  /*99d0*/  FFMA.FTZ R58, R28, R41, -R59 ;  /* 0x000000291c3a7223 */ /* 0x000fe2000001083b */
[C---:B------:R-:W-:Y:S01]  /*99e0*/  IMAD.U32 R30, R34.reuse, 0x10000, RZ ;  /* 0x00010000221e7824 */ /* 0x040fe200078e00ff */
[----:B------:R-:W-:Y:S01]  /*99f0*/  LOP3.LUT R34, R34, 0xffff0000, RZ, 0xc0, !PT ;  /* 0xffff000022227812 */ /* 0x000fe200078ec0ff */
[C---:B------:R-:W-:Y:S01]  /*9a00*/  IMAD.U32 R41, R44.reuse, 0x10000, RZ ;  /* 0x000100002c297824 */ /* 0x040fe200078e00ff */
[----:B------:R-:W-:Y:S01]  /*9a10*/  LOP3.LUT R44, R44, 0xffff0000, RZ, 0xc0, !PT ;  /* 0xffff00002c2c7812 */ /* 0x000fe200078ec0ff */
[----:B------:R-:W-:-:S02]  /*9a20*/  IMAD.U32 R32, R42, 0x10000, RZ ;  /* 0x000100002a207824 */ /* 0x000fc400078e00ff */
[----:B------:R-:W-:Y:S01]  /*9a30*/  FFMA.FTZ R31, R31, R60, R70 ;  /* 0x0000003c1f1f7223 */ /* 0x000fe20000010046 */
[----:B------:R-:W-:Y:S01]  /*9a40*/  LOP3.LUT R42, R42, 0xffff0000, RZ, 0xc0, !PT ;  /* 0xffff00002a2a7812 */ /* 0x000fe200078ec0ff */
[----:B------:R-:W-:Y:S01]  /*9a50*/  FMUL.FTZ R60, R30, R41 ;  /* 0x000000291e3c7220 */ /* 0x000fe20000410000 */
[----:B------:R-:W-:Y:S01]  /*9a60*/  FMUL.FTZ R62, R34, R44 ;  /* 0x0000002c223e7220 */ /* 0x000fe20000410000 */
[----:B------:R-:W-:Y:S01]  /*9a70*/  FFMA.FTZ R28, R28, R35, R57 ;  /* 0x000000231c1c7223 */ /* 0x000fe20000010039 */
        /* <DEDUP_REMOVED lines=17> */
[----:B------:R-:W-:-:S02]  /*9b90*/  IMAD.MOV.U32 R29, RZ, RZ, R43 ;  /* 0x000000ffff1d7224 */ /* 0x000fc400078e002b */
[----:B------:R-:W-:Y:S02]  /*9ba0*/  IMAD.MOV.U32 R30, RZ, RZ, R46 ;  /* 0x000000ffff1e7224 */ /* 0x000fe400078e002e */
[----:B------:R-:W-:-:S07]  /*9bb0*/  IMAD.MOV.U32 R35, RZ, RZ, R50 ;  /* 0x000000ffff237224 */ /* 0x000fce00078e0032 */
.L_x_1569:
[----:B------:R-:W-:Y:S05]  /*9bc0*/  BSYNC B2 ;  /* 0x0000000000027941 */ /* 0x000fea0003800000 */
.L_x_1568:
[----:B0-----:R4:W-:Y:S04]  /*9bd0*/  STG.E.128 desc[UR46][R36.64], R28 ;  /* 0x0000001c24007986 */ /* 0x0019e8000c101d2e */
[----:B--2---:R4:W-:Y:S02]  /*9be0*/  @!P3 STG.E.128 desc[UR46][R38.64], R32 ;  /* 0x000000202600b986 */ /* 0x0049e4000c101d2e */
.L_x_1567:
[----:B------:R-:W-:Y:S05]  /*9bf0*/  BSYNC B1 ;  /* 0x0000000000017941 */ /* 0x000fea0003800000 */
.L_x_1566:
[----:B------:R-:W-:-:S13]  /*9c00*/  ISETP.NE.AND P3, PT, R15, RZ, PT ;  /* 0x000000ff0f00720c */ /* 0x000fda0003f65270 */
[----:B------:R-:W-:Y:S05]  /*9c10*/  @!P3 BRA `(.L_x_1520) ;  /* 0x0000000800d8b947 */ /* 0x000fea0003800000 */
[----:B------:R-:W-:Y:S01]  /*9c20*/  LOP3.LUT P5, RZ, R18, 0x1, RZ, 0xc0, !PT ;  /* 0x0000000112ff7812 */ /* 0x000fe200078ac0ff */
[----:B------:R-:W-:Y:S01]  /*9c30*/  BSSY B1, `(.L_x_1570) ;  /* 0x0000075000017945 */ /* 0x000fe20003800000 */
[----:B0---4-:R-:W-:Y:S02]  /*9c40*/  SHF.R.U32.HI R31, RZ, 0x3, R207 ;  /* 0x00000003ff1f7819 */ /* 0x011fe400000116cf */
[----:B------:R-:W-:Y:S02]  /*9c50*/  SEL R148, R130, R148, !P5 ;  /* 0x0000009482947207 */ /* 0x000fe40006800000 */
[----:B------:R-:W-:Y:S02]  /*9c60*/  IADD3 R30, P3, P4, R104, R124, R12 ;  /* 0x0000007c681e7210 */ /* 0x000fe40007c7e00c */
[----:B------:R-:W-:Y:S02]  /*9c70*/  SHF.R.S32.HI R29, RZ, 0x1f, R148 ;  /* 0x0000001fff1d7819 */ /* 0x000fe40000011494 */
[----:B---3--:R-:W-:-:S02]  /*9c80*/  IADD3.X R33, R4, R40, R114, P3, P4 ;  /* 0x0000002804217210 */ /* 0x008fc40001fe8472 */
[----:B------:R-:W-:Y:S02]  /*9c90*/  LEA.HI R148, R29, R148, RZ, 0x4 ;  /* 0x000000941d947211 */ /* 0x000fe400078f20ff */
[----:B------:R-:W-:Y:S02]  /*9ca0*/  LEA R36, P3, R30, R112, 0x1 ;  /* 0x000000701e247211 */ /* 0x000fe400078608ff */
[----:B------:R-:W-:Y:S02]  /*9cb0*/  LEA.HI.SX32 R148, R148, R117, 0x1c ;  /* 0x0000007594947211 */ /* 0x000fe400078fe2ff */
[----:B------:R-:W-:Y:S02]  /*9cc0*/  LEA.HI.X R37, R30, R113, R33, 0x1, P3 ;  /* 0x000000711e257211 */ /* 0x000fe400018f0c21 */
[----:B------:R-:W-:Y:S01]  /*9cd0*/  SHF.R.S32.HI R29, RZ, 0x1f, R148 ;  /* 0x0000001fff1d7819 */ /* 0x000fe20000011494 */
[----:B------:R-:W-:Y:S01]  /*9ce0*/  IMAD.SHL.U32 R38, R148, 0x8, RZ ;  /* 0x0000000894267824 */ /* 0x000fe200078e00ff */
[----:B------:R-:W-:-:S02]  /*9cf0*/  ISETP.GE.AND P3, PT, R199, R121, PT ;  /* 0x00000079c700720c */ /* 0x000fc40003f66270 */
        /* <DEDUP_REMOVED lines=17> */
[----:B------:R-:W-:Y:S01]  /*9e10*/  SHF.R.U64 R52, R54, 0x10, R55 ;  /* 0x0000001036347819 */ /* 0x000fe20000001237 */
[----:B0-----:R-:W-:Y:S01]  /*9e20*/  IMAD.U32 R43, R29, 0x10000, RZ ;  /* 0x000100001d2b7824 */ /* 0x001fe200078e00ff */
[--C-:B------:R-:W-:Y:S01]  /*9e30*/  SHF.R.U64 R53, R64, 0x10, R65.reuse ;  /* 0x0000001040357819 */ /* 0x100fe20000001241 */
[----:B------:R-:W-:Y:S01]  /*9e40*/  IMAD.U32 R49, R31, 0x10000, RZ ;  /* 0x000100001f317824 */ /* 0x000fe200078e00ff */
[----:B------:R-:W-:Y:S01]  /*9e50*/  SHF.R.U32.HI R65, RZ, 0x10, R65 ;  /* 0x00000010ff417819 */ /* 0x000fe20000011641 */
[----:B------:R-:W-:Y:S01]  /*9e60*/  IMAD.U32 R41, R32, 0x10000, RZ ;  /* 0x0001000020297824 */ /* 0x000fe200078e00ff */
[----:B------:R-:W-:Y:S01]  /*9e70*/  LOP3.LUT R50, R33, 0xffff0000, RZ, 0xc0, !PT ;  /* 0xffff000021327812 */ /* 0x000fe200078ec0ff */
[----:B------:R-:W-:Y:S01]  /*9e80*/  IMAD.U32 R39, R28, 0x10000, RZ ;  /* 0x000100001c277824 */ /* 0x000fe200078e00ff */
[----:B------:R-:W-:-:S02]  /*9e90*/  PRMT R33, R153, 0x5410, R52 ;  /* 0x0000541099217816 */ /* 0x000fc40000000034 */
[----:B------:R-:W-:Y:S02]  /*9ea0*/  PRMT R52, R156, 0x5432, R65 ;  /* 0x000054329c347816 */ /* 0x000fe40000000041 */
[C---:B------:R-:W-:Y:S02]  /*9eb0*/  PRMT R47, R154.reuse, 0x5410, R47 ;  /* 0x000054109a2f7816 */ /* 0x040fe4000000002f */
[----:B------:R-:W-:Y:S01]  /*9ec0*/  PRMT R154, R154, 0x5432, R57 ;  /* 0x000054329a9a7816 */ /* 0x000fe20000000039 */
[----:B------:R-:W-:Y:S01]  /*9ed0*/  IMAD.U32 R54, R52, 0x10000, RZ ;  /* 0x0001000034367824 */ /* 0x000fe200078e00ff */
[----:B------:R-:W-:Y:S02]  /*9ee0*/  SHF.R.U32.HI R56, RZ, 0x10, R55 ;  /* 0x00000010ff387819 */ /* 0x000fe40000011637 */
[--C-:B------:R-:W-:Y:S02]  /*9ef0*/  SHF.R.U64 R44, R66, 0x10, R67.reuse ;  /* 0x00000010422c7819 */ /* 0x100fe40000001243 */
[----:B------:R-:W-:-:S02]  /*9f00*/  SHF.R.U32.HI R66, RZ, 0x10, R67 ;  /* 0x00000010ff427819 */ /* 0x000fc40000011643 */
[----:B------:R-:W-:Y:S01]  /*9f10*/  LOP3.LUT R45, R35, 0xffff0000, RZ, 0xc0, !PT ;  /* 0xffff0000232d7812 */ /* 0x000fe200078ec0ff */
[----:B------:R-:W-:Y:S01]  /*9f20*/  IMAD.U32 R35, R154, 0x10000, RZ ;  /* 0x000100009a237824 */ /* 0x000fe200078e00ff */
[----:B------:R-:W-:Y:S01]  /*9f30*/  PRMT R153, R153, 0x5432, R56 ;  /* 0x0000543299997816 */ /* 0x000fe20000000038 */
[CC--:B------:R-:W-:Y:S01]  /*9f40*/  FMUL.FTZ R56, R46.reuse, R54.reuse ;  /* 0x000000362e387220 */ /* 0x0c0fe20000410000 */
[C---:B------:R-:W-:Y:S01]  /*9f50*/  PRMT R44, R155.reuse, 0x5410, R44 ;  /* 0x000054109b2c7816 */ /* 0x040fe2000000002c */
[-C--:B------:R-:W-:Y:S01]  /*9f60*/  FMUL.FTZ R46, R46, R35.reuse ;  /* 0x000000232e2e7220 */ /* 0x080fe20000410000 */
[----:B------:R-:W-:Y:S01]  /*9f70*/  PRMT R155, R155, 0x5432, R66 ;  /* 0x000054329b9b7816 */ /* 0x000fe20000000042 */
[C---:B------:R-:W-:Y:S01]  /*9f80*/  FFMA.FTZ R35, R43.reuse, R35, -R56 ;  /* 0x000000232b237223 */ /* 0x040fe20000010838 */
[----:B------:R-:W-:Y:S01]  /*9f90*/  PRMT R156, R156, 0x5410, R53 ;  /* 0x000054109c9c7816 */ /* 0x000fe20000000035 */
[----:B------:R-:W-:Y:S01]  /*9fa0*/  FFMA.FTZ R43, R43, R54, R46 ;  /* 0x000000362b2b7223 */ /* 0x000fe2000001002e */
[----:B------:R-:W-:Y:S01]  /*9fb0*/  LOP3.LUT R55, R52, 0xffff0000, RZ, 0xc0, !PT ;  /* 0xffff000034377812 */ /* 0x000fe200078ec0ff */
[----:B------:R-:W-:Y:S01]  /*9fc0*/  IMAD.U32 R56, R155, 0x10000, RZ ;  /* 0x000100009b387824 */ /* 0x000fe200078e00ff */
[----:B------:R-:W-:Y:S01]  /*9fd0*/  LOP3.LUT R53, R154, 0xffff0000, RZ, 0xc0, !PT ;  /* 0xffff00009a357812 */ /* 0x000fe200078ec0ff */
[----:B------:R-:W-:Y:S01]  /*9fe0*/  IMAD.U32 R52, R153, 0x10000, RZ ;  /* 0x0001000099347824 */ /* 0x000fe200078e00ff */
[----:B------:R-:W-:Y:S01]  /*9ff0*/  LOP3.LUT R48, R29, 0xffff0000, RZ, 0xc0, !PT ;  /* 0xffff00001d307812 */ /* 0x000fe200078ec0ff */
[C---:B------:R-:W-:Y:S01]  /*a000*/  FMUL.FTZ R57, R50.reuse, R55 ;  /* 0x0000003732397220 */ /* 0x040fe20000410000 */
[----:B------:R-:W-:Y:S01]  /*a010*/  LOP3.LUT R155, R155, 0xffff0000, RZ, 0xc0, !PT ;  /* 0xffff00009b9b7812 */ /* 0x000fe200078ec0ff */
[-C--:B------:R-:W-:Y:S01]  /*a020*/  FMUL.FTZ R59, R50, R53.reuse ;  /* 0x00000035323b7220 */ /* 0x080fe20000410000 */
[C---:B------:R-:W-:Y:S01]  /*a030*/  FMUL.FTZ R50, R51.reuse, R56 ;  /* 0x0000003833327220 */ /* 0x040fe20000410000 */
[----:B------:R-:W-:Y:S01]  /*a040*/  FFMA.FTZ R46, R48, R53, -R57 ;  /* 0x00000035302e7223 */ /* 0x000fe20000010839 */
[-C--:B------:R-:W-:Y:S01]  /*a050*/  FMUL.FTZ R51, R51, R52.reuse ;  /* 0x0000003433337220 */ /* 0x080fe20000410000 */
[----:B------:R-:W-:Y:S01]  /*a060*/  LOP3.LUT R153, R153, 0xffff0000, RZ, 0xc0, !PT ;  /* 0xffff000099997812 */ /* 0x000fe200078ec0ff */
[----:B------:R-:W-:Y:S01]  /*a070*/  FFMA.FTZ R53, R49, R52, -R50 ;  /* 0x0000003431357223 */ /* 0x000fe20000010832 */
[----:B------:R-:W-:-:S02]  /*a080*/  IMAD.U32 R52, R156, 0x10000, RZ ;  /* 0x000100009c347824 */ /* 0x000fc400078e00ff */
[----:B------:R-:W-:Y:S01]  /*a090*/  FFMA.FTZ R56, R49, R56, R51 ;  /* 0x0000003831387223 */ /* 0x000fe20000010033 */
[----:B------:R-:W-:Y:S01]  /*a0a0*/  IMAD.U32 R50, R47, 0x10000, RZ ;  /* 0x000100002f327824 */ /* 0x000fe200078e00ff */
[----:B------:R-:W-:Y:S01]  /*a0b0*/  LOP3.LUT R42, R31, 0xffff0000, RZ, 0xc0, !PT ;  /* 0xffff00001f2a7812 */ /* 0x000fe200078ec0ff */
[----:B------:R-:W-:Y:S01]  /*a0c0*/  FMUL.FTZ R54, R41, R52 ;  /* 0x0000003429367220 */ /* 0x000fe20000410000 */
[----:B------:R-:W-:Y:S01]  /*a0d0*/  FMUL.FTZ R49, R45, R155 ;  /* 0x0000009b2d317220 */ /* 0x000fe20000410000 */
[-C--:B------:R-:W-:Y:S01]  /*a0e0*/  FMUL.FTZ R41, R41, R50.reuse ;  /* 0x0000003229297220 */ /* 0x080fe20000410000 */
[----:B------:R-:W-:Y:S01]  /*a0f0*/  FMUL.FTZ R51, R45, R153 ;  /* 0x000000992d337220 */ /* 0x000fe20000410000 */
[----:B------:R-:W-:Y:S01]  /*a100*/  LOP3.LUT R32, R32, 0xffff0000, RZ, 0xc0, !PT ;  /* 0xffff000020207812 */ /* 0x000fe200078ec0ff */
[----:B------:R-:W-:Y:S01]  /*a110*/  IMAD.U32 R29, R30, 0x10000, RZ ;  /* 0x000100001e1d7824 */ /* 0x000fe200078e00ff */
[----:B------:R-:W-:Y:S01]  /*a120*/  LOP3.LUT R45, R156, 0xffff0000, RZ, 0xc0, !PT ;  /* 0xffff00009c2d7812 */ /* 0x000fe200078ec0ff */
[----:B------:R-:W-:Y:S01]  /*a130*/  FFMA.FTZ R54, R39, R50, -R54 ;  /* 0x0000003227367223 */ /* 0x000fe20000010836 */
[----:B------:R-:W-:Y:S01]  /*a140*/  LOP3.LUT R47, R47, 0xffff0000, RZ, 0xc0, !PT ;  /* 0xffff00002f2f7812 */ /* 0x000fe200078ec0ff */
[----:B------:R-:W-:Y:S01]  /*a150*/  FFMA.FTZ R41, R39, R52, R41 ;  /* 0x0000003427297223 */ /* 0x000fe20000010029 */
[----:B------:R-:W-:Y:S01]  /*a160*/  LOP3.LUT R31, R30, 0xffff0000, RZ, 0xc0, !PT ;  /* 0xffff00001e1f7812 */ /* 0x000fe200078ec0ff */
[C---:B------:R-:W-:Y:S01]  /*a170*/  IMAD.U32 R30, R34.reuse, 0x10000, RZ ;  /* 0x00010000221e7824 */ /* 0x040fe200078e00ff */
[----:B------:R-:W-:Y:S01]  /*a180*/  LOP3.LUT R34, R34, 0xffff0000, RZ, 0xc0, !PT ;  /* 0xffff000022227812 */ /* 0x000fe200078ec0ff */
[----:B------:R-:W-:-:S02]  /*a190*/  IMAD.U32 R39, R44, 0x10000, RZ ;  /* 0x000100002c277824 */ /* 0x000fc400078e00ff */
[C---:B------:R-:W-:Y:S01]  /*a1a0*/  FFMA.FTZ R58, R42.reuse, R153, -R49 ;  /* 0x000000992a3a7223 */ /* 0x040fe20000010831 */
[----:B------:R-:W-:Y:S01]  /*a1b0*/  FFMA.FTZ R155, R42, R155, R51 ;  /* 0x0000009b2a9b7223 */ /* 0x000fe20000010033 */
[----:B------:R-:W-:Y:S01]  /*a1c0*/  LOP3.LUT R44, R44, 0xffff0000, RZ, 0xc0, !PT ;  /* 0xffff00002c2c7812 */ /* 0x000fe200078ec0ff */
[----:B------:R-:W-:Y:S01]  /*a1d0*/  FMUL.FTZ R49, R32, R45 ;  /* 0x0000002d20317220 */ /* 0x000fe20000410000 */
[----:B------:R-:W-:Y:S01]  /*a1e0*/  LOP3.LUT R28, R28, 0xffff0000, RZ, 0xc0, !PT ;  /* 0xffff00001c1c7812 */ /* 0x000fe200078ec0ff */
[----:B------:R-:W-:Y:S01]  /*a1f0*/  FMUL.FTZ R51, R32, R47 ;  /* 0x0000002f20337220 */ /* 0x000fe20000410000 */
[C---:B------:R-:W-:Y:S01]  /*a200*/  IMAD.U32 R32, R33.reuse, 0x10000, RZ ;  /* 0x0001000021207824 */ /* 0x040fe200078e00ff */
[----:B------:R-:W-:Y:S01]  /*a210*/  LOP3.LUT R33, R33, 0xffff0000, RZ, 0xc0, !PT ;  /* 0xffff000021217812 */ /* 0x000fe200078ec0ff */
[----:B------:R-:W-:Y:S01]  /*a220*/  FMUL.FTZ R42, R30, R39 ;  /* 0x000000271e2a7220 */ /* 0x000fe20000410000 */
[----:B------:R-:W-:Y:S01]  /*a230*/  FMUL.FTZ R50, R34, R44 ;  /* 0x0000002c22327220 */ /* 0x000fe20000410000 */
[C---:B------:R-:W-:Y:S01]  /*a240*/  FFMA.FTZ R49, R28.reuse, R47, -R49 ;  /* 0x0000002f1c317223 */ /* 0x040fe20000010831 */
[----:B------:R-:W-:Y:S01]  /*a250*/  FFMA.FTZ R28, R28, R45, R51 ;  /* 0x0000002d1c1c7223 */ /* 0x000fe20000010033 */
[----:B------:R-:W-:Y:S01]  /*a260*/  FMUL.FTZ R45, R34, R33 ;  /* 0x00000021222d7220 */ /* 0x000fe20000410000 */
[----:B------:R-:W-:Y:S01]  /*a270*/  FFMA.FTZ R48, R48, R55, R59 ;  /* 0x0000003730307223 */ /* 0x000fe2000001003b */
[-C--:B------:R-:W-:Y:S01]  /*a280*/  FMUL.FTZ R30, R30, R32.reuse ;  /* 0x000000201e1e7220 */ /* 0x080fe20000410000 */
[----:B------:R-:W-:Y:S01]  /*a290*/  FFMA.FTZ R42, R29, R32, -R42 ;  /* 0x000000201d2a7223 */ /* 0x000fe2000001082a */
[C---:B------:R-:W-:Y:S01]  /*a2a0*/  FFMA.FTZ R33, R31.reuse, R33, -R50 ;  /* 0x000000211f217223 */ /* 0x040fe20000010832 */
[----:B------:R-:W-:Y:S01]  /*a2b0*/  FFMA.FTZ R45, R31, R44, R45 ;  /* 0x0000002c1f2d7223 */ /* 0x000fe2000001002d */
[----:B------:R-:W-:Y:S01]  /*a2c0*/  FFMA.FTZ R30, R29, R39, R30 ;  /* 0x000000271d1e7223 */ /* 0x000fe2000001001e */
[----:B------:R-:W-:-:S02]  /*a2d0*/  F2FP.BF16.F32.PACK_AB R43, R48, R43 ;  /* 0x0000002b302b723e */ /* 0x000fc400000010ff */
[----:B------:R-:W-:Y:S02]  /*a2e0*/  F2FP.BF16.F32.PACK_AB R54, R49, R54 ;  /* 0x000000363136723e */ /* 0x000fe400000010ff */
[----:B------:R-:W-:Y:S01]  /*a2f0*/  F2FP.BF16.F32.PACK_AB R42, R33, R42 ;  /* 0x0000002a212a723e */ /* 0x000fe200000010ff */
[----:B------:R-:W-:Y:S01]  /*a300*/  IMAD.MOV.U32 R33, RZ, RZ, R43 ;  /* 0x000000ffff217224 */ /* 0x000fe200078e002b */
[----:B------:R-:W-:Y:S02]  /*a310*/  F2FP.BF16.F32.PACK_AB R29, R46, R35 ;  /* 0x000000232e1d723e */ /* 0x000fe400000010ff */
[----:B------:R-:W-:Y:S01]  /*a320*/  F2FP.BF16.F32.PACK_AB R32, R28, R41 ;  /* 0x000000291c20723e */ /* 0x000fe200000010ff */
[----:B------:R-:W-:Y:S01]  /*a330*/  IMAD.MOV.U32 R28, RZ, RZ, R54 ;  /* 0x000000ffff1c7224 */ /* 0x000fe200078e0036 */
[----:B------:R-:W-:Y:S01]  /*a340*/  F2FP.BF16.F32.PACK_AB R34, R45, R30 ;  /* 0x0000001e2d22723e */ /* 0x000fe200000010ff */
[----:B------:R-:W-:Y:S01]  /*a350*/  IMAD.MOV.U32 R30, RZ, RZ, R42 ;  /* 0x000000ffff1e7224 */ /* 0x000fe200078e002a */
[----:B------:R-:W-:-:S02]  /*a360*/  F2FP.BF16.F32.PACK_AB R31, R58, R53 ;  /* 0x000000353a1f723e */ /* 0x000fc400000010ff */
[----:B------:R-:W-:-:S07]  /*a370*/  F2FP.BF16.F32.PACK_AB R35, R155, R56 ;  /* 0x000000389b23723e */ /* 0x000fce00000010ff */
.L_x_1571:
[----:B------:R-:W-:Y:S05]  /*a380*/  BSYNC B1 ;  /* 0x0000000000017941 */ /* 0x000fea0003800000 */
.L_x_1570:
        /* <DEDUP_REMOVED lines=10> */
.L_x_1487:
[----:B------:R-:W-:-:S13]  /*a430*/  ISETP.NE.AND P2, PT, R200, 0x3, PT ;  /* 0x00000003c800780c */ /* 0x000fda0003f45270 */
[----:B------:R-:W-:Y:S05]  /*a440*/  @!P2 BRA `(.L_x_1572) ;  /* 0x000000000004a947 */ /* 0x000fea0003800000 */
[----:B------:R-:W-:Y:S01]  /*a450*/  BPT.TRAP 0x1 ;  /* 0x000000040000795c */ /* 0x000fe20000300000 */
.L_x_1572:
[----:B------:R-:W-:Y:S01]  /*a460*/  IMAD R86, R17, 0x8, R16 ;  /* 0x0000000811567824 */ /* 0x000fe200078e0210 */
[----:B------:R-:W-:Y:S01]  /*a470*/  SHF.L.U32 R87, R202, 0x1f, RZ ;  /* 0x0000001fca577819 */ /* 0x000fe200000006ff */
[----:B------:R-:W-:Y:S01]  /*a480*/  IMAD R85, R24, -0x60, R2 ;  /* 0xffffffa018557824 */ /* 0x000fe200078e0202 */
[----:B------:R-:W-:Y:S02]  /*a490*/  BSSY B1, `(.L_x_1573) ;  /* 0x0000004000017945 */ /* 0x000fe40003800000 */
[----:B------:R-:W0:Y:S02]  /*a4a0*/  SYNCS.PHASECHK.TRANS64.TRYWAIT P3, [R86+URZ+0x30890], R87 ;  /* 0x03089057560075a7 */ /* 0x000e24000806017f */
[----:B------:R-:W-:Y:S01]  /*a4b0*/  VIMNMX R85, R85, 0x60, PT ;  /* 0x0000006055557848 */ /* 0x000fe20003fe0100 */
[----:B0-----:R-:W-:Y:S06]  /*a4c0*/  @!P3 BRA `(.L_x_1574) ;  /* 0x0000022c0060b947 */ /* 0x001fec0003800000 */
.L_x_1949:
[----:B------:R-:W-:Y:S05]  /*a4d0*/  BSYNC B1 ;  /* 0x0000000000017941 */ /* 0x000fea0003800000 */
.L_x_1573:
[----:B------:R-:W-:Y:S01]  /*a4e0*/  ISETP.GE.AND P3, PT, R195, R85, PT ;  /* 0x00000055c300720c */ /* 0x000fe20003f66270 */
[----:B------:R-:W-:-:S12]  /*a4f0*/  BSSY B1, `(.L_x_1575) ;  /* 0x0000014000017945 */ /* 0x000fd80003800000 */
[----:B------:R-:W-:Y:S05]  /*a500*/  @P3 BRA `(.L_x_1576) ;  /* 0x0000000000483947 */ /* 0x000fea0003800000 */
[----:B------:R-:W-:-:S13]  /*a510*/  ISETP.NE.AND P3, PT, R13, RZ, PT ;  /* 0x000000ff0d00720c */ /* 0x000fda0003f65270 */
[----:B------:R-:W1:Y:S04]  /*a520*/  @P3 LDS.128 R28, [R27+0x1e000] ;  /* 0x01e000001b1c3984 */ /* 0x000e680000000c00 */
[----:B-1----:R-:W-:Y:S01]  /*a530*/  @P3 STG.E.128 desc[UR46][R34.64], R28 ;  /* 0x0000001c22003986 */ /* 0x002fe2000c101d2e */
        /* <DEDUP_REMOVED lines=14> */
[----:B-1----:R1:W-:Y:S02]  /*a620*/  @P3 STG.E.128 desc[UR46][R34.64+0x140], R28 ;  /* 0x0001401c22003986 */ /* 0x0023e4000c101d2e */
.L_x_1576:
[----:B------:R-:W-:Y:S05]  /*a630*/  BSYNC B1 ;  /* 0x0000000000017941 */ /* 0x000fea0003800000 */
.L_x_1575:
[----:B------:R-:W-:-:S13]  /*a640*/  ISETP.GE.AND P3, PT, R220, R85, PT ;  /* 0x00000055dc00720c */ /* 0x000fda0003f66270 */
[----:B------:R-:W-:Y:S05]  /*a650*/  @P3 BRA `(.L_x_1520) ;  /* 0x0000000000483947 */ /* 0x000fea0003800000 */
[----:B------:R-:W-:-:S13]  /*a660*/  ISETP.NE.AND P3, PT, R13, RZ, PT ;  /* 0x000000ff0d00720c */ /* 0x000fda0003f65270 */
[----:B-1----:R-:W1:Y:S04]  /*a670*/  @P3 LDS.128 R28, [R27+0x20000] ;  /* 0x020000001b1c3984 */ /* 0x002e680000000c00 */
        /* <DEDUP_REMOVED lines=16> */
.L_x_1520:
[----:B------:R-:W-:Y:S05]  /*a780*/  BSYNC B0 ;  /* 0x0000000000007941 */ /* 0x000fea0003800000 */
.L_x_1486:
        /* <DEDUP_REMOVED lines=17> */
.L_x_1578:
[----:B------:R-:W-:Y:S05]  /*a8a0*/  BSYNC B0 ;  /* 0x0000000000007941 */ /* 0x000fea0003800000 */
.L_x_1577:
[----:B------:R-:W1:Y:S01]  /*a8b0*/  SYNCS.PHASECHK.TRANS64.TRYWAIT P2, [R86+URZ+0x308b0], R87 ;  /* 0x0308b057560075a7 */ /* 0x000e62000804017f */
[----:B------:R-:W-:Y:S01]  /*a8c0*/  ULDC.64 UR44, c[0x0][0x328] ;  /* 0x0000ca00002c7ab9 */ /* 0x000fe20000000a00 */
[----:B------:R-:W-:Y:S01]  /*a8d0*/  ULDC.64 UR60, c[0x0][0x318] ;  /* 0x0000c600003c7ab9 */ /* 0x000fe20000000a00 */
[----:B------:R-:W-:Y:S04]  /*a8e0*/  BSSY B0, `(.L_x_1579) ;  /* 0x0000002000007945 */ /* 0x000fe80003800000 */
[----:B-1----:R-:W-:Y:S05]  /*a8f0*/  @!P2 BRA `(.L_x_1580) ;  /* 0x000002280068a947 */ /* 0x002fea0003800000 */
.L_x_1950:
[----:B------:R-:W-:Y:S05]  /*a900*/  BSYNC B0 ;  /* 0x0000000000007941 */ /* 0x000fea0003800000 */
.L_x_1579:
[----:B------:R-:W-:Y:S01]  /*a910*/  ISETP.GE.AND P2, PT, R195, R85, PT ;  /* 0x00000055c300720c */ /* 0x000fe20003f46270 */
[----:B------:R-:W-:Y:S01]  /*a920*/  BSSY B0, `(.L_x_1581) ;  /* 0x000001e000007945 */ /* 0x000fe20003800000 */
[----:B------:R-:W-:-:S11]  /*a930*/  IMAD.WIDE R32, R24, 0x60, R122 ;  /* 0x0000006018207825 */ /* 0x000fd600078e027a */
[----:B------:R-:W-:Y:S05]  /*a940*/  @P2 BRA `(.L_x_1582) ;  /* 0x00000000006c2947 */ /* 0x000fea0003800000 */
[----:B------:R-:W-:Y:S01]  /*a950*/  IMAD R31, R33, UR44, RZ ;  /* 0x0000002c211f7c24 */ /* 0x000fe2000f8e02ff */
[----:B------:R-:W-:Y:S01]  /*a960*/  ULDC UR4, c[0x0][0x2f4] ;  /* 0x0000bd0000047ab9 */ /* 0x000fe20000000800 */
[----:B0-----:R-:W-:Y:S02]  /*a970*/  IMAD.MOV.U32 R28, RZ, RZ, R102 ;  /* 0x000000ffff1c7224 */ /* 0x001fe400078e0066 */
[----:B------:R-:W-:Y:S02]  /*a980*/  IMAD.MOV.U32 R29, RZ, RZ, R26 ;  /* 0x000000ffff1d7224 */ /* 0x000fe400078e001a */
[C---:B------:R-:W-:Y:S02]  /*a990*/  IMAD R31, R32.reuse, UR45, R31 ;  /* 0x0000002d201f7c24 */ /* 0x040fe4000f8e021f */
[----:B------:R-:W-:-:S04]  /*a9a0*/  IMAD.WIDE.U32 R28, R32, UR44, R28 ;  /* 0x0000002c201c7c25 */ /* 0x000fc8000f8e001c */
[----:B------:R-:W-:Y:S01]  /*a9b0*/  IMAD.IADD R29, R29, 0x1, R31 ;  /* 0x000000011d1d7824 */ /* 0x000fe200078e021f */
[----:B------:R-:W-:-:S04]  /*a9c0*/  LEA R34, P2, R28, UR60, 0x1 ;  /* 0x0000003c1c227c11 */ /* 0x000fc8000f8408ff */
        /* <DEDUP_REMOVED lines=19> */
.L_x_1582:
[----:B------:R-:W-:Y:S05]  /*ab00*/  BSYNC B0 ;  /* 0x0000000000007941 */ /* 0x000fea0003800000 */
.L_x_1581:
[----:B------:R-:W-:Y:S01]  /*ab10*/  ISETP.GE.AND P2, PT, R220, R85, PT ;  /* 0x00000055dc00720c */ /* 0x000fe20003f46270 */
[----:B------:R-:W-:-:S12]  /*ab20*/  BSSY B0, `(.L_x_1583) ;  /* 0x000001f000007945 */ /* 0x000fd80003800000 */
[----:B------:R-:W-:Y:S05]  /*ab30*/  @P2 BRA `(.L_x_1584) ;  /* 0x0000000000742947 */ /* 0x000fea0003800000 */
[----:B--2---:R-:W-:Y:S01]  /*ab40*/  IADD3 R31, P2, R32, 0x40, RZ ;  /* 0x00000040201f7810 */ /* 0x004fe20007f5e0ff */
[----:B0-----:R-:W-:Y:S01]  /*ab50*/  IMAD.MOV.U32 R28, RZ, RZ, R102 ;  /* 0x000000ffff1c7224 */ /* 0x001fe200078e0066 */
[----:B------:R-:W-:Y:S01]  /*ab60*/  ULDC UR4, c[0x0][0x2f4] ;  /* 0x0000bd0000047ab9 */ /* 0x000fe20000000800 */
[----:B------:R-:W-:Y:S02]  /*ab70*/  IMAD.MOV.U32 R29, RZ, RZ, R26 ;  /* 0x000000ffff1d7224 */ /* 0x000fe400078e001a */
[----:B------:R-:W-:Y:S02]  /*ab80*/  IMAD.X R32, RZ, RZ, R33, P2 ;  /* 0x000000ffff207224 */ /* 0x000fe400010e0621 */
[----:B------:R-:W-:-:S04]  /*ab90*/  IMAD.WIDE.U32 R28, R31, UR44, R28 ;  /* 0x0000002c1f1c7c25 */ /* 0x000fc8000f8e001c */
[----:B------:R-:W-:-:S04]  /*aba0*/  IMAD R32, R32, UR44, RZ ;  /* 0x0000002c20207c24 */ /* 0x000fc8000f8e02ff */
[----:B------:R-:W-:Y:S01]  /*abb0*/  IMAD R31, R31, UR45, R32 ;  /* 0x0000002d1f1f7c24 */ /* 0x000fe2000f8e0220 */
[----:B------:R-:W-:-:S03]  /*abc0*/  LEA R32, P2, R28, UR60, 0x1 ;  /* 0x0000003c1c207c11 */ /* 0x000fc6000f8408ff */
        /* <DEDUP_REMOVED lines=20> */
.L_x_1584:
[----:B------:R-:W-:Y:S05]  /*ad10*/  BSYNC B0 ;  /* 0x0000000000007941 */ /* 0x000fea0003800000 */
.L_x_1583:
[----:B------:R-:W-:Y:S01]  /*ad20*/  @!PT LDS RZ, [RZ] ;  /* 0x00000000fffff984 */ /* 0x000fe20000000800 */
[----:B------:R-:W-:Y:S01]  /*ad30*/  @!PT LDS RZ, [RZ] ;  /* 0x00000000fffff984 */ /* 0x000fe20000000800 */
[----:B------:R-:W-:Y:S01]  /*ad40*/  @!PT LDS RZ, [RZ] ;  /* 0x00000000fffff984 */ /* 0x000fe20000000800 */
[----:B------:R-:W-:Y:S01]  /*ad50*/  @!PT LDS RZ, [RZ] ;  /* 0x00000000fffff984 */ /* 0x000fe20000000800 */
[----:B------:R4:W-:Y:S06]  /*ad60*/  MEMBAR.ALL.CTA ;  /* 0x0000000000007992 */ /* 0x0009ec0000008000 */
[----:B----4-:R-:W4:Y:S01]  /*ad70*/  FENCE.VIEW.ASYNC.S ;  /* 0x00000000000073c6 */ /* 0x010f220000000000 */
[----:B-1----:R-:W-:Y:S01]  /*ad80*/  @!P3 VIADD R86, R86, 0x308c0 ;  /* 0x000308c05656b836 */ /* 0x002fe20000000000 */
[----:B----4-:R1:W-:Y:S01]  /*ad90*/  BAR.SYNC.DEFER_BLOCKING R175, 0x80 ;  /* 0x000200af0000751d */ /* 0x0103e20000010000 */
[----:B------:R-:W-:Y:S01]  /*ada0*/  LOP3.LUT P4, RZ, R18, 0x2, RZ, 0xc0, !PT ;  /* 0x0000000212ff7812 */ /* 0x000fe2000788c0ff */
[----:B------:R-:W-:-:S02]  /*adb0*/  VIADD R17, R17, 0x1 ;  /* 0x0000000111117836 */ /* 0x000fc40000000000 */
[----:B------:R-:W-:Y:S02]  /*adc0*/  @!P3 PRMT R86, RZ, 0x654, R86 ;  /* 0x00000654ff56b816 */ /* 0x000fe40000000056 */
[----:B------:R-:W-:Y:S02]  /*add0*/  PLOP3.LUT P2, PT, PT, PT, PT, 0x8, 0x0 ;  /* 0x000000000000781c */ /* 0x000fe40003f4e170 */
[----:B------:R1:W-:Y:S01]  /*ade0*/  @!P3 SYNCS.ARRIVE.TRANS64.RED.A1T0 RZ, [R86+URZ], RZ ;  /* 0x000000ff56ffb9a7 */ /* 0x0003e2000810043f */
[----:B------:R-:W-:-:S04]  /*adf0*/  ISETP.NE.AND P3, PT, R17, 0x2, PT ;  /* 0x000000021100780c */ /* 0x000fc80003f65270 */
[----:B------:R-:W-:Y:S02]  /*ae00*/  SEL R27, RZ, 0x1, P3 ;  /* 0x00000001ff1b7807 */ /* 0x000fe40001800000 */
[----:B------:R-:W-:Y:S02]  /*ae10*/  SEL R17, R17, RZ, P3 ;  /* 0x000000ff11117207 */ /* 0x000fe40001800000 */
[----:B------:R-:W-:Y:S01]  /*ae20*/  LOP3.LUT R202, R202, R27, RZ, 0x3c, !PT ;  /* 0x0000001bcaca7212 */ /* 0x000fe200078e3cff */
[----:B-1----:R-:W-:Y:S06]  /*ae30*/  @P4 BRA `(.L_x_1585) ;  /* 0xffffff7c00c44947 */ /* 0x002fec000383ffff */
.L_x_1481:
[----:B------:R-:W1:Y:S01]  /*ae40*/  LDC R0, c[0x0][0x448] ;  /* 0x00011200ff007b82 */ /* 0x000e620000000800 */
[----:B------:R-:W-:Y:S01]  /*ae50*/  IADD3 R7, R197, 0x1, -R196 ;  /* 0x00000001c5077810 */ /* 0x000fe20007ffe8c4 */
[----:B------:R-:W-:Y:S06]  /*ae60*/  BSSY B0, `(.L_x_1586) ;  /* 0x000000d000007945 */ /* 0x000fec0003800000 */
[----:B------:R-:W4:Y:S01]  /*ae70*/  LDC.64 R2, c[0x0][0x9e0] ;  /* 0x00027800ff027b82 */ /* 0x000f220000000a00 */
[----:B-1----:R-:W-:Y:S01]  /*ae80*/  ISETP.NE.AND P1, PT, R0, 0x1, PT ;  /* 0x000000010000780c */ /* 0x002fe20003f25270 */
[----:B------:R-:W-:Y:S01]  /*ae90*/  VIADD R0, R213, 0x7f ;  /* 0x0000007fd5007836 */ /* 0x000fe20000000000 */
[----:B----4-:R-:W-:-:S11]  /*aea0*/  ISETP.GE.AND P3, PT, R3, 0x1, PT ;  /* 0x000000010300780c */ /* 0x010fd60003f66270 */
[----:B------:R-:W1:Y:S08]  /*aeb0*/  @P1 LDC R5, c[0x0][0x44c] ;  /* 0x00011300ff051b82 */ /* 0x000e700000000800 */
[----:B------:R-:W4:Y:S01]  /*aec0*/  @P1 LDC R4, c[0x0][0x450] ;  /* 0x00011400ff041b82 */ /* 0x000f220000000800 */
[----:B-1----:R-:W-:-:S05]  /*aed0*/  @P1 IMAD.HI.U32 R5, R0, R5, RZ ;  /* 0x0000000500051227 */ /* 0x002fca00078e00ff */
[----:B----4-:R-:W-:-:S05]  /*aee0*/  @P1 SHF.R.U32.HI R0, RZ, R4, R5 ;  /* 0x00000004ff001219 */ /* 0x010fca0000011605 */
[----:B------:R-:W-:Y:S01]  /*aef0*/  IMAD.IADD R5, R7, 0x1, R0 ;  /* 0x0000000107057824 */ /* 0x000fe200078e0200 */
[----:B------:R-:W-:Y:S06]  /*af00*/  @P2 BRA `(.L_x_1587) ;  /* 0x0000000000082947 */ /* 0x000fec0003800000 */
[----:B------:R-:W1:Y:S02]  /*af10*/  FENCE.VIEW.ASYNC.G ;  /* 0x00000000000073c6 */ /* 0x000e640000000100 */
[----:B-1----:R-:W-:Y:S06]  /*af20*/  BAR.ARV 0xc, 0x180 ;  /* 0x0306000000007b1d */ /* 0x002fec0000002000 */
.L_x_1587:
[----:B------:R-:W-:Y:S05]  /*af30*/  BSYNC B0 ;  /* 0x0000000000007941 */ /* 0x000fea0003800000 */
.L_x_1586:
        /* <DEDUP_REMOVED lines=8> */
[----:B------:R-:W1:Y:S02]  /*afc0*/  @P0 LDC.64 R6, c[0x0][0x9e8] ;  /* 0x00027a00ff060b82 */ /* 0x000e640000000a00 */
[----:B-1----:R-:W-:-:S05]  /*afd0*/  @P0 IMAD.HI.U32 R0, R5, R6, RZ ;  /* 0x0000000605000227 */ /* 0x002fca00078e00ff */
[----:B------:R-:W-:-:S04]  /*afe0*/  @P0 SHF.R.U32.HI R5, RZ, R7, R0 ;  /* 0x00000007ff050219 */ /* 0x000fc80000011600 */
[----:B------:R-:W-:Y:S01]  /*aff0*/  LOP3.LUT R0, RZ, R5, RZ, 0x33, !PT ;  /* 0x00000005ff007212 */ /* 0x000fe200078e33ff */
[----:B------:R-:W-:Y:S06]  /*b000*/  BRA `(.L_x_1591) ;  /* 0x0000000000107947 */ /* 0x000fec0003800000 */
.L_x_1590:
[----:B------:R-:W-:-:S13]  /*b010*/  ISETP.NE.AND P0, PT, R3, 0x1, PT ;  /* 0x000000010300780c */ /* 0x000fda0003f05270 */
[----:B------:R-:W1:Y:S02]  /*b020*/  @P0 LDC.64 R4, c[0x0][0x9e8] ;  /* 0x00027a00ff040b82 */ /* 0x000e640000000a00 */
[----:B-1----:R-:W-:-:S05]  /*b030*/  @P0 IMAD.HI.U32 R4, R0, R4, RZ ;  /* 0x0000000400040227 */ /* 0x002fca00078e00ff */
[----:B------:R-:W-:-:S07]  /*b040*/  @P0 SHF.R.U32.HI R0, RZ, R5, R4 ;  /* 0x00000005ff000219 */ /* 0x000fce0000011604 */
.L_x_1591:
[----:B------:R-:W-:Y:S05]  /*b050*/  BSYNC B0 ;  /* 0x0000000000007941 */ /* 0x000fea0003800000 */
.L_x_1589:
[----:B------:R-:W-:-:S05]  /*b060*/  IMAD R5, R0, R3, R3 ;  /* 0x0000000300057224 */ /* 0x000fca00078e0203 */
[----:B------:R-:W-:-:S07]  /*b070*/  VIMNMX R2, R2, R5, PT ;  /* 0x0000000502027248 */ /* 0x000fce0003fe0100 */
.L_x_1588:
[----:B------:R-:W1:Y:S01]  /*b080*/  @P1 LDC R0, c[0x0][0x44c] ;  /* 0x00011300ff001b82 */ /* 0x000e620000000800 */
[----:B------:R-:W-:Y:S01]  /*b090*/  VIADD R2, R2, 0x5f ;  /* 0x0000005f02027836 */ /* 0x000fe20000000000 */
[----:B------:R-:W-:-:S03]  /*b0a0*/  ULDC UR4, c[0x0][0x9dc] ;  /* 0x0002770000047ab9 */ /* 0x000fc60000000800 */
[----:B------:R-:W-:-:S03]  /*b0b0*/  IMAD.HI R2, R2, 0x2aaaaaab, RZ ;  /* 0x2aaaaaab02027827 */ /* 0x000fc600078e02ff */
[----:B------:R-:W4:Y:S02]  /*b0c0*/  @P1 LDC R7, c[0x0][0x450] ;  /* 0x00011400ff071b82 */ /* 0x000f240000000800 */
[----:B------:R-:W-:-:S04]  /*b0d0*/  SHF.R.U32.HI R5, RZ, 0x1f, R2 ;  /* 0x0000001fff057819 */ /* 0x000fc80000011602 */
[----:B------:R-:W-:-:S04]  /*b0e0*/  LEA.HI.SX32 R5, R2, R5, 0x1c ;  /* 0x0000000502057211 */ /* 0x000fc800078fe2ff */
[----:B------:R-:W-:Y:S01]  /*b0f0*/  VIMNMX R9, R150, R5, PT ;  /* 0x0000000596097248 */ /* 0x000fe20003fe0100 */
[----:B-1----:R-:W-:-:S04]  /*b100*/  @P1 IMAD.HI.U32 R4, R213, R0, RZ ;  /* 0x00000000d5041227 */ /* 0x002fc800078e00ff */
[----:B------:R-:W-:Y:S01]  /*b110*/  IMAD.MOV.U32 R0, RZ, RZ, R213 ;  /* 0x000000ffff007224 */ /* 0x000fe200078e00d5 */
[----:B----4-:R-:W-:-:S05]  /*b120*/  @P1 SHF.R.U32.HI R0, RZ, R7, R4 ;  /* 0x00000007ff001219 */ /* 0x010fca0000011604 */
        /* <DEDUP_REMOVED lines=8> */
[----:B------:R-:W1:Y:S02]  /*b1b0*/  @P0 LDC.64 R6, c[0x0][0x9e8] ;  /* 0x00027a00ff060b82 */ /* 0x000e640000000a00 */
[----:B-1----:R-:W-:-:S05]  /*b1c0*/  @P0 IMAD.HI.U32 R0, R5, R6, RZ ;  /* 0x0000000605000227 */ /* 0x002fca00078e00ff */
[----:B------:R-:W-:-:S04]  /*b1d0*/  @P0 SHF.R.U32.HI R5, RZ, R7, R0 ;  /* 0x00000007ff050219 */ /* 0x000fc80000011600 */
[----:B------:R-:W-:Y:S01]  /*b1e0*/  LOP3.LUT R0, RZ, R5, RZ, 0x33, !PT ;  /* 0x00000005ff007212 */ /* 0x000fe200078e33ff */
[----:B------:R-:W-:Y:S06]  /*b1f0*/  BRA `(.L_x_1595) ;  /* 0x0000000000107947 */ /* 0x000fec0003800000 */
.L_x_1594:
[----:B------:R-:W-:-:S13]  /*b200*/  ISETP.NE.AND P0, PT, R3, 0x1, PT ;  /* 0x000000010300780c */ /* 0x000fda0003f05270 */
[----:B------:R-:W1:Y:S02]  /*b210*/  @P0 LDC.64 R4, c[0x0][0x9e8] ;  /* 0x00027a00ff040b82 */ /* 0x000e640000000a00 */
[----:B-1----:R-:W-:-:S05]  /*b220*/  @P0 IMAD.HI.U32 R4, R0, R4, RZ ;  /* 0x0000000400040227 */ /* 0x002fca00078e00ff */
[----:B------:R-:W-:-:S07]  /*b230*/  @P0 SHF.R.U32.HI R0, RZ, R5, R4 ;  /* 0x00000005ff000219 */ /* 0x000fce0000011604 */
.L_x_1595:
[----:B------:R-:W-:Y:S05]  /*b240*/  BSYNC B0 ;  /* 0x0000000000007941 */ /* 0x000fea0003800000 */
.L_x_1593:
[----:B------:R-:W-:-:S05]  /*b250*/  IMAD R3, R0, R3, RZ ;  /* 0x0000000300037224 */ /* 0x000fca00078e02ff */
[----:B------:R-:W-:-:S07]  /*b260*/  VIMNMX R2, R2, R3, !PT ;  /* 0x0000000302027248 */ /* 0x000fce0007fe0100 */
.L_x_1592:
[----:B------:R-:W-:Y:S01]  /*b270*/  IMAD.HI R2, R2, 0x2aaaaaab, RZ ;  /* 0x2aaaaaab02027827 */ /* 0x000fe200078e02ff */
[----:B------:R-:W-:Y:S03]  /*b280*/  BSSY B0, `(.L_x_1596) ;  /* 0x0000026000007945 */ /* 0x000fe60003800000 */
[----:B------:R-:W-:Y:S01]  /*b290*/  IMAD.MOV.U32 R72, RZ, RZ, RZ ;  /* 0x000000ffff487224 */ /* 0x000fe200078e00ff */
[----:B------:R-:W-:-:S04]  /*b2a0*/  SHF.R.U32.HI R3, RZ, 0x1f, R2 ;  /* 0x0000001fff037819 */ /* 0x000fc80000011602 */
[----:B------:R-:W-:-:S04]  /*b2b0*/  LEA.HI.SX32 R3, R2, R3, 0x1c ;  /* 0x0000000302037211 */ /* 0x000fc800078fe2ff */
[----:B------:R-:W-:-:S04]  /*b2c0*/  VIMNMX R214, RZ, R3, !PT ;  /* 0x00000003ffd67248 */ /* 0x000fc80007fe0100 */
[----:B------:R-:W-:-:S13]  /*b2d0*/  ISETP.GT.AND P0, PT, R9, R214, PT ;  /* 0x000000d60900720c */ /* 0x000fda0003f04270 */
[----:B------:R-:W-:Y:S05]  /*b2e0*/  @!P0 BRA `(.L_x_1597) ;  /* 0x00000000007c8947 */ /* 0x000fea0003800000 */
[----:B------:R-:W-:Y:S01]  /*b2f0*/  ISETP.NE.AND P0, PT, R217, RZ, PT ;  /* 0x000000ffd900720c */ /* 0x000fe20003f05270 */
[----:B------:R-:W-:-:S03]  /*b300*/  ULDC UR4, c[0x0][0x9f0] ;  /* 0x00027c0000047ab9 */ /* 0x000fc60000000800 */
[----:B------:R-:W-:-:S04]  /*b310*/  SEL R6, R217, UR4, P0 ;  /* 0x00000004d9067c07 */ /* 0x000fc80008000000 */
[-C--:B------:R-:W-:Y:S02]  /*b320*/  IABS R5, R6.reuse ;  /* 0x0000000600057213 */ /* 0x080fe40000000000 */
[----:B------:R-:W-:Y:S02]  /*b330*/  IADD3 R0, R6, -0x1, R9 ;  /* 0xffffffff06007810 */ /* 0x000fe40007ffe009 */
[----:B------:R-:W1:Y:S01]  /*b340*/  I2F.RP R4, R5 ;  /* 0x0000000500047306 */ /* 0x000e620000209400 */
[----:B------:R-:W-:Y:S02]  /*b350*/  IABS R10, R6 ;  /* 0x00000006000a7213 */ /* 0x000fe40000000000 */
[----:B------:R-:W-:-:S05]  /*b360*/  IMAD.IADD R0, R0, 0x1, -R214 ;  /* 0x0000000100007824 */ /* 0x000fca00078e0ad6 */
[----:B-1----:R-:W1:Y:S02]  /*b370*/  MUFU.RCP R4, R4 ;  /* 0x0000000400047308 */ /* 0x002e640000001000 */
[----:B-1----:R-:W-:Y:S02]  /*b380*/  VIADD R2, R4, 0xffffffe ;  /* 0x0ffffffe04027836 */ /* 0x002fe40000000000 */
[----:B------:R-:W-:-:S04]  /*b390*/  IMAD.MOV R4, RZ, RZ, -R10 ;  /* 0x000000ffff047224 */ /* 0x000fc800078e0a0a */
[----:B------:R1:W4:Y:S02]  /*b3a0*/  F2I.FTZ.U32.TRUNC.NTZ R3, R2 ;  /* 0x0000000200037305 */ /* 0x000324000021f000 */
[----:B-1----:R-:W-:Y:S02]  /*b3b0*/  IMAD.MOV.U32 R2, RZ, RZ, RZ ;  /* 0x000000ffff027224 */ /* 0x002fe400078e00ff */
[----:B----4-:R-:W-:-:S04]  /*b3c0*/  IMAD.MOV R8, RZ, RZ, -R3 ;  /* 0x000000ffff087224 */ /* 0x010fc800078e0a03 */
[----:B------:R-:W-:Y:S01]  /*b3d0*/  IMAD R7, R8, R5, RZ ;  /* 0x0000000508077224 */ /* 0x000fe200078e02ff */
[----:B------:R-:W-:Y:S02]  /*b3e0*/  IABS R8, R0 ;  /* 0x0000000000087213 */ /* 0x000fe40000000000 */
[----:B------:R-:W-:Y:S01]  /*b3f0*/  LOP3.LUT R0, R0, R6, RZ, 0x3c, !PT ;  /* 0x0000000600007212 */ /* 0x000fe200078e3cff */
[----:B------:R-:W-:-:S03]  /*b400*/  IMAD.HI.U32 R3, R3, R7, R2 ;  /* 0x0000000703037227 */ /* 0x000fc600078e0002 */
[----:B------:R-:W-:Y:S01]  /*b410*/  ISETP.GE.AND P2, PT, R0, RZ, PT ;  /* 0x000000ff0000720c */ /* 0x000fe20003f46270 */
        /* <DEDUP_REMOVED lines=11> */
[----:B------:R-:W-:-:S07]  /*b4d0*/  IMAD.MOV.U32 R72, RZ, RZ, R3 ;  /* 0x000000ffff487224 */ /* 0x000fce00078e0003 */
.L_x_1597:
[----:B------:R-:W-:Y:S05]  /*b4e0*/  BSYNC B0 ;  /* 0x0000000000007941 */ /* 0x000fea0003800000 */
.L_x_1596:
[-C--:B------:R-:W-:Y:S01]  /*b4f0*/  IMAD R214, R223, R72.reuse, R214 ;  /* 0x00000048dfd67224 */ /* 0x080fe200078e02d6 */
[----:B------:R-:W-:Y:S01]  /*b500*/  PLOP3.LUT P0, PT, PT, PT, PT, 0x80, 0x0 ;  /* 0x000000000000781c */ /* 0x000fe20003f0f070 */
[----:B------:R-:W-:Y:S01]  /*b510*/  IMAD.MOV.U32 R5, RZ, RZ, RZ ;  /* 0x000000ffff057224 */ /* 0x000fe200078e00ff */
[----:B------:R-:W-:Y:S01]  /*b520*/  CS2R R118, SRZ ;  /* 0x0000000000767805 */ /* 0x000fe2000001ff00 */
[----:B------:R-:W-:Y:S01]  /*b530*/  IMAD.MOV.U32 R2, RZ, RZ, RZ ;  /* 0x000000ffff027224 */ /* 0x000fe200078e00ff */
[----:B------:R-:W-:Y:S02]  /*b540*/  VIADDMNMX R72, R214, R72, R9, PT ;  /* 0x00000048d6487246 */ /* 0x000fe40003800109 */
[----:B------:R-:W-:Y:S02]  /*b550*/  CS2R R116, SRZ ;  /* 0x0000000000747805 */ /* 0x000fe4000001ff00 */
[----:B------:R-:W-:Y:S02]  /*b560*/  CS2R R114, SRZ ;  /* 0x0000000000727805 */ /* 0x000fe4000001ff00 */
[----:B------:R-:W-:-:S02]  /*b570*/  CS2R R112, SRZ ;  /* 0x0000000000707805 */ /* 0x000fc4000001ff00 */
[----:B------:R-:W-:Y:S02]  /*b580*/  ISETP.GT.AND P1, PT, R72, R214, PT ;  /* 0x000000d64800720c */ /* 0x000fe40003f24270 */
        /* <DEDUP_REMOVED lines=38> */
[----:B--2---:R-:W-:Y:S02]  /*b7f0*/  CS2R R34, SRZ ;  /* 0x0000000000227805 */ /* 0x004fe4000001ff00 */
[----:B---3--:R-:W-:Y:S02]  /*b800*/  CS2R R32, SRZ ;  /* 0x0000000000207805 */ /* 0x008fe4000001ff00 */
[----:B------:R-:W-:-:S02]  /*b810*/  CS2R R30, SRZ ;  /* 0x00000000001e7805 */ /* 0x000fc4000001ff00 */
[----:B0-----:R-:W-:Y:S02]  /*b820*/  CS2R R28, SRZ ;  /* 0x00000000001c7805 */ /* 0x001fe4000001ff00 */
[----:B------:R-:W-:Y:S02]  /*b830*/  CS2R R26, SRZ ;  /* 0x00000000001a7805 */ /* 0x000fe4000001ff00 */
        /* <DEDUP_REMOVED lines=32> */
.L_x_1599:
        /* <DEDUP_REMOVED lines=12> */
.L_x_1603:
[----:B-1----:R1:W2:Y:S02]  /*bb00*/  SYNCS.PHASECHK.TRANS64.TRYWAIT P0, [R16+URZ+0x30800], R3 ;  /* 0x03080003100075a7 */ /* 0x0022a4000800017f */
[----:B--2---:R-:W-:Y:S05]  /*bb10*/  @!P0 NANOSLEEP.SYNCS 0x989680 ;  /* 0x009896800000895d */ /* 0x004fea0003900000 */
[----:B------:R-:W2:Y:S02]  /*bb20*/  @!P0 SYNCS.PHASECHK.TRANS64 P0, [R16+URZ+0x30800], R3 ;  /* 0x03080003100085a7 */ /* 0x000ea4000800007f */
[----:B--2---:R-:W-:Y:S05]  /*bb30*/  @!P0 BRA `(.L_x_1603) ;  /* 0xfffffffc00f08947 */ /* 0x004fea000383ffff */
.L_x_1602:
[----:B------:R-:W-:Y:S05]  /*bb40*/  BSYNC B0 ;  /* 0x0000000000007941 */ /* 0x000fea0003800000 */
.L_x_1601:
[----:B------:R-:W-:Y:S05]  /*bb50*/  BRA `(.L_x_1604) ;  /* 0x0000007400b47947 */ /* 0x000fea0003800000 */
.L_x_1600:
[----:B------:R-:W-:Y:S01]  /*bb60*/  LOP3.LUT P0, RZ, R221, 0x3ff, RZ, 0xc0, !PT ;  /* 0x000003ffddff7812 */ /* 0x000fe2000780c0ff */
[----:B------:R-:W-:Y:S01]  /*bb70*/  ULDC.64 UR4, c[0x0][0x3f8] ;  /* 0x0000fe0000047ab9 */ /* 0x000fe20000000a00 */
[----:B-----5:R-:W-:Y:S01]  /*bb80*/  SHF.R.S32.HI R0, RZ, 0x1f, R146 ;  /* 0x0000001fff007819 */ /* 0x020fe20000011492 */
[----:B------:R-:W-:Y:S01]  /*bb90*/  ULDC.64 UR6, c[0x0][0x408] ;  /* 0x0001020000067ab9 */ /* 0x000fe20000000a00 */
[----:B------:R-:W-:-:S04]  /*bba0*/  IMAD.WIDE.U32 R24, R146, UR4, RZ ;  /* 0x0000000492187c25 */ /* 0x000fc8000f8e00ff */
[C---:B------:R-:W-:Y:S02]  /*bbb0*/  IMAD R3, R0.reuse, UR4, RZ ;  /* 0x0000000400037c24 */ /* 0x040fe4000f8e02ff */
[----:B------:R-:W-:Y:S02]  /*bbc0*/  IMAD R5, R0, UR6, RZ ;  /* 0x0000000600057c24 */ /* 0x000fe4000f8e02ff */
[C---:B------:R-:W-:Y:S02]  /*bbd0*/  IMAD R3, R146.reuse, UR5, R3 ;  /* 0x0000000592037c24 */ /* 0x040fe4000f8e0203 */
[C---:B------:R-:W-:Y:S02]  /*bbe0*/  IMAD R5, R146.reuse, UR7, R5 ;  /* 0x0000000792057c24 */ /* 0x040fe4000f8e0205 */
[----:B------:R-:W-:-:S04]  /*bbf0*/  IMAD.WIDE.U32 R146, R146, UR6, RZ ;  /* 0x0000000692927c25 */ /* 0x000fc8000f8e00ff */
[----:B------:R-:W-:Y:S02]  /*bc00*/  IMAD.IADD R27, R3, 0x1, R25 ;  /* 0x00000001031b7824 */ /* 0x000fe400078e0219 */
[----:B------:R-:W-:Y:S01]  /*bc10*/  IMAD.IADD R29, R5, 0x1, R147 ;  /* 0x00000001051d7824 */ /* 0x000fe200078e0293 */
        /* <DEDUP_REMOVED lines=17> */
.L_x_1605:
[----:B------:R-:W-:Y:S01]  /*bd30*/  ULDC.U8 UR4, c[0x0][0x410] ;  /* 0x0001040000047ab9 */ /* 0x000fe20000000000 */
[----:B------:R-:W-:Y:S01]  /*bd40*/  BSSY B0, `(.L_x_1606) ;  /* 0x0000746000007945 */ /* 0x000fe20003800000 */
[----:B------:R-:W-:Y:S01]  /*bd50*/  ISETP.NE.AND P0, PT, RZ, UR4, PT ;  /* 0x00000004ff007c0c */ /* 0x000fe2000bf05270 */
[----:B------:R-:W-:-:S12]  /*bd60*/  IMAD.IADD R8, R195, 0x1, R213 ;  /* 0x00000001c3087824 */ /* 0x000fd800078e02d5 */
[----:B------:R-:W-:Y:S05]  /*bd70*/  @!P0 BRA `(.L_x_1607) ;  /* 0x00000038008c8947 */ /* 0x000fea0003800000 */
[----:B------:R-:W0:Y:S01]  /*bd80*/  LDC R73, c[0x0][0x448] ;  /* 0x00011200ff497b82 */ /* 0x000e220000000800 */
[----:B------:R-:W-:Y:S01]  /*bd90*/  LEA.HI R34, R31, R26, RZ, 0x2 ;  /* 0x0000001a1f227211 */ /* 0x000fe200078f10ff */
[----:B------:R-:W-:Y:S01]  /*bda0*/  ULDC.64 UR4, c[0x0][0x3f8] ;  /* 0x0000fe0000047ab9 */ /* 0x000fe20000000a00 */
[----:B------:R-:W-:Y:S01]  /*bdb0*/  ULDC.64 UR6, c[0x0][0x408] ;  /* 0x0001020000067ab9 */ /* 0x000fe20000000a00 */
[----:B------:R-:W-:Y:S01]  /*bdc0*/  IMAD.MOV.U32 R4, RZ, RZ, R24 ;  /* 0x000000ffff047224 */ /* 0x000fe200078e0018 */
[----:B------:R-:W-:Y:S01]  /*bdd0*/  LOP3.LUT R3, R34, 0xfffffffc, RZ, 0xc0, !PT ;  /* 0xfffffffc22037812 */ /* 0x000fe200078ec0ff */
[----:B------:R-:W-:Y:S01]  /*bde0*/  IMAD.MOV.U32 R6, RZ, RZ, R146 ;  /* 0x000000ffff067224 */ /* 0x000fe200078e0092 */
[----:B------:R-:W-:Y:S01]  /*bdf0*/  SHF.R.S32.HI R64, RZ, 0x1f, R205 ;  /* 0x0000001fff407819 */ /* 0x000fe200000114cd */
[----:B------:R-:W-:Y:S01]  /*be00*/  IMAD.MOV.U32 R7, RZ, RZ, R29 ;  /* 0x000000ffff077224 */ /* 0x000fe200078e001d */
[----:B------:R-:W-:Y:S01]  /*be10*/  SHF.R.S32.HI R62, RZ, 0x1f, R203 ;  /* 0x0000001fff3e7819 */ /* 0x000fe200000114cb */
[----:B------:R-:W-:Y:S01]  /*be20*/  IMAD.IADD R3, R26, 0x1, -R3 ;  /* 0x000000011a037824 */ /* 0x000fe200078e0a03 */
[----:B------:R-:W-:-:S02]  /*be30*/  SHF.R.S32.HI R85, RZ, 0x1f, R208 ;  /* 0x0000001fff557819 */ /* 0x000fc400000114d0 */
[----:B------:R-:W-:Y:S01]  /*be40*/  SHF.R.S32.HI R63, RZ, 0x1f, R204 ;  /* 0x0000001fff3f7819 */ /* 0x000fe200000114cc */
[----:B------:R-:W-:Y:S01]  /*be50*/  IMAD R3, R3, 0x40, R8 ;  /* 0x0000004003037824 */ /* 0x000fe200078e0208 */
[----:B------:R-:W-:Y:S02]  /*be60*/  SHF.R.S32.HI R65, RZ, 0x1f, R206 ;  /* 0x0000001fff417819 */ /* 0x000fe400000114ce */
[----:B0-----:R-:W-:-:S13]  /*be70*/  ISETP.NE.AND P0, PT, R73, 0x1, PT ;  /* 0x000000014900780c */ /* 0x001fda0003f05270 */
[----:B------:R-:W0:Y:S08]  /*be80*/  @P0 LDC R0, c[0x0][0x44c] ;  /* 0x00011300ff000b82 */ /* 0x000e300000000800 */
[----:B------:R-:W1:Y:S01]  /*be90*/  @P0 LDC R5, c[0x0][0x450] ;  /* 0x00011400ff050b82 */ /* 0x000e620000000800 */
[----:B0-----:R-:W-:-:S05]  /*bea0*/  @P0 IMAD.HI.U32 R0, R3, R0, RZ ;  /* 0x0000000003000227 */ /* 0x001fca00078e00ff */
[----:B-1----:R-:W-:Y:S01]  /*beb0*/  @P0 SHF.R.U32.HI R3, RZ, R5, R0 ;  /* 0x00000005ff030219 */ /* 0x002fe20000011600 */
[----:B------:R-:W-:-:S03]  /*bec0*/  IMAD.MOV.U32 R5, RZ, RZ, R27 ;  /* 0x000000ffff057224 */ /* 0x000fc600078e001b */
[----:B------:R-:W-:Y:S01]  /*bed0*/  SHF.R.S32.HI R0, RZ, 0x1f, R3 ;  /* 0x0000001fff007819 */ /* 0x000fe20000011403 */
[----:B------:R-:W-:-:S04]  /*bee0*/  IMAD.WIDE.U32 R4, R3, UR4, R4 ;  /* 0x0000000403047c25 */ /* 0x000fc8000f8e0004 */
[C---:B------:R-:W-:Y:S02]  /*bef0*/  IMAD R10, R0.reuse, UR4, RZ ;  /* 0x00000004000a7c24 */ /* 0x040fe4000f8e02ff */
[----:B------:R-:W-:Y:S02]  /*bf00*/  IMAD R0, R0, UR6, RZ ;  /* 0x0000000600007c24 */ /* 0x000fe4000f8e02ff */
[C---:B------:R-:W-:Y:S01]  /*bf10*/  IMAD R9, R3.reuse, UR5, R10 ;  /* 0x0000000503097c24 */ /* 0x040fe2000f8e020a */
[----:B------:R-:W-:Y:S01]  /*bf20*/  ULDC.64 UR4, c[0x0][0x3e8] ;  /* 0x0000fa0000047ab9 */ /* 0x000fe20000000a00 */
[----:B------:R-:W-:-:S04]  /*bf30*/  IMAD.WIDE.U32 R6, R3, UR6, R6 ;  /* 0x0000000603067c25 */ /* 0x000fc8000f8e0006 */
[----:B------:R-:W-:Y:S01]  /*bf40*/  IMAD R11, R3, UR7, R0 ;  /* 0x00000007030b7c24 */ /* 0x000fe2000f8e0200 */
[----:B------:R-:W-:Y:S01]  /*bf50*/  ULDC.64 UR6, c[0x0][0x400] ;  /* 0x0001000000067ab9 */ /* 0x000fe20000000a00 */
[----:B------:R-:W-:Y:S01]  /*bf60*/  IMAD.IADD R9, R5, 0x1, R9 ;  /* 0x0000000105097824 */ /* 0x000fe200078e0209 */
[----:B------:R-:W-:Y:S01]  /*bf70*/  LEA R3, P0, R4, UR4, 0x1 ;  /* 0x0000000404037c11 */ /* 0x000fe2000f8008ff */
[----:B------:R-:W-:Y:S01]  /*bf80*/  IMAD.IADD R5, R7, 0x1, R11 ;  /* 0x0000000107057824 */ /* 0x000fe200078e020b */
[----:B------:R-:W-:Y:S01]  /*bf90*/  LEA R0, P1, R6, UR6, 0x1 ;  /* 0x0000000606007c11 */ /* 0x000fe2000f8208ff */
[----:B------:R-:W-:Y:S01]  /*bfa0*/  UMOV UR4, 0xffffffff ;  /* 0xffffffff00047882 */ /* 0x000fe20000000000 */
[----:B------:R-:W-:Y:S02]  /*bfb0*/  LEA.HI.X R4, R4, UR5, R9, 0x1, P0 ;  /* 0x0000000504047c11 */ /* 0x000fe400080f0c09 */
[----:B------:R-:W-:Y:S01]  /*bfc0*/  LEA.HI.X R5, R6, UR7, R5, 0x1, P1 ;  /* 0x0000000706057c11 */ /* 0x000fe200088f0c05 */
[----:B------:R-:W-:Y:S08]  /*bfd0*/  BRA.DIV UR4, `(.L_x_1608) ;  /* 0x0000021204c47947 */ /* 0x000ff0000b800000 */
[----:B------:R0:W1:Y:S04]  /*bfe0*/  SHFL.IDX PT, R7, R4, RZ, 0x1c1f ;  /* 0x001c1fff04077589 */ /* 0x00006800000e0000 */
[----:B------:R0:W2:Y:S04]  /*bff0*/  SHFL.IDX PT, R6, R3, RZ, 0x1c1f ;  /* 0x001c1fff03067589 */ /* 0x0000a800000e0000 */
[----:B------:R0:W3:Y:S04]  /*c000*/  SHFL.IDX PT, R9, R5, RZ, 0x1c1f ;  /* 0x001c1fff05097589 */ /* 0x0000e800000e0000 */
[----:B------:R0:W4:Y:S02]  /*c010*/  SHFL.IDX PT, R14, R0, RZ, 0x1c1f ;  /* 0x001c1fff000e7589 */ /* 0x00012400000e0000 */
.L_x_1956:
[----:B------:R-:W-:Y:S01]  /*c020*/  IMAD R73, R196, R73, RZ ;  /* 0x00000049c4497224 */ /* 0x000fe200078e02ff */
[----:B------:R-:W-:Y:S01]  /*c030*/  BSSY B1, `(.L_x_1609) ;  /* 0x000004f000017945 */ /* 0x000fe20003800000 */
[----:B------:R-:W-:Y:S02]  /*c040*/  CS2R R58, SRZ ;  /* 0x00000000003a7805 */ /* 0x000fe4000001ff00 */
[----:B------:R-:W-:Y:S02]  /*c050*/  CS2R R54, SRZ ;  /* 0x0000000000367805 */ /* 0x000fe4000001ff00 */
[----:B------:R-:W-:Y:S02]  /*c060*/  CS2R R50, SRZ ;  /* 0x0000000000327805 */ /* 0x000fe4000001ff00 */
[----:B------:R-:W-:Y:S02]  /*c070*/  ISETP.GE.AND P0, PT, R8, R73, PT ;  /* 0x000000490800720c */ /* 0x000fe40003f06270 */
        /* <DEDUP_REMOVED lines=10> */
[----:B------:R-:W-:Y:S01]  /*c120*/  ULDC UR4, c[0x0][0x3f4] ;  /* 0x0000fd0000047ab9 */ /* 0x000fe20000000800 */
[----:B------:R-:W-:Y:S02]  /*c130*/  CS2R R60, SRZ ;  /* 0x00000000003c7805 */ /* 0x000fe4000001ff00 */
[----:B------:R-:W-:Y:S02]  /*c140*/  ISETP.GE.AND P3, PT, R206, UR4, PT ;  /* 0x00000004ce007c0c */ /* 0x000fe4000bf66270 */
[----:B------:R-:W-:Y:S02]  /*c150*/  CS2R R58, SRZ ;  /* 0x00000000003a7805 */ /* 0x000fe4000001ff00 */
[----:B------:R-:W-:Y:S02]  /*c160*/  ISETP.GE.AND P2, PT, R204, UR4, PT ;  /* 0x00000004cc007c0c */ /* 0x000fe4000bf46270 */
[----:B------:R-:W-:Y:S02]  /*c170*/  ISETP.GE.AND P1, PT, R205, UR4, PT ;  /* 0x00000004cd007c0c */ /* 0x000fe4000bf26270 */
[----:B------:R-:W-:-:S02]  /*c180*/  ISETP.GE.AND P0, PT, R203, UR4, PT ;  /* 0x00000004cb007c0c */ /* 0x000fc4000bf06270 */
[----:B------:R-:W-:-:S03]  /*c190*/  ISETP.GE.AND P4, PT, R192, UR4, PT ;  /* 0x00000004c0007c0c */ /* 0x000fc6000bf86270 */
[C---:B------:R-:W-:Y:S01]  /*c1a0*/  @!P3 IMAD.SHL.U32 R31, R206.reuse, 0x2, RZ ;  /* 0x00000002ce1fb824 */ /* 0x040fe200078e00ff */
[----:B------:R-:W-:-:S03]  /*c1b0*/  @!P3 SHF.L.U64.HI R10, R206, 0x1, R65 ;  /* 0x00000001ce0ab819 */ /* 0x000fc60000010241 */
[C---:B------:R-:W-:Y:S01]  /*c1c0*/  @!P2 IMAD.SHL.U32 R27, R204.reuse, 0x2, RZ ;  /* 0x00000002cc1ba824 */ /* 0x040fe200078e00ff */
[----:B------:R-:W-:Y:S01]  /*c1d0*/  @!P2 SHF.L.U64.HI R12, R204, 0x1, R63 ;  /* 0x00000001cc0ca819 */ /* 0x000fe2000001023f */
[----:B------:R-:W-:Y:S01]  /*c1e0*/  @!P1 IMAD.SHL.U32 R21, R205, 0x2, RZ ;  /* 0x00000002cd159824 */ /* 0x000fe200078e00ff */
[-C--:B--2---:R-:W-:Y:S01]  /*c1f0*/  @!P3 IADD3 R32, P6, R6, R31.reuse, RZ ;  /* 0x0000001f0620b210 */ /* 0x084fe20007fde0ff */
[C---:B------:R-:W-:Y:S01]  /*c200*/  @!P0 IMAD.SHL.U32 R11, R203.reuse, 0x2, RZ ;  /* 0x00000002cb0b8824 */ /* 0x040fe200078e00ff */
[----:B----4-:R-:W-:Y:S01]  /*c210*/  @!P3 IADD3 R30, P5, R14, R31, RZ ;  /* 0x0000001f0e1eb210 */ /* 0x010fe20007fbe0ff */
[----:B---3--:R-:W-:Y:S01]  /*c220*/  @!P4 IMAD.MOV.U32 R15, RZ, RZ, R9 ;  /* 0x000000ffff0fc224 */ /* 0x008fe200078e0009 */
[----:B------:R-:W-:Y:S01]  /*c230*/  @!P0 SHF.L.U64.HI R42, R203, 0x1, R62 ;  /* 0x00000001cb2a8819 */ /* 0x000fe2000001023e */
[--C-:B-1----:R-:W-:Y:S01]  /*c240*/  @!P3 IMAD.X R33, R7, 0x1, R10.reuse, P6 ;  /* 0x000000010721b824 */ /* 0x102fe200030e060a */
[-C--:B------:R-:W-:Y:S01]  /*c250*/  @!P2 IADD3 R28, P6, R6, R27.reuse, RZ ;  /* 0x0000001b061ca210 */ /* 0x080fe20007fde0ff */
[----:B------:R-:W-:Y:S01]  /*c260*/  @!P3 IMAD.X R31, R9, 0x1, R10, P5 ;  /* 0x00000001091fb824 */ /* 0x000fe200028e060a */
[----:B------:R-:W-:Y:S01]  /*c270*/  @!P2 IADD3 R26, P5, R14, R27, RZ ;  /* 0x0000001b0e1aa210 */ /* 0x000fe20007fbe0ff */
[----:B------:R-:W-:Y:S01]  /*c280*/  @!P4 IMAD.WIDE R36, R192, 0x2, R6 ;  /* 0x00000002c024c825 */ /* 0x000fe200078e0206 */
[----:B------:R-:W-:-:S03]  /*c290*/  @!P1 SHF.L.U64.HI R10, R205, 0x1, R64 ;  /* 0x00000001cd0a9819 */ /* 0x000fc60000010240 */
[--C-:B------:R-:W-:Y:S01]  /*c2a0*/  @!P2 IMAD.X R29, R7, 0x1, R12.reuse, P6 ;  /* 0x00000001071da824 */ /* 0x100fe200030e060c */
[-C--:B------:R-:W-:Y:S01]  /*c2b0*/  @!P1 IADD3 R24, P6, R6, R21.reuse, RZ ;  /* 0x0000001506189210 */ /* 0x080fe20007fde0ff */
[----:B------:R-:W-:Y:S01]  /*c2c0*/  @!P2 IMAD.X R27, R9, 0x1, R12, P5 ;  /* 0x00000001091ba824 */ /* 0x000fe200028e060c */
[----:B------:R-:W-:Y:S01]  /*c2d0*/  ISETP.GE.AND P5, PT, R208, UR4, PT ;  /* 0x00000004d0007c0c */ /* 0x000fe2000bfa6270 */
[----:B------:R-:W-:Y:S01]  /*c2e0*/  @!P4 IMAD.WIDE R38, R192, 0x2, R14 ;  /* 0x00000002c026c825 */ /* 0x000fe200078e020e */
[----:B------:R1:W5:Y:S03]  /*c2f0*/  @!P4 LD.E.64 R60, desc[UR46][R36.64] ;  /* 0x0000002e243cc980 */ /* 0x000366000c101b00 */
[--C-:B------:R-:W-:Y:S01]  /*c300*/  @!P1 IMAD.X R25, R7, 0x1, R10.reuse, P6 ;  /* 0x0000000107199824 */ /* 0x100fe200030e060a */
[----:B------:R-:W-:Y:S01]  /*c310*/  @!P1 IADD3 R20, P6, R14, R21, RZ ;  /* 0x000000150e149210 */ /* 0x000fe20007fde0ff */
[----:B------:R2:W5:Y:S04]  /*c320*/  @!P4 LD.E.64 R58, desc[UR46][R38.64] ;  /* 0x0000002e263ac980 */ /* 0x000568000c101b00 */
[----:B------:R-:W-:Y:S01]  /*c330*/  @!P1 IMAD.X R21, R9, 0x1, R10, P6 ;  /* 0x0000000109159824 */ /* 0x000fe200030e060a */
[----:B------:R-:W-:Y:S01]  /*c340*/  @!P0 IADD3 R12, P6, R6, R11, RZ ;  /* 0x0000000b060c8210 */ /* 0x000fe20007fde0ff */
[----:B------:R-:W-:-:S04]  /*c350*/  @!P5 IMAD.SHL.U32 R15, R208, 0x2, RZ ;  /* 0x00000002d00fd824 */ /* 0x000fc800078e00ff */
[--C-:B------:R-:W-:Y:S01]  /*c360*/  @!P0 IMAD.X R13, R7, 0x1, R42.reuse, P6 ;  /* 0x00000001070d8824 */ /* 0x100fe200030e062a */
[----:B------:R-:W-:Y:S02]  /*c370*/  @!P0 IADD3 R10, P6, R14, R11, RZ ;  /* 0x0000000b0e0a8210 */ /* 0x000fe40007fde0ff */
[----:B------:R-:W-:Y:S02]  /*c380*/  @!P5 SHF.L.U64.HI R40, R208, 0x1, R85 ;  /* 0x00000001d028d819 */ /* 0x000fe40000010255 */
[-C--:B------:R-:W-:Y:S01]  /*c390*/  @!P5 IADD3 R6, P4, R6, R15.reuse, RZ ;  /* 0x0000000f0606d210 */ /* 0x080fe20007f9e0ff */
[----:B------:R-:W-:Y:S01]  /*c3a0*/  @!P0 IMAD.X R11, R9, 0x1, R42, P6 ;  /* 0x00000001090b8824 */ /* 0x000fe200030e062a */
[----:B------:R-:W-:Y:S02]  /*c3b0*/  @!P5 IADD3 R14, P6, R14, R15, RZ ;  /* 0x0000000f0e0ed210 */ /* 0x000fe40007fde0ff */
        /* <DEDUP_REMOVED lines=8> */
[----:B-1----:R-:W-:Y:S02]  /*c440*/  CS2R R36, SRZ ;  /* 0x0000000000247805 */ /* 0x002fe4000001ff00 */
[----:B--2---:R-:W-:Y:S01]  /*c450*/  CS2R R38, SRZ ;  /* 0x0000000000267805 */ /* 0x004fe2000001ff00 */
[--C-:B------:R-:W-:Y:S01]  /*c460*/  @!P5 IMAD.X R7, R7, 0x1, R40.reuse, P4 ;  /* 0x000000010707d824 */ /* 0x100fe200020e0628 */
[----:B------:R1:W5:Y:S01]  /*c470*/  @!P3 LD.E.64 R56, desc[UR46][R32.64] ;  /* 0x0000002e2038b980 */ /* 0x000362000c101b00 */
[----:B------:R-:W-:-:S03]  /*c480*/  @!P5 IMAD.X R15, R9, 0x1, R40, P6 ;  /* 0x00000001090fd824 */ /* 0x000fc600030e0628 */
[----:B------:R1:W5:Y:S04]  /*c490*/  @!P3 LD.E.64 R54, desc[UR46][R30.64] ;  /* 0x0000002e1e36b980 */ /* 0x000368000c101b00 */
[----:B------:R1:W5:Y:S04]  /*c4a0*/  @!P2 LD.E.64 R52, desc[UR46][R28.64] ;  /* 0x0000002e1c34a980 */ /* 0x000368000c101b00 */
[----:B------:R1:W5:Y:S04]  /*c4b0*/  @!P2 LD.E.64 R50, desc[UR46][R26.64] ;  /* 0x0000002e1a32a980 */ /* 0x000368000c101b00 */
[----:B------:R1:W5:Y:S04]  /*c4c0*/  @!P1 LD.E.64 R48, desc[UR46][R24.64] ;  /* 0x0000002e18309980 */ /* 0x000368000c101b00 */
[----:B------:R1:W5:Y:S04]  /*c4d0*/  @!P1 LD.E.64 R46, desc[UR46][R20.64] ;  /* 0x0000002e142e9980 */ /* 0x000368000c101b00 */
[----:B------:R1:W5:Y:S04]  /*c4e0*/  @!P0 LD.E.64 R44, desc[UR46][R12.64] ;  /* 0x0000002e0c2c8980 */ /* 0x000368000c101b00 */
[----:B------:R1:W5:Y:S04]  /*c4f0*/  @!P0 LD.E.64 R42, desc[UR46][R10.64] ;  /* 0x0000002e0a2a8980 */ /* 0x000368000c101b00 */
[----:B------:R1:W5:Y:S04]  /*c500*/  @!P5 LD.E.64 R36, desc[UR46][R6.64] ;  /* 0x0000002e0624d980 */ /* 0x000368000c101b00 */
[----:B------:R1:W5:Y:S02]  /*c510*/  @!P5 LD.E.64 R38, desc[UR46][R14.64] ;  /* 0x0000002e0e26d980 */ /* 0x000364000c101b00 */
.L_x_1610:
[----:B------:R-:W-:Y:S05]  /*c520*/  BSYNC B1 ;  /* 0x0000000000017941 */ /* 0x000fea0003800000 */
.L_x_1609:
[----:B-12--5:R-:W-:Y:S01]  /*c530*/  IMAD.MOV.U32 R6, RZ, RZ, R58 ;  /* 0x000000ffff067224 */ /* 0x026fe200078e003a */
[----:B------:R-:W-:Y:S01]  /*c540*/  UMOV UR4, 0xffffffff ;  /* 0xffffffff00047882 */ /* 0x000fe20000000000 */
[----:B------:R-:W-:Y:S01]  /*c550*/  IMAD.MOV.U32 R7, RZ, RZ, R59 ;  /* 0x000000ffff077224 */ /* 0x000fe200078e003b */
[----:B------:R-:W-:Y:S01]  /*c560*/  CS2R R30, SRZ ;  /* 0x00000000001e7805 */ /* 0x000fe2000001ff00 */
[----:B---3--:R-:W-:Y:S01]  /*c570*/  IMAD.MOV.U32 R9, RZ, RZ, R54 ;  /* 0x000000ffff097224 */ /* 0x008fe200078e0036 */
        /* <DEDUP_REMOVED lines=43> */
[----:B------:R-:W-:Y:S02]  /*c830*/  PRMT R77, R9, 0x7610, R77 ;  /* 0x00007610094d7816 */ /* 0x000fe4000000004d */
[----:B------:R-:W-:Y:S01]  /*c840*/  PRMT R76, R10, 0x7610, R76 ;  /* 0x000076100a4c7816 */ /* 0x000fe2000000004c */
[----:B------:R-:W-:Y:S06]  /*c850*/  BRA.DIV UR4, `(.L_x_1611) ;  /* 0x0000020e04147947 */ /* 0x000fec000b800000 */
[----:B------:R1:W2:Y:S04]  /*c860*/  SHFL.IDX PT, R7, R4, 0x1, 0x1c1f ;  /* 0x003c1f0004077f89 */ /* 0x0002a800000e0000 */
[----:B------:R1:W3:Y:S04]  /*c870*/  SHFL.IDX PT, R6, R3, 0x1, 0x1c1f ;  /* 0x003c1f0003067f89 */ /* 0x0002e800000e0000 */
[----:B0-----:R-:W0:Y:S04]  /*c880*/  SHFL.IDX PT, R5, R5, 0x1, 0x1c1f ;  /* 0x003c1f0005057f89 */ /* 0x001e2800000e0000 */
[----:B-1----:R-:W0:Y:S02]  /*c890*/  SHFL.IDX PT, R0, R0, 0x1, 0x1c1f ;  /* 0x003c1f0000007f89 */ /* 0x002e2400000e0000 */
.L_x_1962:
[----:B------:R-:W-:Y:S01]  /*c8a0*/  VIADD R8, R8, 0x40 ;  /* 0x0000004008087836 */ /* 0x000fe20000000000 */
[----:B------:R-:W-:Y:S01]  /*c8b0*/  SHF.R.S32.HI R34, RZ, 0x1f, R34 ;  /* 0x0000001fff227819 */ /* 0x000fe20000011422 */
[----:B------:R-:W-:Y:S01]  /*c8c0*/  BSSY B1, `(.L_x_1612) ;  /* 0x0000056000017945 */ /* 0x000fe20003800000 */
[----:B------:R-:W-:Y:S02]  /*c8d0*/  LOP3.LUT R3, R209, 0x18, R22, 0xf8, !PT ;  /* 0x00000018d1037812 */ /* 0x000fe400078ef816 */
[----:B------:R-:W-:Y:S02]  /*c8e0*/  CS2R R32, SRZ ;  /* 0x0000000000207805 */ /* 0x000fe4000001ff00 */
[----:B------:R-:W-:Y:S02]  /*c8f0*/  LEA.HI R34, R34, R195, RZ, 0x3 ;  /* 0x000000c322227211 */ /* 0x000fe400078f18ff */
[----:B------:R-:W-:Y:S02]  /*c900*/  CS2R R26, SRZ ;  /* 0x00000000001a7805 */ /* 0x000fe4000001ff00 */
[----:B------:R-:W-:-:S02]  /*c910*/  ISETP.GE.AND P1, PT, R8, R73, PT ;  /* 0x000000490800720c */ /* 0x000fc40003f26270 */
[----:B------:R-:W-:Y:S02]  /*c920*/  CS2R R20, SRZ ;  /* 0x0000000000147805 */ /* 0x000fe4000001ff00 */
[----:B------:R-:W-:Y:S02]  /*c930*/  LOP3.LUT R34, R34, 0xfffffff8, RZ, 0xc0, !PT ;  /* 0xfffffff822227812 */ /* 0x000fe400078ec0ff */
[----:B------:R-:W-:Y:S02]  /*c940*/  CS2R R12, SRZ ;  /* 0x00000000000c7805 */ /* 0x000fe4000001ff00 */
[----:B------:R-:W-:Y:S02]  /*c950*/  LOP3.LUT R4, R3, R210, RZ, 0x3c, !PT ;  /* 0x000000d203047212 */ /* 0x000fe400078e3cff */
[----:B------:R-:W-:Y:S02]  /*c960*/  CS2R R8, SRZ ;  /* 0x0000000000087805 */ /* 0x000fe4000001ff00 */
[----:B------:R-:W-:Y:S01]  /*c970*/  CS2R R40, SRZ ;  /* 0x0000000000287805 */ /* 0x000fe2000001ff00 */
[----:B------:R-:W-:Y:S01]  /*c980*/  IMAD.IADD R34, R195, 0x1, -R34 ;  /* 0x00000001c3227824 */ /* 0x000fe200078e0a22 */
[----:B------:R-:W-:Y:S01]  /*c990*/  CS2R R28, SRZ ;  /* 0x00000000001c7805 */ /* 0x000fe2000001ff00 */
[----:B------:R-:W-:Y:S01]  /*c9a0*/  IMAD.IADD R3, R211, 0x1, R4 ;  /* 0x00000001d3037824 */ /* 0x000fe200078e0204 */
[----:B------:R-:W-:-:S02]  /*c9b0*/  CS2R R24, SRZ ;  /* 0x0000000000187805 */ /* 0x000fc4000001ff00 */
[----:B----4-:R-:W-:Y:S02]  /*c9c0*/  CS2R R14, SRZ ;  /* 0x00000000000e7805 */ /* 0x010fe4000001ff00 */
[----:B------:R-:W-:Y:S02]  /*c9d0*/  LOP3.LUT P0, RZ, R34, 0x4, RZ, 0xc0, !PT ;  /* 0x0000000422ff7812 */ /* 0x000fe4000780c0ff */
[----:B------:R-:W-:Y:S01]  /*c9e0*/  CS2R R34, SRZ ;  /* 0x0000000000227805 */ /* 0x000fe2000001ff00 */
[----:B------:R-:W-:Y:S01]  /*c9f0*/  IMAD R3, R3, 0x2, R16 ;  /* 0x0000000203037824 */ /* 0x000fe200078e0210 */
[----:B------:R-:W-:Y:S01]  /*ca00*/  CS2R R10, SRZ ;  /* 0x00000000000a7805 */ /* 0x000fe2000001ff00 */
[----:B------:R-:W-:Y:S08]  /*ca10*/  @P1 BRA `(.L_x_1613) ;  /* 0x0000000400001947 */ /* 0x000ff00003800000 */
[----:B------:R-:W-:Y:S01]  /*ca20*/  ULDC UR4, c[0x0][0x3f4] ;  /* 0x0000fd0000047ab9 */ /* 0x000fe20000000800 */
[----:B------:R-:W-:Y:S02]  /*ca30*/  CS2R R40, SRZ ;  /* 0x0000000000287805 */ /* 0x000fe4000001ff00 */
[----:B------:R-:W-:Y:S02]  /*ca40*/  ISETP.GE.AND P4, PT, R206, UR4, PT ;  /* 0x00000004ce007c0c */ /* 0x000fe4000bf86270 */
[----:B------:R-:W-:Y:S02]  /*ca50*/  CS2R R30, SRZ ;  /* 0x00000000001e7805 */ /* 0x000fe4000001ff00 */
[----:B------:R-:W-:Y:S02]  /*ca60*/  ISETP.GE.AND P3, PT, R204, UR4, PT ;  /* 0x00000004cc007c0c */ /* 0x000fe4000bf66270 */
[----:B------:R-:W-:Y:S02]  /*ca70*/  ISETP.GE.AND P2, PT, R205, UR4, PT ;  /* 0x00000004cd007c0c */ /* 0x000fe4000bf46270 */
[----:B------:R-:W-:-:S05]  /*ca80*/  ISETP.GE.AND P1, PT, R203, UR4, PT ;  /* 0x00000004cb007c0c */ /* 0x000fca000bf26270 */
[C---:B------:R-:W-:Y:S01]  /*ca90*/  @!P4 IMAD.SHL.U32 R9, R206.reuse, 0x2, RZ ;  /* 0x00000002ce09c824 */ /* 0x040fe200078e00ff */
[----:B------:R-:W-:-:S03]  /*caa0*/  @!P4 SHF.L.U64.HI R4, R206, 0x1, R65 ;  /* 0x00000001ce04c819 */ /* 0x000fc60000010241 */
[C---:B------:R-:W-:Y:S01]  /*cab0*/  @!P3 IMAD.SHL.U32 R71, R204.reuse, 0x2, RZ ;  /* 0x00000002cc47b824 */ /* 0x040fe200078e00ff */
[----:B------:R-:W-:Y:S01]  /*cac0*/  @!P3 SHF.L.U64.HI R12, R204, 0x1, R63 ;  /* 0x00000001cc0cb819 */ /* 0x000fe2000001023f */
[----:B------:R-:W-:Y:S01]  /*cad0*/  @!P2 IMAD.SHL.U32 R67, R205, 0x2, RZ ;  /* 0x00000002cd43a824 */ /* 0x000fe200078e00ff */
[-C--:B---3--:R-:W-:Y:S01]  /*cae0*/  @!P4 IADD3 R10, P5, R6, R9.reuse, RZ ;  /* 0x00000009060ac210 */ /* 0x088fe20007fbe0ff */
[----:B------:R-:W-:Y:S01]  /*caf0*/  @!P1 IMAD.SHL.U32 R63, R203, 0x2, RZ ;  /* 0x00000002cb3f9824 */ /* 0x000fe200078e00ff */
[----:B0-----:R-:W-:Y:S02]  /*cb00*/  @!P4 IADD3 R8, P6, R0, R9, RZ ;  /* 0x000000090008c210 */ /* 0x001fe40007fde0ff */
[----:B------:R-:W-:Y:S01]  /*cb10*/  @!P2 SHF.L.U64.HI R14, R205, 0x1, R64 ;  /* 0x00000001cd0ea819 */ /* 0x000fe20000010240 */
[--C-:B--2---:R-:W-:Y:S01]  /*cb20*/  @!P4 IMAD.X R11, R7, 0x1, R4.reuse, P5 ;  /* 0x00000001070bc824 */ /* 0x104fe200028e0604 */
[-C--:B------:R-:W-:Y:S01]  /*cb30*/  @!P3 IADD3 R74, P5, R6, R71.reuse, RZ ;  /* 0x00000047064ab210 */ /* 0x080fe20007fbe0ff */
[----:B------:R-:W-:Y:S01]  /*cb40*/  @!P4 IMAD.X R9, R5, 0x1, R4, P6 ;  /* 0x000000010509c824 */ /* 0x000fe200030e0604 */
[----:B------:R-:W-:-:S02]  /*cb50*/  @!P3 IADD3 R70, P6, R0, R71, RZ ;  /* 0x000000470046b210 */ /* 0x000fc40007fde0ff */
[----:B------:R-:W-:Y:S01]  /*cb60*/  @!P1 SHF.L.U64.HI R20, R203, 0x1, R62 ;  /* 0x00000001cb149819 */ /* 0x000fe2000001023e */
[--C-:B------:R-:W-:Y:S01]  /*cb70*/  @!P3 IMAD.X R75, R7, 0x1, R12.reuse, P5 ;  /* 0x00000001074bb824 */ /* 0x100fe200028e060c */
[-C--:B------:R-:W-:Y:S01]  /*cb80*/  @!P2 IADD3 R68, P5, R6, R67.reuse, RZ ;  /* 0x000000430644a210 */ /* 0x080fe20007fbe0ff */
[----:B------:R-:W-:Y:S01]  /*cb90*/  @!P3 IMAD.X R71, R5, 0x1, R12, P6 ;  /* 0x000000010547b824 */ /* 0x000fe200030e060c */
[----:B------:R-:W-:-:S03]  /*cba0*/  @!P2 IADD3 R66, P6, R0, R67, RZ ;  /* 0x000000430042a210 */ /* 0x000fc60007fde0ff */
[--C-:B------:R-:W-:Y:S01]  /*cbb0*/  @!P2 IMAD.X R69, R7, 0x1, R14.reuse, P5 ;  /* 0x000000010745a824 */ /* 0x100fe200028e060e */
[----:B------:R-:W-:Y:S01]  /*cbc0*/  @!P1 IADD3 R64, P5, R6, R63, RZ ;  /* 0x0000003f06409210 */ /* 0x000fe20007fbe0ff */
[----:B------:R-:W-:Y:S01]  /*cbd0*/  @!P2 IMAD.X R67, R5, 0x1, R14, P6 ;  /* 0x000000010543a824 */ /* 0x000fe200030e060e */
[----:B------:R-:W-:-:S03]  /*cbe0*/  ISETP.GE.AND P6, PT, R192, UR4, PT ;  /* 0x00000004c0007c0c */ /* 0x000fc6000bfc6270 */
[----:B------:R-:W-:Y:S01]  /*cbf0*/  @!P1 IMAD.X R65, R7, 0x1, R20, P5 ;  /* 0x0000000107419824 */ /* 0x000fe200028e0614 */
[----:B------:R-:W-:-:S05]  /*cc00*/  @!P1 IADD3 R62, P5, R0, R63, RZ ;  /* 0x0000003f003e9210 */ /* 0x000fca0007fbe0ff */
[----:B------:R-:W-:Y:S01]  /*cc10*/  @!P1 IMAD.X R63, R5, 0x1, R20, P5 ;  /* 0x00000001053f9824 */ /* 0x000fe200028e0614 */
[----:B------:R-:W-:-:S03]  /*cc20*/  ISETP.GE.AND P5, PT, R208, UR4, PT ;  /* 0x00000004d0007c0c */ /* 0x000fc6000bfa6270 */
[----:B------:R-:W-:Y:S02]  /*cc30*/  @!P6 IMAD.MOV.U32 R4, RZ, RZ, R0 ;  /* 0x000000ffff04e224 */ /* 0x000fe400078e0000 */
[----:B------:R-:W-:-:S04]  /*cc40*/  @!P6 IMAD.WIDE R12, R192, 0x2, R6 ;  /* 0x00000002c00ce825 */ /* 0x000fc800078e0206 */
[----:B------:R-:W-:Y:S01]  /*cc50*/  @!P6 IMAD.WIDE R14, R192, 0x2, R4 ;  /* 0x00000002c00ee825 */ /* 0x000fe200078e0204 */
[----:B------:R-:W5:Y:S03]  /*cc60*/  @!P6 LD.E.64 R40, desc[UR46][R12.64] ;  /* 0x0000002e0c28e980 */ /* 0x000f66000c101b00 */
[C---:B------:R-:W-:Y:S01]  /*cc70*/  @!P5 IMAD.SHL.U32 R21, R208.reuse, 0x2, RZ ;  /* 0x00000002d015d824 */ /* 0x040fe200078e00ff */
[----:B------:R0:W5:Y:S01]  /*cc80*/  @!P6 LD.E.64 R30, desc[UR46][R14.64] ;  /* 0x0000002e0e1ee980 */ /* 0x000162000c101b00 */
[----:B------:R-:W-:-:S03]  /*cc90*/  @!P5 SHF.L.U64.HI R20, R208, 0x1, R85 ;  /* 0x00000001d014d819 */ /* 0x000fc60000010255 */
[-C--:B------:R-:W-:Y:S02]  /*cca0*/  @!P5 IADD3 R6, P6, R6, R21.reuse, RZ ;  /* 0x000000150606d210 */ /* 0x080fe40007fde0ff */
[----:B------:R-:W-:Y:S02]  /*ccb0*/  CS2R R34, SRZ ;  /* 0x0000000000227805 */ /* 0x000fe4000001ff00 */
[----:B------:R-:W-:Y:S01]  /*ccc0*/  CS2R R32, SRZ ;  /* 0x0000000000207805 */ /* 0x000fe2000001ff00 */
[----:B------:R-:W-:Y:S01]  /*ccd0*/  @!P5 IMAD.X R7, R7, 0x1, R20, P6 ;  /* 0x000000010707d824 */ /* 0x000fe200030e0614 */
[----:B------:R-:W-:Y:S02]  /*cce0*/  @!P5 IADD3 R4, P6, R0, R21, RZ ;  /* 0x000000150004d210 */ /* 0x000fe40007fde0ff */
[----:B------:R1:W5:Y:S01]  /*ccf0*/  @!P4 LD.E.64 R34, desc[UR46][R10.64] ;  /* 0x0000002e0a22c980 */ /* 0x000362000c101b00 */
[----:B------:R-:W-:Y:S02]  /*cd00*/  CS2R R28, SRZ ;  /* 0x00000000001c7805 */ /* 0x000fe4000001ff00 */
[----:B------:R-:W-:-:S02]  /*cd10*/  CS2R R26, SRZ ;  /* 0x00000000001a7805 */ /* 0x000fc4000001ff00 */
[----:B------:R-:W-:Y:S01]  /*cd20*/  CS2R R24, SRZ ;  /* 0x0000000000187805 */ /* 0x000fe2000001ff00 */
[----:B------:R-:W-:Y:S01]  /*cd30*/  @!P5 IMAD.X R5, R5, 0x1, R20, P6 ;  /* 0x000000010505d824 */ /* 0x000fe200030e0614 */
[----:B------:R2:W5:Y:S01]  /*cd40*/  @!P4 LD.E.64 R32, desc[UR46][R8.64] ;  /* 0x0000002e0820c980 */ /* 0x000562000c101b00 */
[----:B------:R-:W-:Y:S02]  /*cd50*/  CS2R R20, SRZ ;  /* 0x0000000000147805 */ /* 0x000fe4000001ff00 */
[----:B0-----:R-:W-:Y:S02]  /*cd60*/  CS2R R14, SRZ ;  /* 0x00000000000e7805 */ /* 0x001fe4000001ff00 */
[----:B------:R-:W-:Y:S01]  /*cd70*/  CS2R R12, SRZ ;  /* 0x00000000000c7805 */ /* 0x000fe2000001ff00 */
[----:B------:R4:W5:Y:S01]  /*cd80*/  @!P3 LD.E.64 R28, desc[UR46][R74.64] ;  /* 0x0000002e4a1cb980 */ /* 0x000962000c101b00 */
[----:B-1----:R-:W-:-:S03]  /*cd90*/  CS2R R10, SRZ ;  /* 0x00000000000a7805 */ /* 0x002fc6000001ff00 */
[----:B------:R4:W5:Y:S01]  /*cda0*/  @!P3 LD.E.64 R26, desc[UR46][R70.64] ;  /* 0x0000002e461ab980 */ /* 0x000962000c101b00 */
[----:B--2---:R-:W-:-:S03]  /*cdb0*/  CS2R R8, SRZ ;  /* 0x0000000000087805 */ /* 0x004fc6000001ff00 */
[----:B------:R4:W5:Y:S04]  /*cdc0*/  @!P2 LD.E.64 R24, desc[UR46][R68.64] ;  /* 0x0000002e4418a980 */ /* 0x000968000c101b00 */
[----:B------:R4:W5:Y:S04]  /*cdd0*/  @!P2 LD.E.64 R20, desc[UR46][R66.64] ;  /* 0x0000002e4214a980 */ /* 0x000968000c101b00 */
[----:B------:R4:W5:Y:S04]  /*cde0*/  @!P1 LD.E.64 R14, desc[UR46][R64.64] ;  /* 0x0000002e400e9980 */ /* 0x000968000c101b00 */
[----:B------:R4:W5:Y:S04]  /*cdf0*/  @!P1 LD.E.64 R12, desc[UR46][R62.64] ;  /* 0x0000002e3e0c9980 */ /* 0x000968000c101b00 */
[----:B------:R4:W5:Y:S04]  /*ce00*/  @!P5 LD.E.64 R10, desc[UR46][R6.64] ;  /* 0x0000002e060ad980 */ /* 0x000968000c101b00 */
[----:B------:R4:W5:Y:S02]  /*ce10*/  @!P5 LD.E.64 R8, desc[UR46][R4.64] ;  /* 0x0000002e0408d980 */ /* 0x000964000c101b00 */
.L_x_1613:
[----:B------:R-:W-:Y:S05]  /*ce20*/  BSYNC B1 ;  /* 0x0000000000017941 */ /* 0x000fea0003800000 */
.L_x_1612:
[----:B----4-:R-:W-:Y:S01]  /*ce30*/  LEA.HI R4, R219, R219, RZ, 0x1 ;  /* 0x000000dbdb047211 */ /* 0x010fe200078f08ff */
[----:B0----5:R-:W-:Y:S01]  /*ce40*/  IMAD.MOV.U32 R5, RZ, RZ, R30 ;  /* 0x000000ffff057224 */ /* 0x021fe200078e001e */
[----:B------:R-:W-:Y:S01]  /*ce50*/  VIADDMNMX R73, R73, -R213, 0x80, PT ;  /* 0x0000008049497446 */ /* 0x000fe200038009d5 */
[C---:B---3--:R-:W-:Y:S01]  /*ce60*/  VIADD R6, R3.reuse, 0x12400 ;  /* 0x0001240003067836 */ /* 0x048fe20000000000 */
[----:B------:R-:W-:Y:S01]  /*ce70*/  LOP3.LUT R4, R4, 0xfffffffe, RZ, 0xc0, !PT ;  /* 0xfffffffe04047812 */ /* 0x000fe200078ec0ff */
[----:B------:R-:W-:Y:S01]  /*ce80*/  VIADD R0, R3, 0x12440 ;  /* 0x0001244003007836 */ /* 0x000fe20000000000 */
[----:B------:R-:W-:Y:S01]  /*ce90*/  PRMT R104, R5, 0x7610, R104 ;  /* 0x0000761005687816 */ /* 0x000fe20000000068 */
[----:B------:R-:W-:Y:S01]  /*cea0*/  IMAD.MOV.U32 R5, RZ, RZ, R31 ;  /* 0x000000ffff057224 */ /* 0x000fe200078e001f */
[----:B------:R-:W-:Y:S01]  /*ceb0*/  BSSY B1, `(.L_x_1614) ;  /* 0x0000031000017945 */ /* 0x000fe20003800000 */
[----:B------:R-:W-:Y:S01]  /*cec0*/  IMAD.IADD R4, R219, 0x1, -R4 ;  /* 0x00000001db047824 */ /* 0x000fe200078e0a04 */
[----:B------:R-:W-:Y:S01]  /*ced0*/  ISETP.GE.AND P1, PT, R195, R73, PT ;  /* 0x00000049c300720c */ /* 0x000fe20003f26270 */
[----:B------:R-:W-:Y:S01]  /*cee0*/  @P0 VIADD R0, R6, 0xffffffc0 ;  /* 0xffffffc006000836 */ /* 0x000fe20000000000 */
[----:B------:R-:W-:Y:S01]  /*cef0*/  PRMT R105, R5, 0x7610, R105 ;  /* 0x0000761005697816 */ /* 0x000fe20000000069 */
[----:B------:R-:W-:Y:S01]  /*cf00*/  IMAD.MOV.U32 R6, RZ, RZ, R32 ;  /* 0x000000ffff067224 */ /* 0x000fe200078e0020 */
[----:B------:R-:W-:Y:S01]  /*cf10*/  SHF.L.U32 R5, R4, 0x1f, RZ ;  /* 0x0000001f04057819 */ /* 0x000fe200000006ff */
[----:B--2---:R-:W-:-:S02]  /*cf20*/  IMAD.MOV.U32 R7, RZ, RZ, R33 ;  /* 0x000000ffff077224 */ /* 0x004fc400078e0021 */
[----:B------:R-:W-:Y:S01]  /*cf30*/  IMAD.MOV.U32 R4, RZ, RZ, R21 ;  /* 0x000000ffff047224 */ /* 0x000fe200078e0015 */
[----:B------:R-:W0:Y:S01]  /*cf40*/  SYNCS.PHASECHK.TRANS64.TRYWAIT P0, [R16+URZ+0x30800], R5 ;  /* 0x03080005100075a7 */ /* 0x000e22000800017f */
        /* <DEDUP_REMOVED lines=38> */
[----:B0-----:R-:W-:Y:S06]  /*d1b0*/  @!P0 BRA `(.L_x_1615) ;  /* 0x0000020400308947 */ /* 0x001fec0003800000 */
.L_x_1963:
[----:B------:R-:W-:Y:S05]  /*d1c0*/  BSYNC B1 ;  /* 0x0000000000017941 */ /* 0x000fea0003800000 */
.L_x_1614:
[----:B------:R-:W-:Y:S01]  /*d1d0*/  BSSY B1, `(.L_x_1616) ;  /* 0x000012f000017945 */ /* 0x000fe20003800000 */
[----:B------:R-:W-:Y:S02]  /*d1e0*/  PRMT R64, R4, 0x7610, R64 ;  /* 0x0000761004407816 */ /* 0x000fe40000000040 */
[----:B------:R-:W-:Y:S01]  /*d1f0*/  PRMT R65, R6, 0x7610, R65 ;  /* 0x0000761006417816 */ /* 0x000fe20000000041 */
[----:B------:R-:W-:Y:S06]  /*d200*/  @P1 BRA `(.L_x_1617) ;  /* 0x0000001000ac1947 */ /* 0x000fec0003800000 */
[----:B0-----:R-:W0:Y:S01]  /*d210*/  LDC R5, c[0x0][0x3f4] ;  /* 0x0000fd00ff057b82 */ /* 0x001e220000000800 */
        /* <DEDUP_REMOVED lines=9> */
[----:B------:R-:W-:Y:S02]  /*d2b0*/  SHF.R.U64 R58, R58, 0x10, R59 ;  /* 0x000000103a3a7819 */ /* 0x000fe4000000123b */
[----:B------:R-:W-:Y:S02]  /*d2c0*/  SHF.R.U64 R60, R60, 0x10, R61 ;  /* 0x000000103c3c7819 */ /* 0x000fe4000000123d */
[----:B------:R-:W-:Y:S02]  /*d2d0*/  SHF.R.U32.HI R59, RZ, 0x10, R59 ;  /* 0x00000010ff3b7819 */ /* 0x000fe4000001163b */
[----:B------:R-:W-:Y:S02]  /*d2e0*/  SHF.R.U32.HI R61, RZ, 0x10, R61 ;  /* 0x00000010ff3d7819 */ /* 0x000fe4000001163d */
[----:B------:R-:W-:Y:S02]  /*d2f0*/  PRMT R112, R108, 0x5410, R59 ;  /* 0x000054106c707816 */ /* 0x000fe4000000003b */
[----:B------:R-:W-:-:S02]  /*d300*/  PRMT R110, R110, 0x5410, R61 ;  /* 0x000054106e6e7816 */ /* 0x000fc4000000003d */
[----:B------:R-:W-:Y:S01]  /*d310*/  PRMT R109, R109, 0x5410, R58 ;  /* 0x000054106d6d7816 */ /* 0x000fe2000000003a */
[C---:B------:R-:W-:Y:S01]  /*d320*/  IMAD.U32 R113, R112.reuse, 0x10000, RZ ;  /* 0x0001000070717824 */ /* 0x040fe200078e00ff */
[----:B------:R-:W-:Y:S01]  /*d330*/  LOP3.LUT R112, R112, 0xffff0000, RZ, 0xc0, !PT ;  /* 0xffff000070707812 */ /* 0x000fe200078ec0ff */
[C---:B------:R-:W-:Y:S01]  /*d340*/  IMAD.U32 R108, R110.reuse, 0x10000, RZ ;  /* 0x000100006e6c7824 */ /* 0x040fe200078e00ff */
[----:B------:R-:W-:Y:S02]  /*d350*/  PRMT R111, R111, 0x5410, R60 ;  /* 0x000054106f6f7816 */ /* 0x000fe4000000003c */
[----:B------:R-:W-:Y:S02]  /*d360*/  LOP3.LUT R110, R110, 0xffff0000, RZ, 0xc0, !PT ;  /* 0xffff00006e6e7812 */ /* 0x000fe400078ec0ff */
[C---:B0-----:R-:W-:Y:S01]  /*d370*/  LOP3.LUT R59, R6.reuse, 0xffff0000, RZ, 0xc0, !PT ;  /* 0xffff0000063b7812 */ /* 0x041fe200078ec0ff */
[----:B------:R-:W-:Y:S01]  /*d380*/  IMAD.U32 R58, R6, 0x10000, RZ ;  /* 0x00010000063a7824 */ /* 0x000fe200078e00ff */
[C---:B------:R-:W-:Y:S01]  /*d390*/  LOP3.LUT R61, R7.reuse, 0xffff0000, RZ, 0xc0, !PT ;  /* 0xffff0000073d7812 */ /* 0x040fe200078ec0ff */
[----:B------:R-:W-:-:S02]  /*d3a0*/  IMAD.U32 R60, R7, 0x10000, RZ ;  /* 0x00010000073c7824 */ /* 0x000fc400078e00ff */
[CC--:B------:R-:W-:Y:S01]  /*d3b0*/  FMUL.FTZ R115, R59.reuse, R113.reuse ;  /* 0x000000713b737220 */ /* 0x0c0fe20000410000 */
[----:B------:R-:W-:Y:S01]  /*d3c0*/  FMUL.FTZ R114, R59, R108 ;  /* 0x0000006c3b727220 */ /* 0x000fe20000410000 */
[----:B------:R-:W-:Y:S01]  /*d3d0*/  FMUL.FTZ R59, R61, R112 ;  /* 0x000000703d3b7220 */ /* 0x000fe20000410000 */
[----:B------:R-:W-:Y:S02]  /*d3e0*/  IMAD.U32 R6, R4, 0x10000, RZ ;  /* 0x0001000004067824 */ /* 0x000fe400078e00ff */
[C---:B------:R-:W-:Y:S01]  /*d3f0*/  FFMA.FTZ R115, R58.reuse, R108, -R115 ;  /* 0x0000006c3a737223 */ /* 0x040fe20000010873 */
[----:B------:R-:W-:Y:S02]  /*d400*/  IMAD.U32 R7, R5, 0x10000, RZ ;  /* 0x0001000005077824 */ /* 0x000fe400078e00ff */
[----:B------:R-:W-:Y:S01]  /*d410*/  FFMA.FTZ R114, R58, R113, R114 ;  /* 0x000000713a727223 */ /* 0x000fe20000010072 */
[----:B------:R-:W-:Y:S01]  /*d420*/  LOP3.LUT R4, R4, 0xffff0000, RZ, 0xc0, !PT ;  /* 0xffff000004047812 */ /* 0x000fe200078ec0ff */
[-C--:B------:R-:W-:Y:S01]  /*d430*/  FMUL.FTZ R117, R61, R110.reuse ;  /* 0x0000006e3d757220 */ /* 0x080fe20000410000 */
[----:B------:R-:W-:Y:S01]  /*d440*/  LOP3.LUT R5, R5, 0xffff0000, RZ, 0xc0, !PT ;  /* 0xffff000005057812 */ /* 0x000fe200078ec0ff */
[----:B------:R-:W-:Y:S01]  /*d450*/  FFMA.FTZ R113, R60, R110, -R59 ;  /* 0x0000006e3c717223 */ /* 0x000fe2000001083b */
[C---:B------:R-:W-:Y:S01]  /*d460*/  LOP3.LUT R108, R109.reuse, 0xffff0000, RZ, 0xc0, !PT ;  /* 0xffff00006d6c7812 */ /* 0x040fe200078ec0ff */
[----:B------:R-:W-:Y:S01]  /*d470*/  IMAD.U32 R61, R109, 0x10000, RZ ;  /* 0x000100006d3d7824 */ /* 0x000fe200078e00ff */
[C---:B------:R-:W-:Y:S01]  /*d480*/  LOP3.LUT R58, R111.reuse, 0xffff0000, RZ, 0xc0, !PT ;  /* 0xffff00006f3a7812 */ /* 0x040fe200078ec0ff */
[----:B------:R-:W-:-:S02]  /*d490*/  IMAD.U32 R59, R111, 0x10000, RZ ;  /* 0x000100006f3b7824 */ /* 0x000fc400078e00ff */
[----:B------:R-:W-:Y:S01]  /*d4a0*/  FFMA.FTZ R112, R60, R112, R117 ;  /* 0x000000703c707223 */ /* 0x000fe20000010075 */
        /* <DEDUP_REMOVED lines=8> */
[----:B------:R-:W-:Y:S02]  /*d530*/  F2FP.BF16.F32.PACK_AB R6, R114, R115 ;  /* 0x000000737206723e */ /* 0x000fe400000010ff */
[----:B------:R-:W-:-:S02]  /*d540*/  F2FP.BF16.F32.PACK_AB R7, R112, R113 ;  /* 0x000000717007723e */ /* 0x000fc400000010ff */
[----:B------:R-:W-:Y:S02]  /*d550*/  F2FP.BF16.F32.PACK_AB R4, R61, R4 ;  /* 0x000000043d04723e */ /* 0x000fe400000010ff */
[----:B------:R-:W-:-:S05]  /*d560*/  F2FP.BF16.F32.PACK_AB R5, R108, R5 ;  /* 0x000000056c05723e */ /* 0x000fca00000010ff */
[----:B------:R0:W-:Y:S02]  /*d570*/  STS.128 [R3+0x12400], R4 ;  /* 0x0124000403007388 */ /* 0x0001e40000000c00 */
.L_x_1619:
[----:B------:R-:W-:Y:S05]  /*d580*/  BSYNC B2 ;  /* 0x0000000000027941 */ /* 0x000fea0003800000 */
.L_x_1618:
[----:B------:R-:W-:Y:S04]  /*d590*/  BSSY B2, `(.L_x_1620) ;  /* 0x0000030000027945 */ /* 0x000fe80003800000 */
[----:B------:R-:W-:Y:S05]  /*d5a0*/  @P1 BRA `(.L_x_1621) ;  /* 0x0000000000b81947 */ /* 0x000fea0003800000 */
[----:B0-----:R-:W0:Y:S01]  /*d5b0*/  LDS.128 R4, [R0] ;  /* 0x0000000000047984 */ /* 0x001e220000000c00 */
[--C-:B------:R-:W-:Y:S02]  /*d5c0*/  SHF.R.U64 R59, R56, 0x10, R57.reuse ;  /* 0x00000010383b7819 */ /* 0x100fe40000001239 */
[----:B------:R-:W-:Y:S02]  /*d5d0*/  SHF.R.U32.HI R56, RZ, 0x10, R57 ;  /* 0x00000010ff387819 */ /* 0x000fe40000011639 */
[--C-:B------:R-:W-:Y:S02]  /*d5e0*/  SHF.R.U64 R57, R54, 0x10, R55.reuse ;  /* 0x0000001036397819 */ /* 0x100fe40000001237 */
[----:B------:R-:W-:Y:S02]  /*d5f0*/  SHF.R.U32.HI R54, RZ, 0x10, R55 ;  /* 0x00000010ff367819 */ /* 0x000fe40000011637 */
[----:B------:R-:W-:Y:S02]  /*d600*/  PRMT R99, R99, 0x5410, R56 ;  /* 0x0000541063637816 */ /* 0x000fe40000000038 */
[----:B------:R-:W-:-:S02]  /*d610*/  PRMT R97, R97, 0x5410, R54 ;  /* 0x0000541061617816 */ /* 0x000fc40000000036 */
[----:B------:R-:W-:Y:S01]  /*d620*/  PRMT R98, R98, 0x5410, R59 ;  /* 0x0000541062627816 */ /* 0x000fe2000000003b */
[----:B------:R-:W-:Y:S01]  /*d630*/  IMAD.U32 R58, R99, 0x10000, RZ ;  /* 0x00010000633a7824 */ /* 0x000fe200078e00ff */
[----:B------:R-:W-:Y:S01]  /*d640*/  PRMT R96, R96, 0x5410, R57 ;  /* 0x0000541060607816 */ /* 0x000fe20000000039 */
[C---:B------:R-:W-:Y:S01]  /*d650*/  IMAD.U32 R59, R97.reuse, 0x10000, RZ ;  /* 0x00010000613b7824 */ /* 0x040fe200078e00ff */
[----:B------:R-:W-:Y:S02]  /*d660*/  LOP3.LUT R97, R97, 0xffff0000, RZ, 0xc0, !PT ;  /* 0xffff000061617812 */ /* 0x000fe400078ec0ff */
[----:B------:R-:W-:Y:S02]  /*d670*/  LOP3.LUT R99, R99, 0xffff0000, RZ, 0xc0, !PT ;  /* 0xffff000063637812 */ /* 0x000fe400078ec0ff */
[C---:B0-----:R-:W-:Y:S01]  /*d680*/  LOP3.LUT R55, R6.reuse, 0xffff0000, RZ, 0xc0, !PT ;  /* 0xffff000006377812 */ /* 0x041fe200078ec0ff */
[----:B------:R-:W-:Y:S01]  /*d690*/  IMAD.U32 R54, R6, 0x10000, RZ ;  /* 0x0001000006367824 */ /* 0x000fe200078e00ff */
[C---:B------:R-:W-:Y:S01]  /*d6a0*/  LOP3.LUT R57, R7.reuse, 0xffff0000, RZ, 0xc0, !PT ;  /* 0xffff000007397812 */ /* 0x040fe200078ec0ff */
[----:B------:R-:W-:-:S02]  /*d6b0*/  IMAD.U32 R56, R7, 0x10000, RZ ;  /* 0x0001000007387824 */ /* 0x000fc400078e00ff */
[CC--:B------:R-:W-:Y:S01]  /*d6c0*/  FMUL.FTZ R60, R55.reuse, R58.reuse ;  /* 0x0000003a373c7220 */ /* 0x0c0fe20000410000 */
[----:B------:R-:W-:Y:S01]  /*d6d0*/  FMUL.FTZ R61, R55, R59 ;  /* 0x0000003b373d7220 */ /* 0x000fe20000410000 */
[C---:B------:R-:W-:Y:S01]  /*d6e0*/  FMUL.FTZ R55, R57.reuse, R97 ;  /* 0x0000006139377220 */ /* 0x040fe20000410000 */
[----:B------:R-:W-:Y:S02]  /*d6f0*/  IMAD.U32 R6, R4, 0x10000, RZ ;  /* 0x0001000004067824 */ /* 0x000fe400078e00ff */
[----:B------:R-:W-:Y:S01]  /*d700*/  FFMA.FTZ R109, R54, R59, R60 ;  /* 0x0000003b366d7223 */ /* 0x000fe2000001003c */
[-C--:B------:R-:W-:Y:S01]  /*d710*/  FMUL.FTZ R59, R57, R99.reuse ;  /* 0x00000063393b7220 */ /* 0x080fe20000410000 */
[----:B------:R-:W-:Y:S01]  /*d720*/  FFMA.FTZ R99, R56, R99, -R55 ;  /* 0x0000006338637223 */ /* 0x000fe20000010837 */
[C---:B------:R-:W-:Y:S01]  /*d730*/  IMAD.U32 R7, R5.reuse, 0x10000, RZ ;  /* 0x0001000005077824 */ /* 0x040fe200078e00ff */
[----:B------:R-:W-:Y:S01]  /*d740*/  LOP3.LUT R4, R4, 0xffff0000, RZ, 0xc0, !PT ;  /* 0xffff000004047812 */ /* 0x000fe200078ec0ff */
[----:B------:R-:W-:Y:S01]  /*d750*/  IMAD.U32 R57, R96, 0x10000, RZ ;  /* 0x0001000060397824 */ /* 0x000fe200078e00ff */
[----:B------:R-:W-:Y:S01]  /*d760*/  LOP3.LUT R5, R5, 0xffff0000, RZ, 0xc0, !PT ;  /* 0xffff000005057812 */ /* 0x000fe200078ec0ff */
[----:B------:R-:W-:Y:S01]  /*d770*/  IMAD.U32 R55, R98, 0x10000, RZ ;  /* 0x0001000062377824 */ /* 0x000fe200078e00ff */
[----:B------:R-:W-:Y:S01]  /*d780*/  LOP3.LUT R96, R96, 0xffff0000, RZ, 0xc0, !PT ;  /* 0xffff000060607812 */ /* 0x000fe200078ec0ff */
[----:B------:R-:W-:Y:S01]  /*d790*/  FFMA.FTZ R58, R54, R58, -R61 ;  /* 0x0000003a363a7223 */ /* 0x000fe2000001083d */
[----:B------:R-:W-:Y:S01]  /*d7a0*/  LOP3.LUT R98, R98, 0xffff0000, RZ, 0xc0, !PT ;  /* 0xffff000062627812 */ /* 0x000fe200078ec0ff */
        /* <DEDUP_REMOVED lines=14> */
.L_x_1621:
[----:B------:R-:W-:Y:S05]  /*d890*/  BSYNC B2 ;  /* 0x0000000000027941 */ /* 0x000fea0003800000 */
.L_x_1620:
[----:B------:R-:W-:Y:S04]  /*d8a0*/  BSSY B2, `(.L_x_1622) ;  /* 0x0000030000027945 */ /* 0x000fe80003800000 */
[----:B------:R-:W-:Y:S05]  /*d8b0*/  @P2 BRA `(.L_x_1623) ;  /* 0x0000000000b82947 */ /* 0x000fea0003800000 */
[----:B01----:R-:W0:Y:S01]  /*d8c0*/  LDS.128 R4, [R3+0x16400] ;  /* 0x0164000003047984 */ /* 0x003e220000000c00 */
        /* <DEDUP_REMOVED lines=10> */
[----:B------:R-:W-:Y:S02]  /*d970*/  LOP3.LUT R90, R90, 0xffff0000, RZ, 0xc0, !PT ;  /* 0xffff00005a5a7812 */ /* 0x000fe400078ec0ff */
[----:B------:R-:W-:Y:S02]  /*d980*/  PRMT R91, R91, 0x5410, R52 ;  /* 0x000054105b5b7816 */ /* 0x000fe40000000034 */
[C---:B0-----:R-:W-:Y:S01]  /*d990*/  LOP3.LUT R51, R6.reuse, 0xffff0000, RZ, 0xc0, !PT ;  /* 0xffff000006337812 */ /* 0x041fe200078ec0ff */
[----:B------:R-:W-:Y:S01]  /*d9a0*/  IMAD.U32 R50, R6, 0x10000, RZ ;  /* 0x0001000006327824 */ /* 0x000fe200078e00ff */
[C---:B------:R-:W-:Y:S01]  /*d9b0*/  LOP3.LUT R53, R7.reuse, 0xffff0000, RZ, 0xc0, !PT ;  /* 0xffff000007357812 */ /* 0x040fe200078ec0ff */
[----:B------:R-:W-:-:S02]  /*d9c0*/  IMAD.U32 R52, R7, 0x10000, RZ ;  /* 0x0001000007347824 */ /* 0x000fc400078e00ff */
[C---:B------:R-:W-:Y:S01]  /*d9d0*/  FMUL.FTZ R56, R51.reuse, R54 ;  /* 0x0000003633387220 */ /* 0x040fe20000410000 */
[-C--:B------:R-:W-:Y:S01]  /*d9e0*/  FMUL.FTZ R57, R51, R55.reuse ;  /* 0x0000003733397220 */ /* 0x080fe20000410000 */
[----:B------:R-:W-:Y:S01]  /*d9f0*/  FMUL.FTZ R51, R53, R90 ;  /* 0x0000005a35337220 */ /* 0x000fe20000410000 */
[----:B------:R-:W-:Y:S02]  /*da00*/  IMAD.U32 R6, R4, 0x10000, RZ ;  /* 0x0001000004067824 */ /* 0x000fe400078e00ff */
[C---:B------:R-:W-:Y:S01]  /*da10*/  FFMA.FTZ R59, R50.reuse, R55, R56 ;  /* 0x00000037323b7223 */ /* 0x040fe20000010038 */
[----:B------:R-:W-:Y:S02]  /*da20*/  IMAD.U32 R7, R5, 0x10000, RZ ;  /* 0x0001000005077824 */ /* 0x000fe400078e00ff */
[----:B------:R-:W-:Y:S01]  /*da30*/  FFMA.FTZ R58, R50, R54, -R57 ;  /* 0x00000036323a7223 */ /* 0x000fe20000010839 */
[-C--:B------:R-:W-:Y:S01]  /*da40*/  FMUL.FTZ R55, R53, R92.reuse ;  /* 0x0000005c35377220 */ /* 0x080fe20000410000 */
[----:B------:R-:W-:Y:S01]  /*da50*/  LOP3.LUT R4, R4, 0xffff0000, RZ, 0xc0, !PT ;  /* 0xffff000004047812 */ /* 0x000fe200078ec0ff */
[C---:B------:R-:W-:Y:S01]  /*da60*/  FFMA.FTZ R92, R52.reuse, R92, -R51 ;  /* 0x0000005c345c7223 */ /* 0x040fe20000010833 */
[----:B------:R-:W-:Y:S01]  /*da70*/  LOP3.LUT R5, R5, 0xffff0000, RZ, 0xc0, !PT ;  /* 0xffff000005057812 */ /* 0x000fe200078ec0ff */
[C---:B------:R-:W-:Y:S01]  /*da80*/  IMAD.U32 R53, R89.reuse, 0x10000, RZ ;  /* 0x0001000059357824 */ /* 0x040fe200078e00ff */
[----:B------:R-:W-:Y:S01]  /*da90*/  LOP3.LUT R54, R89, 0xffff0000, RZ, 0xc0, !PT ;  /* 0xffff000059367812 */ /* 0x000fe200078ec0ff */
[C---:B------:R-:W-:Y:S01]  /*daa0*/  IMAD.U32 R51, R91.reuse, 0x10000, RZ ;  /* 0x000100005b337824 */ /* 0x040fe200078e00ff */
        /* <DEDUP_REMOVED lines=15> */
.L_x_1623:
[----:B------:R-:W-:Y:S05]  /*dba0*/  BSYNC B2 ;  /* 0x0000000000027941 */ /* 0x000fea0003800000 */
.L_x_1622:
[----:B------:R-:W-:Y:S04]  /*dbb0*/  BSSY B2, `(.L_x_1624) ;  /* 0x0000030000027945 */ /* 0x000fe80003800000 */
[----:B------:R-:W-:Y:S05]  /*dbc0*/  @P3 BRA `(.L_x_1625) ;  /* 0x0000000000b83947 */ /* 0x000fea0003800000 */
[----:B012---:R-:W0:Y:S01]  /*dbd0*/  LDS.128 R4, [R0+0x4000] ;  /* 0x0040000000047984 */ /* 0x007e220000000c00 */
[--C-:B------:R-:W-:Y:S02]  /*dbe0*/  SHF.R.U64 R48, R48, 0x10, R49.reuse ;  /* 0x0000001030307819 */ /* 0x100fe40000001231 */
[----:B------:R-:W-:Y:S02]  /*dbf0*/  SHF.R.U32.HI R51, RZ, 0x10, R49 ;  /* 0x00000010ff337819 */ /* 0x000fe40000011631 */
[--C-:B------:R-:W-:Y:S02]  /*dc00*/  SHF.R.U64 R49, R46, 0x10, R47.reuse ;  /* 0x000000102e317819 */ /* 0x100fe4000000122f */
        /* <DEDUP_REMOVED lines=15> */
[C---:B------:R-:W-:Y:S01]  /*dd00*/  FMUL.FTZ R47, R49.reuse, R86 ;  /* 0x00000056312f7220 */ /* 0x040fe20000410000 */
[----:B------:R-:W-:Y:S02]  /*dd10*/  IMAD.U32 R6, R4, 0x10000, RZ ;  /* 0x0001000004067824 */ /* 0x000fe400078e00ff */
[C---:B------:R-:W-:Y:S01]  /*dd20*/  FFMA.FTZ R55, R46.reuse, R51, R54 ;  /* 0x000000332e377223 */ /* 0x040fe20000010036 */
[----:B------:R-:W-:Y:S01]  /*dd30*/  FMUL.FTZ R51, R49, R88 ;  /* 0x0000005831337220 */ /* 0x000fe20000410000 */
[C---:B------:R-:W-:Y:S02]  /*dd40*/  IMAD.U32 R7, R5.reuse, 0x10000, RZ ;  /* 0x0001000005077824 */ /* 0x040fe400078e00ff */
[----:B------:R-:W-:Y:S01]  /*dd50*/  FFMA.FTZ R52, R46, R50, -R53 ;  /* 0x000000322e347223 */ /* 0x000fe20000010835 */
[----:B------:R-:W-:Y:S01]  /*dd60*/  IMAD.U32 R49, R84, 0x10000, RZ ;  /* 0x0001000054317824 */ /* 0x000fe200078e00ff */
        /* <DEDUP_REMOVED lines=8> */
[----:B------:R-:W-:Y:S01]  /*ddf0*/  FMUL.FTZ R48, R4, R47 ;  /* 0x0000002f04307220 */ /* 0x000fe20000410000 */
[----:B------:R-:W-:-:S02]  /*de00*/  FMUL.FTZ R50, R5, R84 ;  /* 0x0000005405327220 */ /* 0x000fc40000410000 */
[-C--:B------:R-:W-:Y:S01]  /*de10*/  FMUL.FTZ R53, R5, R46.reuse ;  /* 0x0000002e05357220 */ /* 0x080fe20000410000 */
[C---:B------:R-:W-:Y:S01]  /*de20*/  FFMA.FTZ R4, R6.reuse, R47, -R51 ;  /* 0x0000002f06047223 */ /* 0x040fe20000010833 */
[----:B------:R-:W-:Y:S01]  /*de30*/  FFMA.FTZ R49, R6, R49, R48 ;  /* 0x0000003106317223 */ /* 0x000fe20000010030 */
[C---:B------:R-:W-:Y:S01]  /*de40*/  FFMA.FTZ R5, R7.reuse, R46, -R50 ;  /* 0x0000002e07057223 */ /* 0x040fe20000010832 */
[----:B------:R-:W-:Y:S01]  /*de50*/  FFMA.FTZ R84, R7, R84, R53 ;  /* 0x0000005407547223 */ /* 0x000fe20000010035 */
[----:B------:R-:W-:Y:S02]  /*de60*/  F2FP.BF16.F32.PACK_AB R6, R55, R52 ;  /* 0x000000343706723e */ /* 0x000fe400000010ff */
[----:B------:R-:W-:Y:S02]  /*de70*/  F2FP.BF16.F32.PACK_AB R7, R57, R88 ;  /* 0x000000583907723e */ /* 0x000fe400000010ff */
[----:B------:R-:W-:Y:S02]  /*de80*/  F2FP.BF16.F32.PACK_AB R4, R49, R4 ;  /* 0x000000043104723e */ /* 0x000fe400000010ff */
[----:B------:R-:W-:-:S05]  /*de90*/  F2FP.BF16.F32.PACK_AB R5, R84, R5 ;  /* 0x000000055405723e */ /* 0x000fca00000010ff */
[----:B------:R3:W-:Y:S02]  /*dea0*/  STS.128 [R0+0x4000], R4 ;  /* 0x0040000400007388 */ /* 0x0007e40000000c00 */
.L_x_1625:
[----:B------:R-:W-:Y:S05]  /*deb0*/  BSYNC B2 ;  /* 0x0000000000027941 */ /* 0x000fea0003800000 */
.L_x_1624:
[----:B------:R-:W-:Y:S04]  /*dec0*/  BSSY B2, `(.L_x_1626) ;  /* 0x0000030000027945 */ /* 0x000fe80003800000 */
[----:B------:R-:W-:Y:S05]  /*ded0*/  @P4 BRA `(.L_x_1627) ;  /* 0x0000000000b84947 */ /* 0x000fea0003800000 */
[----:B0123--:R-:W0:Y:S01]  /*dee0*/  LDS.128 R4, [R3+0x1a400] ;  /* 0x01a4000003047984 */ /* 0x00fe220000000c00 */
        /* <DEDUP_REMOVED lines=45> */
.L_x_1627:
[----:B------:R-:W-:Y:S05]  /*e1c0*/  BSYNC B2 ;  /* 0x0000000000027941 */ /* 0x000fea0003800000 */
.L_x_1626:
[----:B------:R-:W-:Y:S05]  /*e1d0*/  @P5 BRA `(.L_x_1617) ;  /* 0x0000000000b85947 */ /* 0x000fea0003800000 */
[----:B01234-:R-:W0:Y:S01]  /*e1e0*/  LDS.128 R4, [R0+0x8000] ;  /* 0x0080000000047984 */ /* 0x01fe220000000c00 */
[----:B------:R-:W-:Y:S02]  /*e1f0*/  SHF.R.U64 R42, R36, 0x10, R37 ;  /* 0x00000010242a7819 */ /* 0x000fe40000001225 */
[----:B------:R-:W-:Y:S02]  /*e200*/  SHF.R.U64 R36, R38, 0x10, R39 ;  /* 0x0000001026247819 */ /* 0x000fe40000001227 */
[----:B------:R-:W-:Y:S02]  /*e210*/  SHF.R.U32.HI R37, RZ, 0x10, R37 ;  /* 0x00000010ff257819 */ /* 0x000fe40000011625 */
        /* <DEDUP_REMOVED lines=42> */
.L_x_1617:
[----:B------:R-:W-:Y:S05]  /*e4c0*/  BSYNC B1 ;  /* 0x0000000000017941 */ /* 0x000fea0003800000 */
.L_x_1616:
        /* <DEDUP_REMOVED lines=57> */
.L_x_1630:
[----:B------:R-:W-:Y:S05]  /*e860*/  BSYNC B1 ;  /* 0x0000000000017941 */ /* 0x000fea0003800000 */
.L_x_1629:
[----:B------:R-:W-:Y:S04]  /*e870*/  BSSY B1, `(.L_x_1631) ;  /* 0x0000030000017945 */ /* 0x000fe80003800000 */
[----:B------:R-:W-:Y:S05]  /*e880*/  @P1 BRA `(.L_x_1632) ;  /* 0x0000000000b81947 */ /* 0x000fea0003800000 */
[----:B0-----:R-:W0:Y:S01]  /*e890*/  LDS.128 R4, [R0+0x2000] ;  /* 0x0020000000047984 */ /* 0x001e220000000c00 */
        /* <DEDUP_REMOVED lines=45> */
.L_x_1632:
[----:B------:R-:W-:Y:S05]  /*eb70*/  BSYNC B1 ;  /* 0x0000000000017941 */ /* 0x000fea0003800000 */
.L_x_1631:
        /* <DEDUP_REMOVED lines=26> */
[----:B------:R-:W-:Y:S02]  /*ed20*/  IMAD.U32 R7, R5, 0x10000, RZ ;  /* 0x0001000005077824 */ /* 0x000fe400078e00ff */
[----:B------:R-:W-:Y:S01]  /*ed30*/  FFMA.FTZ R32, R26, R30, -R33 ;  /* 0x0000001e1a207223 */ /* 0x000fe20000010821 */
[----:B------:R-:W-:Y:S01]  /*ed40*/  IMAD.U32 R27, R94, 0x10000, RZ ;  /* 0x000100005e1b7824 */ /* 0x000fe200078e00ff */
[----:B------:R-:W-:Y:S01]  /*ed50*/  LOP3.LUT R4, R4, 0xffff0000, RZ, 0xc0, !PT ;  /* 0xffff000004047812 */ /* 0x000fe200078ec0ff */
[----:B------:R-:W-:Y:S01]  /*ed60*/  IMAD.U32 R29, R85, 0x10000, RZ ;  /* 0x00010000551d7824 */ /* 0x000fe200078e00ff */
[----:B------:R-:W-:Y:S01]  /*ed70*/  LOP3.LUT R5, R5, 0xffff0000, RZ, 0xc0, !PT ;  /* 0xffff000005057812 */ /* 0x000fe200078ec0ff */
[----:B------:R-:W-:Y:S01]  /*ed80*/  FFMA.FTZ R34, R28, R93, R31 ;  /* 0x0000005d1c227223 */ /* 0x000fe2000001001f */
[----:B------:R-:W-:Y:S01]  /*ed90*/  LOP3.LUT R26, R85, 0xffff0000, RZ, 0xc0, !PT ;  /* 0xffff0000551a7812 */ /* 0x000fe200078ec0ff */
[----:B------:R-:W-:Y:S01]  /*eda0*/  FMUL.FTZ R31, R4, R29 ;  /* 0x0000001d041f7220 */ /* 0x000fe20000410000 */
[----:B------:R-:W-:Y:S01]  /*edb0*/  LOP3.LUT R94, R94, 0xffff0000, RZ, 0xc0, !PT ;  /* 0xffff00005e5e7812 */ /* 0x000fe200078ec0ff */
[----:B------:R-:W-:-:S02]  /*edc0*/  FMUL.FTZ R28, R4, R27 ;  /* 0x0000001b041c7220 */ /* 0x000fc40000410000 */
[C---:B------:R-:W-:Y:S01]  /*edd0*/  FMUL.FTZ R30, R5.reuse, R26 ;  /* 0x0000001a051e7220 */ /* 0x040fe20000410000 */
[C---:B------:R-:W-:Y:S01]  /*ede0*/  FFMA.FTZ R4, R6.reuse, R27, -R31 ;  /* 0x0000001b06047223 */ /* 0x040fe2000001081f */
[-C--:B------:R-:W-:Y:S01]  /*edf0*/  FMUL.FTZ R33, R5, R94.reuse ;  /* 0x0000005e05217220 */ /* 0x080fe20000410000 */
[----:B------:R-:W-:Y:S01]  /*ee00*/  FFMA.FTZ R29, R6, R29, R28 ;  /* 0x0000001d061d7223 */ /* 0x000fe2000001001c */
[----:B------:R-:W-:Y:S01]  /*ee10*/  FFMA.FTZ R5, R7, R94, -R30 ;  /* 0x0000005e07057223 */ /* 0x000fe2000001081e */
[----:B------:R-:W-:Y:S01]  /*ee20*/  F2FP.BF16.F32.PACK_AB R6, R35, R32 ;  /* 0x000000202306723e */ /* 0x000fe200000010ff */
[----:B------:R-:W-:Y:S01]  /*ee30*/  FFMA.FTZ R26, R7, R26, R33 ;  /* 0x0000001a071a7223 */ /* 0x000fe20000010021 */
[----:B------:R-:W-:Y:S02]  /*ee40*/  F2FP.BF16.F32.PACK_AB R7, R34, R95 ;  /* 0x0000005f2207723e */ /* 0x000fe400000010ff */
[----:B------:R-:W-:Y:S02]  /*ee50*/  F2FP.BF16.F32.PACK_AB R4, R29, R4 ;  /* 0x000000041d04723e */ /* 0x000fe400000010ff */
[----:B------:R-:W-:-:S05]  /*ee60*/  F2FP.BF16.F32.PACK_AB R5, R26, R5 ;  /* 0x000000051a05723e */ /* 0x000fca00000010ff */
[----:B------:R2:W-:Y:S02]  /*ee70*/  STS.128 [R3+0x18400], R4 ;  /* 0x0184000403007388 */ /* 0x0005e40000000c00 */
.L_x_1634:
[----:B------:R-:W-:Y:S05]  /*ee80*/  BSYNC B1 ;  /* 0x0000000000017941 */ /* 0x000fea0003800000 */
.L_x_1633:
        /* <DEDUP_REMOVED lines=48> */
.L_x_1636:
[----:B------:R-:W-:Y:S05]  /*f190*/  BSYNC B1 ;  /* 0x0000000000017941 */ /* 0x000fea0003800000 */
.L_x_1635:
[----:B------:R-:W-:Y:S04]  /*f1a0*/  BSSY B1, `(.L_x_1637) ;  /* 0x0000030000017945 */ /* 0x000fe80003800000 */
[----:B------:R-:W-:Y:S05]  /*f1b0*/  @P4 BRA `(.L_x_1638) ;  /* 0x0000000000b84947 */ /* 0x000fea0003800000 */
[----:B0123--:R-:W0:Y:S01]  /*f1c0*/  LDS.128 R4, [R3+0x1c400] ;  /* 0x01c4000003047984 */ /* 0x00fe220000000c00 */
        /* <DEDUP_REMOVED lines=45> */
.L_x_1638:
[----:B------:R-:W-:Y:S05]  /*f4a0*/  BSYNC B1 ;  /* 0x0000000000017941 */ /* 0x000fea0003800000 */
.L_x_1637:
        /* <DEDUP_REMOVED lines=15> */
[C---:B------:R-:W-:Y:S01]  /*f5a0*/  IMAD.U32 R10, R7.reuse, 0x10000, RZ ;  /* 0x00010000070a7824 */ /* 0x040fe200078e00ff */
[----:B------:R-:W-:Y:S01]  /*f5b0*/  LOP3.LUT R7, R7, 0xffff0000, RZ, 0xc0, !PT ;  /* 0xffff000007077812 */ /* 0x000fe200078ec0ff */
[----:B------:R-:W-:-:S02]  /*f5c0*/  IMAD.U32 R8, R6, 0x10000, RZ ;  /* 0x0001000006087824 */ /* 0x000fc400078e00ff */
[CC--:B------:R-:W-:Y:S01]  /*f5d0*/  FMUL.FTZ R13, R9.reuse, R12.reuse ;  /* 0x0000000c090d7220 */ /* 0x0c0fe20000410000 */
[----:B------:R-:W-:Y:S01]  /*f5e0*/  FMUL.FTZ R9, R9, R11 ;  /* 0x0000000b09097220 */ /* 0x000fe20000410000 */
[C---:B------:R-:W-:Y:S01]  /*f5f0*/  FMUL.FTZ R21, R7.reuse, R63 ;  /* 0x0000003f07157220 */ /* 0x040fe20000410000 */
[----:B------:R-:W-:Y:S02]  /*f600*/  IMAD.U32 R3, R4, 0x10000, RZ ;  /* 0x0001000004037824 */ /* 0x000fe400078e00ff */
[C---:B------:R-:W-:Y:S01]  /*f610*/  FFMA.FTZ R14, R8.reuse, R11, -R13 ;  /* 0x0000000b080e7223 */ /* 0x040fe2000001080d */
[----:B------:R-:W-:Y:S01]  /*f620*/  FFMA.FTZ R15, R8, R12, R9 ;  /* 0x0000000c080f7223 */ /* 0x000fe20000010009 */
[-C--:B------:R-:W-:Y:S01]  /*f630*/  FMUL.FTZ R9, R7, R65.reuse ;  /* 0x0000004107097220 */ /* 0x080fe20000410000 */
        /* <DEDUP_REMOVED lines=21> */
[----:B------:R0:W-:Y:S01]  /*f790*/  STS.128 [R0+0xa000], R4 ;  /* 0x00a0000400007388 */ /* 0x0001e20000000c00 */
[----:B------:R-:W-:Y:S05]  /*f7a0*/  BRA `(.L_x_1628) ;  /* 0x00000038007c7947 */ /* 0x000fea0003800000 */
.L_x_1607:
        /* <DEDUP_REMOVED lines=8> */
[----:B------:R-:W-:Y:S02]  /*f830*/  IMAD.MOV.U32 R7, RZ, RZ, R29 ;  /* 0x000000ffff077224 */ /* 0x000fe400078e001d */
[----:B------:R-:W-:Y:S01]  /*f840*/  IMAD.IADD R73, R26, 0x1, -R31 ;  /* 0x000000011a497824 */ /* 0x000fe200078e0a1f */
[----:B------:R-:W-:-:S03]  /*f850*/  LEA.HI R70, R71, R198, RZ, 0x3 ;  /* 0x000000c647467211 */ /* 0x000fc600078f18ff */
        /* <DEDUP_REMOVED lines=14> */
[C---:B------:R-:W-:Y:S01]  /*f940*/  IMAD.WIDE.U32 R6, R3.reuse, UR6, R6 ;  /* 0x0000000603067c25 */ /* 0x040fe2000f8e0006 */
[----:B------:R-:W-:Y:S01]  /*f950*/  LEA R62, P0, R4, UR4, 0x1 ;  /* 0x00000004043e7c11 */ /* 0x000fe2000f8008ff */
[----:B------:R-:W-:Y:S02]  /*f960*/  UMOV UR4, 0xffffffff ;  /* 0xffffffff00047882 */ /* 0x000fe40000000000 */
[----:B------:R-:W-:Y:S01]  /*f970*/  IMAD R69, R3, UR7, R0 ;  /* 0x0000000703457c24 */ /* 0x000fe2000f8e0200 */
[----:B------:R-:W-:Y:S01]  /*f980*/  ULDC.64 UR6, c[0x0][0x400] ;  /* 0x0001000000067ab9 */ /* 0x000fe20000000a00 */
[----:B------:R-:W-:Y:S01]  /*f990*/  IMAD.IADD R63, R5, 0x1, R63 ;  /* 0x00000001053f7824 */ /* 0x000fe200078e023f */
[----:B------:R-:W-:Y:S01]  /*f9a0*/  SHF.R.S32.HI R0, RZ, 0x1f, R199 ;  /* 0x0000001fff007819 */ /* 0x000fe200000114c7 */
[----:B------:R-:W-:Y:S01]  /*f9b0*/  IMAD.IADD R69, R7, 0x1, R69 ;  /* 0x0000000107457824 */ /* 0x000fe200078e0245 */
[----:B------:R-:W-:-:S02]  /*f9c0*/  LEA R68, P1, R6, UR6, 0x1 ;  /* 0x0000000606447c11 */ /* 0x000fc4000f8208ff */
[----:B------:R-:W-:Y:S02]  /*f9d0*/  LEA.HI R3, R0, R199, RZ, 0x3 ;  /* 0x000000c700037211 */ /* 0x000fe400078f18ff */
[----:B------:R-:W-:Y:S02]  /*f9e0*/  LEA.HI.X R63, R4, UR5, R63, 0x1, P0 ;  /* 0x00000005043f7c11 */ /* 0x000fe400080f0c3f */
[----:B------:R-:W-:Y:S02]  /*f9f0*/  LEA.HI.X R69, R6, UR7, R69, 0x1, P1 ;  /* 0x0000000706457c11 */ /* 0x000fe400088f0c45 */
[----:B------:R-:W-:Y:S01]  /*fa00*/  SHF.R.S32.HI R20, RZ, 0x3, R3 ;  /* 0x00000003ff147819 */ /* 0x000fe20000011403 */
[----:B------:R-:W-:Y:S06]  /*fa10*/  BRA.DIV UR4, `(.L_x_1639) ;  /* 0x000001de042c7947 */ /* 0x000fec000b800000 */
[----:B------:R-:W0:Y:S04]  /*fa20*/  SHFL.IDX PT, R5, R63, RZ, 0x1c1f ;  /* 0x001c1fff3f057589 */ /* 0x000e2800000e0000 */
[----:B------:R-:W1:Y:S04]  /*fa30*/  SHFL.IDX PT, R4, R62, RZ, 0x1c1f ;  /* 0x001c1fff3e047589 */ /* 0x000e6800000e0000 */
[----:B------:R2:W3:Y:S04]  /*fa40*/  SHFL.IDX PT, R7, R69, RZ, 0x1c1f ;  /* 0x001c1fff45077589 */ /* 0x0004e800000e0000 */
[----:B------:R2:W4:Y:S01]  /*fa50*/  SHFL.IDX PT, R14, R68, RZ, 0x1c1f ;  /* 0x001c1fff440e7589 */ /* 0x00052200000e0000 */
[----:B0-----:R-:W-:-:S02]  /*fa60*/  IMAD.MOV.U32 R11, RZ, RZ, R5 ;  /* 0x000000ffff0b7224 */ /* 0x001fc400078e0005 */
[----:B-12---:R-:W-:-:S07]  /*fa70*/  IMAD.MOV.U32 R10, RZ, RZ, R4 ;  /* 0x000000ffff0a7224 */ /* 0x006fce00078e0004 */
.L_x_1969:
[----:B------:R-:W-:Y:S01]  /*fa80*/  IMAD R80, R196, R9, RZ ;  /* 0x00000009c4507224 */ /* 0x000fe200078e02ff */
[----:B------:R-:W-:Y:S01]  /*fa90*/  BSSY B1, `(.L_x_1640) ;  /* 0x000002e000017945 */ /* 0x000fe20003800000 */
[----:B---3--:R-:W-:Y:S01]  /*faa0*/  IMAD.MOV.U32 R15, RZ, RZ, R7 ;  /* 0x000000ffff0f7224 */ /* 0x008fe200078e0007 */
[----:B------:R-:W-:Y:S02]  /*fab0*/  CS2R R44, SRZ ;  /* 0x00000000002c7805 */ /* 0x000fe4000001ff00 */
[----:B------:R-:W-:Y:S02]  /*fac0*/  CS2R R46, SRZ ;  /* 0x00000000002e7805 */ /* 0x000fe4000001ff00 */
[----:B------:R-:W-:Y:S02]  /*fad0*/  ISETP.GE.AND P0, PT, R8, R80, PT ;  /* 0x000000500800720c */ /* 0x000fe40003f06270 */
        /* <DEDUP_REMOVED lines=17> */
[----:B------:R-:W-:-:S02]  /*fbf0*/  CS2R R44, SRZ ;  /* 0x00000000002c7805 */ /* 0x000fc4000001ff00 */
[----:B------:R-:W-:Y:S02]  /*fc00*/  CS2R R46, SRZ ;  /* 0x00000000002e7805 */ /* 0x000fe4000001ff00 */
[----:B------:R-:W-:Y:S01]  /*fc10*/  CS2R R28, SRZ ;  /* 0x00000000001c7805 */ /* 0x000fe2000001ff00 */
[----:B------:R-:W-:-:S04]  /*fc20*/  @!P0 IMAD.WIDE R6, R22, 0x2, R10 ;  /* 0x0000000216068825 */ /* 0x000fc800078e020a */
[----:B------:R-:W-:Y:S01]  /*fc30*/  @!P1 IMAD.SHL.U32 R9, R21, 0x8, RZ ;  /* 0x0000000815099824 */ /* 0x000fe200078e00ff */
[----:B------:R4:W5:Y:S01]  /*fc40*/  @!P0 LD.E.128 R32, desc[UR46][R6.64] ;  /* 0x0000002e06208980 */ /* 0x000962000c101d00 */
[----:B------:R-:W-:Y:S01]  /*fc50*/  @!P2 IMAD.SHL.U32 R13, R20, 0x8, RZ ;  /* 0x00000008140da824 */ /* 0x000fe200078e00ff */
[----:B------:R-:W-:Y:S01]  /*fc60*/  CS2R R30, SRZ ;  /* 0x00000000001e7805 */ /* 0x000fe2000001ff00 */
[--C-:B------:R-:W-:Y:S01]  /*fc70*/  @!P1 IMAD.WIDE R4, R9, 0x2, R10.reuse ;  /* 0x0000000209049825 */ /* 0x100fe200078e020a */
[----:B------:R-:W-:Y:S02]  /*fc80*/  CS2R R40, SRZ ;  /* 0x0000000000287805 */ /* 0x000fe4000001ff00 */
[----:B------:R-:W-:Y:S02]  /*fc90*/  CS2R R42, SRZ ;  /* 0x00000000002a7805 */ /* 0x000fe4000001ff00 */
[----:B------:R-:W-:Y:S01]  /*fca0*/  CS2R R24, SRZ ;  /* 0x0000000000187805 */ /* 0x000fe2000001ff00 */
[----:B------:R-:W-:Y:S01]  /*fcb0*/  @!P2 IMAD.WIDE R10, R13, 0x2, R10 ;  /* 0x000000020d0aa825 */ /* 0x000fe200078e020a */
[----:B------:R-:W-:-:S02]  /*fcc0*/  CS2R R26, SRZ ;  /* 0x00000000001a7805 */ /* 0x000fc4000001ff00 */
[----:B------:R-:W-:Y:S02]  /*fcd0*/  CS2R R36, SRZ ;  /* 0x0000000000247805 */ /* 0x000fe4000001ff00 */
[----:B------:R-:W-:Y:S01]  /*fce0*/  CS2R R38, SRZ ;  /* 0x0000000000267805 */ /* 0x000fe2000001ff00 */
[--C-:B----4-:R-:W-:Y:S01]  /*fcf0*/  @!P1 IMAD.WIDE R6, R9, 0x2, R14.reuse ;  /* 0x0000000209069825 */ /* 0x110fe200078e020e */
[----:B------:R0:W5:Y:S03]  /*fd00*/  @!P1 LD.E.128 R28, desc[UR46][R4.64] ;  /* 0x0000002e041c9980 */ /* 0x000166000c101d00 */
[--C-:B------:R-:W-:Y:S01]  /*fd10*/  @!P2 IMAD.WIDE R12, R13, 0x2, R14.reuse ;  /* 0x000000020d0ca825 */ /* 0x100fe200078e020e */
[----:B------:R0:W5:Y:S03]  /*fd20*/  @!P1 LD.E.128 R40, desc[UR46][R6.64] ;  /* 0x0000002e06289980 */ /* 0x000166000c101d00 */
[----:B------:R-:W-:Y:S01]  /*fd30*/  @!P0 IMAD.WIDE R14, R22, 0x2, R14 ;  /* 0x00000002160e8825 */ /* 0x000fe200078e020e */
[----:B------:R0:W5:Y:S04]  /*fd40*/  @!P2 LD.E.128 R24, desc[UR46][R10.64] ;  /* 0x0000002e0a18a980 */ /* 0x000168000c101d00 */
[----:B------:R0:W5:Y:S04]  /*fd50*/  @!P0 LD.E.128 R44, desc[UR46][R14.64] ;  /* 0x0000002e0e2c8980 */ /* 0x000168000c101d00 */
[----:B------:R0:W5:Y:S02]  /*fd60*/  @!P2 LD.E.128 R36, desc[UR46][R12.64] ;  /* 0x0000002e0c24a980 */ /* 0x000164000c101d00 */
.L_x_1641:
[----:B------:R-:W-:Y:S05]  /*fd70*/  BSYNC B1 ;  /* 0x0000000000017941 */ /* 0x000fea0003800000 */
.L_x_1640:
[----:B0----5:R-:W-:Y:S01]  /*fd80*/  IMAD.MOV.U32 R4, RZ, RZ, R44 ;  /* 0x000000ffff047224 */ /* 0x021fe200078e002c */
[----:B------:R-:W-:Y:S01]  /*fd90*/  UMOV UR4, 0xffffffff ;  /* 0xffffffff00047882 */ /* 0x000fe20000000000 */
        /* <DEDUP_REMOVED lines=45> */
[----:B------:R-:W-:Y:S02]  /*10070*/  CS2R R4, SRZ ;  /* 0x0000000000047805 */ /* 0x000fe4000001ff00 */
[----:B------:R-:W-:Y:S02]  /*10080*/  PRMT R95, R6, 0x7610, R95 ;  /* 0x00007610065f7816 */ /* 0x000fe4000000005f */
[----:B------:R-:W-:Y:S01]  /*10090*/  PRMT R96, R7, 0x7610, R96 ;  /* 0x0000761007607816 */ /* 0x000fe20000000060 */
[----:B------:R-:W-:Y:S06]  /*100a0*/  BRA.DIV UR4, `(.L_x_1642) ;  /* 0x000001da04007947 */ /* 0x000fec000b800000 */
[----:B------:R-:W0:Y:S04]  /*100b0*/  SHFL.IDX PT, R63, R63, 0x1, 0x1c1f ;  /* 0x003c1f003f3f7f89 */ /* 0x000e2800000e0000 */
[----:B------:R-:W1:Y:S04]  /*100c0*/  SHFL.IDX PT, R62, R62, 0x1, 0x1c1f ;  /* 0x003c1f003e3e7f89 */ /* 0x000e6800000e0000 */
[----:B------:R-:W2:Y:S04]  /*100d0*/  SHFL.IDX PT, R69, R69, 0x1, 0x1c1f ;  /* 0x003c1f0045457f89 */ /* 0x000ea800000e0000 */
[----:B------:R-:W3:Y:S02]  /*100e0*/  SHFL.IDX PT, R68, R68, 0x1, 0x1c1f ;  /* 0x003c1f0044447f89 */ /* 0x000ee400000e0000 */
.L_x_1975:
[----:B------:R-:W-:Y:S01]  /*100f0*/  VIADD R9, R8, 0x40 ;  /* 0x0000004008097836 */ /* 0x000fe20000000000 */
[----:B------:R-:W-:Y:S01]  /*10100*/  BSSY B1, `(.L_x_1643) ;  /* 0x000002c000017945 */ /* 0x000fe20003800000 */
[----:B------:R-:W-:Y:S02]  /*10110*/  CS2R R6, SRZ ;  /* 0x0000000000067805 */ /* 0x000fe4000001ff00 */
[----:B------:R-:W-:Y:S02]  /*10120*/  CS2R R10, SRZ ;  /* 0x00000000000a7805 */ /* 0x000fe4000001ff00 */
[----:B------:R-:W-:Y:S02]  /*10130*/  CS2R R12, SRZ ;  /* 0x00000000000c7805 */ /* 0x000fe4000001ff00 */
[----:B------:R-:W-:Y:S02]  /*10140*/  ISETP.GE.AND P0, PT, R9, R80, PT ;  /* 0x000000500900720c */ /* 0x000fe40003f06270 */
[----:B------:R-:W-:-:S02]  /*10150*/  CS2R R8, SRZ ;  /* 0x0000000000087805 */ /* 0x000fc4000001ff00 */
[----:B----4-:R-:W-:Y:S02]  /*10160*/  CS2R R14, SRZ ;  /* 0x00000000000e7805 */ /* 0x010fe4000001ff00 */
[----:B------:R-:W-:Y:S02]  /*10170*/  CS2R R48, SRZ ;  /* 0x0000000000307805 */ /* 0x000fe4000001ff00 */
[----:B------:R-:W-:Y:S02]  /*10180*/  CS2R R50, SRZ ;  /* 0x0000000000327805 */ /* 0x000fe4000001ff00 */
[----:B------:R-:W-:Y:S02]  /*10190*/  CS2R R52, SRZ ;  /* 0x0000000000347805 */ /* 0x000fe4000001ff00 */
[----:B------:R-:W-:Y:S02]  /*101a0*/  CS2R R54, SRZ ;  /* 0x0000000000367805 */ /* 0x000fe4000001ff00 */
[----:B------:R-:W-:-:S02]  /*101b0*/  CS2R R56, SRZ ;  /* 0x0000000000387805 */ /* 0x000fc4000001ff00 */
        /* <DEDUP_REMOVED lines=11> */
[----:B01----:R-:W-:-:S04]  /*10270*/  @!P0 IMAD.WIDE R12, R22, 0x2, R62 ;  /* 0x00000002160c8825 */ /* 0x003fc800078e023e */
        /* <DEDUP_REMOVED lines=11> */
[----:B0-----:R-:W-:Y:S01]  /*10330*/  CS2R R12, SRZ ;  /* 0x00000000000c7805 */ /* 0x001fe2000001ff00 */
[--C-:B--23--:R-:W-:Y:S01]  /*10340*/  @!P1 IMAD.WIDE R64, R65, 0x2, R68.reuse ;  /* 0x0000000241409825 */ /* 0x10cfe200078e0244 */
[----:B------:R4:W5:Y:S03]  /*10350*/  @!P1 LD.E.128 R52, desc[UR46][R60.64] ;  /* 0x0000002e3c349980 */ /* 0x000966000c101d00 */
[--C-:B------:R-:W-:Y:S01]  /*10360*/  @!P2 IMAD.WIDE R66, R67, 0x2, R68.reuse ;  /* 0x000000024342a825 */ /* 0x100fe200078e0244 */
[----:B------:R4:W5:Y:S03]  /*10370*/  @!P1 LD.E.128 R8, desc[UR46][R64.64] ;  /* 0x0000002e40089980 */ /* 0x000966000c101d00 */
[----:B------:R-:W-:Y:S01]  /*10380*/  @!P0 IMAD.WIDE R68, R22, 0x2, R68 ;  /* 0x0000000216448825 */ /* 0x000fe200078e0244 */
[----:B------:R4:W5:Y:S04]  /*10390*/  @!P2 LD.E.128 R56, desc[UR46][R62.64] ;  /* 0x0000002e3e38a980 */ /* 0x000968000c101d00 */
[----:B------:R4:W5:Y:S04]  /*103a0*/  @!P0 LD.E.128 R4, desc[UR46][R68.64] ;  /* 0x0000002e44048980 */ /* 0x000968000c101d00 */
[----:B------:R4:W5:Y:S02]  /*103b0*/  @!P2 LD.E.128 R12, desc[UR46][R66.64] ;  /* 0x0000002e420ca980 */ /* 0x000964000c101d00 */
.L_x_1644:
[----:B------:R-:W-:Y:S05]  /*103c0*/  BSYNC B1 ;  /* 0x0000000000017941 */ /* 0x000fea0003800000 */
.L_x_1643:
[----:B----4-:R-:W-:Y:S01]  /*103d0*/  LEA.HI R60, R219, R219, RZ, 0x1 ;  /* 0x000000dbdb3c7211 */ /* 0x010fe200078f08ff */
[----:B-----5:R-:W-:Y:S01]  /*103e0*/  IMAD.MOV.U32 R61, RZ, RZ, R4 ;  /* 0x000000ffff3d7224 */ /* 0x020fe200078e0004 */
[----:B------:R-:W-:Y:S01]  /*103f0*/  VIADDMNMX R80, R80, -R213, 0x80, PT ;  /* 0x0000008050507446 */ /* 0x000fe200038009d5 */
[----:B-1----:R-:W-:Y:S01]  /*10400*/  IMAD.MOV.U32 R62, RZ, RZ, R5 ;  /* 0x000000ffff3e7224 */ /* 0x002fe200078e0005 */
[----:B------:R-:W-:Y:S01]  /*10410*/  LOP3.LUT R60, R60, 0xfffffffe, RZ, 0xc0, !PT ;  /* 0xfffffffe3c3c7812 */ /* 0x000fe200078ec0ff */
[----:B0-----:R-:W-:Y:S01]  /*10420*/  IMAD.MOV.U32 R63, RZ, RZ, R7 ;  /* 0x000000ffff3f7224 */ /* 0x001fe200078e0007 */
[----:B------:R-:W-:Y:S01]  /*10430*/  PRMT R98, R61, 0x7610, R98 ;  /* 0x000076103d627816 */ /* 0x000fe20000000062 */
[----:B------:R-:W-:Y:S01]  /*10440*/  IMAD.MOV.U32 R61, RZ, RZ, R6 ;  /* 0x000000ffff3d7224 */ /* 0x000fe200078e0006 */
[----:B------:R-:W-:Y:S01]  /*10450*/  PRMT R99, R62, 0x7610, R99 ;  /* 0x000076103e637816 */ /* 0x000fe20000000063 */
[----:B------:R-:W-:Y:S01]  /*10460*/  IMAD.IADD R60, R219, 0x1, -R60 ;  /* 0x00000001db3c7824 */ /* 0x000fe200078e0a3c */
[----:B------:R-:W-:Y:S01]  /*10470*/  PRMT R101, R63, 0x7610, R101 ;  /* 0x000076103f657816 */ /* 0x000fe20000000065 */
[----:B------:R-:W-:Y:S01]  /*10480*/  IMAD.MOV.U32 R62, RZ, RZ, R8 ;  /* 0x000000ffff3e7224 */ /* 0x000fe200078e0008 */
[----:B------:R-:W-:Y:S01]  /*10490*/  PRMT R100, R61, 0x7610, R100 ;  /* 0x000076103d647816 */ /* 0x000fe20000000064 */
[----:B------:R-:W-:Y:S01]  /*104a0*/  IMAD.MOV.U32 R63, RZ, RZ, R9 ;  /* 0x000000ffff3f7224 */ /* 0x000fe200078e0009 */
[----:B------:R-:W-:Y:S01]  /*104b0*/  SHF.L.U32 R61, R60, 0x1f, RZ ;  /* 0x0000001f3c3d7819 */ /* 0x000fe200000006ff */
[----:B------:R-:W-:Y:S01]  /*104c0*/  IMAD.MOV.U32 R60, RZ, RZ, R11 ;  /* 0x000000ffff3c7224 */ /* 0x000fe200078e000b */
[----:B------:R-:W-:Y:S01]  /*104d0*/  PRMT R81, R62, 0x7610, R81 ;  /* 0x000076103e517816 */ /* 0x000fe20000000051 */
[----:B------:R-:W-:Y:S01]  /*104e0*/  IMAD.MOV.U32 R62, RZ, RZ, R12 ;  /* 0x000000ffff3e7224 */ /* 0x000fe200078e000c */
[----:B------:R-:W0:Y:S01]  /*104f0*/  SYNCS.PHASECHK.TRANS64.TRYWAIT P0, [R16+URZ+0x30800], R61 ;  /* 0x0308003d100075a7 */ /* 0x000e22000800017f */
[----:B------:R-:W-:Y:S01]  /*10500*/  PRMT R82, R63, 0x7610, R82 ;  /* 0x000076103f527816 */ /* 0x000fe20000000052 */
[----:B------:R-:W-:Y:S01]  /*10510*/  IMAD.MOV.U32 R64, RZ, RZ, R10 ;  /* 0x000000ffff407224 */ /* 0x000fe200078e000a */
[----:B------:R-:W-:Y:S01]  /*10520*/  PRMT R84, R60, 0x7610, R84 ;  /* 0x000076103c547816 */ /* 0x000fe20000000054 */
[----:B------:R-:W-:Y:S01]  /*10530*/  IMAD.MOV.U32 R63, RZ, RZ, R13 ;  /* 0x000000ffff3f7224 */ /* 0x000fe200078e000d */
[----:B---3--:R-:W-:Y:S01]  /*10540*/  PRMT R68, R62, 0x7610, R68 ;  /* 0x000076103e447816 */ /* 0x008fe20000000044 */
[----:B------:R-:W-:Y:S01]  /*10550*/  IMAD.MOV.U32 R60, RZ, RZ, R15 ;  /* 0x000000ffff3c7224 */ /* 0x000fe200078e000f */
[----:B------:R-:W-:Y:S01]  /*10560*/  PRMT R83, R64, 0x7610, R83 ;  /* 0x0000761040537816 */ /* 0x000fe20000000053 */
[----:B------:R-:W-:Y:S01]  /*10570*/  IMAD.MOV.U32 R62, RZ, RZ, R48 ;  /* 0x000000ffff3e7224 */ /* 0x000fe200078e0030 */
[----:B--2---:R-:W-:Y:S01]  /*10580*/  PRMT R69, R63, 0x7610, R69 ;  /* 0x000076103f457816 */ /* 0x004fe20000000045 */
        /* <DEDUP_REMOVED lines=17> */
[----:B------:R-:W-:Y:S01]  /*106a0*/  BSSY B1, `(.L_x_1645) ;  /* 0x000000a000017945 */ /* 0x000fe20003800000 */
[----:B------:R-:W-:Y:S01]  /*106b0*/  IMAD.MOV.U32 R64, RZ, RZ, R57 ;  /* 0x000000ffff407224 */ /* 0x000fe200078e0039 */
[----:B------:R-:W-:Y:S01]  /*106c0*/  PRMT R87, R60, 0x7610, R87 ;  /* 0x000076103c577816 */ /* 0x000fe20000000057 */
[----:B------:R-:W-:Y:S01]  /*106d0*/  IMAD.MOV.U32 R60, RZ, RZ, R58 ;  /* 0x000000ffff3c7224 */ /* 0x000fe200078e003a */
[----:B------:R-:W-:Y:S01]  /*106e0*/  PRMT R88, R62, 0x7610, R88 ;  /* 0x000076103e587816 */ /* 0x000fe20000000058 */
[----:B------:R-:W-:Y:S01]  /*106f0*/  IMAD.MOV.U32 R62, RZ, RZ, R59 ;  /* 0x000000ffff3e7224 */ /* 0x000fe200078e003b */
[----:B------:R-:W-:-:S02]  /*10700*/  ISETP.GE.AND P1, PT, R195, R80, PT ;  /* 0x00000050c300720c */ /* 0x000fc40003f26270 */
[----:B------:R-:W-:Y:S02]  /*10710*/  PRMT R76, R63, 0x7610, R76 ;  /* 0x000076103f4c7816 */ /* 0x000fe4000000004c */
[----:B------:R-:W-:Y:S01]  /*10720*/  PRMT R77, R64, 0x7610, R77 ;  /* 0x00007610404d7816 */ /* 0x000fe2000000004d */
[----:B0-----:R-:W-:Y:S08]  /*10730*/  @!P0 BRA `(.L_x_1646) ;  /* 0x000001d000d08947 */ /* 0x001ff00003800000 */
.L_x_1976:
[----:B------:R-:W-:Y:S05]  /*10740*/  BSYNC B1 ;  /* 0x0000000000017941 */ /* 0x000fea0003800000 */
.L_x_1645:
[----:B------:R-:W-:Y:S01]  /*10750*/  BSSY B1, `(.L_x_1647) ;  /* 0x0000153000017945 */ /* 0x000fe20003800000 */
[----:B------:R-:W-:Y:S02]  /*10760*/  PRMT R78, R60, 0x7610, R78 ;  /* 0x000076103c4e7816 */ /* 0x000fe4000000004e */
[----:B------:R-:W-:Y:S01]  /*10770*/  PRMT R79, R62, 0x7610, R79 ;  /* 0x000076103e4f7816 */ /* 0x000fe2000000004f */
[----:B------:R-:W-:Y:S06]  /*10780*/  @P1 BRA `(.L_x_1648) ;  /* 0x00000014003c1947 */ /* 0x000fec0003800000 */
[----:B------:R-:W1:Y:S01]  /*10790*/  LDC R97, c[0x0][0x3f4] ;  /* 0x0000fd00ff617b82 */ /* 0x000e620000000800 */
[----:B------:R-:W-:Y:S01]  /*107a0*/  BSSY B2, `(.L_x_1649) ;  /* 0x000006f000027945 */ /* 0x000fe20003800000 */
[-C--:B-1----:R-:W-:Y:S02]  /*107b0*/  ISETP.GE.AND P0, PT, R22, R97.reuse, PT ;  /* 0x000000611600720c */ /* 0x082fe40003f06270 */
[-C--:B------:R-:W-:Y:S02]  /*107c0*/  ISETP.GE.AND P1, PT, R198, R97.reuse, PT ;  /* 0x00000061c600720c */ /* 0x080fe40003f26270 */
[----:B------:R-:W-:-:S09]  /*107d0*/  ISETP.GE.AND P2, PT, R199, R97, PT ;  /* 0x00000061c700720c */ /* 0x000fd20003f46270 */
[----:B------:R-:W-:Y:S05]  /*107e0*/  @P0 BRA `(.L_x_1650) ;  /* 0x0000000400a80947 */ /* 0x000fea0003800000 */
[----:B------:R-:W-:Y:S02]  /*107f0*/  LEA.HI R62, R97, R73, RZ, 0x1d ;  /* 0x00000049613e7211 */ /* 0x000fe400078fe8ff */
[----:B0-----:R-:W-:Y:S02]  /*10800*/  LOP3.LUT R61, R209, 0x38, R22, 0xf8, !PT ;  /* 0x00000038d13d7812 */ /* 0x001fe400078ef816 */
[----:B------:R-:W-:Y:S01]  /*10810*/  SHF.R.S32.HI R63, RZ, 0x1f, R62 ;  /* 0x0000001fff3f7819 */ /* 0x000fe2000001143e */
[----:B------:R-:W-:Y:S01]  /*10820*/  IMAD.SHL.U32 R64, R62, 0x8, RZ ;  /* 0x000000083e407824 */ /* 0x000fe200078e00ff */
[----:B------:R-:W-:Y:S02]  /*10830*/  LOP3.LUT R60, R61, R210, RZ, 0x3c, !PT ;  /* 0x000000d23d3c7212 */ /* 0x000fe400078e3cff */
[----:B------:R-:W-:Y:S02]  /*10840*/  LEA.HI R62, R63, R62, RZ, 0x3 ;  /* 0x0000003e3f3e7211 */ /* 0x000fe400078f18ff */
[----:B------:R-:W-:Y:S01]  /*10850*/  LOP3.LUT R63, R209, 0x38, R64, 0xf8, !PT ;  /* 0x00000038d13f7812 */ /* 0x000fe200078ef840 */
[----:B------:R-:W-:Y:S01]  /*10860*/  IMAD.IADD R61, R211, 0x1, R60 ;  /* 0x00000001d33d7824 */ /* 0x000fe200078e023c */
[----:B------:R-:W-:Y:S01]  /*10870*/  SHF.R.U64 R117, R32, 0x10, R33 ;  /* 0x0000001020757819 */ /* 0x000fe20000001221 */
[----:B------:R-:W-:Y:S01]  /*10880*/  IMAD.SHL.U32 R62, R62, 0x400, RZ ;  /* 0x000004003e3e7824 */ /* 0x000fe200078e00ff */
[----:B------:R-:W-:Y:S01]  /*10890*/  LOP3.LUT R63, R63, R210, RZ, 0x3c, !PT ;  /* 0x000000d23f3f7212 */ /* 0x000fe200078e3cff */
[----:B------:R-:W-:Y:S01]  /*108a0*/  IMAD R114, R61, 0x2, R16 ;  /* 0x000000023d727824 */ /* 0x000fe200078e0210 */
[----:B------:R-:W-:-:S02]  /*108b0*/  SHF.R.U64 R118, R44, 0x10, R45 ;  /* 0x000000102c767819 */ /* 0x000fc4000000122d */
[----:B------:R-:W-:Y:S02]  /*108c0*/  LOP3.LUT R62, R62, 0x7fffe000, RZ, 0xc0, !PT ;  /* 0x7fffe0003e3e7812 */ /* 0x000fe400078ec0ff */
[----:B------:R-:W-:Y:S02]  /*108d0*/  SHF.R.U32.HI R45, RZ, 0x10, R45 ;  /* 0x00000010ff2d7819 */ /* 0x000fe4000001162d */
[----:B------:R-:W-:Y:S02]  /*108e0*/  IADD3 R115, R63, R62, R211 ;  /* 0x0000003e3f737210 */ /* 0x000fe40007ffe0d3 */
[----:B------:R-:W0:Y:S01]  /*108f0*/  LDS.128 R60, [R114+0x12400] ;  /* 0x01240000723c7984 */ /* 0x000e220000000c00 */
[----:B------:R-:W-:Y:S02]  /*10900*/  SHF.R.U32.HI R32, RZ, 0x10, R33 ;  /* 0x00000010ff207819 */ /* 0x000fe40000011621 */
[----:B------:R-:W-:Y:S01]  /*10910*/  IMAD R115, R115, 0x2, R16 ;  /* 0x0000000273737824 */ /* 0x000fe200078e0210 */
[----:B------:R-:W-:-:S02]  /*10920*/  SHF.R.U64 R33, R34, 0x10, R35 ;  /* 0x0000001022217819 */ /* 0x000fc40000001223 */
[----:B------:R-:W-:Y:S02]  /*10930*/  SHF.R.U64 R46, R46, 0x10, R47 ;  /* 0x000000102e2e7819 */ /* 0x000fe4000000122f */
[----:B------:R-:W1:Y:S01]  /*10940*/  LDS.128 R64, [R115+0x12400] ;  /* 0x0124000073407984 */ /* 0x000e620000000c00 */
[----:B------:R-:W-:Y:S02]  /*10950*/  PRMT R44, R76, 0x5432, R117 ;  /* 0x000054324c2c7816 */ /* 0x000fe40000000075 */
        /* <DEDUP_REMOVED lines=8> */
[----:B------:R-:W-:Y:S02]  /*109e0*/  PRMT R45, R75, 0x5432, R46 ;  /* 0x000054324b2d7816 */ /* 0x000fe4000000002e */
[----:B------:R-:W-:Y:S02]  /*109f0*/  PRMT R33, R79, 0x5432, R120 ;  /* 0x000054324f217816 */ /* 0x000fe40000000078 */
[----:B------:R-:W-:Y:S02]  /*10a00*/  PRMT R35, R74, 0x5432, R35 ;  /* 0x000054324a237816 */ /* 0x000fe40000000023 */
[----:B------:R-:W-:-:S03]  /*10a10*/  LOP3.LUT R116, R116, 0xffff0000, RZ, 0xc0, !PT ;  /* 0xffff000074747812 */ /* 0x000fc600078ec0ff */
[C---:B------:R-:W-:Y:S01]  /*10a20*/  IMAD.U32 R129, R35.reuse, 0x10000, RZ ;  /* 0x0001000023817824 */ /* 0x040fe200078e00ff */
[----:B------:R-:W-:Y:S01]  /*10a30*/  LOP3.LUT R35, R35, 0xffff0000, RZ, 0xc0, !PT ;  /* 0xffff000023237812 */ /* 0x000fe200078ec0ff */
        /* <DEDUP_REMOVED lines=10> */
[----:B------:R-:W-:Y:S01]  /*10ae0*/  IMAD.U32 R64, R44, 0x10000, RZ ;  /* 0x000100002c407824 */ /* 0x000fe200078e00ff */
[----:B------:R-:W-:Y:S01]  /*10af0*/  LOP3.LUT R61, R66, 0xffff0000, RZ, 0xc0, !PT ;  /* 0xffff0000423d7812 */ /* 0x000fe200078ec0ff */
[----:B------:R-:W-:-:S02]  /*10b00*/  IMAD.U32 R124, R65, 0x10000, RZ ;  /* 0x00010000417c7824 */ /* 0x000fc400078e00ff */
[----:B------:R-:W-:Y:S01]  /*10b10*/  FMUL.FTZ R127, R123, R126 ;  /* 0x0000007e7b7f7220 */ /* 0x000fe20000410000 */
[----:B------:R-:W-:Y:S01]  /*10b20*/  IMAD.U32 R63, R66, 0x10000, RZ ;  /* 0x00010000423f7824 */ /* 0x000fe200078e00ff */
[C---:B------:R-:W-:Y:S01]  /*10b30*/  LOP3.LUT R66, R67.reuse, 0xffff0000, RZ, 0xc0, !PT ;  /* 0xffff000043427812 */ /* 0x040fe200078ec0ff */
[----:B------:R-:W-:Y:S02]  /*10b40*/  IMAD.U32 R125, R67, 0x10000, RZ ;  /* 0x00010000437d7824 */ /* 0x000fe400078e00ff */
[----:B------:R-:W-:Y:S01]  /*10b50*/  FMUL.FTZ R67, R123, R64 ;  /* 0x000000407b437220 */ /* 0x000fe20000410000 */
[----:B------:R-:W-:Y:S02]  /*10b60*/  IMAD.U32 R123, R34, 0x10000, RZ ;  /* 0x00010000227b7824 */ /* 0x000fe400078e00ff */
[----:B------:R-:W-:Y:S01]  /*10b70*/  FMUL.FTZ R130, R124, R128 ;  /* 0x000000807c827220 */ /* 0x000fe20000410000 */
[C---:B------:R-:W-:Y:S01]  /*10b80*/  FFMA.FTZ R64, R118.reuse, R64, -R127 ;  /* 0x0000004076407223 */ /* 0x040fe2000001087f */
[----:B------:R-:W-:Y:S01]  /*10b90*/  FFMA.FTZ R67, R118, R126, R67 ;  /* 0x0000007e76437223 */ /* 0x000fe20000010043 */
[-C--:B------:R-:W-:Y:S01]  /*10ba0*/  FMUL.FTZ R124, R124, R123.reuse ;  /* 0x0000007b7c7c7220 */ /* 0x080fe20000410000 */
[----:B------:R-:W-:Y:S01]  /*10bb0*/  FFMA.FTZ R118, R121, R123, -R130 ;  /* 0x0000007b79767223 */ /* 0x000fe20000010882 */
[----:B------:R-:W-:-:S02]  /*10bc0*/  IMAD.U32 R126, R33, 0x10000, RZ ;  /* 0x00010000217e7824 */ /* 0x000fc400078e00ff */
[----:B------:R-:W-:Y:S01]  /*10bd0*/  FMUL.FTZ R123, R125, R129 ;  /* 0x000000817d7b7220 */ /* 0x000fe20000410000 */
[----:B------:R-:W-:Y:S01]  /*10be0*/  LOP3.LUT R127, R119, 0xffff0000, RZ, 0xc0, !PT ;  /* 0xffff0000777f7812 */ /* 0x000fe200078ec0ff */
[----:B------:R-:W-:Y:S01]  /*10bf0*/  FFMA.FTZ R121, R121, R128, R124 ;  /* 0x0000008079797223 */ /* 0x000fe2000001007c */
[----:B------:R-:W-:Y:S01]  /*10c00*/  LOP3.LUT R65, R65, 0xffff0000, RZ, 0xc0, !PT ;  /* 0xffff000041417812 */ /* 0x000fe200078ec0ff */
[-C--:B------:R-:W-:Y:S01]  /*10c10*/  FFMA.FTZ R119, R120, R126.reuse, -R123 ;  /* 0x0000007e78777223 */ /* 0x080fe2000001087b */
[----:B------:R-:W-:Y:S01]  /*10c20*/  FMUL.FTZ R130, R125, R126 ;  /* 0x0000007e7d827220 */ /* 0x000fe20000410000 */
[----:B------:R-:W-:Y:S01]  /*10c30*/  LOP3.LUT R123, R44, 0xffff0000, RZ, 0xc0, !PT ;  /* 0xffff00002c7b7812 */ /* 0x000fe200078ec0ff */
[----:B------:R-:W-:Y:S01]  /*10c40*/  FMUL.FTZ R125, R122, R127 ;  /* 0x0000007f7a7d7220 */ /* 0x000fe20000410000 */
[----:B------:R-:W-:Y:S01]  /*10c50*/  LOP3.LUT R34, R34, 0xffff0000, RZ, 0xc0, !PT ;  /* 0xffff000022227812 */ /* 0x000fe200078ec0ff */
[----:B------:R-:W-:Y:S01]  /*10c60*/  FFMA.FTZ R120, R120, R129, R130 ;  /* 0x0000008178787223 */ /* 0x000fe20000010082 */
[----:B------:R-:W-:Y:S01]  /*10c70*/  FMUL.FTZ R124, R65, R116 ;  /* 0x00000074417c7220 */ /* 0x000fe20000410000 */
[----:B------:R-:W-:Y:S01]  /*10c80*/  FMUL.FTZ R129, R122, R123 ;  /* 0x0000007b7a817220 */ /* 0x000fe20000410000 */
[----:B------:R-:W-:-:S02]  /*10c90*/  IMAD.U32 R122, R45, 0x10000, RZ ;  /* 0x000100002d7a7824 */ /* 0x000fc400078e00ff */
[----:B------:R-:W-:Y:S01]  /*10ca0*/  FFMA.FTZ R125, R60, R123, -R125 ;  /* 0x0000007b3c7d7223 */ /* 0x000fe2000001087d */
[----:B------:R-:W-:Y:S02]  /*10cb0*/  IMAD.U32 R44, R32, 0x10000, RZ ;  /* 0x00010000202c7824 */ /* 0x000fe400078e00ff */
[-C--:B------:R-:W-:Y:S01]  /*10cc0*/  FMUL.FTZ R123, R65, R34.reuse ;  /* 0x00000022417b7220 */ /* 0x080fe20000410000 */
[----:B------:R-:W-:Y:S01]  /*10cd0*/  FFMA.FTZ R65, R117, R34, -R124 ;  /* 0x0000002275417223 */ /* 0x000fe2000001087c */
[C---:B------:R-:W-:Y:S01]  /*10ce0*/  FMUL.FTZ R126, R63.reuse, R122 ;  /* 0x0000007a3f7e7220 */ /* 0x040fe20000410000 */
[-C--:B------:R-:W-:Y:S01]  /*10cf0*/  FMUL.FTZ R124, R63, R44.reuse ;  /* 0x0000002c3f7c7220 */ /* 0x080fe20000410000 */
[----:B------:R-:W-:Y:S01]  /*10d00*/  LOP3.LUT R45, R45, 0xffff0000, RZ, 0xc0, !PT ;  /* 0xffff00002d2d7812 */ /* 0x000fe200078ec0ff */
[----:B------:R-:W-:Y:S01]  /*10d10*/  FMUL.FTZ R63, R66, R35 ;  /* 0x00000023423f7220 */ /* 0x000fe20000410000 */
[----:B------:R-:W-:Y:S01]  /*10d20*/  LOP3.LUT R32, R32, 0xffff0000, RZ, 0xc0, !PT ;  /* 0xffff000020207812 */ /* 0x000fe200078ec0ff */
[----:B------:R-:W-:Y:S01]  /*10d30*/  FFMA.FTZ R34, R47, R44, -R126 ;  /* 0x0000002c2f227223 */ /* 0x000fe2000001087e */
[----:B------:R-:W-:Y:S01]  /*10d40*/  LOP3.LUT R33, R33, 0xffff0000, RZ, 0xc0, !PT ;  /* 0xffff000021217812 */ /* 0x000fe200078ec0ff */
[----:B------:R-:W-:Y:S01]  /*10d50*/  FFMA.FTZ R124, R47, R122, R124 ;  /* 0x0000007a2f7c7223 */ /* 0x000fe2000001007c */
[C---:B------:R-:W-:Y:S01]  /*10d60*/  FMUL.FTZ R47, R61.reuse, R45 ;  /* 0x0000002d3d2f7220 */ /* 0x040fe20000410000 */
[-C--:B------:R-:W-:Y:S01]  /*10d70*/  FMUL.FTZ R44, R61, R32.reuse ;  /* 0x000000203d2c7220 */ /* 0x080fe20000410000 */
[----:B------:R-:W-:Y:S01]  /*10d80*/  FFMA.FTZ R60, R60, R127, R129 ;  /* 0x0000007f3c3c7223 */ /* 0x000fe20000010081 */
[-C--:B------:R-:W-:Y:S01]  /*10d90*/  FMUL.FTZ R122, R66, R33.reuse ;  /* 0x00000021427a7220 */ /* 0x080fe20000410000 */
[----:B------:R-:W-:Y:S01]  /*10da0*/  FFMA.FTZ R47, R46, R32, -R47 ;  /* 0x000000202e2f7223 */ /* 0x000fe2000001082f */
[----:B------:R-:W-:Y:S01]  /*10db0*/  FFMA.FTZ R66, R62, R33, -R63 ;  /* 0x000000213e427223 */ /* 0x000fe2000001083f */
[----:B------:R-:W-:Y:S01]  /*10dc0*/  FFMA.FTZ R116, R117, R116, R123 ;  /* 0x0000007475747223 */ /* 0x000fe2000001007b */
        /* <DEDUP_REMOVED lines=8> */
[----:B------:R1:W-:Y:S01]  /*10e50*/  STS.128 [R114+0x12400], R32 ;  /* 0x0124002072007388 */ /* 0x0003e20000000c00 */
[----:B------:R-:W-:-:S02]  /*10e60*/  F2FP.BF16.F32.PACK_AB R46, R61, R124 ;  /* 0x0000007c3d2e723e */ /* 0x000fc400000010ff */
[----:B------:R-:W-:-:S05]  /*10e70*/  F2FP.BF16.F32.PACK_AB R47, R63, R120 ;  /* 0x000000783f2f723e */ /* 0x000fca00000010ff */
[----:B------:R1:W-:Y:S02]  /*10e80*/  STS.128 [R115+0x12400], R44 ;  /* 0x0124002c73007388 */ /* 0x0003e40000000c00 */
.L_x_1650:
[----:B------:R-:W-:Y:S05]  /*10e90*/  BSYNC B2 ;  /* 0x0000000000027941 */ /* 0x000fea0003800000 */
.L_x_1649:
[----:B------:R-:W-:Y:S04]  /*10ea0*/  BSSY B2, `(.L_x_1651) ;  /* 0x000006f000027945 */ /* 0x000fe80003800000 */
[----:B------:R-:W-:Y:S05]  /*10eb0*/  @P1 BRA `(.L_x_1652) ;  /* 0x0000000400b41947 */ /* 0x000fea0003800000 */
[----:B-1----:R-:W-:Y:S02]  /*10ec0*/  LEA.HI R32, R97, R21, RZ, 0x1d ;  /* 0x0000001561207211 */ /* 0x002fe400078fe8ff */
[----:B------:R-:W-:Y:S02]  /*10ed0*/  LEA.HI R34, R71, R198, RZ, 0x6 ;  /* 0x000000c647227211 */ /* 0x000fe400078f30ff */
[----:B------:R-:W-:Y:S02]  /*10ee0*/  SHF.R.S32.HI R33, RZ, 0x1f, R32 ;  /* 0x0000001fff217819 */ /* 0x000fe40000011420 */
[----:B------:R-:W-:Y:S01]  /*10ef0*/  LOP3.LUT R35, R209, 0x38, R70, 0xf8, !PT ;  /* 0x00000038d1237812 */ /* 0x000fe200078ef846 */
[----:B------:R-:W-:Y:S01]  /*10f00*/  IMAD.SHL.U32 R44, R34, 0x80, RZ ;  /* 0x00000080222c7824 */ /* 0x000fe200078e00ff */
[----:B------:R-:W-:Y:S01]  /*10f10*/  LEA.HI R34, R33, R32, RZ, 0x3 ;  /* 0x0000002021227211 */ /* 0x000fe200078f18ff */
[----:B------:R-:W-:Y:S01]  /*10f20*/  IMAD.SHL.U32 R32, R32, 0x8, RZ ;  /* 0x0000000820207824 */ /* 0x000fe200078e00ff */
[----:B------:R-:W-:-:S02]  /*10f30*/  LOP3.LUT R35, R35, R210, RZ, 0x3c, !PT ;  /* 0x000000d223237212 */ /* 0x000fc400078e3cff */
[----:B------:R-:W-:Y:S01]  /*10f40*/  LOP3.LUT R44, R44, 0xffffe000, RZ, 0xc0, !PT ;  /* 0xffffe0002c2c7812 */ /* 0x000fe200078ec0ff */
[----:B------:R-:W-:Y:S01]  /*10f50*/  IMAD.SHL.U32 R34, R34, 0x400, RZ ;  /* 0x0000040022227824 */ /* 0x000fe200078e00ff */
[----:B------:R-:W-:Y:S02]  /*10f60*/  LOP3.LUT R33, R209, 0x38, R32, 0xf8, !PT ;  /* 0x00000038d1217812 */ /* 0x000fe400078ef820 */
[----:B------:R-:W-:Y:S02]  /*10f70*/  IADD3 R44, R35, R44, R211 ;  /* 0x0000002c232c7210 */ /* 0x000fe40007ffe0d3 */
[----:B------:R-:W-:Y:S02]  /*10f80*/  LOP3.LUT R33, R33, R210, RZ, 0x3c, !PT ;  /* 0x000000d221217212 */ /* 0x000fe400078e3cff */
[----:B------:R-:W-:Y:S01]  /*10f90*/  LOP3.LUT R34, R34, 0x7fffe000, RZ, 0xc0, !PT ;  /* 0x7fffe00022227812 */ /* 0x000fe200078ec0ff */
[----:B------:R-:W-:Y:S01]  /*10fa0*/  IMAD R60, R44, 0x2, R221 ;  /* 0x000000022c3c7824 */ /* 0x000fe200078e02dd */
[----:B------:R-:W-:-:S02]  /*10fb0*/  SHF.R.U64 R62, R30, 0x10, R31 ;  /* 0x000000101e3e7819 */ /* 0x000fc4000000121f */
[----:B0-----:R-:W-:Y:S02]  /*10fc0*/  IADD3 R61, R33, R34, R211 ;  /* 0x00000022213d7210 */ /* 0x001fe40007ffe0d3 */
[----:B------:R-:W0:Y:S01]  /*10fd0*/  LDS.128 R32, [R60] ;  /* 0x000000003c207984 */ /* 0x000e220000000c00 */
[----:B------:R-:W-:Y:S02]  /*10fe0*/  SHF.R.U64 R30, R40, 0x10, R41 ;  /* 0x00000010281e7819 */ /* 0x000fe40000001229 */
[----:B------:R-:W-:Y:S01]  /*10ff0*/  IMAD R61, R61, 0x2, R16 ;  /* 0x000000023d3d7824 */ /* 0x000fe200078e0210 */
[----:B------:R-:W-:Y:S02]  /*11000*/  SHF.R.U64 R64, R28, 0x10, R29 ;  /* 0x000000101c407819 */ /* 0x000fe4000000121d */
[----:B------:R-:W-:Y:S02]  /*11010*/  SHF.R.U32.HI R31, RZ, 0x10, R31 ;  /* 0x00000010ff1f7819 */ /* 0x000fe4000001161f */
[----:B------:R-:W1:Y:S01]  /*11020*/  LDS.128 R44, [R61+0x12400] ;  /* 0x012400003d2c7984 */ /* 0x000e620000000c00 */
[----:B------:R-:W-:-:S02]  /*11030*/  SHF.R.U32.HI R41, RZ, 0x10, R41 ;  /* 0x00000010ff297819 */ /* 0x000fc40000011629 */
[----:B------:R-:W-:Y:S02]  /*11040*/  PRMT R109, R109, 0x5410, R30 ;  /* 0x000054106d6d7816 */ /* 0x000fe4000000001e */
[----:B------:R-:W-:Y:S02]  /*11050*/  SHF.R.U32.HI R29, RZ, 0x10, R29 ;  /* 0x00000010ff1d7819 */ /* 0x000fe4000001161d */
[--C-:B------:R-:W-:Y:S02]  /*11060*/  SHF.R.U64 R28, R42, 0x10, R43.reuse ;  /* 0x000000102a1c7819 */ /* 0x100fe4000000122b */
[----:B------:R-:W-:Y:S01]  /*11070*/  PRMT R111, R111, 0x5410, R64 ;  /* 0x000054106f6f7816 */ /* 0x000fe20000000040 */
[----:B------:R-:W-:Y:S01]  /*11080*/  IMAD.U32 R64, R109, 0x10000, RZ ;  /* 0x000100006d407824 */ /* 0x000fe200078e00ff */
[----:B------:R-:W-:Y:S02]  /*11090*/  SHF.R.U32.HI R43, RZ, 0x10, R43 ;  /* 0x00000010ff2b7819 */ /* 0x000fe4000001162b */
[----:B------:R-:W-:-:S02]  /*110a0*/  PRMT R110, R110, 0x5410, R31 ;  /* 0x000054106e6e7816 */ /* 0x000fc4000000001f */
[----:B------:R-:W-:Y:S02]  /*110b0*/  PRMT R108, R108, 0x5410, R41 ;  /* 0x000054106c6c7816 */ /* 0x000fe40000000029 */
[----:B------:R-:W-:Y:S02]  /*110c0*/  PRMT R112, R112, 0x5410, R29 ;  /* 0x0000541070707816 */ /* 0x000fe4000000001d */
[----:B------:R-:W-:Y:S01]  /*110d0*/  PRMT R107, R107, 0x5410, R28 ;  /* 0x000054106b6b7816 */ /* 0x000fe2000000001c */
[----:B------:R-:W-:Y:S01]  /*110e0*/  IMAD.U32 R65, R108, 0x10000, RZ ;  /* 0x000100006c417824 */ /* 0x000fe200078e00ff */
[----:B------:R-:W-:Y:S02]  /*110f0*/  PRMT R106, R106, 0x5410, R43 ;  /* 0x000054106a6a7816 */ /* 0x000fe4000000002b */
[----:B------:R-:W-:Y:S02]  /*11100*/  PRMT R113, R113, 0x5410, R62 ;  /* 0x0000541071717816 */ /* 0x000fe4000000003e */
[----:B------:R-:W-:Y:S01]  /*11110*/  LOP3.LUT R108, R108, 0xffff0000, RZ, 0xc0, !PT ;  /* 0xffff00006c6c7812 */ /* 0x000fe200078ec0ff */
[----:B------:R-:W-:-:S02]  /*11120*/  IMAD.U32 R66, R106, 0x10000, RZ ;  /* 0x000100006a427824 */ /* 0x000fc400078e00ff */
[C---:B0-----:R-:W-:Y:S01]  /*11130*/  IMAD.U32 R40, R32.reuse, 0x10000, RZ ;  /* 0x0001000020287824 */ /* 0x041fe200078e00ff */
[----:B------:R-:W-:Y:S01]  /*11140*/  LOP3.LUT R41, R32, 0xffff0000, RZ, 0xc0, !PT ;  /* 0xffff000020297812 */ /* 0x000fe200078ec0ff */
[C---:B------:R-:W-:Y:S01]  /*11150*/  IMAD.U32 R29, R34.reuse, 0x10000, RZ ;  /* 0x00010000221d7824 */ /* 0x040fe200078e00ff */
[----:B------:R-:W-:Y:S01]  /*11160*/  LOP3.LUT R28, R34, 0xffff0000, RZ, 0xc0, !PT ;  /* 0xffff0000221c7812 */ /* 0x000fe200078ec0ff */
[----:B------:R-:W-:Y:S01]  /*11170*/  IMAD.U32 R32, R111, 0x10000, RZ ;  /* 0x000100006f207824 */ /* 0x000fe200078e00ff */
[C---:B------:R-:W-:Y:S01]  /*11180*/  LOP3.LUT R34, R35.reuse, 0xffff0000, RZ, 0xc0, !PT ;  /* 0xffff000023227812 */ /* 0x040fe200078ec0ff */
[----:B------:R-:W-:Y:S02]  /*11190*/  IMAD.U32 R43, R35, 0x10000, RZ ;  /* 0x00010000232b7824 */ /* 0x000fe400078e00ff */
[C---:B-1----:R-:W-:Y:S01]  /*111a0*/  IMAD.U32 R31, R44.reuse, 0x10000, RZ ;  /* 0x000100002c1f7824 */ /* 0x042fe200078e00ff */
[----:B------:R-:W-:Y:S01]  /*111b0*/  LOP3.LUT R35, R44, 0xffff0000, RZ, 0xc0, !PT ;  /* 0xffff00002c237812 */ /* 0x000fe200078ec0ff */
[C---:B------:R-:W-:Y:S01]  /*111c0*/  IMAD.U32 R62, R45.reuse, 0x10000, RZ ;  /* 0x000100002d3e7824 */ /* 0x040fe200078e00ff */
[----:B------:R-:W-:Y:S01]  /*111d0*/  LOP3.LUT R44, R45, 0xffff0000, RZ, 0xc0, !PT ;  /* 0xffff00002d2c7812 */ /* 0x000fe200078ec0ff */
[C---:B------:R-:W-:Y:S01]  /*111e0*/  FMUL.FTZ R67, R31.reuse, R64 ;  /* 0x000000401f437220 */ /* 0x040fe20000410000 */
[C---:B------:R-:W-:Y:S01]  /*111f0*/  IMAD.U32 R45, R46.reuse, 0x10000, RZ ;  /* 0x000100002e2d7824 */ /* 0x040fe200078e00ff */
[----:B------:R-:W-:Y:S01]  /*11200*/  LOP3.LUT R30, R46, 0xffff0000, RZ, 0xc0, !PT ;  /* 0xffff00002e1e7812 */ /* 0x000fe200078ec0ff */
[----:B------:R-:W-:Y:S01]  /*11210*/  FMUL.FTZ R115, R31, R32 ;  /* 0x000000201f737220 */ /* 0x000fe20000410000 */
[C---:B------:R-:W-:Y:S01]  /*11220*/  IMAD.U32 R63, R47.reuse, 0x10000, RZ ;  /* 0x000100002f3f7824 */ /* 0x040fe200078e00ff */
[----:B------:R-:W-:Y:S01]  /*11230*/  LOP3.LUT R46, R47, 0xffff0000, RZ, 0xc0, !PT ;  /* 0xffff00002f2e7812 */ /* 0x000fe200078ec0ff */
[----:B------:R-:W-:-:S02]  /*11240*/  IMAD.U32 R47, R112, 0x10000, RZ ;  /* 0x00010000702f7824 */ /* 0x000fc400078e00ff */
[----:B------:R-:W-:Y:S01]  /*11250*/  FFMA.FTZ R31, R40, R32, -R67 ;  /* 0x00000020281f7223 */ /* 0x000fe20000010843 */
[----:B------:R-:W-:Y:S02]  /*11260*/  IMAD.U32 R42, R33, 0x10000, RZ ;  /* 0x00010000212a7824 */ /* 0x000fe400078e00ff */
[----:B------:R-:W-:Y:S01]  /*11270*/  FMUL.FTZ R67, R62, R65 ;  /* 0x000000413e437220 */ /* 0x000fe20000410000 */
[----:B------:R-:W-:Y:S01]  /*11280*/  FFMA.FTZ R32, R40, R64, R115 ;  /* 0x0000004028207223 */ /* 0x000fe20000010073 */
[----:B------:R-:W-:Y:S02]  /*11290*/  IMAD.U32 R40, R110, 0x10000, RZ ;  /* 0x000100006e287824 */ /* 0x000fe400078e00ff */
[----:B------:R-:W-:Y:S01]  /*112a0*/  FMUL.FTZ R64, R63, R66 ;  /* 0x000000423f407220 */ /* 0x000fe20000410000 */
[-C--:B------:R-:W-:Y:S01]  /*112b0*/  FMUL.FTZ R115, R62, R47.reuse ;  /* 0x0000002f3e737220 */ /* 0x080fe20000410000 */
[----:B------:R-:W-:Y:S01]  /*112c0*/  LOP3.LUT R62, R109, 0xffff0000, RZ, 0xc0, !PT ;  /* 0xffff00006d3e7812 */ /* 0x000fe200078ec0ff */
[C---:B------:R-:W-:Y:S01]  /*112d0*/  FFMA.FTZ R67, R42.reuse, R47, -R67 ;  /* 0x0000002f2a437223 */ /* 0x040fe20000010843 */
[-C--:B------:R-:W-:Y:S01]  /*112e0*/  FMUL.FTZ R63, R63, R40.reuse ;  /* 0x000000283f3f7220 */ /* 0x080fe20000410000 */
[----:B------:R-:W-:Y:S01]  /*112f0*/  FFMA.FTZ R47, R43, R40, -R64 ;  /* 0x000000282b2f7223 */ /* 0x000fe20000010840 */
[----:B------:R-:W-:Y:S01]  /*11300*/  LOP3.LUT R40, R111, 0xffff0000, RZ, 0xc0, !PT ;  /* 0xffff00006f287812 */ /* 0x000fe200078ec0ff */
[----:B------:R-:W-:Y:S01]  /*11310*/  FFMA.FTZ R115, R42, R65, R115 ;  /* 0x000000412a737223 */ /* 0x000fe20000010073 */
[----:B------:R-:W-:Y:S01]  /*11320*/  LOP3.LUT R112, R112, 0xffff0000, RZ, 0xc0, !PT ;  /* 0xffff000070707812 */ /* 0x000fe200078ec0ff */
[----:B------:R-:W-:Y:S01]  /*11330*/  FMUL.FTZ R42, R35, R62 ;  /* 0x0000003e232a7220 */ /* 0x000fe20000410000 */
[----:B------:R-:W-:Y:S01]  /*11340*/  FFMA.FTZ R63, R43, R66, R63 ;  /* 0x000000422b3f7223 */ /* 0x000fe2000001003f */
[----:B------:R-:W-:Y:S01]  /*11350*/  LOP3.LUT R33, R33, 0xffff0000, RZ, 0xc0, !PT ;  /* 0xffff000021217812 */ /* 0x000fe200078ec0ff */
[-C--:B------:R-:W-:Y:S01]  /*11360*/  FMUL.FTZ R66, R35, R40.reuse ;  /* 0x0000002823427220 */ /* 0x080fe20000410000 */
[----:B------:R-:W-:Y:S01]  /*11370*/  FFMA.FTZ R64, R41, R40, -R42 ;  /* 0x0000002829407223 */ /* 0x000fe2000001082a */
[----:B------:R-:W-:Y:S01]  /*11380*/  FMUL.FTZ R35, R44, R112 ;  /* 0x000000702c237220 */ /* 0x000fe20000410000 */
[----:B------:R-:W-:-:S02]  /*11390*/  IMAD.U32 R42, R107, 0x10000, RZ ;  /* 0x000100006b2a7824 */ /* 0x000fc400078e00ff */
[----:B------:R-:W-:Y:S01]  /*113a0*/  FMUL.FTZ R114, R44, R108 ;  /* 0x0000006c2c727220 */ /* 0x000fe20000410000 */
[----:B------:R-:W-:Y:S02]  /*113b0*/  IMAD.U32 R40, R113, 0x10000, RZ ;  /* 0x0001000071287824 */ /* 0x000fe400078e00ff */
[----:B------:R-:W-:Y:S01]  /*113c0*/  FFMA.FTZ R41, R41, R62, R66 ;  /* 0x0000003e29297223 */ /* 0x000fe20000010042 */
[----:B------:R-:W-:Y:S01]  /*113d0*/  FFMA.FTZ R108, R33, R108, R35 ;  /* 0x0000006c216c7223 */ /* 0x000fe20000010023 */
[----:B------:R-:W-:Y:S01]  /*113e0*/  FMUL.FTZ R44, R45, R42 ;  /* 0x0000002a2d2c7220 */ /* 0x000fe20000410000 */
[----:B------:R-:W-:Y:S01]  /*113f0*/  FFMA.FTZ R114, R33, R112, -R114 ;  /* 0x0000007021727223 */ /* 0x000fe20000010872 */
[-C--:B------:R-:W-:Y:S01]  /*11400*/  FMUL.FTZ R62, R45, R40.reuse ;  /* 0x000000282d3e7220 */ /* 0x080fe20000410000 */
[----:B------:R-:W-:Y:S01]  /*11410*/  LOP3.LUT R107, R107, 0xffff0000, RZ, 0xc0, !PT ;  /* 0xffff00006b6b7812 */ /* 0x000fe200078ec0ff */
[C---:B------:R-:W-:Y:S01]  /*11420*/  FFMA.FTZ R44, R29.reuse, R40, -R44 ;  /* 0x000000281d2c7223 */ /* 0x040fe2000001082c */
[----:B------:R-:W-:Y:S01]  /*11430*/  LOP3.LUT R35, R106, 0xffff0000, RZ, 0xc0, !PT ;  /* 0xffff00006a237812 */ /* 0x000fe200078ec0ff */
[----:B------:R-:W-:Y:S01]  /*11440*/  FFMA.FTZ R62, R29, R42, R62 ;  /* 0x0000002a1d3e7223 */ /* 0x000fe2000001003e */
[----:B------:R-:W-:Y:S01]  /*11450*/  LOP3.LUT R113, R113, 0xffff0000, RZ, 0xc0, !PT ;  /* 0xffff000071717812 */ /* 0x000fe200078ec0ff */
[----:B------:R-:W-:Y:S01]  /*11460*/  FMUL.FTZ R29, R30, R107 ;  /* 0x0000006b1e1d7220 */ /* 0x000fe20000410000 */
[----:B------:R-:W-:Y:S01]  /*11470*/  LOP3.LUT R33, R110, 0xffff0000, RZ, 0xc0, !PT ;  /* 0xffff00006e217812 */ /* 0x000fe200078ec0ff */
[----:B------:R-:W-:Y:S01]  /*11480*/  FMUL.FTZ R43, R46, R35 ;  /* 0x000000232e2b7220 */ /* 0x000fe20000410000 */
[----:B------:R-:W-:Y:S01]  /*11490*/  F2FP.BF16.F32.PACK_AB R32, R41, R32 ;  /* 0x000000202920723e */ /* 0x000fe200000010ff */
        /* <DEDUP_REMOVED lines=13> */
[----:B------:R-:W-:-:S05]  /*11570*/  F2FP.BF16.F32.PACK_AB R35, R46, R63 ;  /* 0x0000003f2e23723e */ /* 0x000fca00000010ff */
[----:B------:R2:W-:Y:S02]  /*11580*/  STS.128 [R61+0x12400], R32 ;  /* 0x012400203d007388 */ /* 0x0005e40000000c00 */
.L_x_1652:
[----:B------:R-:W-:Y:S05]  /*11590*/  BSYNC B2 ;  /* 0x0000000000027941 */ /* 0x000fea0003800000 */
.L_x_1651:
[----:B------:R-:W-:Y:S05]  /*115a0*/  @P2 BRA `(.L_x_1648) ;  /* 0x0000000400b42947 */ /* 0x000fea0003800000 */
[----:B------:R-:W-:Y:S02]  /*115b0*/  LEA.HI R97, R97, R20, RZ, 0x1d ;  /* 0x0000001461617211 */ /* 0x000fe400078fe8ff */
[----:B--2---:R-:W-:Y:S02]  /*115c0*/  LEA.HI R30, R0, R199, RZ, 0x6 ;  /* 0x000000c7001e7211 */ /* 0x004fe400078f30ff */
[----:B------:R-:W-:Y:S02]  /*115d0*/  SHF.R.S32.HI R28, RZ, 0x1f, R97 ;  /* 0x0000001fff1c7819 */ /* 0x000fe40000011461 */
[----:B------:R-:W-:Y:S01]  /*115e0*/  LOP3.LUT R29, R209, 0x38, R3, 0xf8, !PT ;  /* 0x00000038d11d7812 */ /* 0x000fe200078ef803 */
[----:B------:R-:W-:Y:S01]  /*115f0*/  IMAD.SHL.U32 R31, R30, 0x80, RZ ;  /* 0x000000801e1f7824 */ /* 0x000fe200078e00ff */
[----:B------:R-:W-:Y:S01]  /*11600*/  LEA.HI R30, R28, R97, RZ, 0x3 ;  /* 0x000000611c1e7211 */ /* 0x000fe200078f18ff */
[----:B------:R-:W-:Y:S01]  /*11610*/  IMAD.SHL.U32 R28, R97, 0x8, RZ ;  /* 0x00000008611c7824 */ /* 0x000fe200078e00ff */
[----:B-1----:R-:W-:-:S02]  /*11620*/  LOP3.LUT R33, R29, R210, RZ, 0x3c, !PT ;  /* 0x000000d21d217212 */ /* 0x002fc400078e3cff */
        /* <DEDUP_REMOVED lines=8> */
[----:B------:R-:W-:Y:S02]  /*116b0*/  IADD3 R41, R29, R30, R211 ;  /* 0x0000001e1d297210 */ /* 0x000fe40007ffe0d3 */
[----:B------:R-:W1:Y:S01]  /*116c0*/  LDS.128 R28, [R40] ;  /* 0x00000000281c7984 */ /* 0x000e620000000c00 */
[----:B------:R-:W-:Y:S02]  /*116d0*/  SHF.R.U64 R42, R26, 0x10, R27 ;  /* 0x000000101a2a7819 */ /* 0x000fe4000000121b */
[----:B------:R-:W-:Y:S01]  /*116e0*/  IMAD R41, R41, 0x2, R16 ;  /* 0x0000000229297824 */ /* 0x000fe200078e0210 */
[----:B------:R-:W-:Y:S02]  /*116f0*/  SHF.R.U32.HI R25, RZ, 0x10, R25 ;  /* 0x00000010ff197819 */ /* 0x000fe40000011619 */
[----:B------:R-:W-:Y:S02]  /*11700*/  SHF.R.U64 R26, R36, 0x10, R37 ;  /* 0x00000010241a7819 */ /* 0x000fe40000001225 */
[----:B------:R-:W2:Y:S01]  /*11710*/  LDS.128 R32, [R41+0x12400] ;  /* 0x0124000029207984 */ /* 0x000ea20000000c00 */
[----:B------:R-:W-:-:S02]  /*11720*/  SHF.R.U64 R24, R38, 0x10, R39 ;  /* 0x0000001026187819 */ /* 0x000fc40000001227 */
[----:B------:R-:W-:Y:S02]  /*11730*/  SHF.R.U32.HI R27, RZ, 0x10, R27 ;  /* 0x00000010ff1b7819 */ /* 0x000fe4000001161b */
[----:B------:R-:W-:Y:S02]  /*11740*/  SHF.R.U32.HI R37, RZ, 0x10, R37 ;  /* 0x00000010ff257819 */ /* 0x000fe40000011625 */
[----:B------:R-:W-:Y:S02]  /*11750*/  PRMT R94, R94, 0x5410, R25 ;  /* 0x000054105e5e7816 */ /* 0x000fe40000000019 */
[----:B------:R-:W-:Y:S02]  /*11760*/  PRMT R89, R89, 0x5410, R26 ;  /* 0x0000541059597816 */ /* 0x000fe4000000001a */
[----:B------:R-:W-:Y:S02]  /*11770*/  PRMT R91, R91, 0x5410, R24 ;  /* 0x000054105b5b7816 */ /* 0x000fe40000000018 */
[----:B------:R-:W-:Y:S01]  /*11780*/  PRMT R96, R96, 0x5410, R27 ;  /* 0x0000541060607816 */ /* 0x000fe2000000001b */
[----:B------:R-:W-:Y:S01]  /*11790*/  IMAD.U32 R43, R89, 0x10000, RZ ;  /* 0x00010000592b7824 */ /* 0x000fe200078e00ff */
[----:B------:R-:W-:-:S02]  /*117a0*/  PRMT R93, R93, 0x5410, R44 ;  /* 0x000054105d5d7816 */ /* 0x000fc4000000002c */
[----:B------:R-:W-:Y:S02]  /*117b0*/  PRMT R90, R90, 0x5410, R37 ;  /* 0x000054105a5a7816 */ /* 0x000fe40000000025 */
[----:B------:R-:W-:Y:S02]  /*117c0*/  SHF.R.U32.HI R39, RZ, 0x10, R39 ;  /* 0x00000010ff277819 */ /* 0x000fe40000011627 */
[----:B------:R-:W-:Y:S01]  /*117d0*/  PRMT R95, R95, 0x5410, R42 ;  /* 0x000054105f5f7816 */ /* 0x000fe2000000002a */
[----:B------:R-:W-:Y:S01]  /*117e0*/  IMAD.U32 R42, R93, 0x10000, RZ ;  /* 0x000100005d2a7824 */ /* 0x000fe200078e00ff */
[----:B------:R-:W-:Y:S01]  /*117f0*/  PRMT R92, R92, 0x5410, R39 ;  /* 0x000054105c5c7816 */ /* 0x000fe20000000027 */
[----:B------:R-:W-:Y:S01]  /*11800*/  IMAD.U32 R44, R90, 0x10000, RZ ;  /* 0x000100005a2c7824 */ /* 0x000fe200078e00ff */
[----:B------:R-:W-:Y:S02]  /*11810*/  LOP3.LUT R89, R89, 0xffff0000, RZ, 0xc0, !PT ;  /* 0xffff000059597812 */ /* 0x000fe400078ec0ff */
[----:B------:R-:W-:-:S02]  /*11820*/  LOP3.LUT R93, R93, 0xffff0000, RZ, 0xc0, !PT ;  /* 0xffff00005d5d7812 */ /* 0x000fc400078ec0ff */
[----:B------:R-:W-:Y:S01]  /*11830*/  LOP3.LUT R90, R90, 0xffff0000, RZ, 0xc0, !PT ;  /* 0xffff00005a5a7812 */ /* 0x000fe200078ec0ff */
[C---:B-1----:R-:W-:Y:S01]  /*11840*/  IMAD.U32 R24, R28.reuse, 0x10000, RZ ;  /* 0x000100001c187824 */ /* 0x042fe200078e00ff */
[----:B------:R-:W-:Y:S01]  /*11850*/  LOP3.LUT R25, R28, 0xffff0000, RZ, 0xc0, !PT ;  /* 0xffff00001c197812 */ /* 0x000fe200078ec0ff */
[C---:B------:R-:W-:Y:S01]  /*11860*/  IMAD.U32 R26, R29.reuse, 0x10000, RZ ;  /* 0x000100001d1a7824 */ /* 0x040fe200078e00ff */
[----:B------:R-:W-:Y:S01]  /*11870*/  LOP3.LUT R28, R29, 0xffff0000, RZ, 0xc0, !PT ;  /* 0xffff00001d1c7812 */ /* 0x000fe200078ec0ff */
[C---:B------:R-:W-:Y:S01]  /*11880*/  IMAD.U32 R27, R30.reuse, 0x10000, RZ ;  /* 0x000100001e1b7824 */ /* 0x040fe200078e00ff */
[----:B------:R-:W-:Y:S01]  /*11890*/  LOP3.LUT R29, R30, 0xffff0000, RZ, 0xc0, !PT ;  /* 0xffff00001e1d7812 */ /* 0x000fe200078ec0ff */
[C---:B------:R-:W-:Y:S01]  /*118a0*/  IMAD.U32 R36, R31.reuse, 0x10000, RZ ;  /* 0x000100001f247824 */ /* 0x040fe200078e00ff */
[----:B------:R-:W-:Y:S01]  /*118b0*/  LOP3.LUT R30, R31, 0xffff0000, RZ, 0xc0, !PT ;  /* 0xffff00001f1e7812 */ /* 0x000fe200078ec0ff */
[C---:B--2---:R-:W-:Y:S01]  /*118c0*/  IMAD.U32 R31, R32.reuse, 0x10000, RZ ;  /* 0x00010000201f7824 */ /* 0x044fe200078e00ff */
[----:B------:R-:W-:Y:S01]  /*118d0*/  LOP3.LUT R32, R32, 0xffff0000, RZ, 0xc0, !PT ;  /* 0xffff000020207812 */ /* 0x000fe200078ec0ff */
[C---:B------:R-:W-:Y:S01]  /*118e0*/  IMAD.U32 R37, R33.reuse, 0x10000, RZ ;  /* 0x0001000021257824 */ /* 0x040fe200078e00ff */
[----:B------:R-:W-:Y:S01]  /*118f0*/  LOP3.LUT R33, R33, 0xffff0000, RZ, 0xc0, !PT ;  /* 0xffff000021217812 */ /* 0x000fe200078ec0ff */
[C---:B------:R-:W-:Y:S01]  /*11900*/  FMUL.FTZ R45, R31.reuse, R43 ;  /* 0x0000002b1f2d7220 */ /* 0x040fe20000410000 */
[----:B------:R-:W-:Y:S01]  /*11910*/  FMUL.FTZ R47, R31, R42 ;  /* 0x0000002a1f2f7220 */ /* 0x000fe20000410000 */
[----:B------:R-:W-:-:S02]  /*11920*/  IMAD.U32 R31, R94, 0x10000, RZ ;  /* 0x000100005e1f7824 */ /* 0x000fc400078e00ff */
[----:B0-----:R-:W-:Y:S01]  /*11930*/  FMUL.FTZ R61, R37, R44 ;  /* 0x0000002c253d7220 */ /* 0x001fe20000410000 */
[C---:B------:R-:W-:Y:S01]  /*11940*/  FFMA.FTZ R45, R24.reuse, R42, -R45 ;  /* 0x0000002a182d7223 */ /* 0x040fe2000001082d */
[----:B------:R-:W-:Y:S02]  /*11950*/  IMAD.U32 R39, R35, 0x10000, RZ ;  /* 0x0001000023277824 */ /* 0x000fe400078e00ff */
[----:B------:R-:W-:Y:S01]  /*11960*/  FFMA.FTZ R47, R24, R43, R47 ;  /* 0x0000002b182f7223 */ /* 0x000fe2000001002f */
[----:B------:R-:W-:Y:S02]  /*11970*/  IMAD.U32 R42, R92, 0x10000, RZ ;  /* 0x000100005c2a7824 */ /* 0x000fe400078e00ff */
[-C--:B------:R-:W-:Y:S01]  /*11980*/  FMUL.FTZ R37, R37, R31.reuse ;  /* 0x0000001f25257220 */ /* 0x080fe20000410000 */
[----:B------:R-:W-:Y:S02]  /*11990*/  IMAD.U32 R24, R96, 0x10000, RZ ;  /* 0x0001000060187824 */ /* 0x000fe400078e00ff */
[C---:B------:R-:W-:Y:S01]  /*119a0*/  FFMA.FTZ R61, R26.reuse, R31, -R61 ;  /* 0x0000001f1a3d7223 */ /* 0x040fe2000001083d */
[C---:B------:R-:W-:Y:S01]  /*119b0*/  FMUL.FTZ R31, R39.reuse, R42 ;  /* 0x0000002a271f7220 */ /* 0x040fe20000410000 */
[----:B------:R-:W-:Y:S01]  /*119c0*/  FFMA.FTZ R37, R26, R44, R37 ;  /* 0x0000002c1a257223 */ /* 0x000fe20000010025 */
[----:B------:R-:W-:Y:S01]  /*119d0*/  FMUL.FTZ R43, R39, R24 ;  /* 0x00000018272b7220 */ /* 0x000fe20000410000 */
[----:B------:R-:W-:-:S02]  /*119e0*/  IMAD.U32 R38, R34, 0x10000, RZ ;  /* 0x0001000022267824 */ /* 0x000fc400078e00ff */
[----:B------:R-:W-:Y:S01]  /*119f0*/  FFMA.FTZ R39, R36, R24, -R31 ;  /* 0x0000001824277223 */ /* 0x000fe2000001081f */
[----:B------:R-:W-:Y:S01]  /*11a00*/  FMUL.FTZ R24, R32, R89 ;  /* 0x0000005920187220 */ /* 0x000fe20000410000 */
[----:B------:R-:W-:Y:S02]  /*11a10*/  IMAD.U32 R26, R91, 0x10000, RZ ;  /* 0x000100005b1a7824 */ /* 0x000fe400078e00ff */
[----:B------:R-:W-:Y:S01]  /*11a20*/  FFMA.FTZ R43, R36, R42, R43 ;  /* 0x0000002a242b7223 */ /* 0x000fe2000001002b */
[-C--:B------:R-:W-:Y:S01]  /*11a30*/  FMUL.FTZ R36, R32, R93.reuse ;  /* 0x0000005d20247220 */ /* 0x080fe20000410000 */
[----:B------:R-:W-:Y:S01]  /*11a40*/  FFMA.FTZ R32, R25, R93, -R24 ;  /* 0x0000005d19207223 */ /* 0x000fe20000010818 */
[----:B------:R-:W-:Y:S01]  /*11a50*/  LOP3.LUT R34, R34, 0xffff0000, RZ, 0xc0, !PT ;  /* 0xffff000022227812 */ /* 0x000fe200078ec0ff */
[----:B------:R-:W-:Y:S01]  /*11a60*/  IMAD.U32 R24, R95, 0x10000, RZ ;  /* 0x000100005f187824 */ /* 0x000fe200078e00ff */
[----:B------:R-:W-:Y:S01]  /*11a70*/  LOP3.LUT R35, R35, 0xffff0000, RZ, 0xc0, !PT ;  /* 0xffff000023237812 */ /* 0x000fe200078ec0ff */
[----:B------:R-:W-:Y:S01]  /*11a80*/  FMUL.FTZ R42, R38, R26 ;  /* 0x0000001a262a7220 */ /* 0x000fe20000410000 */
[----:B------:R-:W-:Y:S01]  /*11a90*/  LOP3.LUT R91, R91, 0xffff0000, RZ, 0xc0, !PT ;  /* 0xffff00005b5b7812 */ /* 0x000fe200078ec0ff */
[----:B------:R-:W-:Y:S01]  /*11aa0*/  FFMA.FTZ R36, R25, R89, R36 ;  /* 0x0000005919247223 */ /* 0x000fe20000010024 */
[----:B------:R-:W-:Y:S01]  /*11ab0*/  LOP3.LUT R92, R92, 0xffff0000, RZ, 0xc0, !PT ;  /* 0xffff00005c5c7812 */ /* 0x000fe200078ec0ff */
[-C--:B------:R-:W-:Y:S01]  /*11ac0*/  FMUL.FTZ R38, R38, R24.reuse ;  /* 0x0000001826267220 */ /* 0x080fe20000410000 */
[----:B------:R-:W-:Y:S01]  /*11ad0*/  LOP3.LUT R94, R94, 0xffff0000, RZ, 0xc0, !PT ;  /* 0xffff00005e5e7812 */ /* 0x000fe200078ec0ff */
[----:B------:R-:W-:Y:S01]  /*11ae0*/  FFMA.FTZ R42, R27, R24, -R42 ;  /* 0x000000181b2a7223 */ /* 0x000fe2000001082a */
[----:B------:R-:W-:Y:S01]  /*11af0*/  LOP3.LUT R95, R95, 0xffff0000, RZ, 0xc0, !PT ;  /* 0xffff00005f5f7812 */ /* 0x000fe200078ec0ff */
[----:B------:R-:W-:Y:S01]  /*11b00*/  FMUL.FTZ R31, R33, R90 ;  /* 0x0000005a211f7220 */ /* 0x000fe20000410000 */
[----:B------:R-:W-:Y:S01]  /*11b10*/  LOP3.LUT R96, R96, 0xffff0000, RZ, 0xc0, !PT ;  /* 0xffff000060607812 */ /* 0x000fe200078ec0ff */
[C---:B------:R-:W-:Y:S01]  /*11b20*/  FMUL.FTZ R24, R34.reuse, R91 ;  /* 0x0000005b22187220 */ /* 0x040fe20000410000 */
[----:B------:R-:W-:Y:S01]  /*11b30*/  FMUL.FTZ R25, R35, R92 ;  /* 0x0000005c23197220 */ /* 0x000fe20000410000 */
[----:B------:R-:W-:Y:S01]  /*11b40*/  FMUL.FTZ R33, R33, R94 ;  /* 0x0000005e21217220 */ /* 0x000fe20000410000 */
[-C--:B------:R-:W-:Y:S01]  /*11b50*/  FMUL.FTZ R34, R34, R95.reuse ;  /* 0x0000005f22227220 */ /* 0x080fe20000410000 */
[----:B------:R-:W-:Y:S01]  /*11b60*/  FMUL.FTZ R35, R35, R96 ;  /* 0x0000006023237220 */ /* 0x000fe20000410000 */
[----:B------:R-:W-:Y:S01]  /*11b70*/  FFMA.FTZ R94, R28, R94, -R31 ;  /* 0x0000005e1c5e7223 */ /* 0x000fe2000001081f */
[----:B------:R-:W-:Y:S01]  /*11b80*/  FFMA.FTZ R95, R29, R95, -R24 ;  /* 0x0000005f1d5f7223 */ /* 0x000fe20000010818 */
[----:B------:R-:W-:Y:S01]  /*11b90*/  FFMA.FTZ R96, R30, R96, -R25 ;  /* 0x000000601e607223 */ /* 0x000fe20000010819 */
[----:B------:R-:W-:Y:S01]  /*11ba0*/  FFMA.FTZ R90, R28, R90, R33 ;  /* 0x0000005a1c5a7223 */ /* 0x000fe20000010021 */
        /* <DEDUP_REMOVED lines=13> */
.L_x_1648:
[----:B------:R-:W-:Y:S05]  /*11c80*/  BSYNC B1 ;  /* 0x0000000000017941 */ /* 0x000fea0003800000 */
.L_x_1647:
[----:B------:R-:W-:-:S13]  /*11c90*/  ISETP.GE.AND P0, PT, R220, R80, PT ;  /* 0x00000050dc00720c */ /* 0x000fda0003f06270 */
[----:B------:R-:W-:Y:S05]  /*11ca0*/  @P0 BRA `(.L_x_1628) ;  /* 0x00000014003c0947 */ /* 0x000fea0003800000 */
[----:B-12---:R-:W1:Y:S01]  /*11cb0*/  LDC R32, c[0x0][0x3f4] ;  /* 0x0000fd00ff207b82 */ /* 0x006e620000000800 */
[----:B------:R-:W-:Y:S01]  /*11cc0*/  BSSY B1, `(.L_x_1653) ;  /* 0x000006f000017945 */ /* 0x000fe20003800000 */
[----:B------:R-:W-:Y:S02]  /*11cd0*/  SHF.R.U32.HI R44, RZ, 0x3, R207 ;  /* 0x00000003ff2c7819 */ /* 0x000fe400000116cf */
[-C--:B-1----:R-:W-:Y:S02]  /*11ce0*/  ISETP.GE.AND P0, PT, R22, R32.reuse, PT ;  /* 0x000000201600720c */ /* 0x082fe40003f06270 */
[-C--:B------:R-:W-:Y:S02]  /*11cf0*/  ISETP.GE.AND P1, PT, R198, R32.reuse, PT ;  /* 0x00000020c600720c */ /* 0x080fe40003f26270 */
[----:B------:R-:W-:-:S09]  /*11d00*/  ISETP.GE.AND P2, PT, R199, R32, PT ;  /* 0x00000020c700720c */ /* 0x000fd20003f46270 */
[----:B------:R-:W-:Y:S05]  /*11d10*/  @P0 BRA `(.L_x_1654) ;  /* 0x0000000400a40947 */ /* 0x000fea0003800000 */
[----:B------:R-:W-:Y:S02]  /*11d20*/  LEA.HI R73, R32, R73, RZ, 0x1d ;  /* 0x0000004920497211 */ /* 0x000fe400078fe8ff */
[----:B---3--:R-:W-:Y:S02]  /*11d30*/  LOP3.LUT R25, R207, 0x38, R22, 0xf8, !PT ;  /* 0x00000038cf197812 */ /* 0x008fe400078ef816 */
[----:B------:R-:W-:Y:S01]  /*11d40*/  SHF.R.S32.HI R26, RZ, 0x1f, R73 ;  /* 0x0000001fff1a7819 */ /* 0x000fe20000011449 */
[----:B------:R-:W-:Y:S01]  /*11d50*/  IMAD.SHL.U32 R24, R73, 0x8, RZ ;  /* 0x0000000849187824 */ /* 0x000fe200078e00ff */
[----:B------:R-:W-:Y:S02]  /*11d60*/  LOP3.LUT R28, R212, R25, R44, 0xf6, !PT ;  /* 0x00000019d41c7212 */ /* 0x000fe400078ef62c */
[----:B------:R-:W-:Y:S02]  /*11d70*/  LEA.HI R26, R26, R73, RZ, 0x3 ;  /* 0x000000491a1a7211 */ /* 0x000fe400078f18ff */
[----:B------:R-:W-:Y:S01]  /*11d80*/  LOP3.LUT R24, R207, 0x38, R24, 0xf8, !PT ;  /* 0x00000038cf187812 */ /* 0x000fe200078ef818 */
[----:B------:R-:W-:Y:S01]  /*11d90*/  IMAD R33, R28, 0x2, R221 ;  /* 0x000000021c217824 */ /* 0x000fe200078e02dd */
[----:B------:R-:W-:Y:S01]  /*11da0*/  SHF.R.U64 R35, R4, 0x10, R5 ;  /* 0x0000001004237819 */ /* 0x000fe20000001205 */
[----:B------:R-:W-:Y:S01]  /*11db0*/  IMAD.SHL.U32 R26, R26, 0x400, RZ ;  /* 0x000004001a1a7824 */ /* 0x000fe200078e00ff */
[----:B------:R-:W-:-:S02]  /*11dc0*/  LOP3.LUT R25, R24, R44, RZ, 0x3c, !PT ;  /* 0x0000002c18197212 */ /* 0x000fc400078e3cff */
[----:B------:R-:W-:Y:S02]  /*11dd0*/  SHF.R.U32.HI R4, RZ, 0x10, R5 ;  /* 0x00000010ff047819 */ /* 0x000fe40000011605 */
[----:B------:R-:W-:Y:S02]  /*11de0*/  LOP3.LUT R26, R26, 0x7fffe000, RZ, 0xc0, !PT ;  /* 0x7fffe0001a1a7812 */ /* 0x000fe400078ec0ff */
[--C-:B------:R-:W-:Y:S02]  /*11df0*/  SHF.R.U64 R5, R6, 0x10, R7.reuse ;  /* 0x0000001006057819 */ /* 0x100fe40000001207 */
[----:B------:R-:W-:Y:S02]  /*11e00*/  IADD3 R29, R25, R26, R212 ;  /* 0x0000001a191d7210 */ /* 0x000fe40007ffe0d4 */
[----:B------:R-:W1:Y:S01]  /*11e10*/  LDS.128 R24, [R33] ;  /* 0x0000000021187984 */ /* 0x000e620000000c00 */
[----:B------:R-:W-:Y:S02]  /*11e20*/  SHF.R.U32.HI R6, RZ, 0x10, R7 ;  /* 0x00000010ff067819 */ /* 0x000fe40000011607 */
[----:B------:R-:W-:Y:S01]  /*11e30*/  IMAD R34, R29, 0x2, R16 ;  /* 0x000000021d227824 */ /* 0x000fe200078e0210 */
[----:B------:R-:W-:-:S02]  /*11e40*/  SHF.R.U64 R39, R48, 0x10, R49 ;  /* 0x0000001030277819 */ /* 0x000fc40000001231 */
[----:B------:R-:W-:Y:S02]  /*11e50*/  PRMT R98, R98, 0x5410, R35 ;  /* 0x0000541062627816 */ /* 0x000fe40000000023 */
[----:B------:R-:W2:Y:S01]  /*11e60*/  LDS.128 R28, [R34+0x12400] ;  /* 0x01240000221c7984 */ /* 0x000ea20000000c00 */
[----:B------:R-:W-:Y:S02]  /*11e70*/  PRMT R99, R99, 0x5410, R4 ;  /* 0x0000541063637816 */ /* 0x000fe40000000004 */
[----:B------:R-:W-:Y:S01]  /*11e80*/  PRMT R100, R100, 0x5410, R5 ;  /* 0x0000541064647816 */ /* 0x000fe20000000005 */
[----:B------:R-:W-:Y:S01]  /*11e90*/  IMAD.U32 R40, R98, 0x10000, RZ ;  /* 0x0001000062287824 */ /* 0x000fe200078e00ff */
[----:B------:R-:W-:Y:S01]  /*11ea0*/  PRMT R101, R101, 0x5410, R6 ;  /* 0x0000541065657816 */ /* 0x000fe20000000006 */
[----:B------:R-:W-:Y:S01]  /*11eb0*/  IMAD.U32 R41, R99, 0x10000, RZ ;  /* 0x0001000063297824 */ /* 0x000fe200078e00ff */
[----:B------:R-:W-:Y:S02]  /*11ec0*/  PRMT R102, R102, 0x5410, R39 ;  /* 0x0000541066667816 */ /* 0x000fe40000000027 */
[----:B------:R-:W-:-:S02]  /*11ed0*/  SHF.R.U32.HI R48, RZ, 0x10, R49 ;  /* 0x00000010ff307819 */ /* 0x000fc40000011631 */
[--C-:B------:R-:W-:Y:S01]  /*11ee0*/  SHF.R.U64 R37, R50, 0x10, R51.reuse ;  /* 0x0000001032257819 */ /* 0x100fe20000001233 */
[----:B------:R-:W-:Y:S01]  /*11ef0*/  IMAD.U32 R39, R102, 0x10000, RZ ;  /* 0x0001000066277824 */ /* 0x000fe200078e00ff */
[----:B------:R-:W-:Y:S02]  /*11f00*/  PRMT R103, R103, 0x5410, R48 ;  /* 0x0000541067677816 */ /* 0x000fe40000000030 */
[----:B------:R-:W-:Y:S02]  /*11f10*/  SHF.R.U32.HI R50, RZ, 0x10, R51 ;  /* 0x00000010ff327819 */ /* 0x000fe40000011633 */
[----:B------:R-:W-:Y:S02]  /*11f20*/  LOP3.LUT R98, R98, 0xffff0000, RZ, 0xc0, !PT ;  /* 0xffff000062627812 */ /* 0x000fe400078ec0ff */
[----:B------:R-:W-:Y:S02]  /*11f30*/  PRMT R105, R105, 0x5410, R50 ;  /* 0x0000541069697816 */ /* 0x000fe40000000032 */
[----:B------:R-:W-:-:S02]  /*11f40*/  LOP3.LUT R102, R102, 0xffff0000, RZ, 0xc0, !PT ;  /* 0xffff000066667812 */ /* 0x000fc400078ec0ff */
[----:B------:R-:W-:Y:S02]  /*11f50*/  LOP3.LUT R99, R99, 0xffff0000, RZ, 0xc0, !PT ;  /* 0xffff000063637812 */ /* 0x000fe400078ec0ff */
[----:B------:R-:W-:Y:S01]  /*11f60*/  PRMT R104, R104, 0x5410, R37 ;  /* 0x0000541068687816 */ /* 0x000fe20000000025 */
        /* <DEDUP_REMOVED lines=15> */
[----:B------:R-:W-:Y:S01]  /*12060*/  FMUL.FTZ R47, R36, R41 ;  /* 0x00000029242f7220 */ /* 0x000fe20000410000 */
[C---:B------:R-:W-:Y:S01]  /*12070*/  FFMA.FTZ R43, R4.reuse, R39, -R43 ;  /* 0x00000027042b7223 */ /* 0x040fe2000001082b */
[----:B------:R-:W-:Y:S02]  /*12080*/  IMAD.U32 R38, R31, 0x10000, RZ ;  /* 0x000100001f267824 */ /* 0x000fe400078e00ff */
[----:B------:R-:W-:Y:S01]  /*12090*/  FFMA.FTZ R45, R4, R40, R45 ;  /* 0x00000028042d7223 */ /* 0x000fe2000001002d */
[----:B------:R-:W-:Y:S02]  /*120a0*/  IMAD.U32 R39, R101, 0x10000, RZ ;  /* 0x0001000065277824 */ /* 0x000fe400078e00ff */
[----:B------:R-:W-:Y:S01]  /*120b0*/  FMUL.FTZ R49, R36, R27 ;  /* 0x0000001b24317220 */ /* 0x000fe20000410000 */
[----:B------:R-:W-:Y:S01]  /*120c0*/  IMAD.U32 R4, R105, 0x10000, RZ ;  /* 0x0001000069047824 */ /* 0x000fe200078e00ff */
[----:B------:R-:W-:Y:S01]  /*120d0*/  LOP3.LUT R103, R103, 0xffff0000, RZ, 0xc0, !PT ;  /* 0xffff000067677812 */ /* 0x000fe200078ec0ff */
[----:B------:R-:W-:Y:S01]  /*120e0*/  FMUL.FTZ R36, R38, R39 ;  /* 0x0000002726247220 */ /* 0x000fe20000410000 */
[----:B------:R-:W-:Y:S01]  /*120f0*/  FFMA.FTZ R49, R6, R41, R49 ;  /* 0x0000002906317223 */ /* 0x000fe20000010031 */
[-C--:B------:R-:W-:Y:S01]  /*12100*/  FMUL.FTZ R38, R38, R4.reuse ;  /* 0x0000000426267220 */ /* 0x080fe20000410000 */
[----:B------:R-:W-:Y:S01]  /*12110*/  FFMA.FTZ R47, R6, R27, -R47 ;  /* 0x0000001b062f7223 */ /* 0x000fe2000001082f */
[C---:B------:R-:W-:Y:S01]  /*12120*/  FFMA.FTZ R41, R35.reuse, R4, -R36 ;  /* 0x0000000423297223 */ /* 0x040fe20000010824 */
[C---:B------:R-:W-:Y:S01]  /*12130*/  FMUL.FTZ R4, R28.reuse, R98 ;  /* 0x000000621c047220 */ /* 0x040fe20000410000 */
[----:B------:R-:W-:Y:S01]  /*12140*/  FFMA.FTZ R35, R35, R39, R38 ;  /* 0x0000002723237223 */ /* 0x000fe20000010026 */
[----:B------:R-:W-:Y:S01]  /*12150*/  FMUL.FTZ R28, R28, R102 ;  /* 0x000000661c1c7220 */ /* 0x000fe20000410000 */
[----:B------:R-:W-:-:S02]  /*12160*/  IMAD.U32 R37, R30, 0x10000, RZ ;  /* 0x000100001e257824 */ /* 0x000fc400078e00ff */
[----:B------:R-:W-:Y:S01]  /*12170*/  FFMA.FTZ R102, R5, R102, -R4 ;  /* 0x0000006605667223 */ /* 0x000fe20000010804 */
[----:B------:R-:W-:Y:S02]  /*12180*/  IMAD.U32 R6, R100, 0x10000, RZ ;  /* 0x0001000064067824 */ /* 0x000fe400078e00ff */
[C---:B------:R-:W-:Y:S01]  /*12190*/  FMUL.FTZ R27, R29.reuse, R99 ;  /* 0x000000631d1b7220 */ /* 0x040fe20000410000 */
[-C--:B------:R-:W-:Y:S01]  /*121a0*/  FMUL.FTZ R38, R29, R103.reuse ;  /* 0x000000671d267220 */ /* 0x080fe20000410000 */
[----:B------:R-:W-:Y:S01]  /*121b0*/  IMAD.U32 R4, R104, 0x10000, RZ ;  /* 0x0001000068047824 */ /* 0x000fe200078e00ff */
[----:B------:R-:W-:Y:S01]  /*121c0*/  LOP3.LUT R30, R30, 0xffff0000, RZ, 0xc0, !PT ;  /* 0xffff00001e1e7812 */ /* 0x000fe200078ec0ff */
[----:B------:R-:W-:Y:S01]  /*121d0*/  FMUL.FTZ R40, R37, R6 ;  /* 0x0000000625287220 */ /* 0x000fe20000410000 */
[----:B------:R-:W-:Y:S01]  /*121e0*/  LOP3.LUT R104, R104, 0xffff0000, RZ, 0xc0, !PT ;  /* 0xffff000068687812 */ /* 0x000fe200078ec0ff */
[C---:B------:R-:W-:Y:S01]  /*121f0*/  FFMA.FTZ R36, R24.reuse, R103, -R27 ;  /* 0x0000006718247223 */ /* 0x040fe2000001081b */
[----:B------:R-:W-:Y:S01]  /*12200*/  LOP3.LUT R31, R31, 0xffff0000, RZ, 0xc0, !PT ;  /* 0xffff00001f1f7812 */ /* 0x000fe200078ec0ff */
[----:B------:R-:W-:Y:S01]  /*12210*/  FFMA.FTZ R38, R24, R99, R38 ;  /* 0x0000006318267223 */ /* 0x000fe20000010026 */
[----:B------:R-:W-:Y:S01]  /*12220*/  LOP3.LUT R100, R100, 0xffff0000, RZ, 0xc0, !PT ;  /* 0xffff000064647812 */ /* 0x000fe200078ec0ff */
[----:B------:R-:W-:Y:S01]  /*12230*/  FMUL.FTZ R24, R37, R4 ;  /* 0x0000000425187220 */ /* 0x000fe20000410000 */
[----:B------:R-:W-:Y:S01]  /*12240*/  LOP3.LUT R101, R101, 0xffff0000, RZ, 0xc0, !PT ;  /* 0xffff000065657812 */ /* 0x000fe200078ec0ff */
[----:B------:R-:W-:Y:S01]  /*12250*/  FFMA.FTZ R28, R5, R98, R28 ;  /* 0x00000062051c7223 */ /* 0x000fe2000001001c */
[----:B------:R-:W-:Y:S01]  /*12260*/  LOP3.LUT R105, R105, 0xffff0000, RZ, 0xc0, !PT ;  /* 0xffff000069697812 */ /* 0x000fe200078ec0ff */
[C---:B------:R-:W-:Y:S01]  /*12270*/  FFMA.FTZ R40, R7.reuse, R4, -R40 ;  /* 0x0000000407287223 */ /* 0x040fe20000010828 */
[C---:B------:R-:W-:Y:S01]  /*12280*/  FMUL.FTZ R5, R30.reuse, R104 ;  /* 0x000000681e057220 */ /* 0x040fe20000410000 */
[----:B------:R-:W-:Y:S01]  /*12290*/  FFMA.FTZ R7, R7, R6, R24 ;  /* 0x0000000607077223 */ /* 0x000fe20000010018 */
[-C--:B------:R-:W-:Y:S01]  /*122a0*/  FMUL.FTZ R4, R30, R100.reuse ;  /* 0x000000641e047220 */ /* 0x080fe20000410000 */
[C---:B------:R-:W-:Y:S01]  /*122b0*/  FMUL.FTZ R29, R31.reuse, R101 ;  /* 0x000000651f1d7220 */ /* 0x040fe20000410000 */
[-C--:B------:R-:W-:Y:S01]  /*122c0*/  FMUL.FTZ R6, R31, R105.reuse ;  /* 0x000000691f067220 */ /* 0x080fe20000410000 */
[C---:B------:R-:W-:Y:S01]  /*122d0*/  FFMA.FTZ R100, R25.reuse, R100, R5 ;  /* 0x0000006419647223 */ /* 0x040fe20000010005 */
[----:B------:R-:W-:Y:S01]  /*122e0*/  FFMA.FTZ R27, R25, R104, -R4 ;  /* 0x00000068191b7223 */ /* 0x000fe20000010804 */
[C---:B------:R-:W-:Y:S01]  /*122f0*/  FFMA.FTZ R30, R26.reuse, R105, -R29 ;  /* 0x000000691a1e7223 */ /* 0x040fe2000001081d */
[----:B------:R-:W-:Y:S01]  /*12300*/  FFMA.FTZ R42, R26, R101, R6 ;  /* 0x000000651a2a7223 */ /* 0x000fe20000010006 */
[----:B------:R-:W-:-:S02]  /*12310*/  F2FP.BF16.F32.PACK_AB R4, R102, R43 ;  /* 0x0000002b6604723e */ /* 0x000fc400000010ff */
[----:B------:R-:W-:Y:S02]  /*12320*/  F2FP.BF16.F32.PACK_AB R26, R100, R7 ;  /* 0x00000007641a723e */ /* 0x000fe400000010ff */
[----:B------:R-:W-:Y:S02]  /*12330*/  F2FP.BF16.F32.PACK_AB R5, R36, R47 ;  /* 0x0000002f2405723e */ /* 0x000fe400000010ff */
[----:B------:R-:W-:Y:S02]  /*12340*/  F2FP.BF16.F32.PACK_AB R6, R27, R40 ;  /* 0x000000281b06723e */ /* 0x000fe400000010ff */
[----:B------:R-:W-:Y:S02]  /*12350*/  F2FP.BF16.F32.PACK_AB R7, R30, R41 ;  /* 0x000000291e07723e */ /* 0x000fe400000010ff */
[----:B------:R-:W-:Y:S02]  /*12360*/  F2FP.BF16.F32.PACK_AB R24, R28, R45 ;  /* 0x0000002d1c18723e */ /* 0x000fe400000010ff */
[----:B------:R-:W-:Y:S01]  /*12370*/  F2FP.BF16.F32.PACK_AB R25, R38, R49 ;  /* 0x000000312619723e */ /* 0x000fe200000010ff */
[----:B------:R1:W-:Y:S01]  /*12380*/  STS.128 [R33], R4 ;  /* 0x0000000421007388 */ /* 0x0003e20000000c00 */
[----:B------:R-:W-:-:S05]  /*12390*/  F2FP.BF16.F32.PACK_AB R27, R42, R35 ;  /* 0x000000232a1b723e */ /* 0x000fca00000010ff */
[----:B------:R1:W-:Y:S02]  /*123a0*/  STS.128 [R34+0x12400], R24 ;  /* 0x0124001822007388 */ /* 0x0003e40000000c00 */
.L_x_1654:
[----:B------:R-:W-:Y:S05]  /*123b0*/  BSYNC B1 ;  /* 0x0000000000017941 */ /* 0x000fea0003800000 */
.L_x_1653:
[----:B------:R-:W-:Y:S04]  /*123c0*/  BSSY B1, `(.L_x_1655) ;  /* 0x000006f000017945 */ /* 0x000fe80003800000 */
[----:B------:R-:W-:Y:S05]  /*123d0*/  @P1 BRA `(.L_x_1656) ;  /* 0x0000000400b41947 */ /* 0x000fea0003800000 */
[----:B------:R-:W-:Y:S02]  /*123e0*/  LEA.HI R21, R32, R21, RZ, 0x1d ;  /* 0x0000001520157211 */ /* 0x000fe400078fe8ff */
[----:B------:R-:W-:Y:S02]  /*123f0*/  LEA.HI R71, R71, R198, RZ, 0x6 ;  /* 0x000000c647477211 */ /* 0x000fe400078f30ff */
[----:B-1----:R-:W-:Y:S01]  /*12400*/  SHF.R.S32.HI R6, RZ, 0x1f, R21 ;  /* 0x0000001fff067819 */ /* 0x002fe20000011415 */
[----:B------:R-:W-:Y:S01]  /*12410*/  IMAD.SHL.U32 R4, R21, 0x8, RZ ;  /* 0x0000000815047824 */ /* 0x000fe200078e00ff */
[----:B------:R-:W-:Y:S01]  /*12420*/  LOP3.LUT R70, R207, 0x38, R70, 0xf8, !PT ;  /* 0x00000038cf467812 */ /* 0x000fe200078ef846 */
[----:B------:R-:W-:Y:S01]  /*12430*/  IMAD.SHL.U32 R71, R71, 0x80, RZ ;  /* 0x0000008047477824 */ /* 0x000fe200078e00ff */
[----:B------:R-:W-:Y:S02]  /*12440*/  LEA.HI R6, R6, R21, RZ, 0x3 ;  /* 0x0000001506067211 */ /* 0x000fe400078f18ff */
[----:B------:R-:W-:-:S02]  /*12450*/  LOP3.LUT R4, R207, 0x38, R4, 0xf8, !PT ;  /* 0x00000038cf047812 */ /* 0x000fc400078ef804 */
[-C--:B------:R-:W-:Y:S01]  /*12460*/  LOP3.LUT R70, R70, R44.reuse, RZ, 0x3c, !PT ;  /* 0x0000002c46467212 */ /* 0x080fe200078e3cff */
[----:B------:R-:W-:Y:S01]  /*12470*/  IMAD.SHL.U32 R6, R6, 0x400, RZ ;  /* 0x0000040006067824 */ /* 0x000fe200078e00ff */
[----:B------:R-:W-:Y:S02]  /*12480*/  LOP3.LUT R5, R4, R44, RZ, 0x3c, !PT ;  /* 0x0000002c04057212 */ /* 0x000fe400078e3cff */
[----:B------:R-:W-:Y:S02]  /*12490*/  LOP3.LUT R71, R71, 0xffffe000, RZ, 0xc0, !PT ;  /* 0xffffe00047477812 */ /* 0x000fe400078ec0ff */
[----:B------:R-:W-:Y:S02]  /*124a0*/  LOP3.LUT R6, R6, 0x7fffe000, RZ, 0xc0, !PT ;  /* 0x7fffe00006067812 */ /* 0x000fe400078ec0ff */
[--C-:B------:R-:W-:Y:S02]  /*124b0*/  IADD3 R70, R70, R71, R212.reuse ;  /* 0x0000004746467210 */ /* 0x100fe40007ffe0d4 */
[----:B------:R-:W-:-:S02]  /*124c0*/  IADD3 R21, R5, R6, R212 ;  /* 0x0000000605157210 */ /* 0x000fc40007ffe0d4 */
[----:B------:R-:W-:Y:S01]  /*124d0*/  SHF.R.U64 R34, R52, 0x10, R53 ;  /* 0x0000001034227819 */ /* 0x000fe20000001235 */
[----:B------:R-:W-:Y:S01]  /*124e0*/  IMAD R70, R70, 0x2, R221 ;  /* 0x0000000246467824 */ /* 0x000fe200078e02dd */
[--C-:B---3--:R-:W-:Y:S01]  /*124f0*/  SHF.R.U64 R28, R8, 0x10, R9.reuse ;  /* 0x00000010081c7819 */ /* 0x108fe20000001209 */
[----:B------:R-:W-:Y:S01]  /*12500*/  IMAD R21, R21, 0x2, R16 ;  /* 0x0000000215157824 */ /* 0x000fe200078e0210 */
[----:B------:R-:W-:Y:S02]  /*12510*/  SHF.R.U32.HI R9, RZ, 0x10, R9 ;  /* 0x00000010ff097819 */ /* 0x000fe40000011609 */
[----:B------:R-:W1:Y:S01]  /*12520*/  LDS.128 R4, [R70] ;  /* 0x0000000046047984 */ /* 0x000e620000000c00 */
[----:B------:R-:W-:Y:S02]  /*12530*/  PRMT R85, R85, 0x5410, R34 ;  /* 0x0000541055557816 */ /* 0x000fe40000000022 */
[----:B------:R-:W-:Y:S01]  /*12540*/  PRMT R81, R81, 0x5410, R28 ;  /* 0x0000541051517816 */ /* 0x000fe2000000001c */
[----:B------:R-:W2:Y:S01]  /*12550*/  LDS.128 R24, [R21+0x12400] ;  /* 0x0124000015187984 */ /* 0x000ea20000000c00 */
[----:B------:R-:W-:Y:S01]  /*12560*/  SHF.R.U32.HI R53, RZ, 0x10, R53 ;  /* 0x00000010ff357819 */ /* 0x000fe20000011635 */
[----:B------:R-:W-:Y:S01]  /*12570*/  IMAD.U32 R33, R85, 0x10000, RZ ;  /* 0x0001000055217824 */ /* 0x000fe200078e00ff */
[----:B------:R-:W-:Y:S01]  /*12580*/  SHF.R.U64 R8, R10, 0x10, R11 ;  /* 0x000000100a087819 */ /* 0x000fe2000000120b */
[----:B------:R-:W-:Y:S01]  /*12590*/  IMAD.U32 R35, R81, 0x10000, RZ ;  /* 0x0001000051237824 */ /* 0x000fe200078e00ff */
[----:B------:R-:W-:-:S02]  /*125a0*/  PRMT R82, R82, 0x5410, R9 ;  /* 0x0000541052527816 */ /* 0x000fc40000000009 */
[----:B------:R-:W-:Y:S02]  /*125b0*/  SHF.R.U64 R30, R54, 0x10, R55 ;  /* 0x00000010361e7819 */ /* 0x000fe40000001237 */
[----:B------:R-:W-:Y:S01]  /*125c0*/  SHF.R.U32.HI R11, RZ, 0x10, R11 ;  /* 0x00000010ff0b7819 */ /* 0x000fe2000001160b */
[----:B------:R-:W-:Y:S01]  /*125d0*/  IMAD.U32 R34, R82, 0x10000, RZ ;  /* 0x0001000052227824 */ /* 0x000fe200078e00ff */
[----:B------:R-:W-:Y:S02]  /*125e0*/  SHF.R.U32.HI R55, RZ, 0x10, R55 ;  /* 0x00000010ff377819 */ /* 0x000fe40000011637 */
[----:B------:R-:W-:Y:S02]  /*125f0*/  PRMT R86, R86, 0x5410, R53 ;  /* 0x0000541056567816 */ /* 0x000fe40000000035 */
[----:B------:R-:W-:Y:S02]  /*12600*/  PRMT R83, R83, 0x5410, R8 ;  /* 0x0000541053537816 */ /* 0x000fe40000000008 */
[----:B------:R-:W-:-:S02]  /*12610*/  PRMT R84, R84, 0x5410, R11 ;  /* 0x0000541054547816 */ /* 0x000fc4000000000b */
[----:B------:R-:W-:Y:S02]  /*12620*/  PRMT R88, R88, 0x5410, R55 ;  /* 0x0000541058587816 */ /* 0x000fe40000000037 */
[----:B------:R-:W-:Y:S01]  /*12630*/  LOP3.LUT R81, R81, 0xffff0000, RZ, 0xc0, !PT ;  /* 0xffff000051517812 */ /* 0x000fe200078ec0ff */
[----:B------:R-:W-:Y:S01]  /*12640*/  IMAD.U32 R36, R84, 0x10000, RZ ;  /* 0x0001000054247824 */ /* 0x000fe200078e00ff */
[----:B------:R-:W-:Y:S02]  /*12650*/  LOP3.LUT R85, R85, 0xffff0000, RZ, 0xc0, !PT ;  /* 0xffff000055557812 */ /* 0x000fe400078ec0ff */
[----:B------:R-:W-:Y:S02]  /*12660*/  LOP3.LUT R82, R82, 0xffff0000, RZ, 0xc0, !PT ;  /* 0xffff000052527812 */ /* 0x000fe400078ec0ff */
[----:B------:R-:W-:Y:S02]  /*12670*/  PRMT R87, R87, 0x5410, R30 ;  /* 0x0000541057577816 */ /* 0x000fe4000000001e */
[----:B------:R-:W-:Y:S01]  /*12680*/  LOP3.LUT R84, R84, 0xffff0000, RZ, 0xc0, !PT ;  /* 0xffff000054547812 */ /* 0x000fe200078ec0ff */
[C---:B-1----:R-:W-:Y:S01]  /*12690*/  IMAD.U32 R8, R4.reuse, 0x10000, RZ ;  /* 0x0001000004087824 */ /* 0x042fe200078e00ff */
        /* <DEDUP_REMOVED lines=11> */
[----:B------:R-:W-:Y:S02]  /*12750*/  IMAD.U32 R31, R27, 0x10000, RZ ;  /* 0x000100001b1f7824 */ /* 0x000fe400078e00ff */
[C---:B------:R-:W-:Y:S01]  /*12760*/  FFMA.FTZ R37, R8.reuse, R33, -R37 ;  /* 0x0000002108257223 */ /* 0x040fe20000010825 */
[----:B------:R-:W-:Y:S01]  /*12770*/  FFMA.FTZ R39, R8, R35, R39 ;  /* 0x0000002308277223 */ /* 0x000fe20000010027 */
[----:B------:R-:W-:Y:S02]  /*12780*/  IMAD.U32 R8, R88, 0x10000, RZ ;  /* 0x0001000058087824 */ /* 0x000fe400078e00ff */
[-C--:B------:R-:W-:Y:S01]  /*12790*/  FMUL.FTZ R40, R29, R28.reuse ;  /* 0x0000001c1d287220 */ /* 0x080fe20000410000 */
[----:B------:R-:W-:Y:S01]  /*127a0*/  FFMA.FTZ R38, R9, R28, -R38 ;  /* 0x0000001c09267223 */ /* 0x000fe20000010826 */
[----:B------:R-:W-:Y:S01]  /*127b0*/  FMUL.FTZ R28, R31, R36 ;  /* 0x000000241f1c7220 */ /* 0x000fe20000410000 */
[----:B------:R-:W-:-:S02]  /*127c0*/  IMAD.U32 R11, R7, 0x10000, RZ ;  /* 0x00010000070b7824 */ /* 0x000fc400078e00ff */
[----:B------:R-:W-:Y:S01]  /*127d0*/  FMUL.FTZ R31, R31, R8 ;  /* 0x000000081f1f7220 */ /* 0x000fe20000410000 */
[----:B------:R-:W-:Y:S01]  /*127e0*/  FFMA.FTZ R40, R9, R34, R40 ;  /* 0x0000002209287223 */ /* 0x000fe20000010028 */
[----:B------:R-:W-:Y:S01]  /*127f0*/  LOP3.LUT R86, R86, 0xffff0000, RZ, 0xc0, !PT ;  /* 0xffff000056567812 */ /* 0x000fe200078ec0ff */
[C---:B------:R-:W-:Y:S01]  /*12800*/  FMUL.FTZ R9, R24.reuse, R81 ;  /* 0x0000005118097220 */ /* 0x040fe20000410000 */
[C---:B------:R-:W-:Y:S01]  /*12810*/  FFMA.FTZ R33, R11.reuse, R8, -R28 ;  /* 0x000000080b217223 */ /* 0x040fe2000001081c */
[----:B------:R-:W-:Y:S01]  /*12820*/  FFMA.FTZ R36, R11, R36, R31 ;  /* 0x000000240b247223 */ /* 0x000fe2000001001f */
[-C--:B------:R-:W-:Y:S01]  /*12830*/  FMUL.FTZ R29, R24, R85.reuse ;  /* 0x00000055181d7220 */ /* 0x080fe20000410000 */
[----:B------:R-:W-:Y:S02]  /*12840*/  IMAD.U32 R30, R26, 0x10000, RZ ;  /* 0x000100001a1e7824 */ /* 0x000fe400078e00ff */
[----:B------:R-:W-:Y:S01]  /*12850*/  FFMA.FTZ R8, R4, R85, -R9 ;  /* 0x0000005504087223 */ /* 0x000fe20000010809 */
[----:B------:R-:W-:-:S02]  /*12860*/  IMAD.U32 R11, R83, 0x10000, RZ ;  /* 0x00010000530b7824 */ /* 0x000fc400078e00ff */
[C---:B------:R-:W-:Y:S01]  /*12870*/  FMUL.FTZ R28, R25.reuse, R82 ;  /* 0x00000052191c7220 */ /* 0x040fe20000410000 */
[-C--:B------:R-:W-:Y:S01]  /*12880*/  FMUL.FTZ R31, R25, R86.reuse ;  /* 0x00000056191f7220 */ /* 0x080fe20000410000 */
[----:B------:R-:W-:Y:S02]  /*12890*/  IMAD.U32 R9, R87, 0x10000, RZ ;  /* 0x0001000057097824 */ /* 0x000fe400078e00ff */
[----:B------:R-:W-:Y:S01]  /*128a0*/  FFMA.FTZ R24, R4, R81, R29 ;  /* 0x0000005104187223 */ /* 0x000fe2000001001d */
[----:B------:R-:W-:Y:S02]  /*128b0*/  IMAD.U32 R10, R6, 0x10000, RZ ;  /* 0x00010000060a7824 */ /* 0x000fe400078e00ff */
[----:B------:R-:W-:Y:S01]  /*128c0*/  FMUL.FTZ R29, R30, R11 ;  /* 0x0000000b1e1d7220 */ /* 0x000fe20000410000 */
[C---:B------:R-:W-:Y:S01]  /*128d0*/  FFMA.FTZ R25, R5.reuse, R86, -R28 ;  /* 0x0000005605197223 */ /* 0x040fe2000001081c */
[----:B------:R-:W-:Y:S01]  /*128e0*/  FFMA.FTZ R31, R5, R82, R31 ;  /* 0x00000052051f7223 */ /* 0x000fe2000001001f */
[----:B------:R-:W-:Y:S01]  /*128f0*/  LOP3.LUT R26, R26, 0xffff0000, RZ, 0xc0, !PT ;  /* 0xffff00001a1a7812 */ /* 0x000fe200078ec0ff */
        /* <DEDUP_REMOVED lines=9> */
[----:B------:R-:W-:Y:S01]  /*12990*/  LOP3.LUT R6, R6, 0xffff0000, RZ, 0xc0, !PT ;  /* 0xffff000006067812 */ /* 0x000fe200078ec0ff */
[-C--:B------:R-:W-:Y:S01]  /*129a0*/  FMUL.FTZ R4, R26, R87.reuse ;  /* 0x000000571a047220 */ /* 0x080fe20000410000 */
[----:B------:R-:W-:Y:S01]  /*129b0*/  LOP3.LUT R7, R7, 0xffff0000, RZ, 0xc0, !PT ;  /* 0xffff000007077812 */ /* 0x000fe200078ec0ff */
[----:B------:R-:W-:Y:S01]  /*129c0*/  FMUL.FTZ R27, R27, R88 ;  /* 0x000000581b1b7220 */ /* 0x000fe20000410000 */
[----:B------:R-:W-:Y:S01]  /*129d0*/  F2FP.BF16.F32.PACK_AB R9, R31, R40 ;  /* 0x000000281f09723e */ /* 0x000fe200000010ff */
[C---:B------:R-:W-:Y:S01]  /*129e0*/  FFMA.FTZ R26, R6.reuse, R87, -R5 ;  /* 0x00000057061a7223 */ /* 0x040fe20000010805 */
[----:B------:R-:W-:Y:S01]  /*129f0*/  FFMA.FTZ R83, R6, R83, R4 ;  /* 0x0000005306537223 */ /* 0x000fe20000010004 */
[C---:B------:R-:W-:Y:S01]  /*12a00*/  FFMA.FTZ R28, R7.reuse, R88, -R28 ;  /* 0x00000058071c7223 */ /* 0x040fe2000001081c */
        /* <DEDUP_REMOVED lines=10> */
.L_x_1656:
[----:B------:R-:W-:Y:S05]  /*12ab0*/  BSYNC B1 ;  /* 0x0000000000017941 */ /* 0x000fea0003800000 */
.L_x_1655:
[----:B------:R-:W-:Y:S05]  /*12ac0*/  @P2 BRA `(.L_x_1628) ;  /* 0x0000000400b42947 */ /* 0x000fea0003800000 */
[----:B------:R-:W-:Y:S02]  /*12ad0*/  LEA.HI R20, R32, R20, RZ, 0x1d ;  /* 0x0000001420147211 */ /* 0x000fe400078fe8ff */
[----:B------:R-:W-:Y:S02]  /*12ae0*/  LEA.HI R0, R0, R199, RZ, 0x6 ;  /* 0x000000c700007211 */ /* 0x000fe400078f30ff */
[----:B-12---:R-:W-:Y:S02]  /*12af0*/  LOP3.LUT R5, R207, 0x38, R3, 0xf8, !PT ;  /* 0x00000038cf057812 */ /* 0x006fe400078ef803 */
[----:B------:R-:W-:Y:S01]  /*12b00*/  SHF.R.S32.HI R3, RZ, 0x1f, R20 ;  /* 0x0000001fff037819 */ /* 0x000fe20000011414 */
[----:B------:R-:W-:Y:S01]  /*12b10*/  IMAD.SHL.U32 R4, R0, 0x80, RZ ;  /* 0x0000008000047824 */ /* 0x000fe200078e00ff */
[----:B------:R-:W-:Y:S01]  /*12b20*/  LOP3.LUT R6, R5, R44, RZ, 0x3c, !PT ;  /* 0x0000002c05067212 */ /* 0x000fe200078e3cff */
[----:B------:R-:W-:Y:S01]  /*12b30*/  IMAD.SHL.U32 R0, R20, 0x8, RZ ;  /* 0x0000000814007824 */ /* 0x000fe200078e00ff */
[----:B------:R-:W-:-:S02]  /*12b40*/  LEA.HI R3, R3, R20, RZ, 0x3 ;  /* 0x0000001403037211 */ /* 0x000fc400078f18ff */
[----:B------:R-:W-:Y:S02]  /*12b50*/  LOP3.LUT R5, R4, 0xffffe000, RZ, 0xc0, !PT ;  /* 0xffffe00004057812 */ /* 0x000fe400078ec0ff */
[----:B------:R-:W-:Y:S01]  /*12b60*/  LOP3.LUT R0, R207, 0x38, R0, 0xf8, !PT ;  /* 0x00000038cf007812 */ /* 0x000fe200078ef800 */
[----:B------:R-:W-:Y:S01]  /*12b70*/  IMAD.SHL.U32 R4, R3, 0x400, RZ ;  /* 0x0000040003047824 */ /* 0x000fe200078e00ff */
[----:B------:R-:W-:Y:S02]  /*12b80*/  IADD3 R6, R6, R5, R212 ;  /* 0x0000000506067210 */ /* 0x000fe40007ffe0d4 */
[----:B------:R-:W-:Y:S02]  /*12b90*/  LOP3.LUT R3, R0, R44, RZ, 0x3c, !PT ;  /* 0x0000002c00037212 */ /* 0x000fe400078e3cff */
[----:B------:R-:W-:Y:S01]  /*12ba0*/  LOP3.LUT R4, R4, 0x7fffe000, RZ, 0xc0, !PT ;  /* 0x7fffe00004047812 */ /* 0x000fe200078ec0ff */
[----:B------:R-:W-:Y:S01]  /*12bb0*/  IMAD R32, R6, 0x2, R221 ;  /* 0x0000000206207824 */ /* 0x000fe200078e02dd */
[----:B------:R-:W-:-:S02]  /*12bc0*/  SHF.R.U64 R21, R12, 0x10, R13 ;  /* 0x000000100c157819 */ /* 0x000fc4000000120d */
[----:B------:R-:W-:Y:S02]  /*12bd0*/  IADD3 R3, R3, R4, R212 ;  /* 0x0000000403037210 */ /* 0x000fe40007ffe0d4 */
[----:B------:R-:W1:Y:S01]  /*12be0*/  LDS.128 R4, [R32] ;  /* 0x0000000020047984 */ /* 0x000e620000000c00 */
[----:B---3--:R-:W-:Y:S02]  /*12bf0*/  SHF.R.U64 R27, R56, 0x10, R57 ;  /* 0x00000010381b7819 */ /* 0x008fe40000001239 */
[----:B------:R-:W-:Y:S01]  /*12c00*/  IMAD R3, R3, 0x2, R16 ;  /* 0x0000000203037824 */ /* 0x000fe200078e0210 */
[----:B------:R-:W-:Y:S02]  /*12c10*/  PRMT R68, R68, 0x5410, R21 ;  /* 0x0000541044447816 */ /* 0x000fe40000000015 */
[----:B------:R-:W-:Y:S02]  /*12c20*/  SHF.R.U32.HI R12, RZ, 0x10, R13 ;  /* 0x00000010ff0c7819 */ /* 0x000fe4000001160d */
[----:B------:R-:W2:Y:S01]  /*12c30*/  LDS.128 R8, [R3+0x12400] ;  /* 0x0124000003087984 */ /* 0x000ea20000000c00 */
[----:B------:R-:W-:Y:S01]  /*12c40*/  SHF.R.U64 R13, R14, 0x10, R15 ;  /* 0x000000100e0d7819 */ /* 0x000fe2000000120f */
[----:B------:R-:W-:Y:S01]  /*12c50*/  IMAD.U32 R26, R68, 0x10000, RZ ;  /* 0x00010000441a7824 */ /* 0x000fe200078e00ff */
[----:B------:R-:W-:-:S02]  /*12c60*/  SHF.R.U64 R25, R58, 0x10, R59 ;  /* 0x000000103a197819 */ /* 0x000fc4000000123b */
[----:B------:R-:W-:Y:S02]  /*12c70*/  SHF.R.U32.HI R14, RZ, 0x10, R15 ;  /* 0x00000010ff0e7819 */ /* 0x000fe4000001160f */
[----:B------:R-:W-:Y:S02]  /*12c80*/  PRMT R76, R76, 0x5410, R27 ;  /* 0x000054104c4c7816 */ /* 0x000fe4000000001b */
[----:B------:R-:W-:Y:S02]  /*12c90*/  SHF.R.U32.HI R56, RZ, 0x10, R57 ;  /* 0x00000010ff387819 */ /* 0x000fe40000011639 */
[----:B------:R-:W-:Y:S02]  /*12ca0*/  PRMT R69, R69, 0x5410, R12 ;  /* 0x0000541045457816 */ /* 0x000fe4000000000c */
[----:B------:R-:W-:Y:S01]  /*12cb0*/  PRMT R78, R78, 0x5410, R25 ;  /* 0x000054104e4e7816 */ /* 0x000fe20000000019 */
[----:B------:R-:W-:Y:S01]  /*12cc0*/  IMAD.U32 R25, R76, 0x10000, RZ ;  /* 0x000100004c197824 */ /* 0x000fe200078e00ff */
[----:B------:R-:W-:Y:S01]  /*12cd0*/  PRMT R77, R77, 0x5410, R56 ;  /* 0x000054104d4d7816 */ /* 0x000fe20000000038 */
[----:B------:R-:W-:Y:S01]  /*12ce0*/  IMAD.U32 R29, R69, 0x10000, RZ ;  /* 0x00010000451d7824 */ /* 0x000fe200078e00ff */
[----:B------:R-:W-:-:S02]  /*12cf0*/  SHF.R.U32.HI R58, RZ, 0x10, R59 ;  /* 0x00000010ff3a7819 */ /* 0x000fc4000001163b */
[----:B------:R-:W-:Y:S02]  /*12d00*/  PRMT R75, R75, 0x5410, R14 ;  /* 0x000054104b4b7816 */ /* 0x000fe4000000000e */
[----:B------:R-:W-:Y:S02]  /*12d10*/  PRMT R79, R79, 0x5410, R58 ;  /* 0x000054104f4f7816 */ /* 0x000fe4000000003a */
[----:B------:R-:W-:Y:S01]  /*12d20*/  PRMT R74, R74, 0x5410, R13 ;  /* 0x000054104a4a7816 */ /* 0x000fe2000000000d */
[----:B------:R-:W-:Y:S02]  /*12d30*/  IMAD.U32 R31, R75, 0x10000, RZ ;  /* 0x000100004b1f7824 */ /* 0x000fe400078e00ff */
        /* <DEDUP_REMOVED lines=21> */
[----:B------:R-:W-:Y:S02]  /*12e90*/  IMAD.U32 R25, R79, 0x10000, RZ ;  /* 0x000100004f197824 */ /* 0x000fe400078e00ff */
[----:B------:R-:W-:Y:S01]  /*12ea0*/  FMUL.FTZ R15, R24, R31 ;  /* 0x0000001f180f7220 */ /* 0x000fe20000410000 */
[----:B------:R-:W-:Y:S01]  /*12eb0*/  LOP3.LUT R27, R68, 0xffff0000, RZ, 0xc0, !PT ;  /* 0xffff0000441b7812 */ /* 0x000fe200078ec0ff */
[----:B------:R-:W-:Y:S01]  /*12ec0*/  FFMA.FTZ R35, R12, R29, R35 ;  /* 0x0000001d0c237223 */ /* 0x000fe20000010023 */
[-C--:B------:R-:W-:Y:S01]  /*12ed0*/  FMUL.FTZ R24, R24, R25.reuse ;  /* 0x0000001918187220 */ /* 0x080fe20000410000 */
[----:B------:R-:W-:Y:S01]  /*12ee0*/  FFMA.FTZ R30, R14, R25, -R15 ;  /* 0x000000190e1e7223 */ /* 0x000fe2000001080f */
[----:B------:R-:W-:Y:S01]  /*12ef0*/  LOP3.LUT R15, R76, 0xffff0000, RZ, 0xc0, !PT ;  /* 0xffff00004c0f7812 */ /* 0x000fe200078ec0ff */
[----:B------:R-:W-:Y:S01]  /*12f00*/  FMUL.FTZ R25, R8, R27 ;  /* 0x0000001b08197220 */ /* 0x000fe20000410000 */
[----:B------:R-:W-:Y:S01]  /*12f10*/  LOP3.LUT R12, R69, 0xffff0000, RZ, 0xc0, !PT ;  /* 0xffff0000450c7812 */ /* 0x000fe200078ec0ff */
[----:B------:R-:W-:Y:S01]  /*12f20*/  FFMA.FTZ R31, R14, R31, R24 ;  /* 0x0000001f0e1f7223 */ /* 0x000fe20000010018 */
[----:B------:R-:W-:Y:S01]  /*12f30*/  LOP3.LUT R0, R77, 0xffff0000, RZ, 0xc0, !PT ;  /* 0xffff00004d007812 */ /* 0x000fe200078ec0ff */
[----:B------:R-:W-:Y:S01]  /*12f40*/  FMUL.FTZ R29, R8, R15 ;  /* 0x0000000f081d7220 */ /* 0x000fe20000410000 */
[----:B------:R-:W-:-:S02]  /*12f50*/  IMAD.U32 R21, R10, 0x10000, RZ ;  /* 0x000100000a157824 */ /* 0x000fc400078e00ff */
[C---:B------:R-:W-:Y:S01]  /*12f60*/  FMUL.FTZ R24, R9.reuse, R12 ;  /* 0x0000000c09187220 */ /* 0x040fe20000410000 */
[----:B------:R-:W-:Y:S02]  /*12f70*/  IMAD.U32 R14, R74, 0x10000, RZ ;  /* 0x000100004a0e7824 */ /* 0x000fe400078e00ff */
[----:B------:R-:W-:Y:S01]  /*12f80*/  FFMA.FTZ R25, R4, R15, -R25 ;  /* 0x0000000f04197223 */ /* 0x000fe20000010819 */
[----:B------:R-:W-:Y:S02]  /*12f90*/  IMAD.U32 R8, R78, 0x10000, RZ ;  /* 0x000100004e087824 */ /* 0x000fe400078e00ff */
[----:B------:R-:W-:Y:S01]  /*12fa0*/  FMUL.FTZ R9, R9, R0 ;  /* 0x0000000009097220 */ /* 0x000fe20000410000 */
[----:B------:R-:W-:Y:S01]  /*12fb0*/  FFMA.FTZ R20, R4, R27, R29 ;  /* 0x0000001b04147223 */ /* 0x000fe2000001001d */
[----:B------:R-:W-:Y:S01]  /*12fc0*/  FMUL.FTZ R4, R21, R14 ;  /* 0x0000000e15047220 */ /* 0x000fe20000410000 */
[C---:B------:R-:W-:Y:S01]  /*12fd0*/  FFMA.FTZ R15, R5.reuse, R0, -R24 ;  /* 0x00000000050f7223 */ /* 0x040fe20000010818 */
[----:B------:R-:W-:Y:S01]  /*12fe0*/  FFMA.FTZ R12, R5, R12, R9 ;  /* 0x0000000c050c7223 */ /* 0x000fe20000010009 */
[-C--:B------:R-:W-:Y:S01]  /*12ff0*/  FMUL.FTZ R24, R21, R8.reuse ;  /* 0x0000000815187220 */ /* 0x080fe20000410000 */
[----:B------:R-:W-:Y:S01]  /*13000*/  LOP3.LUT R10, R10, 0xffff0000, RZ, 0xc0, !PT ;  /* 0xffff00000a0a7812 */ /* 0x000fe200078ec0ff */
[C---:B------:R-:W-:Y:S01]  /*13010*/  FFMA.FTZ R21, R13.reuse, R8, -R4 ;  /* 0x000000080d157223 */ /* 0x040fe20000010804 */
[----:B------:R-:W-:Y:S01]  /*13020*/  LOP3.LUT R9, R74, 0xffff0000, RZ, 0xc0, !PT ;  /* 0xffff00004a097812 */ /* 0x000fe200078ec0ff */
[----:B------:R-:W-:Y:S01]  /*13030*/  FFMA.FTZ R24, R13, R14, R24 ;  /* 0x0000000e0d187223 */ /* 0x000fe20000010018 */
[----:B------:R-:W-:-:S02]  /*13040*/  LOP3.LUT R11, R11, 0xffff0000, RZ, 0xc0, !PT ;  /* 0xffff00000b0b7812 */ /* 0x000fc400078ec0ff */
[----:B------:R-:W-:Y:S01]  /*13050*/  LOP3.LUT R5, R78, 0xffff0000, RZ, 0xc0, !PT ;  /* 0xffff00004e057812 */ /* 0x000fe200078ec0ff */
[C---:B------:R-:W-:Y:S01]  /*13060*/  FMUL.FTZ R13, R10.reuse, R9 ;  /* 0x000000090a0d7220 */ /* 0x040fe20000410000 */
[----:B------:R-:W-:Y:S02]  /*13070*/  LOP3.LUT R4, R75, 0xffff0000, RZ, 0xc0, !PT ;  /* 0xffff00004b047812 */ /* 0x000fe400078ec0ff */
[----:B------:R-:W-:Y:S01]  /*13080*/  LOP3.LUT R0, R79, 0xffff0000, RZ, 0xc0, !PT ;  /* 0xffff00004f007812 */ /* 0x000fe200078ec0ff */
[-C--:B------:R-:W-:Y:S01]  /*13090*/  FMUL.FTZ R8, R10, R5.reuse ;  /* 0x000000050a087220 */ /* 0x080fe20000410000 */
[C---:B------:R-:W-:Y:S01]  /*130a0*/  FFMA.FTZ R10, R6.reuse, R5, -R13 ;  /* 0x00000005060a7223 */ /* 0x040fe2000001080d */
[----:B------:R-:W-:Y:S01]  /*130b0*/  FMUL.FTZ R14, R11, R4 ;  /* 0x000000040b0e7220 */ /* 0x000fe20000410000 */
[----:B------:R-:W-:Y:S01]  /*130c0*/  F2FP.BF16.F32.PACK_AB R5, R15, R26 ;  /* 0x0000001a0f05723e */ /* 0x000fe200000010ff */
[-C--:B------:R-:W-:Y:S01]  /*130d0*/  FMUL.FTZ R27, R11, R0.reuse ;  /* 0x000000000b1b7220 */ /* 0x080fe20000410000 */
[----:B------:R-:W-:Y:S01]  /*130e0*/  FFMA.FTZ R11, R6, R9, R8 ;  /* 0x00000009060b7223 */ /* 0x000fe20000010008 */
[C---:B------:R-:W-:Y:S01]  /*130f0*/  FFMA.FTZ R13, R7.reuse, R0, -R14 ;  /* 0x00000000070d7223 */ /* 0x040fe2000001080e */
        /* <DEDUP_REMOVED lines=10> */
.L_x_1628:
[----:B------:R-:W-:Y:S05]  /*131a0*/  BSYNC B0 ;  /* 0x0000000000007941 */ /* 0x000fea0003800000 */
.L_x_1606:
        /* <DEDUP_REMOVED lines=8> */
.L_x_1604:
[----:B------:R-:W-:-:S13]  /*13230*/  ISETP.NE.AND P0, PT, R200, 0x3, PT ;  /* 0x00000003c800780c */ /* 0x000fda0003f05270 */
[----:B------:R-:W-:Y:S05]  /*13240*/  @!P0 BRA `(.L_x_1657) ;  /* 0x0000000000048947 */ /* 0x000fea0003800000 */
[----:B------:R-:W-:Y:S01]  /*13250*/  BPT.TRAP 0x1 ;  /* 0x000000040000795c */ /* 0x000fe20000300000 */
.L_x_1657:
[----:B01234-:R-:W-:Y:S01]  /*13260*/  IMAD R5, R19, 0x8, R16 ;  /* 0x0000000813057824 */ /* 0x01ffe200078e0210 */
[----:B------:R-:W-:-:S04]  /*13270*/  SHF.L.U32 R0, R194, 0x1f, RZ ;  /* 0x0000001fc2007819 */ /* 0x000fc800000006ff */
[----:B------:R0:W1:Y:S01]  /*13280*/  SYNCS.PHASECHK.TRANS64.TRYWAIT P2, [R5+URZ+0x30830], R0 ;  /* 0x03083000050075a7 */ /* 0x000062000804017f */
[----:B------:R-:W-:Y:S05]  /*13290*/  @!P0 BRA `(.L_x_1658) ;  /* 0x0000000000048947 */ /* 0x000fea0003800000 */
[----:B------:R-:W-:Y:S01]  /*132a0*/  BPT.TRAP 0x1 ;  /* 0x000000040000795c */ /* 0x000fe20000300000 */
.L_x_1658:
[----:B------:R-:W2:Y:S02]  /*132b0*/  S2R R3, SR_TID.X ;  /* 0x0000000000037919 */ /* 0x000ea40000002100 */
[----:B--2---:R-:W-:-:S04]  /*132c0*/  LOP3.LUT R3, R3, 0x7f, RZ, 0xc0, !PT ;  /* 0x0000007f03037812 */ /* 0x004fc800078ec0ff */
[----:B------:R-:W-:Y:S01]  /*132d0*/  ISETP.NE.AND P1, PT, R3, RZ, PT ;  /* 0x000000ff0300720c */ /* 0x000fe20003f25270 */
[----:B-1----:R-:W-:-:S12]  /*132e0*/  @P2 BRA `(.L_x_1659) ;  /* 0x0000000000082947 */ /* 0x002fd80003800000 */
[----:B------:R-:W1:Y:S02]  /*132f0*/  SYNCS.PHASECHK.TRANS64.TRYWAIT P2, [R5+URZ+0x30830], R0 ;  /* 0x03083000050075a7 */ /* 0x000e64000804017f */
[----:B-1----:R-:W-:Y:S05]  /*13300*/  @!P2 BRA `(.L_x_1660) ;  /* 0x000001a400f0a947 */ /* 0x002fea0003800000 */
.L_x_1659:
[----:B------:R-:W-:Y:S05]  /*13310*/  WARPSYNC.ALL ;  /* 0x0000000000007948 */ /* 0x000fea0003800000 */
[----:B01----:R-:W-:Y:S01]  /*13320*/  VIADD R0, R16, 0x1e400 ;  /* 0x0001e40010007836 */ /* 0x003fe20000000000 */
[----:B------:R-:W-:Y:S01]  /*13330*/  R2UR UR52, R2 ;  /* 0x00000000023472ca */ /* 0x000fe200000e0000 */
[----:B------:R-:W-:Y:S01]  /*13340*/  IMAD.MOV.U32 R3, RZ, RZ, 0x40000040 ;  /* 0x40000040ff037424 */ /* 0x000fe200078e00ff */
[----:B------:R-:W-:Y:S01]  /*13350*/  WARPGROUP.ARRIVE ;  /* 0x00000000000079c5 */ /* 0x000fe20000000000 */
[----:B------:R-:W-:Y:S01]  /*13360*/  UMOV UR53, 0x40000040 ;  /* 0x4000004000357882 */ /* 0x000fe20000000000 */
[----:B------:R-:W-:Y:S01]  /*13370*/  SHF.R.U32.HI R0, RZ, 0x4, R0 ;  /* 0x00000004ff007819 */ /* 0x000fe20000011600 */
[----:B------:R-:W-:Y:S01]  /*13380*/  IMAD.MOV.U32 R7, RZ, RZ, 0x40000040 ;  /* 0x40000040ff077424 */ /* 0x000fe200078e00ff */
[----:B------:R-:W-:Y:S01]  /*13390*/  R2UR UR55, R3 ;  /* 0x00000000033772ca */ /* 0x000fe200000e0000 */
[----:B------:R-:W-:Y:S01]  /*133a0*/  UMOV UR49, 0x40000040 ;  /* 0x4000004000317882 */ /* 0x000fe20000000000 */
[----:B------:R-:W-:Y:S01]  /*133b0*/  LOP3.LUT R0, R0, 0x3fff, RZ, 0xc0, !PT ;  /* 0x00003fff00007812 */ /* 0x000fe200078ec0ff */
[----:B------:R-:W-:Y:S01]  /*133c0*/  UMOV UR9, 0x40000040 ;  /* 0x4000004000097882 */ /* 0x000fe20000000000 */
[----:B------:R-:W-:Y:S01]  /*133d0*/  R2UR UR51, R7 ;  /* 0x00000000073372ca */ /* 0x000fe200000e0000 */
[----:B------:R-:W-:Y:S01]  /*133e0*/  IMAD.MOV.U32 R7, RZ, RZ, 0x40000040 ;  /* 0x40000040ff077424 */ /* 0x000fe200078e00ff */
[----:B------:R-:W-:Y:S01]  /*133f0*/  LOP3.LUT R8, R0, 0x10000, RZ, 0xfc, !PT ;  /* 0x0001000000087812 */ /* 0x000fe200078efcff */
[----:B------:R-:W-:Y:S01]  /*13400*/  ULOP3.LUT UR52, UR52, 0x10000, URZ, 0xfc, !UPT ;  /* 0x0001000034347892 */ /* 0x000fe2000f8efc3f */
[----:B------:R-:W-:Y:S01]  /*13410*/  IMAD.U32 R11, RZ, RZ, UR9 ;  /* 0x00000009ff0b7e24 */ /* 0x000fe2000f8e00ff */
[----:B------:R-:W-:Y:S01]  /*13420*/  UMOV UR57, 0x40000040 ;  /* 0x4000004000397882 */ /* 0x000fe20000000000 */
[----:B------:R-:W-:Y:S01]  /*13430*/  R2UR UR11, R7 ;  /* 0x00000000070b72ca */ /* 0x000fe200000e0000 */
[----:B------:R-:W-:Y:S01]  /*13440*/  IMAD R2, R19, 0x900, R8 ;  /* 0x0000090013027824 */ /* 0x000fe200078e0208 */
[----:B------:R-:W-:Y:S01]  /*13450*/  UIADD3 UR48, UR52, 0x2, URZ ;  /* 0x0000000234307890 */ /* 0x000fe2000fffe03f */
[----:B------:R-:W-:Y:S01]  /*13460*/  IMAD.MOV.U32 R7, RZ, RZ, 0x40000040 ;  /* 0x40000040ff077424 */ /* 0x000fe200078e00ff */
[----:B------:R-:W-:Y:S01]  /*13470*/  UIADD3 UR4, UR52, 0x4, URZ ;  /* 0x0000000434047890 */ /* 0x000fe2000fffe03f */
[C---:B------:R-:W-:Y:S01]  /*13480*/  VIADD R6, R2.reuse, 0x2 ;  /* 0x0000000202067836 */ /* 0x040fe20000000000 */
[----:B------:R-:W-:Y:S01]  /*13490*/  R2UR UR54, R2 ;  /* 0x00000000023672ca */ /* 0x000fe200000e0000 */
[----:B------:R-:W-:Y:S01]  /*134a0*/  UIADD3 UR56, UR52, 0x802, URZ ;  /* 0x0000080234387890 */ /* 0x000fe2000fffe03f */
[----:B------:R-:W-:Y:S01]  /*134b0*/  IMAD.MOV.U32 R3, RZ, RZ, 0x40000040 ;  /* 0x40000040ff037424 */ /* 0x000fe200078e00ff */
[----:B------:R-:W-:Y:S01]  /*134c0*/  UIADD3 UR40, UR52, 0x804, URZ ;  /* 0x0000080434287890 */ /* 0x000fe2000fffe03f */
[----:B------:R-:W-:Y:S01]  /*134d0*/  R2UR UR50, R6 ;  /* 0x00000000063272ca */ /* 0x000fe200000e0000 */
[----:B------:R-:W-:Y:S01]  /*134e0*/  VIADD R6, R2, 0x4 ;  /* 0x0000000402067836 */ /* 0x000fe20000000000 */
[----:B------:R-:W-:Y:S01]  /*134f0*/  UMOV UR8, UR4 ;  /* 0x0000000400087c82 */ /* 0x000fe20008000000 */
[----:B------:R-:W-:Y:S01]  /*13500*/  UIADD3 UR4, UR52, 0x6, URZ ;  /* 0x0000000634047890 */ /* 0x000fe2000fffe03f */
[----:B------:R-:W-:Y:S01]  /*13510*/  IMAD.U32 R10, RZ, RZ, UR8 ;  /* 0x00000008ff0a7e24 */ /* 0x000fe2000f8e00ff */
[----:B------:R-:W-:Y:S01]  /*13520*/  UMOV UR41, 0x40000040 ;  /* 0x4000004000297882 */ /* 0x000fe20000000000 */
[----:B------:R-:W-:Y:S01]  /*13530*/  R2UR UR10, R6 ;  /* 0x00000000060a72ca */ /* 0x000fe200000e0000 */
[----:B------:R-:W-:Y:S01]  /*13540*/  VIADD R6, R2, 0x6 ;  /* 0x0000000602067836 */ /* 0x000fe20000000000 */
[----:B------:R-:W-:Y:S01]  /*13550*/  R2UR UR39, R3 ;  /* 0x00000000032772ca */ /* 0x000fe200000e0000 */
[----:B------:R-:W-:Y:S01]  /*13560*/  HGMMA.64x96x16.F32.BF16 R24, gdesc[UR52], RZ, !UPT, gsb0 ;  /* 0x01600000341879f0 */ /* 0x000fe2000c0018ff */
[----:B------:R0:W-:Y:S01]  /*13570*/  STL.64 [R1+0x30], R10 ;  /* 0x0000300a01007387 */ /* 0x0001e20000100a00 */
[----:B------:R-:W-:Y:S01]  /*13580*/  UIADD3 UR36, UR52, 0x806, URZ ;  /* 0x0000080634247890 */ /* 0x000fe2000fffe03f */
[----:B------:R-:W1:Y:S01]  /*13590*/  LDC R92, c[0x0][0x448] ;  /* 0x00011200ff5c7b82 */ /* 0x000e620000000800 */
[----:B------:R-:W-:Y:S01]  /*135a0*/  UMOV UR37, 0x40000040 ;  /* 0x4000004000257882 */ /* 0x000fe20000000000 */
[----:B------:R-:W-:Y:S01]  /*135b0*/  IMAD.IADD R0, R215, 0x1, R213 ;  /* 0x00000001d7007824 */ /* 0x000fe200078e02d5 */
[----:B------:R-:W-:-:S03]  /*135c0*/  LOP3.LUT R18, R18, 0xffdfffff, RZ, 0xc0, !PT ;  /* 0xffdfffff12127812 */ /* 0x000fc600078ec0ff */
[----:B------:R-:W-:Y:S02]  /*135d0*/  IMAD.MOV.U32 R4, RZ, RZ, R0 ;  /* 0x000000ffff047224 */ /* 0x000fe400078e0000 */
[----:B------:R-:W2:Y:S01]  /*135e0*/  LDC.64 R12, c[0x0][0x9e0] ;  /* 0x00027800ff0c7b82 */ /* 0x000ea20000000a00 */
[----:B-1----:R-:W-:-:S13]  /*135f0*/  ISETP.NE.AND P2, PT, R92, 0x1, PT ;  /* 0x000000015c00780c */ /* 0x002fda0003f45270 */
[----:B------:R-:W1:Y:S01]  /*13600*/  @P2 LDC R3, c[0x0][0x44c] ;  /* 0x00011300ff032b82 */ /* 0x000e620000000800 */
[----:B------:R-:W-:-:S04]  /*13610*/  @P2 LOP3.LUT R18, R18, 0x200000, RZ, 0xfc, !PT ;  /* 0x0020000012122812 */ /* 0x000fc800078efcff */
[----:B------:R-:W-:Y:S01]  /*13620*/  LOP3.LUT R18, R18, 0xffefffff, RZ, 0xc0, !PT ;  /* 0xffefffff12127812 */ /* 0x000fe200078ec0ff */
[----:B------:R-:W-:Y:S02]  /*13630*/  WARPGROUP.DEPBAR.LE gsb0, 0x0 ;  /* 0x00008000000079c5 */ /* 0x000fe40000010000 */
[----:B------:R-:W-:-:S06]  /*13640*/  WARPGROUP.ARRIVE ;  /* 0x00000000000079c5 */ /* 0x000fcc0000000000 */
[----:B------:R-:W-:Y:S03]  /*13650*/  HGMMA.64x96x16.F32.BF16 R24, gdesc[UR48], R24, gsb0 ;  /* 0x01600000301879f0 */ /* 0x000fe60008001818 */
[----:B------:R-:W-:Y:S02]  /*13660*/  WARPGROUP.DEPBAR.LE gsb0, 0x0 ;  /* 0x00008000000079c5 */ /* 0x000fe40000010000 */
[----:B------:R-:W-:-:S06]  /*13670*/  WARPGROUP.ARRIVE ;  /* 0x00000000000079c5 */ /* 0x000fcc0000000000 */
[----:B------:R-:W-:Y:S01]  /*13680*/  HGMMA.64x96x16.F32.BF16 R24, gdesc[UR8], R24, gsb0 ;  /* 0x01600000081879f0 */ /* 0x000fe20008001818 */
[----:B------:R-:W-:Y:S01]  /*13690*/  R2UR UR10, R6 ;  /* 0x00000000060a72ca */ /* 0x000fe200000e0000 */
[----:B------:R-:W-:Y:S01]  /*136a0*/  UMOV UR8, UR4 ;  /* 0x0000000400087c82 */ /* 0x000fe20008000000 */
[----:B------:R-:W-:Y:S01]  /*136b0*/  R2UR UR11, R7 ;  /* 0x00000000070b72ca */ /* 0x000fe200000e0000 */
[----:B------:R-:W-:Y:S01]  /*136c0*/  UMOV UR9, 0x40000040 ;  /* 0x4000004000097882 */ /* 0x000fe20000000000 */
[----:B------:R-:W-:Y:S01]  /*136d0*/  VIADD R6, R2, 0x300 ;  /* 0x0000030002067836 */ /* 0x000fe20000000000 */
[----:B------:R-:W-:Y:S01]  /*136e0*/  UIADD3 UR4, UR52, 0x400, URZ ;  /* 0x0000040034047890 */ /* 0x000fe2000fffe03f */
[----:B------:R-:W-:Y:S02]  /*136f0*/  IMAD.MOV.U32 R7, RZ, RZ, 0x40000040 ;  /* 0x40000040ff077424 */ /* 0x000fe400078e00ff */
[----:B0-----:R-:W-:Y:S02]  /*13700*/  IMAD.U32 R10, RZ, RZ, UR8 ;  /* 0x00000008ff0a7e24 */ /* 0x001fe4000f8e00ff */
[----:B------:R-:W-:-:S05]  /*13710*/  IMAD.U32 R11, RZ, RZ, UR9 ;  /* 0x00000009ff0b7e24 */ /* 0x000fca000f8e00ff */
[----:B------:R0:W-:Y:S01]  /*13720*/  STL.64 [R1+0x28], R10 ;  /* 0x0000280a01007387 */ /* 0x0001e20000100a00 */
        /* <DEDUP_REMOVED lines=60> */
[----:B------:R-:W-:Y:S01]  /*13af0*/  ULDC UR4, c[0x0][0x9dc] ;  /* 0x0002770000047ab9 */ /* 0x000fe20000000800 */
[----:B------:R-:W-:Y:S02]  /*13b00*/  IMAD.MOV.U32 R7, RZ, RZ, 0x40000040 ;  /* 0x40000040ff077424 */ /* 0x000fe400078e00ff */
[----:B0-----:R-:W-:Y:S01]  /*13b10*/  IMAD.U32 R10, RZ, RZ, UR8 ;  /* 0x00000008ff0a7e24 */ /* 0x001fe2000f8e00ff */
[----:B------:R-:W-:Y:S01]  /*13b20*/  R2UR UR58, R6 ;  /* 0x00000000063a72ca */ /* 0x000fe200000e0000 */
[----:B------:R-:W-:Y:S01]  /*13b30*/  VIADD R6, R2, 0x604 ;  /* 0x0000060402067836 */ /* 0x000fe20000000000 */
[----:B------:R-:W-:Y:S01]  /*13b40*/  R2UR UR59, R7 ;  /* 0x00000000073b72ca */ /* 0x000fe200000e0000 */
[----:B------:R-:W-:-:S02]  /*13b50*/  IMAD.MOV.U32 R7, RZ, RZ, 0x40000040 ;  /* 0x40000040ff077424 */ /* 0x000fc400078e00ff */
[----:B------:R-:W-:Y:S01]  /*13b60*/  VIADD R2, R2, 0x606 ;  /* 0x0000060602027836 */ /* 0x000fe20000000000 */
[----:B------:R-:W-:Y:S01]  /*13b70*/  R2UR UR42, R6 ;  /* 0x00000000062a72ca */ /* 0x000fe200000e0000 */
[----:B------:R-:W-:Y:S01]  /*13b80*/  IMAD.U32 R11, RZ, RZ, UR9 ;  /* 0x00000009ff0b7e24 */ /* 0x000fe2000f8e00ff */
[----:B------:R-:W-:Y:S02]  /*13b90*/  R2UR UR43, R7 ;  /* 0x00000000072b72ca */ /* 0x000fe400000e0000 */
[----:B------:R-:W-:Y:S01]  /*13ba0*/  R2UR UR38, R2 ;  /* 0x00000000022672ca */ /* 0x000fe200000e0000 */
[----:B------:R-:W0:Y:S01]  /*13bb0*/  @P2 LDC R7, c[0x0][0x450] ;  /* 0x00011400ff072b82 */ /* 0x000e220000000800 */
[----:B-1----:R-:W-:Y:S01]  /*13bc0*/  @P2 IMAD.HI.U32 R2, R0, R3, RZ ;  /* 0x0000000300022227 */ /* 0x002fe200078e00ff */
[----:B------:R1:W-:Y:S03]  /*13bd0*/  STL.64 [R1], R10 ;  /* 0x0000000a01007387 */ /* 0x0003e60000100a00 */
[----:B------:R-:W-:-:S02]  /*13be0*/  @!P1 VIADD R0, R5, 0x30840 ;  /* 0x0003084005009836 */ /* 0x000fc40000000000 */
[----:B------:R-:W-:-:S03]  /*13bf0*/  IMAD.MOV.U32 R3, RZ, RZ, -0x60 ;  /* 0xffffffa0ff037424 */ /* 0x000fc600078e00ff */
[----:B------:R-:W-:Y:S01]  /*13c00*/  @!P1 PRMT R0, RZ, 0x654, R0 ;  /* 0x00000654ff009816 */ /* 0x000fe20000000000 */
[----:B-1----:R-:W-:-:S05]  /*13c10*/  IMAD.U32 R10, RZ, RZ, UR4 ;  /* 0x00000004ff0a7e24 */ /* 0x002fca000f8e00ff */
[----:B------:R-:W-:Y:S02]  /*13c20*/  LOP3.LUT R6, RZ, R10, RZ, 0x33, !PT ;  /* 0x0000000aff067212 */ /* 0x000fe400078e33ff */
[----:B0-----:R-:W-:Y:S01]  /*13c30*/  @P2 SHF.R.U32.HI R4, RZ, R7, R2 ;  /* 0x00000007ff042219 */ /* 0x001fe20000011602 */
[----:B------:R-:W-:Y:S01]  /*13c40*/  IMAD R2, R72, R3, 0x61 ;  /* 0x0000006148027424 */ /* 0x000fe200078e0203 */
[----:B--2---:R-:W-:-:S03]  /*13c50*/  ISETP.GE.AND P2, PT, R13, 0x1, PT ;  /* 0x000000010d00780c */ /* 0x004fc60003f46270 */
[----:B------:R-:W0:Y:S01]  /*13c60*/  SHFL.IDX PT, R5, R4, RZ, 0x1c1f ;  /* 0x001c1fff04057589 */ /* 0x000e2200000e0000 */
[----:B------:R-:W-:Y:S01]  /*13c70*/  IADD3 R3, R197, R2, -R201 ;  /* 0x00000002c5037210 */ /* 0x000fe20007ffe8c9 */
[----:B------:R-:W-:-:S04]  /*13c80*/  VIADD R74, R2, 0xffffffff ;  /* 0xffffffff024a7836 */ /* 0x000fc80000000000 */
[----:B------:R-:W-:Y:S02]  /*13c90*/  IMAD.IADD R3, R3, 0x1, -R196 ;  /* 0x0000000103037824 */ /* 0x000fe400078e0ac4 */
[----:B------:R-:W-:Y:S02]  /*13ca0*/  IMAD.IADD R76, R74, 0x1, -R201 ;  /* 0x000000014a4c7824 */ /* 0x000fe400078e0ac9 */
[C---:B------:R-:W-:Y:S01]  /*13cb0*/  IMAD.IADD R75, R3.reuse, 0x1, R12 ;  /* 0x00000001034b7824 */ /* 0x040fe200078e020c */
[----:B------:R-:W-:Y:S01]  /*13cc0*/  @P2 LOP3.LUT R18, R18, 0x100000, RZ, 0xfc, !PT ;  /* 0x0010000012122812 */ /* 0x000fe200078efcff */
[----:B------:R-:W-:-:S04]  /*13cd0*/  IMAD.IADD R20, R3, 0x1, R6 ;  /* 0x0000000103147824 */ /* 0x000fc800078e0206 */
        /* <DEDUP_REMOVED lines=18> */
[----:B------:R-:W-:Y:S06]  /*13e00*/  @!P2 BRA `(.L_x_1661) ;  /* 0x00000000004ca947 */ /* 0x000fec0003800000 */
[----:B------:R-:W-:Y:S01]  /*13e10*/  IADD3 R5, -R196, R197, R5 ;  /* 0x000000c5c4057210 */ /* 0x000fe20007ffe105 */
[----:B------:R-:W-:Y:S03]  /*13e20*/  BSSY B0, `(.L_x_1662) ;  /* 0x000000e000007945 */ /* 0x000fe60003800000 */
[----:B------:R-:W-:-:S13]  /*13e30*/  ISETP.GT.AND P2, PT, R5, -0x1, PT ;  /* 0xffffffff0500780c */ /* 0x000fda0003f44270 */
        /* <DEDUP_REMOVED lines=8> */
.L_x_1663:
[----:B------:R-:W-:-:S13]  /*13ec0*/  ISETP.NE.AND P2, PT, R13, 0x1, PT ;  /* 0x000000010d00780c */ /* 0x000fda0003f45270 */
[----:B------:R-:W0:Y:S02]  /*13ed0*/  @P2 LDC.64 R2, c[0x0][0x9e8] ;  /* 0x00027a00ff022b82 */ /* 0x000e240000000a00 */
[----:B0-----:R-:W-:-:S05]  /*13ee0*/  @P2 IMAD.HI.U32 R2, R5, R2, RZ ;  /* 0x0000000205022227 */ /* 0x001fca00078e00ff */
[----:B------:R-:W-:-:S07]  /*13ef0*/  @P2 SHF.R.U32.HI R5, RZ, R3, R2 ;  /* 0x00000003ff052219 */ /* 0x000fce0000011602 */
.L_x_1664:
[----:B------:R-:W-:Y:S05]  /*13f00*/  BSYNC B0 ;  /* 0x0000000000007941 */ /* 0x000fea0003800000 */
.L_x_1662:
[----:B------:R-:W-:-:S05]  /*13f10*/  IMAD R5, R5, R13, R76 ;  /* 0x0000000d05057224 */ /* 0x000fca00078e024c */
[----:B------:R-:W-:Y:S02]  /*13f20*/  VIMNMX R6, R6, R5, !PT ;  /* 0x0000000506067248 */ /* 0x000fe40007fe0100 */
[----:B------:R-:W-:-:S07]  /*13f30*/  VIADDMNMX R0, R5, R13, R0, PT ;  /* 0x0000000d05007246 */ /* 0x000fce0003800100 */
.L_x_1661:
        /* <DEDUP_REMOVED lines=8> */
[----:B------:R-:W-:-:S04]  /*13fc0*/  ISETP.GT.AND P3, PT, R6, 0x8, !P6 ;  /* 0x000000080600780c */ /* 0x000fc80007764270 */
[----:B------:R-:W-:-:S04]  /*13fd0*/  ISETP.LT.OR P3, PT, R0, 0x9, P3 ;  /* 0x000000090000780c */ /* 0x000fc80001f61670 */
[----:B------:R-:W-:Y:S02]  /*13fe0*/  FSEL R97, R28, -INF , !P3 ;  /* 0xff8000001c617808 */ /* 0x000fe40005800000 */
[----:B------:R-:W-:Y:S02]  /*13ff0*/  ISETP.GT.AND P3, PT, R6, 0x9, !P4 ;  /* 0x000000090600780c */ /* 0x000fe40006764270 */
[----:B------:R-:W-:Y:S02]  /*14000*/  ISETP.GE.AND P4, PT, R74, 0x11, PT ;  /* 0x000000114a00780c */ /* 0x000fe40003f86270 */
[----:B------:R-:W-:Y:S02]  /*14010*/  ISETP.LT.OR P3, PT, R0, 0xa, P3 ;  /* 0x0000000a0000780c */ /* 0x000fe40001f61670 */
[----:B------:R-:W-:Y:S02]  /*14020*/  P2R R78, PR, RZ, 0x10 ;  /* 0x00000010ff4e7803 */ /* 0x000fe40000000000 */
[----:B------:R-:W-:-:S02]  /*14030*/  FSEL R95, R29, -INF , !P3 ;  /* 0xff8000001d5f7808 */ /* 0x000fc40005800000 */
[----:B------:R-:W-:Y:S02]  /*14040*/  ISETP.GT.AND P3, PT, R6, 0x10, !P4 ;  /* 0x000000100600780c */ /* 0x000fe40006764270 */
[----:B------:R-:W-:Y:S02]  /*14050*/  ISETP.GE.AND P4, PT, R74, 0x12, PT ;  /* 0x000000124a00780c */ /* 0x000fe40003f86270 */
[----:B------:R-:W-:Y:S02]  /*14060*/  ISETP.LT.OR P3, PT, R0, 0x11, P3 ;  /* 0x000000110000780c */ /* 0x000fe40001f61670 */
[----:B------:R-:W-:Y:S02]  /*14070*/  P2R R79, PR, RZ, 0x10 ;  /* 0x00000010ff4f7803 */ /* 0x000fe40000000000 */
[----:B------:R-:W-:Y:S02]  /*14080*/  FSEL R91, R32, -INF , !P3 ;  /* 0xff800000205b7808 */ /* 0x000fe40005800000 */
[----:B------:R-:W-:-:S02]  /*14090*/  ISETP.GT.AND P3, PT, R6, 0x11, !P4 ;  /* 0x000000110600780c */ /* 0x000fc40006764270 */
[----:B------:R-:W-:Y:S02]  /*140a0*/  ISETP.GE.AND P4, PT, R74, 0x19, PT ;  /* 0x000000194a00780c */ /* 0x000fe40003f86270 */
[----:B------:R-:W-:Y:S02]  /*140b0*/  ISETP.LT.OR P3, PT, R0, 0x12, P3 ;  /* 0x000000120000780c */ /* 0x000fe40001f61670 */
[----:B------:R-:W-:Y:S02]  /*140c0*/  P2R R80, PR, RZ, 0x10 ;  /* 0x00000010ff507803 */ /* 0x000fe40000000000 */
[----:B------:R-:W-:Y:S02]  /*140d0*/  FSEL R73, R33, -INF , !P3 ;  /* 0xff80000021497808 */ /* 0x000fe40005800000 */
[----:B------:R-:W-:Y:S02]  /*140e0*/  ISETP.GT.AND P3, PT, R6, 0x18, !P4 ;  /* 0x000000180600780c */ /* 0x000fe40006764270 */
[----:B------:R-:W-:-:S02]  /*140f0*/  ISETP.GE.AND P4, PT, R74, 0x1a, PT ;  /* 0x0000001a4a00780c */ /* 0x000fc40003f86270 */
[----:B------:R-:W-:-:S04]  /*14100*/  ISETP.LT.OR P3, PT, R0, 0x19, P3 ;  /* 0x000000190000780c */ /* 0x000fc80001f61670 */
        /* <DEDUP_REMOVED lines=73> */
[----:B------:R-:W-:-:S04]  /*145a0*/  ISETP.LT.OR P3, PT, R0, 0x52, P3 ;  /* 0x000000520000780c */ /* 0x000fc80001f61670 */
[----:B------:R-:W-:Y:S02]  /*145b0*/  FSEL R65, R65, -INF , !P3 ;  /* 0xff80000041417808 */ /* 0x000fe40005800000 */
[----:B------:R-:W-:-:S04]  /*145c0*/  ISETP.GE.AND P3, PT, R74, 0x59, PT ;  /* 0x000000594a00780c */ /* 0x000fc80003f66270 */
[----:B------:R-:W-:-:S04]  /*145d0*/  ISETP.GT.AND P4, PT, R6, 0x58, !P3 ;  /* 0x000000580600780c */ /* 0x000fc80005f84270 */
[----:B------:R-:W-:-:S04]  /*145e0*/  ISETP.LT.OR P4, PT, R0, 0x59, P4 ;  /* 0x000000590000780c */ /* 0x000fc80002781670 */
[----:B------:R-:W-:Y:S02]  /*145f0*/  FSEL R5, R68, -INF , !P4 ;  /* 0xff80000044057808 */ /* 0x000fe40006000000 */
[----:B------:R-:W-:-:S04]  /*14600*/  ISETP.GE.AND P4, PT, R74, 0x1, PT ;  /* 0x000000014a00780c */ /* 0x000fc80003f86270 */
[----:B------:R-:W-:-:S04]  /*14610*/  ISETP.GT.AND P5, PT, R6, RZ, !P4 ;  /* 0x000000ff0600720c */ /* 0x000fc800067a4270 */
[----:B------:R-:W-:-:S04]  /*14620*/  ISETP.LT.OR P5, PT, R0, 0x1, P5 ;  /* 0x000000010000780c */ /* 0x000fc80002fa1670 */
[----:B------:R-:W-:Y:S02]  /*14630*/  FSEL R24, R24, -INF , !P5 ;  /* 0xff80000018187808 */ /* 0x000fe40006800000 */
[----:B------:R-:W-:-:S04]  /*14640*/  ISETP.GE.AND P5, PT, R74, 0x5a, PT ;  /* 0x0000005a4a00780c */ /* 0x000fc80003fa6270 */
[----:B------:R-:W-:Y:S02]  /*14650*/  P2R R32, PR, RZ, 0x20 ;  /* 0x00000020ff207803 */ /* 0x000fe40000000000 */
[----:B------:R-:W-:Y:S02]  /*14660*/  ISETP.GT.AND P5, PT, R6, 0x59, !P5 ;  /* 0x000000590600780c */ /* 0x000fe40006fa4270 */
[----:B0-----:R-:W-:Y:S01]  /*14670*/  VIADDMNMX R6, R3, R75, R14, PT ;  /* 0x0000004b03067246 */ /* 0x001fe2000380010e */
[----:B------:R-:W-:Y:S01]  /*14680*/  IMAD.IADD R14, R20, 0x1, R3 ;  /* 0x00000001140e7824 */ /* 0x000fe200078e0203 */
[----:B------:R-:W-:-:S04]  /*14690*/  ISETP.LT.OR P5, PT, R0, 0x5a, P5 ;  /* 0x0000005a0000780c */ /* 0x000fc80002fa1670 */
[----:B------:R-:W-:Y:S02]  /*146a0*/  FSEL R69, R69, -INF , !P5 ;  /* 0xff80000045457808 */ /* 0x000fe40006800000 */
[----:B------:R-:W-:-:S13]  /*146b0*/  ISETP.GE.AND P5, PT, R13, 0x1, PT ;  /* 0x000000010d00780c */ /* 0x000fda0003fa6270 */
[----:B------:R-:W-:Y:S05]  /*146c0*/  @!P5 BRA `(.L_x_1665) ;  /* 0x00000000004cd947 */ /* 0x000fea0003800000 */
        /* <DEDUP_REMOVED lines=11> */
.L_x_1667:
[----:B------:R-:W-:-:S13]  /*14780*/  ISETP.NE.AND P5, PT, R13, 0x1, PT ;  /* 0x000000010d00780c */ /* 0x000fda0003fa5270 */
[----:B------:R-:W0:Y:S02]  /*14790*/  @P5 LDC.64 R2, c[0x0][0x9e8] ;  /* 0x00027a00ff025b82 */ /* 0x000e240000000a00 */
[----:B0-----:R-:W-:-:S05]  /*147a0*/  @P5 IMAD.HI.U32 R2, R0, R2, RZ ;  /* 0x0000000200025227 */ /* 0x001fca00078e00ff */
[----:B------:R-:W-:-:S07]  /*147b0*/  @P5 SHF.R.U32.HI R0, RZ, R3, R2 ;  /* 0x00000003ff005219 */ /* 0x000fce0000011602 */
.L_x_1668:
[----:B------:R-:W-:Y:S05]  /*147c0*/  BSYNC B0 ;  /* 0x0000000000007941 */ /* 0x000fea0003800000 */
.L_x_1666:
[----:B------:R-:W-:-:S05]  /*147d0*/  IMAD R3, R0, R13, R76 ;  /* 0x0000000d00037224 */ /* 0x000fca00078e024c */
[----:B------:R-:W-:Y:S02]  /*147e0*/  VIMNMX R14, R14, R3, !PT ;  /* 0x000000030e0e7248 */ /* 0x000fe40007fe0100 */
[----:B------:R-:W-:-:S07]  /*147f0*/  VIADDMNMX R6, R3, R13, R6, PT ;  /* 0x0000000d03067246 */ /* 0x000fce0003800106 */
.L_x_1665:
[----:B------:R-:W-:Y:S01]  /*14800*/  ISETP.GT.AND P2, PT, R14, 0x1, !P2 ;  /* 0x000000010e00780c */ /* 0x000fe20005744270 */
[----:B------:R-:W-:Y:S01]  /*14810*/  ULDC UR4, c[0x0][0x988] ;  /* 0x0002620000047ab9 */ /* 0x000fe20000000800 */
[----:B------:R-:W-:Y:S02]  /*14820*/  FMNMX.FTZ R0, R24, R99, !PT ;  /* 0x0000006318007209 */ /* 0x000fe40007810000 */
[----:B------:R-:W-:Y:S02]  /*14830*/  ISETP.LT.OR P2, PT, R6, 0x2, P2 ;  /* 0x000000020600780c */ /* 0x000fe40001741670 */
[----:B------:R-:W-:Y:S02]  /*14840*/  FMNMX.FTZ R0, R97, R0, !PT ;  /* 0x0000000061007209 */ /* 0x000fe40007810000 */
[----:B------:R-:W-:Y:S02]  /*14850*/  FSEL R87, R27, -INF , !P2 ;  /* 0xff8000001b577808 */ /* 0x000fe40005000000 */
[----:B------:R-:W-:-:S02]  /*14860*/  ISETP.NE.AND P2, PT, R77, RZ, PT ;  /* 0x000000ff4d00720c */ /* 0x000fc40003f45270 */
[C---:B------:R-:W-:Y:S02]  /*14870*/  ISETP.GT.AND P6, PT, R14.reuse, 0x8, !P6 ;  /* 0x000000080e00780c */ /* 0x040fe400077c4270 */
[----:B------:R-:W-:Y:S02]  /*14880*/  ISETP.GT.AND P2, PT, R14, 0x9, !P2 ;  /* 0x000000090e00780c */ /* 0x000fe40005744270 */
[----:B------:R-:W-:Y:S02]  /*14890*/  FMNMX.FTZ R0, R95, R0, !PT ;  /* 0x000000005f007209 */ /* 0x000fe40007810000 */
[C---:B------:R-:W-:Y:S02]  /*148a0*/  ISETP.LT.OR P2, PT, R6.reuse, 0xa, P2 ;  /* 0x0000000a0600780c */ /* 0x040fe40001741670 */
[----:B------:R-:W-:Y:S02]  /*148b0*/  ISETP.LT.OR P6, PT, R6, 0x9, P6 ;  /* 0x000000090600780c */ /* 0x000fe400037c1670 */
[----:B------:R-:W-:-:S02]  /*148c0*/  FSEL R85, R31, -INF , !P2 ;  /* 0xff8000001f557808 */ /* 0x000fc40005000000 */
[----:B------:R-:W-:Y:S02]  /*148d0*/  ISETP.NE.AND P2, PT, R78, RZ, PT ;  /* 0x000000ff4e00720c */ /* 0x000fe40003f45270 */
[----:B------:R-:W-:Y:S02]  /*148e0*/  FMNMX.FTZ R0, R91, R0, !PT ;  /* 0x000000005b007209 */ /* 0x000fe40007810000 */
[----:B------:R-:W-:Y:S02]  /*148f0*/  ISETP.GT.AND P2, PT, R14, 0x10, !P2 ;  /* 0x000000100e00780c */ /* 0x000fe40005744270 */
[----:B------:R-:W-:Y:S02]  /*14900*/  FSEL R27, R30, -INF , !P6 ;  /* 0xff8000001e1b7808 */ /* 0x000fe40007000000 */
[----:B------:R-:W-:Y:S02]  /*14910*/  ISETP.LT.OR P2, PT, R6, 0x11, P2 ;  /* 0x000000110600780c */ /* 0x000fe40001741670 */
[----:B------:R-:W-:-:S02]  /*14920*/  ISETP.NE.AND P6, PT, R36, RZ, PT ;  /* 0x000000ff2400720c */ /* 0x000fc40003fc5270 */
[----:B------:R-:W-:Y:S02]  /*14930*/  FSEL R31, R34, -INF , !P2 ;  /* 0xff800000221f7808 */ /* 0x000fe40005000000 */
[----:B------:R-:W-:Y:S02]  /*14940*/  ISETP.NE.AND P2, PT, R79, RZ, PT ;  /* 0x000000ff4f00720c */ /* 0x000fe40003f45270 */
[----:B------:R-:W-:Y:S02]  /*14950*/  FMNMX.FTZ R0, R73, R0, !PT ;  /* 0x0000000049007209 */ /* 0x000fe40007810000 */
[----:B------:R-:W-:Y:S02]  /*14960*/  ISETP.GT.AND P2, PT, R14, 0x11, !P2 ;  /* 0x000000110e00780c */ /* 0x000fe40005744270 */
[----:B------:R-:W-:Y:S02]  /*14970*/  FMNMX.FTZ R0, R33, R0, !PT ;  /* 0x0000000021007209 */ /* 0x000fe40007810000 */
[----:B------:R-:W-:-:S02]  /*14980*/  ISETP.LT.OR P2, PT, R6, 0x12, P2 ;  /* 0x000000120600780c */ /* 0x000fc40001741670 */
[----:B------:R-:W-:Y:S02]  /*14990*/  ISETP.NE.AND P5, PT, R81, RZ, PT ;  /* 0x000000ff5100720c */ /* 0x000fe40003fa5270 */
        /* <DEDUP_REMOVED lines=18> */
[----:B------:R-:W-:Y:S01]  /*14ac0*/  ISETP.NE.AND P2, PT, R40, RZ, PT ;  /* 0x000000ff2800720c */ /* 0x000fe20003f45270 */
[----:B------:R-:W-:Y:S01]  /*14ad0*/  IMAD.MOV.U32 R40, RZ, RZ, R213 ;  /* 0x000000ffff287224 */ /* 0x000fe200078e00d5 */
        /* <DEDUP_REMOVED lines=21> */
[----:B------:R-:W-:Y:S01]  /*14c30*/  FMNMX.FTZ R2, R69, R0, !PT ;  /* 0x0000000045027209 */ /* 0x000fe20007810000 */
[----:B------:R-:W-:Y:S01]  /*14c40*/  IMAD.U32 R0, RZ, RZ, UR4 ;  /* 0x00000004ff007e24 */ /* 0x000fe2000f8e00ff */
[----:B------:R-:W-:-:S02]  /*14c50*/  ISETP.GT.AND P2, PT, R14, 0x30, !P2 ;  /* 0x000000300e00780c */ /* 0x000fc40005744270 */
[----:B------:R-:W-:Y:S01]  /*14c60*/  ISETP.GT.AND P4, PT, R14, RZ, !P4 ;  /* 0x000000ff0e00720c */ /* 0x000fe20006784270 */
[----:B------:R-:W0:Y:S01]  /*14c70*/  SHFL.BFLY PT, R3, R2, 0x2, 0x1f ;  /* 0x0c401f0002037f89 */ /* 0x000e2200000e0000 */
[C---:B------:R-:W-:Y:S02]  /*14c80*/  ISETP.LT.OR P2, PT, R6.reuse, 0x31, P2 ;  /* 0x000000310600780c */ /* 0x040fe40001741670 */
[----:B------:R-:W-:Y:S02]  /*14c90*/  ISETP.LT.OR P4, PT, R6, 0x1, P4 ;  /* 0x000000010600780c */ /* 0x000fe40002781670 */
[----:B------:R-:W-:Y:S02]  /*14ca0*/  FSEL R43, R50, -INF , !P2 ;  /* 0xff800000322b7808 */ /* 0x000fe40005000000 */
[----:B------:R-:W-:Y:S02]  /*14cb0*/  ISETP.NE.AND P2, PT, R48, RZ, PT ;  /* 0x000000ff3000720c */ /* 0x000fe40003f45270 */
[----:B------:R-:W-:-:S02]  /*14cc0*/  FSEL R26, R26, -INF , !P4 ;  /* 0xff8000001a1a7808 */ /* 0x000fc40006000000 */
[----:B------:R-:W-:Y:S02]  /*14cd0*/  ISETP.GT.AND P2, PT, R14, 0x31, !P2 ;  /* 0x000000310e00780c */ /* 0x000fe40005744270 */
[----:B------:R-:W-:Y:S02]  /*14ce0*/  ISETP.NE.AND P6, PT, R89, RZ, PT ;  /* 0x000000ff5900720c */ /* 0x000fe40003fc5270 */
[----:B------:R-:W-:Y:S02]  /*14cf0*/  ISETP.LT.OR P2, PT, R6, 0x32, P2 ;  /* 0x000000320600780c */ /* 0x000fe40001741670 */
[----:B------:R-:W-:Y:S02]  /*14d00*/  ISETP.NE.AND P5, PT, R60, RZ, PT ;  /* 0x000000ff3c00720c */ /* 0x000fe40003fa5270 */
[----:B------:R-:W-:Y:S02]  /*14d10*/  FSEL R51, R51, -INF , !P2 ;  /* 0xff80000033337808 */ /* 0x000fe40005000000 */
[----:B------:R-:W-:-:S02]  /*14d20*/  ISETP.NE.AND P2, PT, R86, RZ, PT ;  /* 0x000000ff5600720c */ /* 0x000fc40003f45270 */
[C---:B------:R-:W-:Y:S02]  /*14d30*/  ISETP.GT.AND P3, PT, R14.reuse, 0x58, !P3 ;  /* 0x000000580e00780c */ /* 0x040fe40005f64270 */
[----:B------:R-:W-:Y:S02]  /*14d40*/  ISETP.GT.AND P2, PT, R14, 0x38, !P2 ;  /* 0x000000380e00780c */ /* 0x000fe40005744270 */
[----:B0-----:R-:W-:Y:S02]  /*14d50*/  FMNMX.FTZ R3, R2, R3, !PT ;  /* 0x0000000302037209 */ /* 0x001fe40007810000 */
[----:B------:R-:W-:Y:S02]  /*14d60*/  ISETP.LT.OR P2, PT, R6, 0x39, P2 ;  /* 0x000000390600780c */ /* 0x000fe40001741670 */
[----:B------:R-:W-:Y:S01]  /*14d70*/  FMNMX.FTZ R2, R26, R87, !PT ;  /* 0x000000571a027209 */ /* 0x000fe20007810000 */
[----:B------:R-:W0:Y:S01]  /*14d80*/  SHFL.BFLY PT, R4, R3, 0x1, 0x1f ;  /* 0x0c201f0003047f89 */ /* 0x000e2200000e0000 */
        /* <DEDUP_REMOVED lines=28> */
[----:B0-----:R-:W-:Y:S02]  /*14f50*/  FMNMX.FTZ R4, R3, R4, !PT ;  /* 0x0000000403047209 */ /* 0x001fe40007810000 */
[----:B------:R-:W-:Y:S02]  /*14f60*/  FMNMX.FTZ R2, R51, R2, !PT ;  /* 0x0000000233027209 */ /* 0x000fe40007810000 */
[----:B------:R-:W-:Y:S01]  /*14f70*/  ISETP.LT.OR P2, PT, R6, 0x4a, P2 ;  /* 0x0000004a0600780c */ /* 0x000fe20001741670 */
[----:B------:R-:W-:Y:S01]  /*14f80*/  FMUL.FTZ R20, R4, R0 ;  /* 0x0000000004147220 */ /* 0x000fe20000410000 */
[----:B------:R-:W-:-:S02]  /*14f90*/  FMNMX.FTZ R2, R47, R2, !PT ;  /* 0x000000022f027209 */ /* 0x000fc40007810000 */
[----:B------:R-:W-:Y:S02]  /*14fa0*/  FSEL R63, R63, -INF , !P2 ;  /* 0xff8000003f3f7808 */ /* 0x000fe40005000000 */
[----:B------:R-:W-:Y:S02]  /*14fb0*/  FSETP.NEU.FTZ.AND P2, PT, R4, -INF , PT ;  /* 0xff8000000400780b */ /* 0x000fe40003f5d000 */
[----:B------:R-:W-:Y:S02]  /*14fc0*/  ISETP.NE.AND P5, PT, R90, RZ, PT ;  /* 0x000000ff5a00720c */ /* 0x000fe40003fa5270 */
[----:B------:R-:W-:Y:S02]  /*14fd0*/  FMNMX.FTZ R2, R55, R2, !PT ;  /* 0x0000000237027209 */ /* 0x000fe40007810000 */
[----:B------:R-:W-:Y:S02]  /*14fe0*/  FSEL R20, R20, RZ, P2 ;  /* 0x000000ff14147208 */ /* 0x000fe40001000000 */
[----:B------:R-:W-:-:S02]  /*14ff0*/  ISETP.GT.AND P2, PT, R14, 0x50, !P5 ;  /* 0x000000500e00780c */ /* 0x000fc40006f44270 */
[----:B------:R-:W-:Y:S01]  /*15000*/  FMNMX.FTZ R2, R89, R2, !PT ;  /* 0x0000000259027209 */ /* 0x000fe20007810000 */
[-CC-:B------:R-:W-:Y:S01]  /*15010*/  FFMA.FTZ R186, R33, R0.reuse, -R20.reuse ;  /* 0x0000000021ba7223 */ /* 0x180fe20000010814 */
[----:B------:R-:W-:Y:S01]  /*15020*/  ISETP.LT.OR P2, PT, R6, 0x51, P2 ;  /* 0x000000510600780c */ /* 0x000fe20001741670 */
[-CC-:B------:R-:W-:Y:S01]  /*15030*/  FFMA.FTZ R33, R37, R0.reuse, -R20.reuse ;  /* 0x0000000025217223 */ /* 0x180fe20000010814 */
[----:B------:R-:W-:Y:S01]  /*15040*/  ISETP.NE.AND P6, PT, R28, RZ, PT ;  /* 0x000000ff1c00720c */ /* 0x000fe20003fc5270 */
[--C-:B------:R-:W-:Y:S01]  /*15050*/  FFMA.FTZ R188, R24, R0, -R20.reuse ;  /* 0x0000000018bc7223 */ /* 0x100fe20000010814 */
[----:B------:R-:W-:Y:S01]  /*15060*/  FMNMX.FTZ R2, R59, R2, !PT ;  /* 0x000000023b027209 */ /* 0x000fe20007810000 */
[-CC-:B------:R-:W-:Y:S01]  /*15070*/  FFMA.FTZ R99, R99, R0.reuse, -R20.reuse ;  /* 0x0000000063637223 */ /* 0x180fe20000010814 */
[----:B------:R-:W-:Y:S01]  /*15080*/  FSEL R101, R66, -INF , !P2 ;  /* 0xff80000042657808 */ /* 0x000fe20005000000 */
[--C-:B------:R-:W-:Y:S01]  /*15090*/  FFMA.FTZ R190, R97, R0, -R20.reuse ;  /* 0x0000000061be7223 */ /* 0x100fe20000010814 */
[----:B------:R-:W-:Y:S01]  /*150a0*/  ISETP.GT.AND P2, PT, R14, 0x51, !P6 ;  /* 0x000000510e00780c */ /* 0x000fe20007744270 */
[----:B------:R-:W-:Y:S01]  /*150b0*/  MUFU.EX2 R188, R188 ;  /* 0x000000bc00bc7308 */ /* 0x000fe20000000800 */
[----:B------:R-:W-:Y:S01]  /*150c0*/  FMNMX.FTZ R2, R93, R2, !PT ;  /* 0x000000025d027209 */ /* 0x000fe20007810000 */
[-CC-:B------:R-:W-:Y:S01]  /*150d0*/  FFMA.FTZ R95, R95, R0.reuse, -R20.reuse ;  /* 0x000000005f5f7223 */ /* 0x180fe20000010814 */
[----:B------:R-:W-:Y:S01]  /*150e0*/  ISETP.NE.AND P5, PT, R32, RZ, PT ;  /* 0x000000ff2000720c */ /* 0x000fe20003fa5270 */
[-CC-:B------:R-:W-:Y:S01]  /*150f0*/  FFMA.FTZ R184, R91, R0.reuse, -R20.reuse ;  /* 0x000000005bb87223 */ /* 0x180fe20000010814 */
[----:B------:R-:W-:Y:S01]  /*15100*/  ISETP.LT.OR P2, PT, R6, 0x52, P2 ;  /* 0x000000520600780c */ /* 0x000fe20001741670 */
[--C-:B------:R-:W-:Y:S01]  /*15110*/  FFMA.FTZ R73, R73, R0, -R20.reuse ;  /* 0x0000000049497223 */ /* 0x100fe20000010814 */
[----:B------:R-:W-:Y:S01]  /*15120*/  FMNMX.FTZ R2, R63, R2, !PT ;  /* 0x000000023f027209 */ /* 0x000fe20007810000 */
[----:B------:R-:W0:Y:S01]  /*15130*/  MUFU.EX2 R99, R99 ;  /* 0x0000006300637308 */ /* 0x000e220000000800 */
[----:B------:R-:W-:Y:S01]  /*15140*/  ISETP.GT.AND P4, PT, R14, 0x59, !P5 ;  /* 0x000000590e00780c */ /* 0x000fe20006f84270 */
[-CC-:B------:R-:W-:Y:S01]  /*15150*/  FFMA.FTZ R180, R29, R0.reuse, -R20.reuse ;  /* 0x000000001db47223 */ /* 0x180fe20000010814 */
[C---:B------:R-:W-:Y:S01]  /*15160*/  ISETP.LT.OR P3, PT, R6.reuse, 0x59, P3 ;  /* 0x000000590600780c */ /* 0x040fe20001f61670 */
[-CC-:B------:R-:W-:Y:S01]  /*15170*/  FFMA.FTZ R182, R7, R0.reuse, -R20.reuse ;  /* 0x0000000007b67223 */ /* 0x180fe20000010814 */
[----:B------:R-:W-:Y:S01]  /*15180*/  FSEL R67, R67, -INF , !P2 ;  /* 0xff80000043437808 */ /* 0x000fe20005000000 */
[--C-:B------:R-:W-:Y:S01]  /*15190*/  FFMA.FTZ R176, R21, R0, -R20.reuse ;  /* 0x0000000015b07223 */ /* 0x100fe20000010814 */
[----:B------:R-:W-:Y:S01]  /*151a0*/  FMNMX.FTZ R2, R101, R2, !PT ;  /* 0x0000000265027209 */ /* 0x000fe20007810000 */
[----:B------:R-:W1:Y:S01]  /*151b0*/  MUFU.EX2 R190, R190 ;  /* 0x000000be00be7308 */ /* 0x000e620000000800 */
[----:B------:R-:W-:Y:S01]  /*151c0*/  ISETP.LT.OR P4, PT, R6, 0x5a, P4 ;  /* 0x0000005a0600780c */ /* 0x000fe20002781670 */
[-CC-:B------:R-:W-:Y:S01]  /*151d0*/  FFMA.FTZ R178, R9, R0.reuse, -R20.reuse ;  /* 0x0000000009b27223 */ /* 0x180fe20000010814 */
[----:B------:R-:W-:Y:S01]  /*151e0*/  FSEL R37, R70, -INF , !P3 ;  /* 0xff80000046257808 */ /* 0x000fe20005800000 */
[--C-:B------:R-:W-:Y:S01]  /*151f0*/  FFMA.FTZ R172, R15, R0, -R20.reuse ;  /* 0x000000000fac7223 */ /* 0x100fe20000010814 */
[----:B------:R-:W-:Y:S01]  /*15200*/  FMNMX.FTZ R2, R67, R2, !PT ;  /* 0x0000000243027209 */ /* 0x000fe20007810000 */
[--C-:B------:R-:W-:Y:S01]  /*15210*/  FFMA.FTZ R174, R25, R0, -R20.reuse ;  /* 0x0000000019ae7223 */ /* 0x100fe20000010814 */
[----:B------:R-:W-:Y:S01]  /*15220*/  FSEL R71, R71, -INF , !P4 ;  /* 0xff80000047477808 */ /* 0x000fe20006000000 */
[----:B------:R-:W2:Y:S01]  /*15230*/  MUFU.EX2 R95, R95 ;  /* 0x0000005f005f7308 */ /* 0x000ea20000000800 */
[----:B------:R-:W-:Y:S01]  /*15240*/  FMNMX.FTZ R2, R37, R2, !PT ;  /* 0x0000000225027209 */ /* 0x000fe20007810000 */
[-CC-:B------:R-:W-:Y:S01]  /*15250*/  FFMA.FTZ R168, R11, R0.reuse, -R20.reuse ;  /* 0x000000000ba87223 */ /* 0x180fe20000010814 */
[----:B------:R-:W-:Y:S01]  /*15260*/  ISETP.NE.AND P5, PT, R92, 0x1, PT ;  /* 0x000000015c00780c */ /* 0x000fe20003fa5270 */
[--C-:B------:R-:W-:Y:S01]  /*15270*/  FFMA.FTZ R170, R5, R0, -R20.reuse ;  /* 0x0000000005aa7223 */ /* 0x100fe20000010814 */
[----:B------:R-:W-:Y:S01]  /*15280*/  FMNMX.FTZ R2, R71, R2, !PT ;  /* 0x0000000247027209 */ /* 0x000fe20007810000 */
[-CC-:B------:R-:W-:Y:S01]  /*15290*/  FFMA.FTZ R29, R41, R0.reuse, -R20.reuse ;  /* 0x00000000291d7223 */ /* 0x180fe20000010814 */
[-CC-:B------:R-:W-:Y:S01]  /*152a0*/  FFMA.FTZ R7, R45, R0.reuse, -R20.reuse ;  /* 0x000000002d077223 */ /* 0x180fe20000010814 */
[----:B------:R-:W3:Y:S01]  /*152b0*/  MUFU.EX2 R184, R184 ;  /* 0x000000b800b87308 */ /* 0x000ee20000000800 */
[-CC-:B------:R-:W-:Y:S01]  /*152c0*/  FFMA.FTZ R21, R49, R0.reuse, -R20.reuse ;  /* 0x0000000031157223 */ /* 0x180fe20000010814 */
[----:B------:R-:W4:Y:S01]  /*152d0*/  SHFL.BFLY PT, R3, R2, 0x2, 0x1f ;  /* 0x0c401f0002037f89 */ /* 0x000f2200000e0000 */
[-CC-:B------:R-:W-:Y:S01]  /*152e0*/  FFMA.FTZ R9, R53, R0.reuse, -R20.reuse ;  /* 0x0000000035097223 */ /* 0x180fe20000010814 */
[-CC-:B------:R-:W-:Y:S01]  /*152f0*/  FFMA.FTZ R15, R57, R0.reuse, -R20.reuse ;  /* 0x00000000390f7223 */ /* 0x180fe20000010814 */
[-CC-:B------:R-:W-:Y:S01]  /*15300*/  FFMA.FTZ R25, R61, R0.reuse, -R20.reuse ;  /* 0x000000003d197223 */ /* 0x180fe20000010814 */
[-CC-:B------:R-:W-:Y:S01]  /*15310*/  FFMA.FTZ R11, R65, R0.reuse, -R20.reuse ;  /* 0x00000000410b7223 */ /* 0x180fe20000010814 */
[----:B------:R-:W-:Y:S01]  /*15320*/  FFMA.FTZ R5, R69, R0, -R20 ;  /* 0x0000000045057223 */ /* 0x000fe20000010814 */
[----:B------:R-:W3:Y:S01]  /*15330*/  MUFU.EX2 R73, R73 ;  /* 0x0000004900497308 */ /* 0x000ee20000000800 */
[----:B------:R-:W3:Y:S07]  /*15340*/  @P5 LDC R38, c[0x0][0x44c] ;  /* 0x00011300ff265b82 */ /* 0x000eee0000000800 */
[----:B------:R-:W3:Y:S01]  /*15350*/  MUFU.EX2 R186, R186 ;  /* 0x000000ba00ba7308 */ /* 0x000ee20000000800 */
[----:B------:R-:W3:Y:S07]  /*15360*/  @P5 LDC R42, c[0x0][0x450] ;  /* 0x00011400ff2a5b82 */ /* 0x000eee0000000800 */
[----:B------:R-:W3:Y:S01]  /*15370*/  MUFU.EX2 R33, R33 ;  /* 0x0000002100217308 */ /* 0x000ee20000000800 */
[----:B----4-:R-:W-:-:S05]  /*15380*/  FMNMX.FTZ R6, R2, R3, !PT ;  /* 0x0000000302067209 */ /* 0x010fca0007810000 */
[----:B------:R-:W4:Y:S02]  /*15390*/  SHFL.BFLY PT, R3, R6, 0x1, 0x1f ;  /* 0x0c201f0006037f89 */ /* 0x000f2400000e0000 */
[----:B------:R-:W-:Y:S08]  /*153a0*/  MUFU.EX2 R180, R180 ;  /* 0x000000b400b47308 */ /* 0x000ff00000000800 */
[----:B------:R-:W-:Y:S08]  /*153b0*/  MUFU.EX2 R29, R29 ;  /* 0x0000001d001d7308 */ /* 0x000ff00000000800 */
[----:B------:R-:W-:Y:S01]  /*153c0*/  MUFU.EX2 R182, R182 ;  /* 0x000000b600b67308 */ /* 0x000fe20000000800 */
[----:B----4-:R-:W-:-:S07]  /*153d0*/  FMNMX.FTZ R3, R6, R3, !PT ;  /* 0x0000000306037209 */ /* 0x010fce0007810000 */
[----:B------:R-:W-:Y:S01]  /*153e0*/  MUFU.EX2 R7, R7 ;  /* 0x0000000700077308 */ /* 0x000fe20000000800 */
[C---:B------:R-:W-:Y:S01]  /*153f0*/  FSETP.NEU.FTZ.AND P2, PT, R3.reuse, -INF , PT ;  /* 0xff8000000300780b */ /* 0x040fe20003f5d000 */
[----:B------:R-:W-:-:S06]  /*15400*/  FMUL.FTZ R2, R3, R0 ;  /* 0x0000000003027220 */ /* 0x000fcc0000410000 */
[----:B------:R-:W-:Y:S01]  /*15410*/  MUFU.EX2 R176, R176 ;  /* 0x000000b000b07308 */ /* 0x000fe20000000800 */
        /* <DEDUP_REMOVED lines=17> */
[----:B---3--:R-:W-:Y:S01]  /*15530*/  FADD.FTZ R34, R184, R27 ;  /* 0x0000001bb8227221 */ /* 0x008fe20000010000 */
[-CC-:B------:R-:W-:Y:S01]  /*15540*/  FFMA.FTZ R28, R77, R0.reuse, -R6.reuse ;  /* 0x000000004d1c7223 */ /* 0x180fe20000010806 */
[----:B------:R-:W-:Y:S01]  /*15550*/  FFMA.FTZ R177, R43, R0, -R6 ;  /* 0x000000002bb17223 */ /* 0x000fe20000010806 */
[----:B------:R-:W-:-:S04]  /*15560*/  @P5 IMAD.HI.U32 R35, R213, R38, RZ ;  /* 0x00000026d5235227 */ /* 0x000fc800078e00ff */
        /* <DEDUP_REMOVED lines=22> */
[----:B------:R-:W-:-:S02]  /*156d0*/  @P5 SHF.R.U32.HI R40, RZ, R42, R35 ;  /* 0x0000002aff285219 */ /* 0x000fc40000011623 */
[C---:B------:R-:W-:Y:S01]  /*156e0*/  FADD.FTZ R31, R7.reuse, R38 ;  /* 0x00000026071f7221 */ /* 0x040fe20000010000 */
[----:B------:R-:W-:Y:S01]  /*156f0*/  F2FP.BF16.F32.PACK_AB R182, R7, R182 ;  /* 0x000000b607b6723e */ /* 0x000fe200000010ff */
[----:B------:R-:W1:Y:S01]  /*15700*/  MUFU.EX2 R20, R20 ;  /* 0x0000001400147308 */ /* 0x000e620000000800 */
[----:B--2---:R-:W-:Y:S01]  /*15710*/  FADD.FTZ R34, R14, R27 ;  /* 0x0000001b0e227221 */ /* 0x004fe20000010000 */
[----:B------:R-:W-:Y:S01]  /*15720*/  FADD.FTZ R38, R176, R31 ;  /* 0x0000001fb0267221 */ /* 0x000fe20000010000 */
[----:B------:R-:W-:Y:S01]  /*15730*/  IMAD.IADD R151, R151, 0x1, R40 ;  /* 0x0000000197977824 */ /* 0x000fe200078e0228 */
[----:B------:R-:W-:Y:S02]  /*15740*/  ISETP.GE.AND P5, PT, R13, 0x1, PT ;  /* 0x000000010d00780c */ /* 0x000fe40003fa6270 */
[----:B------:R-:W-:Y:S01]  /*15750*/  F2FP.BF16.F32.PACK_AB R189, R2, R189 ;  /* 0x000000bd02bd723e */ /* 0x000fe200000010ff */
[----:B------:R-:W-:Y:S01]  /*15760*/  IMAD.IADD R12, R151, 0x1, R12 ;  /* 0x00000001970c7824 */ /* 0x000fe200078e020c */
[----:B------:R-:W2:Y:S01]  /*15770*/  MUFU.EX2 R187, R187 ;  /* 0x000000bb00bb7308 */ /* 0x000ea20000000800 */
[----:B0-----:R-:W-:Y:S01]  /*15780*/  FADD.FTZ R27, R185, R34 ;  /* 0x00000022b91b7221 */ /* 0x001fe20000010000 */
[----:B------:R-:W-:-:S02]  /*15790*/  F2FP.BF16.F32.PACK_AB R188, R99, R188 ;  /* 0x000000bc63bc723e */ /* 0x000fc400000010ff */
[----:B------:R-:W-:Y:S02]  /*157a0*/  F2FP.BF16.F32.PACK_AB R190, R95, R190 ;  /* 0x000000be5fbe723e */ /* 0x000fe400000010ff */
[----:B------:R-:W-:Y:S02]  /*157b0*/  F2FP.BF16.F32.PACK_AB R184, R73, R184 ;  /* 0x000000b849b8723e */ /* 0x000fe400000010ff */
[----:B------:R-:W0:Y:S01]  /*157c0*/  MUFU.EX2 R24, R24 ;  /* 0x0000001800187308 */ /* 0x000e220000000800 */
[----:B-1----:R-:W-:Y:S01]  /*157d0*/  FADD.FTZ R34, R20, R27 ;  /* 0x0000001b14227221 */ /* 0x002fe20000010000 */
[----:B------:R-:W-:Y:S02]  /*157e0*/  F2FP.BF16.F32.PACK_AB R186, R33, R186 ;  /* 0x000000ba21ba723e */ /* 0x000fe400000010ff */
[----:B------:R-:W-:Y:S02]  /*157f0*/  F2FP.BF16.F32.PACK_AB R180, R29, R180 ;  /* 0x000000b41db4723e */ /* 0x000fe400000010ff */
[----:B------:R-:W-:-:S02]  /*15800*/  F2FP.BF16.F32.PACK_AB R191, R14, R191 ;  /* 0x000000bf0ebf723e */ /* 0x000fc400000010ff */
[----:B------:R-:W1:Y:S01]  /*15810*/  MUFU.EX2 R181, R181 ;  /* 0x000000b500b57308 */ /* 0x000e620000000800 */
[----:B--2---:R-:W-:Y:S01]  /*15820*/  FADD.FTZ R27, R187, R34 ;  /* 0x00000022bb1b7221 */ /* 0x004fe20000010000 */
[----:B------:R-:W-:-:S06]  /*15830*/  F2FP.BF16.F32.PACK_AB R185, R20, R185 ;  /* 0x000000b914b9723e */ /* 0x000fcc00000010ff */
        /* <DEDUP_REMOVED lines=58> */
[----:B------:R-:W-:-:S05]  /*15be0*/  VIADD R7, R72, 0xfffffffe ;  /* 0xfffffffe48077836 */ /* 0x000fca0000000000 */
        /* <DEDUP_REMOVED lines=23> */
.L_x_1671:
[----:B------:R-:W-:-:S13]  /*15d60*/  ISETP.NE.AND P2, PT, R13, 0x1, PT ;  /* 0x000000010d00780c */ /* 0x000fda0003f45270 */
[----:B------:R-:W0:Y:S02]  /*15d70*/  @P2 LDC.64 R14, c[0x0][0x9e8] ;  /* 0x00027a00ff0e2b82 */ /* 0x000e240000000a00 */
[----:B0-----:R-:W-:-:S05]  /*15d80*/  @P2 IMAD.HI.U32 R14, R2, R14, RZ ;  /* 0x0000000e020e2227 */ /* 0x001fca00078e00ff */
[----:B------:R-:W-:-:S07]  /*15d90*/  @P2 SHF.R.U32.HI R2, RZ, R15, R14 ;  /* 0x0000000fff022219 */ /* 0x000fce000001160e */
.L_x_1672:
[----:B------:R-:W-:Y:S05]  /*15da0*/  BSYNC B0 ;  /* 0x0000000000007941 */ /* 0x000fea0003800000 */
.L_x_1670:
[----:B------:R-:W-:-:S05]  /*15db0*/  IMAD R13, R2, R13, R13 ;  /* 0x0000000d020d7224 */ /* 0x000fca00078e020d */
[----:B------:R-:W-:-:S07]  /*15dc0*/  VIMNMX R12, R12, R13, PT ;  /* 0x0000000d0c0c7248 */ /* 0x000fce0003fe0100 */
.L_x_1669:
[----:B------:R-:W-:Y:S01]  /*15dd0*/  IMAD.HI R12, R12, 0x2aaaaaab, RZ ;  /* 0x2aaaaaab0c0c7827 */ /* 0x000fe200078e02ff */
[----:B------:R-:W-:Y:S01]  /*15de0*/  ULDC UR59, c[0x0][0x9e4] ;  /* 0x00027900003b7ab9 */ /* 0x000fe20000000800 */
[----:B------:R-:W-:Y:S01]  /*15df0*/  ULDC UR58, c[0x0][0x9e4] ;  /* 0x00027900003a7ab9 */ /* 0x000fe20000000800 */
[----:B------:R-:W-:Y:S01]  /*15e00*/  BSSY B0, `(.L_x_1673) ;  /* 0x000037c000007945 */ /* 0x000fe20003800000 */
[----:B------:R-:W-:Y:S01]  /*15e10*/  IMAD.MOV.U32 R2, RZ, RZ, 0x3f800000 ;  /* 0x3f800000ff027424 */ /* 0x000fe200078e00ff */
[----:B------:R-:W-:Y:S02]  /*15e20*/  SHF.R.U32.HI R9, RZ, 0x1f, R12 ;  /* 0x0000001fff097819 */ /* 0x000fe4000001160c */
[----:B------:R-:W-:Y:S02]  /*15e30*/  CS2R R118, SRZ ;  /* 0x0000000000767805 */ /* 0x000fe4000001ff00 */
[----:B------:R-:W-:Y:S02]  /*15e40*/  CS2R R116, SRZ ;  /* 0x0000000000747805 */ /* 0x000fe4000001ff00 */
[----:B------:R-:W-:-:S02]  /*15e50*/  CS2R R114, SRZ ;  /* 0x0000000000727805 */ /* 0x000fc4000001ff00 */
[----:B------:R-:W-:Y:S01]  /*15e60*/  LEA.HI.SX32 R11, R12, R9, 0x1c ;  /* 0x000000090c0b7211 */ /* 0x000fe200078fe2ff */
[----:B------:R-:W-:Y:S01]  /*15e70*/  IMAD.MOV.U32 R9, RZ, RZ, 0x3f800000 ;  /* 0x3f800000ff097424 */ /* 0x000fe200078e00ff */
[----:B------:R-:W-:Y:S02]  /*15e80*/  CS2R R112, SRZ ;  /* 0x0000000000707805 */ /* 0x000fe4000001ff00 */
[----:B------:R-:W-:Y:S02]  /*15e90*/  CS2R R110, SRZ ;  /* 0x00000000006e7805 */ /* 0x000fe4000001ff00 */
[----:B------:R-:W-:Y:S02]  /*15ea0*/  VIMNMX R14, R214, R11, !PT ;  /* 0x0000000bd60e7248 */ /* 0x000fe40007fe0100 */
[----:B------:R-:W-:Y:S02]  /*15eb0*/  CS2R R108, SRZ ;  /* 0x00000000006c7805 */ /* 0x000fe4000001ff00 */
[----:B------:R-:W-:-:S02]  /*15ec0*/  CS2R R106, SRZ ;  /* 0x00000000006a7805 */ /* 0x000fc4000001ff00 */
[----:B------:R-:W-:Y:S02]  /*15ed0*/  CS2R R104, SRZ ;  /* 0x0000000000687805 */ /* 0x000fe4000001ff00 */
[----:B------:R-:W-:Y:S02]  /*15ee0*/  ISETP.GE.AND P2, PT, R7, R14, PT ;  /* 0x0000000e0700720c */ /* 0x000fe40003f46270 */
        /* <DEDUP_REMOVED lines=40> */
[----:B------:R-:W-:Y:S06]  /*16170*/  @!P2 BRA `(.L_x_1674) ;  /* 0x000000340010a947 */ /* 0x000fec0003800000 */
[----:B------:R-:W-:Y:S01]  /*16180*/  BSSY B1, `(.L_x_1675) ;  /* 0x000033f000017945 */ /* 0x000fe20003800000 */
[----:B------:R-:W-:Y:S02]  /*16190*/  IMAD.MOV.U32 R2, RZ, RZ, 0x3f800000 ;  /* 0x3f800000ff027424 */ /* 0x000fe400078e00ff */
[----:B------:R-:W-:-:S07]  /*161a0*/  IMAD.MOV.U32 R119, RZ, RZ, RZ ;  /* 0x000000ffff777224 */ /* 0x000fce00078e00ff */
.L_x_1694:
[----:B------:R-:W-:-:S05]  /*161b0*/  VIADD R15, R19, 0x1 ;  /* 0x00000001130f7836 */ /* 0x000fca0000000000 */
[----:B------:R-:W-:-:S04]  /*161c0*/  ISETP.NE.AND P2, PT, R15, 0x2, PT ;  /* 0x000000020f00780c */ /* 0x000fc80003f45270 */
[----:B------:R-:W-:Y:S02]  /*161d0*/  SEL R11, RZ, 0x1, P2 ;  /* 0x00000001ff0b7807 */ /* 0x000fe40001000000 */
[----:B------:R-:W-:Y:S02]  /*161e0*/  SEL R15, R15, RZ, P2 ;  /* 0x000000ff0f0f7207 */ /* 0x000fe40001000000 */
[----:B------:R-:W-:Y:S01]  /*161f0*/  LOP3.LUT R20, R194, R11, RZ, 0x3c, !PT ;  /* 0x0000000bc2147212 */ /* 0x000fe200078e3cff */
[----:B------:R-:W-:Y:S06]  /*16200*/  @!P0 BRA `(.L_x_1676) ;  /* 0x0000000000048947 */ /* 0x000fec0003800000 */
[----:B------:R-:W-:Y:S01]  /*16210*/  BPT.TRAP 0x1 ;  /* 0x000000040000795c */ /* 0x000fe20000300000 */
.L_x_1676:
[----:B------:R-:W-:Y:S01]  /*16220*/  IMAD R0, R15, 0x8, R16 ;  /* 0x000000080f007824 */ /* 0x000fe200078e0210 */
[----:B------:R-:W-:-:S04]  /*16230*/  SHF.L.U32 R11, R20, 0x1f, RZ ;  /* 0x0000001f140b7819 */ /* 0x000fc800000006ff */
[----:B------:R0:W1:Y:S01]  /*16240*/  SYNCS.PHASECHK.TRANS64.TRYWAIT P2, [R0+URZ+0x30830], R11 ;  /* 0x0308300b000075a7 */ /* 0x000062000804017f */
[----:B------:R-:W-:Y:S05]  /*16250*/  @!P0 BRA `(.L_x_1677) ;  /* 0x0000000000048947 */ /* 0x000fea0003800000 */
[----:B------:R-:W-:Y:S01]  /*16260*/  BPT.TRAP 0x1 ;  /* 0x000000040000795c */ /* 0x000fe20000300000 */
.L_x_1677:
[----:B------:R-:W-:Y:S01]  /*16270*/  IMAD R21, R15, 0x900, R8 ;  /* 0x000009000f157824 */ /* 0x000fe200078e0208 */
[----:B------:R-:W-:Y:S03]  /*16280*/  BSSY B2, `(.L_x_1678) ;  /* 0x0000006000027945 */ /* 0x000fe60003800000 */
[C---:B------:R-:W-:Y:S02]  /*16290*/  VIADD R12, R21.reuse, 0x2 ;  /* 0x00000002150c7836 */ /* 0x040fe40000000000 */
[----:B------:R-:W-:Y:S01]  /*162a0*/  VIADD R120, R21, 0x4 ;  /* 0x0000000415787836 */ /* 0x000fe20000000000 */
[----:B-1----:R-:W-:Y:S06]  /*162b0*/  @P2 BRA `(.L_x_1679) ;  /* 0x0000000000082947 */ /* 0x002fec0003800000 */
[----:B------:R-:W1:Y:S02]  /*162c0*/  SYNCS.PHASECHK.TRANS64.TRYWAIT P2, [R0+URZ+0x30830], R11 ;  /* 0x0308300b000075a7 */ /* 0x000e64000804017f */
[----:B-1----:R-:W-:Y:S05]  /*162d0*/  @!P2 BRA `(.L_x_1680) ;  /* 0x000001780010a947 */ /* 0x002fea0003800000 */
.L_x_1679:
[----:B------:R-:W-:Y:S05]  /*162e0*/  BSYNC B2 ;  /* 0x0000000000027941 */ /* 0x000fea0003800000 */
.L_x_1678:
[----:B------:R-:W-:Y:S01]  /*162f0*/  IMAD.MOV.U32 R10, RZ, RZ, R21 ;  /* 0x000000ffff0a7224 */ /* 0x000fe200078e0015 */
[----:B------:R2:W-:Y:S04]  /*16300*/  STL.64 [R1+0x90], R16 ;  /* 0x0000901001007387 */ /* 0x0005e80000100a00 */
[----:B------:R-:W-:Y:S01]  /*16310*/  R2UR UR54, R10 ;  /* 0x000000000a3672ca */ /* 0x000fe200000e0000 */
[----:B------:R-:W-:-:S05]  /*16320*/  VIADD R10, R21, 0x6 ;  /* 0x00000006150a7836 */ /* 0x000fca0000000000 */
[----:B------:R-:W-:Y:S01]  /*16330*/  R2UR UR30, R10 ;  /* 0x000000000a1e72ca */ /* 0x000fe200000e0000 */
[C---:B------:R-:W-:Y:S01]  /*16340*/  VIADD R10, R21.reuse, 0x302 ;  /* 0x00000302150a7836 */ /* 0x040fe20000000000 */
[----:B--2---:R-:W2:Y:S04]  /*16350*/  LDL.64 R16, [R1+0x28] ;  /* 0x0000280001107983 */ /* 0x004ea80000100a00 */
[----:B------:R-:W-:Y:S01]  /*16360*/  R2UR UR22, R10 ;  /* 0x000000000a1672ca */ /* 0x000fe200000e0000 */
[----:B------:R-:W-:Y:S01]  /*16370*/  VIADD R10, R21, 0x600 ;  /* 0x00000600150a7836 */ /* 0x000fe20000000000 */
[----:B------:R3:W-:Y:S01]  /*16380*/  STL.64 [R1+0x88], R14 ;  /* 0x0000880e01007387 */ /* 0x0007e20000100a00 */
[----:B01----:R-:W-:-:S03]  /*16390*/  IMAD.MOV.U32 R11, RZ, RZ, 0x40000040 ;  /* 0x40000040ff0b7424 */ /* 0x003fc600078e00ff */
[----:B------:R-:W-:Y:S01]  /*163a0*/  R2UR UR10, R10 ;  /* 0x000000000a0a72ca */ /* 0x000fe200000e0000 */
[----:B------:R-:W-:Y:S01]  /*163b0*/  VIADD R10, R21, 0x602 ;  /* 0x00000602150a7836 */ /* 0x000fe20000000000 */
[C---:B------:R-:W-:Y:S02]  /*163c0*/  R2UR UR55, R11.reuse ;  /* 0x000000000b3772ca */ /* 0x040fe400000e0000 */
[C---:B------:R-:W-:Y:S01]  /*163d0*/  R2UR UR31, R11.reuse ;  /* 0x000000000b1f72ca */ /* 0x040fe200000e0000 */
[----:B---3--:R-:W3:Y:S01]  /*163e0*/  LDL.64 R14, [R1+0x20] ;  /* 0x00002000010e7983 */ /* 0x008ee20000100a00 */
[----:B------:R-:W-:-:S03]  /*163f0*/  R2UR UR23, R11 ;  /* 0x000000000b1772ca */ /* 0x000fc600000e0000 */
[----:B------:R0:W-:Y:S01]  /*16400*/  STL.64 [R1+0x80], R6 ;  /* 0x0000800601007387 */ /* 0x0001e20000100a00 */
[C---:B------:R-:W-:Y:S02]  /*16410*/  R2UR UR11, R11.reuse ;  /* 0x000000000b0b72ca */ /* 0x040fe400000e0000 */
[----:B------:R-:W-:Y:S02]  /*16420*/  R2UR UR6, R10 ;  /* 0x000000000a0672ca */ /* 0x000fe400000e0000 */
[----:B------:R-:W-:Y:S01]  /*16430*/  R2UR UR7, R11 ;  /* 0x000000000b0772ca */ /* 0x000fe200000e0000 */
[----:B0-----:R-:W4:Y:S04]  /*16440*/  LDL.64 R6, [R1+0x18] ;  /* 0x0000180001067983 */ /* 0x001f280000100a00 */
[----:B------:R0:W-:Y:S04]  /*16450*/  STL.64 [R1+0x78], R4 ;  /* 0x0000780401007387 */ /* 0x0001e80000100a00 */
[----:B------:R-:W2:Y:S01]  /*16460*/  LDL.64 R10, [R1+0x30] ;  /* 0x00003000010a7983 */ /* 0x000ea20000100a00 */
[----:B------:R-:W-:Y:S01]  /*16470*/  R2UR UR34, R120 ;  /* 0x00000000782272ca */ /* 0x000fe200000e0000 */
[----:B------:R-:W-:-:S02]  /*16480*/  VIADD R120, R21, 0x304 ;  /* 0x0000030415787836 */ /* 0x000fc40000000000 */
[----:B------:R-:W-:-:S03]  /*16490*/  IMAD.MOV.U32 R121, RZ, RZ, 0x40000040 ;  /* 0x40000040ff797424 */ /* 0x000fc600078e00ff */
[----:B------:R-:W-:Y:S01]  /*164a0*/  R2UR UR18, R120 ;  /* 0x00000000781272ca */ /* 0x000fe200000e0000 */
[----:B------:R-:W-:Y:S01]  /*164b0*/  VIADD R120, R21, 0x606 ;  /* 0x0000060615787836 */ /* 0x000fe20000000000 */
[C---:B------:R-:W-:Y:S01]  /*164c0*/  R2UR UR35, R121.reuse ;  /* 0x00000000792372ca */ /* 0x040fe200000e0000 */
[----:B------:R-:W-:Y:S01]  /*164d0*/  IMAD.MOV.U32 R13, RZ, RZ, 0x40000040 ;  /* 0x40000040ff0d7424 */ /* 0x000fe200078e00ff */
[C---:B------:R-:W-:Y:S01]  /*164e0*/  R2UR UR19, R121.reuse ;  /* 0x00000000791372ca */ /* 0x040fe200000e0000 */
[----:B0-----:R-:W4:Y:S01]  /*164f0*/  LDL.64 R4, [R1+0x10] ;  /* 0x0000100001047983 */ /* 0x001f220000100a00 */
[----:B------:R-:W-:Y:S01]  /*16500*/  R2UR UR38, R120 ;  /* 0x00000000782672ca */ /* 0x000fe200000e0000 */
[-C--:B------:R-:W-:Y:S01]  /*16510*/  FMUL.FTZ R24, R24, R9.reuse ;  /* 0x0000000918187220 */ /* 0x080fe20000410000 */
[----:B------:R-:W-:Y:S01]  /*16520*/  R2UR UR39, R121 ;  /* 0x00000000792772ca */ /* 0x000fe200000e0000 */
[-C--:B------:R-:W-:Y:S01]  /*16530*/  FMUL.FTZ R25, R25, R9.reuse ;  /* 0x0000000919197220 */ /* 0x080fe20000410000 */
[----:B-----5:R-:W-:Y:S01]  /*16540*/  WARPGROUP.ARRIVE ;  /* 0x00000000000079c5 */ /* 0x020fe20000000000 */
[----:B------:R-:W-:Y:S01]  /*16550*/  R2UR UR50, R12 ;  /* 0x000000000c3272ca */ /* 0x000fe200000e0000 */
[----:B------:R-:W-:Y:S01]  /*16560*/  VIADD R12, R21, 0x300 ;  /* 0x00000300150c7836 */ /* 0x000fe20000000000 */
[C---:B------:R-:W-:Y:S01]  /*16570*/  R2UR UR51, R13.reuse ;  /* 0x000000000d3372ca */ /* 0x040fe200000e0000 */
[-C--:B------:R-:W-:Y:S01]  /*16580*/  FMUL.FTZ R28, R28, R9.reuse ;  /* 0x000000091c1c7220 */ /* 0x080fe20000410000 */
[----:B------:R-:W-:Y:S01]  /*16590*/  R2UR UR27, R13 ;  /* 0x000000000d1b72ca */ /* 0x000fe200000e0000 */
[----:B------:R-:W-:Y:S01]  /*165a0*/  HGMMA.64x96x16.F32.BF16 R120, gdesc[UR52], RZ, !UPT, gsb0 ;  /* 0x01600000347879f0 */ /* 0x000fe2000c0018ff */
[----:B------:R-:W-:Y:S01]  /*165b0*/  R2UR UR26, R12 ;  /* 0x000000000c1a72ca */ /* 0x000fe200000e0000 */
[----:B------:R-:W-:Y:S01]  /*165c0*/  VIADD R12, R21, 0x306 ;  /* 0x00000306150c7836 */ /* 0x000fe20000000000 */
[----:B------:R-:W-:Y:S01]  /*165d0*/  R2UR UR15, R13 ;  /* 0x000000000d0f72ca */ /* 0x000fe200000e0000 */
[-C--:B------:R-:W-:Y:S01]  /*165e0*/  FMUL.FTZ R29, R29, R9.reuse ;  /* 0x000000091d1d7220 */ /* 0x080fe20000410000 */
[-C--:B------:R-:W-:Y:S01]  /*165f0*/  FMUL.FTZ R32, R32, R9.reuse ;  /* 0x0000000920207220 */ /* 0x080fe20000410000 */
[----:B------:R-:W-:Y:S01]  /*16600*/  FMUL.FTZ R33, R33, R9 ;  /* 0x0000000921217220 */ /* 0x000fe20000410000 */
[----:B------:R-:W-:Y:S01]  /*16610*/  R2UR UR14, R12 ;  /* 0x000000000c0e72ca */ /* 0x000fe200000e0000 */
[----:B------:R-:W-:-:S02]  /*16620*/  VIADD R12, R21, 0x604 ;  /* 0x00000604150c7836 */ /* 0x000fc40000000000 */
        /* <DEDUP_REMOVED lines=92> */
[----:B------:R-:W-:Y:S03]  /*16bf0*/  HGMMA.64x96x16.F32.BF16 R120, gdesc[UR48], R120, gsb0 ;  /* 0x01600000307879f0 */ /* 0x000fe60008001878 */
[----:B------:R-:W-:Y:S02]  /*16c00*/  WARPGROUP.DEPBAR.LE gsb0, 0x0 ;  /* 0x00008000000079c5 */ /* 0x000fe40000010000 */
[----:B------:R-:W-:Y:S01]  /*16c10*/  WARPGROUP.ARRIVE ;  /* 0x00000000000079c5 */ /* 0x000fe20000000000 */
[----:B--2---:R-:W-:Y:S02]  /*16c20*/  R2UR UR32, R10 ;  /* 0x000000000a2072ca */ /* 0x004fe400000e0000 */
[----:B------:R-:W-:Y:S02]  /*16c30*/  R2UR UR33, R11 ;  /* 0x000000000b2172ca */ /* 0x000fe400000e0000 */
[----:B------:R-:W-:Y:S01]  /*16c40*/  R2UR UR28, R16 ;  /* 0x00000000101c72ca */ /* 0x000fe200000e0000 */
[----:B------:R-:W2:Y:S10]  /*16c50*/  LDL.64 R10, [R1] ;  /* 0x00000000010a7983 */ /* 0x000eb40000100a00 */
[----:B------:R-:W-:Y:S01]  /*16c60*/  HGMMA.64x96x16.F32.BF16 R120, gdesc[UR32], R120, gsb0 ;  /* 0x01600000207879f0 */ /* 0x000fe20008001878 */
[----:B------:R-:W-:-:S02]  /*16c70*/  R2UR UR29, R17 ;  /* 0x00000000111d72ca */ /* 0x000fc400000e0000 */
[----:B------:R-:W-:Y:S02]  /*16c80*/  R2UR UR42, R12 ;  /* 0x000000000c2a72ca */ /* 0x000fe400000e0000 */
[----:B------:R-:W-:Y:S02]  /*16c90*/  R2UR UR43, R13 ;  /* 0x000000000d2b72ca */ /* 0x000fe400000e0000 */
[----:B------:R-:W2:Y:S01]  /*16ca0*/  LDL.64 R12, [R1+0x8] ;  /* 0x00000800010c7983 */ /* 0x000ea20000100a00 */
[----:B---3--:R-:W-:Y:S02]  /*16cb0*/  R2UR UR24, R14 ;  /* 0x000000000e1872ca */ /* 0x008fe400000e0000 */
[----:B------:R-:W-:Y:S01]  /*16cc0*/  R2UR UR25, R15 ;  /* 0x000000000f1972ca */ /* 0x000fe200000e0000 */
[----:B------:R0:W5:Y:S01]  /*16cd0*/  LDL.LU.64 R16, [R1+0x90] ;  /* 0x0000900001107983 */ /* 0x0001620000300a00 */
[----:B----4-:R-:W-:Y:S02]  /*16ce0*/  R2UR UR20, R6 ;  /* 0x00000000061472ca */ /* 0x010fe400000e0000 */
[----:B------:R-:W-:Y:S01]  /*16cf0*/  R2UR UR21, R7 ;  /* 0x00000000071572ca */ /* 0x000fe200000e0000 */
[----:B------:R0:W5:Y:S01]  /*16d00*/  LDL.LU.64 R14, [R1+0x88] ;  /* 0x00008800010e7983 */ /* 0x0001620000300a00 */
[----:B------:R-:W-:-:S02]  /*16d10*/  R2UR UR16, R4 ;  /* 0x00000000041072ca */ /* 0x000fc400000e0000 */
[----:B------:R-:W-:Y:S01]  /*16d20*/  R2UR UR17, R5 ;  /* 0x00000000051172ca */ /* 0x000fe200000e0000 */
[----:B------:R0:W5:Y:S01]  /*16d30*/  LDL.LU.64 R6, [R1+0x80] ;  /* 0x0000800001067983 */ /* 0x0001620000300a00 */
[----:B------:R-:W-:Y:S01]  /*16d40*/  UMOV UR4, UR56 ;  /* 0x0000003800047c82 */ /* 0x000fe20008000000 */
[----:B------:R-:W-:Y:S02]  /*16d50*/  UMOV UR5, UR57 ;  /* 0x0000003900057c82 */ /* 0x000fe40008000000 */
[----:B------:R0:W5:Y:S01]  /*16d60*/  LDL.LU.64 R4, [R1+0x78] ;  /* 0x0000780001047983 */ /* 0x0001620000300a00 */
        /* <DEDUP_REMOVED lines=9> */
[----:B--2---:R-:W-:Y:S02]  /*16e00*/  R2UR UR12, R12 ;  /* 0x000000000c0c72ca */ /* 0x004fe400000e0000 */
[----:B------:R-:W-:Y:S01]  /*16e10*/  R2UR UR13, R13 ;  /* 0x000000000d0d72ca */ /* 0x000fe200000e0000 */
[----:B------:R-:W-:Y:S02]  /*16e20*/  WARPGROUP.DEPBAR.LE gsb0, 0x0 ;  /* 0x00008000000079c5 */ /* 0x000fe40000010000 */
[----:B------:R-:W-:-:S06]  /*16e30*/  WARPGROUP.ARRIVE ;  /* 0x00000000000079c5 */ /* 0x000fcc0000000000 */
[----:B------:R-:W-:Y:S01]  /*16e40*/  HGMMA.64x96x16.F32.BF16 R120, gdesc[UR16], R120, gsb0 ;  /* 0x01600000107879f0 */ /* 0x000fe20008001878 */
[----:B------:R-:W-:Y:S02]  /*16e50*/  R2UR UR8, R10 ;  /* 0x000000000a0872ca */ /* 0x000fe400000e0000 */
[----:B------:R-:W-:Y:S01]  /*16e60*/  R2UR UR9, R11 ;  /* 0x000000000b0972ca */ /* 0x000fe200000e0000 */
        /* <DEDUP_REMOVED lines=16> */
[----:B0-----:R-:W-:Y:S05]  /*16f70*/  @!P0 BRA `(.L_x_1681) ;  /* 0x0000000000048947 */ /* 0x001fea0003800000 */
[----:B------:R-:W-:Y:S01]  /*16f80*/  BPT.TRAP 0x1 ;  /* 0x000000040000795c */ /* 0x000fe20000300000 */
.L_x_1681:
[----:B------:R-:W-:Y:S01]  /*16f90*/  SHF.L.U32 R9, R194, 0x1f, RZ ;  /* 0x0000001fc2097819 */ /* 0x000fe200000006ff */
[----:B-----5:R-:W-:-:S04]  /*16fa0*/  IMAD R2, R19, 0x8, R16 ;  /* 0x0000000813027824 */ /* 0x020fc800078e0210 */
[----:B------:R0:W1:Y:S01]  /*16fb0*/  SYNCS.PHASECHK.TRANS64.TRYWAIT P2, [R2+URZ+0x30850], R9 ;  /* 0x03085009020075a7 */ /* 0x000062000804017f */
[----:B------:R-:W-:Y:S05]  /*16fc0*/  @!P0 BRA `(.L_x_1682) ;  /* 0x0000000000048947 */ /* 0x000fea0003800000 */
[----:B------:R-:W-:Y:S01]  /*16fd0*/  BPT.TRAP 0x1 ;  /* 0x000000040000795c */ /* 0x000fe20000300000 */
.L_x_1682:
[----:B------:R-:W-:Y:S04]  /*16fe0*/  BSSY B2, `(.L_x_1683) ;  /* 0x0000004000027945 */ /* 0x000fe80003800000 */
[----:B-1----:R-:W-:Y:S05]  /*16ff0*/  @P2 BRA `(.L_x_1684) ;  /* 0x0000000000082947 */ /* 0x002fea0003800000 */
[----:B------:R-:W1:Y:S02]  /*17000*/  SYNCS.PHASECHK.TRANS64.TRYWAIT P2, [R2+URZ+0x30850], R9 ;  /* 0x03085009020075a7 */ /* 0x000e64000804017f */
[----:B-1----:R-:W-:Y:S05]  /*17010*/  @!P2 BRA `(.L_x_1685) ;  /* 0x0000016800d4a947 */ /* 0x002fea0003800000 */
.L_x_1684:
[----:B------:R-:W-:Y:S05]  /*17020*/  BSYNC B2 ;  /* 0x0000000000027941 */ /* 0x000fea0003800000 */
.L_x_1683:
[----:B01----:R-:W-:Y:S01]  /*17030*/  VIADD R9, R16, 0x400 ;  /* 0x0000040010097836 */ /* 0x003fe20000000000 */
[----:B------:R-:W-:Y:S01]  /*17040*/  WARPGROUP.ARRIVE ;  /* 0x00000000000079c5 */ /* 0x000fe20000000000 */
[----:B------:R-:W-:Y:S01]  /*17050*/  IMAD.MOV.U32 R11, RZ, RZ, 0x40000040 ;  /* 0x40000040ff0b7424 */ /* 0x000fe200078e00ff */
[----:B------:R-:W0:Y:S01]  /*17060*/  LDC R21, c[0x0][0x448] ;  /* 0x00011200ff157b82 */ /* 0x000e220000000800 */
[----:B------:R-:W-:Y:S01]  /*17070*/  IMAD.MOV.U32 R13, RZ, RZ, 0x40000040 ;  /* 0x40000040ff0d7424 */ /* 0x000fe200078e00ff */
[----:B------:R-:W-:Y:S01]  /*17080*/  SHF.R.U32.HI R9, RZ, 0x4, R9 ;  /* 0x00000004ff097819 */ /* 0x000fe20000011609 */
[----:B------:R-:W-:Y:S01]  /*17090*/  @!P1 VIADD R0, R0, 0x30840 ;  /* 0x0003084000009836 */ /* 0x000fe20000000000 */
[----:B------:R-:W-:Y:S01]  /*170a0*/  R2UR UR7, R11 ;  /* 0x000000000b0772ca */ /* 0x000fe200000e0000 */
[----:B------:R-:W-:Y:S01]  /*170b0*/  IMAD.MOV.U32 R11, RZ, RZ, 0x40000040 ;  /* 0x40000040ff0b7424 */ /* 0x000fe200078e00ff */
[----:B------:R-:W-:Y:S01]  /*170c0*/  LOP3.LUT R9, R9, 0x3fff, RZ, 0xc0, !PT ;  /* 0x00003fff09097812 */ /* 0x000fe200078ec0ff */
[----:B------:R-:W-:Y:S01]  /*170d0*/  ULDC UR5, c[0x0][0x9dc] ;  /* 0x0002770000057ab9 */ /* 0x000fe20000000800 */
[----:B------:R-:W-:Y:S01]  /*170e0*/  LOP3.LUT P2, RZ, R18, 0x100000, RZ, 0xc0, !PT ;  /* 0x0010000012ff7812 */ /* 0x000fe2000784c0ff */
[----:B------:R-:W-:Y:S01]  /*170f0*/  ULDC UR4, c[0x0][0x9e0] ;  /* 0x0002780000047ab9 */ /* 0x000fe20000000800 */
[----:B------:R-:W-:-:S02]  /*17100*/  LOP3.LUT R9, R9, 0x3000000, RZ, 0xfc, !PT ;  /* 0x0300000009097812 */ /* 0x000fc400078efcff */
[----:B------:R-:W-:-:S03]  /*17110*/  @!P1 PRMT R0, RZ, 0x654, R0 ;  /* 0x00000654ff009816 */ /* 0x000fc60000000000 */
[----:B------:R-:W-:Y:S02]  /*17120*/  IMAD R10, R19, 0x900, R9 ;  /* 0x00000900130a7824 */ /* 0x000fe400078e0209 */
[----:B------:R-:W-:Y:S02]  /*17130*/  IMAD.IADD R9, R215, 0x1, R213 ;  /* 0x00000001d7097824 */ /* 0x000fe400078e02d5 */
[C---:B------:R-:W-:Y:S01]  /*17140*/  VIADD R12, R10.reuse, 0x80 ;  /* 0x000000800a0c7836 */ /* 0x040fe20000000000 */
[----:B------:R-:W-:Y:S02]  /*17150*/  R2UR UR6, R10 ;  /* 0x000000000a0672ca */ /* 0x000fe400000e0000 */
[----:B0-----:R-:W-:-:S11]  /*17160*/  ISETP.NE.AND P3, PT, R21, 0x1, PT ;  /* 0x000000011500780c */ /* 0x001fd60003f65270 */
        /* <DEDUP_REMOVED lines=25> */
[----:B------:R-:W-:Y:S02]  /*17300*/  WARPGROUP.DEPBAR.LE gsb0, 0x0 ;  /* 0x00008000000079c5 */ /* 0x000fe40000010000 */
[----:B------:R-:W-:-:S14]  /*17310*/  WARPGROUP.ARRIVE ;  /* 0x00000000000079c5 */ /* 0x000fdc0000000000 */
[----:B------:R-:W-:Y:S01]  /*17320*/  HGMMA.64x192x16.F32.BF16 R24, R172, gdesc[UR4].tnspB, R24, gsb0 ;  /* 0x42e00004ac187df0 */ /* 0x000fe20008001818 */
[----:B------:R-:W-:Y:S02]  /*17330*/  R2UR UR6, R10 ;  /* 0x000000000a0672ca */ /* 0x000fe400000e0000 */
[----:B------:R-:W-:Y:S01]  /*17340*/  R2UR UR7, R11 ;  /* 0x000000000b0772ca */ /* 0x000fe200000e0000 */
[----:B------:R-:W0:Y:S08]  /*17350*/  @P3 LDC R10, c[0x0][0x450] ;  /* 0x00011400ff0a3b82 */ /* 0x000e300000000800 */
[----:B------:R-:W1:Y:S02]  /*17360*/  @P3 LDC R11, c[0x0][0x44c] ;  /* 0x00011300ff0b3b82 */ /* 0x000e640000000800 */
[----:B-1----:R-:W-:-:S05]  /*17370*/  @P3 IMAD.HI.U32 R11, R9, R11, RZ ;  /* 0x0000000b090b3227 */ /* 0x002fca00078e00ff */
[----:B0-----:R-:W-:Y:S01]  /*17380*/  @P3 SHF.R.U32.HI R9, RZ, R10, R11 ;  /* 0x0000000aff093219 */ /* 0x001fe2000001160b */
[----:B------:R-:W-:Y:S01]  /*17390*/  IMAD.U32 R10, RZ, RZ, UR5 ;  /* 0x00000005ff0a7e24 */ /* 0x000fe2000f8e00ff */
[----:B------:R-:W-:Y:S02]  /*173a0*/  WARPGROUP.DEPBAR.LE gsb0, 0x0 ;  /* 0x00008000000079c5 */ /* 0x000fe40000010000 */
[----:B------:R-:W-:-:S06]  /*173b0*/  WARPGROUP.ARRIVE ;  /* 0x00000000000079c5 */ /* 0x000fcc0000000000 */
[----:B------:R-:W-:Y:S03]  /*173c0*/  HGMMA.64x192x16.F32.BF16 R24, R168, gdesc[UR4].tnspB, R24, gsb0 ;  /* 0x42e00004a8187df0 */ /* 0x000fe60008001818 */
[----:B------:R-:W-:Y:S02]  /*173d0*/  WARPGROUP.DEPBAR.LE gsb0, 0x0 ;  /* 0x00008000000079c5 */ /* 0x000fe40000010000 */
[----:B------:R-:W0:Y:S01]  /*173e0*/  SHFL.IDX PT, R170, R9, RZ, 0x1c1f ;  /* 0x001c1fff09aa7589 */ /* 0x000e2200000e0000 */
[----:B------:R-:W-:Y:S01]  /*173f0*/  IMAD R169, R7, -0x60, RZ ;  /* 0xffffffa007a97824 */ /* 0x000fe200078e02ff */
[----:B------:R1:W-:Y:S04]  /*17400*/  @!P1 SYNCS.ARRIVE.TRANS64.RED.A1T0 RZ, [R0+URZ], RZ ;  /* 0x000000ff00ff99a7 */ /* 0x0003e8000810043f */
[----:B------:R-:W-:-:S04]  /*17410*/  IADD3 R21, -R201, 0x1, R169 ;  /* 0x00000001c9157810 */ /* 0x000fc80007ffe1a9 */
[----:B------:R-:W-:Y:S02]  /*17420*/  IADD3 R21, -R196, R21, R197 ;  /* 0x00000015c4157210 */ /* 0x000fe40007ffe1c5 */
[----:B-1----:R-:W-:-:S03]  /*17430*/  LOP3.LUT R0, RZ, R10, RZ, 0x33, !PT ;  /* 0x0000000aff007212 */ /* 0x002fc600078e33ff */
[----:B------:R-:W-:Y:S02]  /*17440*/  VIADD R168, R21, UR4 ;  /* 0x0000000415a87c36 */ /* 0x000fe40008000000 */
[----:B------:R-:W-:Y:S02]  /*17450*/  IMAD.IADD R21, R0, 0x1, R21 ;  /* 0x0000000100157824 */ /* 0x000fe400078e0215 */
[----:B------:R-:W-:Y:S02]  /*17460*/  IMAD.IADD R0, R169, 0x1, -R201 ;  /* 0x00000001a9007824 */ /* 0x000fe400078e0ac9 */
[--C-:B0-----:R-:W-:Y:S02]  /*17470*/  IMAD.IADD R19, R168, 0x1, R170.reuse ;  /* 0x00000001a8137824 */ /* 0x101fe400078e02aa */
[----:B------:R-:W-:Y:S01]  /*17480*/  IMAD.IADD R11, R21, 0x1, R170 ;  /* 0x00000001150b7824 */ /* 0x000fe200078e02aa */
[----:B------:R-:W-:Y:S06]  /*17490*/  @!P2 BRA `(.L_x_1686) ;  /* 0x000000000054a947 */ /* 0x000fec0003800000 */
        /* <DEDUP_REMOVED lines=12> */
.L_x_1688:
[----:B------:R-:W-:-:S05]  /*17560*/  IMAD.U32 R171, RZ, RZ, UR59 ;  /* 0x0000003bffab7e24 */ /* 0x000fca000f8e00ff */
[----:B------:R-:W-:-:S13]  /*17570*/  ISETP.NE.AND P2, PT, R171, 0x1, PT ;  /* 0x00000001ab00780c */ /* 0x000fda0003f45270 */
[----:B------:R-:W0:Y:S02]  /*17580*/  @P2 LDC.64 R12, c[0x0][0x9e8] ;  /* 0x00027a00ff0c2b82 */ /* 0x000e240000000a00 */
[----:B0-----:R-:W-:-:S05]  /*17590*/  @P2 IMAD.HI.U32 R12, R170, R12, RZ ;  /* 0x0000000caa0c2227 */ /* 0x001fca00078e00ff */
[----:B------:R-:W-:-:S07]  /*175a0*/  @P2 SHF.R.U32.HI R170, RZ, R13, R12 ;  /* 0x0000000dffaa2219 */ /* 0x000fce000001160c */
.L_x_1689:
[----:B------:R-:W-:Y:S05]  /*175b0*/  BSYNC B2 ;  /* 0x0000000000027941 */ /* 0x000fea0003800000 */
.L_x_1687:
[----:B------:R-:W-:-:S05]  /*175c0*/  IMAD R170, R170, R171, R0 ;  /* 0x000000abaaaa7224 */ /* 0x000fca00078e0200 */
[----:B------:R-:W-:Y:S02]  /*175d0*/  VIMNMX R11, R11, R170, !PT ;  /* 0x000000aa0b0b7248 */ /* 0x000fe40007fe0100 */
[----:B------:R-:W-:-:S07]  /*175e0*/  VIADDMNMX R19, R170, R171, R19, PT ;  /* 0x000000abaa137246 */ /* 0x000fce0003800113 */
.L_x_1686:
[C---:B------:R-:W-:Y:S01]  /*175f0*/  ISETP.GE.AND P2, PT, R169.reuse, 0x2, PT ;  /* 0x00000002a900780c */ /* 0x040fe20003f46270 */
[----:B------:R-:W0:Y:S01]  /*17600*/  SHFL.IDX PT, R9, R9, 0x1, 0x1c1f ;  /* 0x003c1f0009097f89 */ /* 0x000e2200000e0000 */
[----:B------:R-:W-:Y:S02]  /*17610*/  ISETP.GE.AND P5, PT, R169, 0xa, PT ;  /* 0x0000000aa900780c */ /* 0x000fe40003fa6270 */
[----:B------:R-:W-:Y:S02]  /*17620*/  ISETP.GT.AND P3, PT, R11, 0x1, !P2 ;  /* 0x000000010b00780c */ /* 0x000fe40005764270 */
[----:B------:R-:W-:Y:S02]  /*17630*/  LOP3.LUT R18, R18, 0xfffffffb, RZ, 0xc0, !PT ;  /* 0xfffffffb12127812 */ /* 0x000fe400078ec0ff */
[----:B------:R-:W-:Y:S02]  /*17640*/  ISETP.LT.OR P4, PT, R19, 0x2, P3 ;  /* 0x000000021300780c */ /* 0x000fe40001f81670 */
[----:B------:R-:W-:-:S02]  /*17650*/  ISETP.GE.AND P3, PT, R169, 0x9, PT ;  /* 0x00000009a900780c */ /* 0x000fc40003f66270 */
[----:B------:R-:W-:Y:S02]  /*17660*/  FSEL R121, R121, -INF , !P4 ;  /* 0xff80000079797808 */ /* 0x000fe40006000000 */
[----:B------:R-:W-:Y:S02]  /*17670*/  ISETP.GT.AND P4, PT, R11, 0x8, !P3 ;  /* 0x000000080b00780c */ /* 0x000fe40005f84270 */
[----:B------:R-:W-:Y:S02]  /*17680*/  @P5 LOP3.LUT R18, R18, 0x4, RZ, 0xfc, !PT ;  /* 0x0000000412125812 */ /* 0x000fe400078efcff */
[----:B------:R-:W-:Y:S02]  /*17690*/  ISETP.LT.OR P4, PT, R19, 0x9, P4 ;  /* 0x000000091300780c */ /* 0x000fe40002781670 */
[----:B------:R-:W-:Y:S02]  /*176a0*/  LOP3.LUT R18, R18, 0xfffffff7, RZ, 0xc0, !PT ;  /* 0xfffffff712127812 */ /* 0x000fe400078ec0ff */
[----:B------:R-:W-:-:S02]  /*176b0*/  FSEL R124, R124, -INF , !P4 ;  /* 0xff8000007c7c7808 */ /* 0x000fc40006000000 */
[----:B------:R-:W-:Y:S01]  /*176c0*/  ISETP.GT.AND P4, PT, R11, 0x9, !P5 ;  /* 0x000000090b00780c */ /* 0x000fe20006f84270 */
[--C-:B0-----:R-:W-:Y:S01]  /*176d0*/  IMAD.IADD R168, R168, 0x1, R9.reuse ;  /* 0x00000001a8a87824 */ /* 0x101fe200078e0209 */
[----:B------:R-:W-:Y:S01]  /*176e0*/  ISETP.GE.AND P5, PT, R169, 0x11, PT ;  /* 0x00000011a900780c */ /* 0x000fe20003fa6270 */
[----:B------:R-:W-:Y:S01]  /*176f0*/  IMAD.IADD R21, R21, 0x1, R9 ;  /* 0x0000000115157824 */ /* 0x000fe200078e0209 */
[----:B------:R-:W-:-:S04]  /*17700*/  ISETP.LT.OR P4, PT, R19, 0xa, P4 ;  /* 0x0000000a1300780c */ /* 0x000fc80002781670 */
        /* <DEDUP_REMOVED lines=118> */
[----:B------:R-:W-:-:S04]  /*17e70*/  ISETP.GT.AND P6, PT, R11, 0x59, !P6 ;  /* 0x000000590b00780c */ /* 0x000fc800077c4270 */
[----:B------:R-:W-:-:S04]  /*17e80*/  ISETP.LT.OR P6, PT, R19, 0x5a, P6 ;  /* 0x0000005a1300780c */ /* 0x000fc800037c1670 */
[----:B------:R-:W-:Y:S02]  /*17e90*/  FSEL R165, R165, -INF , !P6 ;  /* 0xff800000a5a57808 */ /* 0x000fe40007000000 */
[----:B------:R-:W-:-:S13]  /*17ea0*/  LOP3.LUT P6, RZ, R18, 0x100000, RZ, 0xc0, !PT ;  /* 0x0010000012ff7812 */ /* 0x000fda00078cc0ff */
[----:B------:R-:W-:Y:S05]  /*17eb0*/  @!P6 BRA `(.L_x_1690) ;  /* 0x000000000054e947 */ /* 0x000fea0003800000 */
        /* <DEDUP_REMOVED lines=12> */
.L_x_1692:
[----:B------:R-:W-:-:S05]  /*17f80*/  IMAD.U32 R11, RZ, RZ, UR59 ;  /* 0x0000003bff0b7e24 */ /* 0x000fca000f8e00ff */
[----:B------:R-:W-:-:S13]  /*17f90*/  ISETP.NE.AND P6, PT, R11, 0x1, PT ;  /* 0x000000010b00780c */ /* 0x000fda0003fc5270 */
[----:B------:R-:W0:Y:S02]  /*17fa0*/  @P6 LDC.64 R12, c[0x0][0x9e8] ;  /* 0x00027a00ff0c6b82 */ /* 0x000e240000000a00 */
[----:B0-----:R-:W-:-:S05]  /*17fb0*/  @P6 IMAD.HI.U32 R12, R9, R12, RZ ;  /* 0x0000000c090c6227 */ /* 0x001fca00078e00ff */
[----:B------:R-:W-:-:S07]  /*17fc0*/  @P6 SHF.R.U32.HI R9, RZ, R13, R12 ;  /* 0x0000000dff096219 */ /* 0x000fce000001160c */
.L_x_1693:
[----:B------:R-:W-:Y:S05]  /*17fd0*/  BSYNC B2 ;  /* 0x0000000000027941 */ /* 0x000fea0003800000 */
.L_x_1691:
[----:B------:R-:W-:-:S05]  /*17fe0*/  IMAD R0, R9, R11, R0 ;  /* 0x0000000b09007224 */ /* 0x000fca00078e0200 */
[----:B------:R-:W-:Y:S02]  /*17ff0*/  VIADDMNMX R168, R0, R11, R168, PT ;  /* 0x0000000b00a87246 */ /* 0x000fe400038001a8 */
[----:B------:R-:W-:-:S07]  /*18000*/  VIMNMX R21, R21, R0, !PT ;  /* 0x0000000015157248 */ /* 0x000fce0007fe0100 */
.L_x_1690:
[C---:B------:R-:W-:Y:S01]  /*18010*/  ISETP.GT.AND P2, PT, R21.reuse, 0x1, !P2 ;  /* 0x000000011500780c */ /* 0x040fe20005744270 */
[----:B------:R-:W-:Y:S01]  /*18020*/  ULDC UR4, c[0x0][0x988] ;  /* 0x0002620000047ab9 */ /* 0x000fe20000000800 */
[----:B------:R-:W-:Y:S01]  /*18030*/  ISETP.GT.AND P3, PT, R21, 0x8, !P3 ;  /* 0x000000081500780c */ /* 0x000fe20005f64270 */
[----:B------:R-:W-:Y:S01]  /*18040*/  @!P1 VIADD R2, R2, 0x30860 ;  /* 0x0003086002029836 */ /* 0x000fe20000000000 */
[C---:B------:R-:W-:Y:S01]  /*18050*/  ISETP.LT.OR P2, PT, R168.reuse, 0x2, P2 ;  /* 0x00000002a800780c */ /* 0x040fe20001741670 */
[----:B------:R-:W-:Y:S01]  /*18060*/  IMAD.MOV.U32 R194, RZ, RZ, R20 ;  /* 0x000000ffffc27224 */ /* 0x000fe200078e0014 */
[----:B------:R-:W-:Y:S02]  /*18070*/  ISETP.LT.OR P3, PT, R168, 0x9, P3 ;  /* 0x00000009a800780c */ /* 0x000fe40001f61670 */
[----:B------:R-:W-:Y:S02]  /*18080*/  FSEL R123, R123, -INF , !P2 ;  /* 0xff8000007b7b7808 */ /* 0x000fe40005000000 */
[----:B------:R-:W-:-:S02]  /*18090*/  LOP3.LUT P2, RZ, R18, 0x4, RZ, 0xc0, !PT ;  /* 0x0000000412ff7812 */ /* 0x000fc4000784c0ff */
[----:B------:R-:W-:Y:S02]  /*180a0*/  FSEL R126, R126, -INF , !P3 ;  /* 0xff8000007e7e7808 */ /* 0x000fe40005800000 */
[----:B------:R-:W-:Y:S02]  /*180b0*/  ISETP.GT.AND P2, PT, R21, 0x9, !P2 ;  /* 0x000000091500780c */ /* 0x000fe40005744270 */
[----:B------:R-:W-:Y:S02]  /*180c0*/  LOP3.LUT P3, RZ, R18, 0x10000, RZ, 0xc0, !PT ;  /* 0x0001000012ff7812 */ /* 0x000fe4000786c0ff */
[----:B------:R-:W-:Y:S02]  /*180d0*/  ISETP.LT.OR P2, PT, R168, 0xa, P2 ;  /* 0x0000000aa800780c */ /* 0x000fe40001741670 */
[----:B------:R-:W-:Y:S02]  /*180e0*/  FMNMX.FTZ R0, R120, R4, !PT ;  /* 0x0000000478007209 */ /* 0x000fe40007810000 */
[----:B------:R-:W-:-:S02]  /*180f0*/  FSEL R127, R127, -INF , !P2 ;  /* 0xff8000007f7f7808 */ /* 0x000fc40005000000 */
[C---:B------:R-:W-:Y:S02]  /*18100*/  LOP3.LUT P2, RZ, R18.reuse, 0x8, RZ, 0xc0, !PT ;  /* 0x0000000812ff7812 */ /* 0x040fe4000784c0ff */
[----:B------:R-:W-:Y:S02]  /*18110*/  FMNMX.FTZ R0, R121, R0, !PT ;  /* 0x0000000079007209 */ /* 0x000fe40007810000 */
[----:B------:R-:W-:Y:S02]  /*18120*/  ISETP.GT.AND P2, PT, R21, 0x10, !P2 ;  /* 0x000000101500780c */ /* 0x000fe40005744270 */
[----:B------:R-:W-:Y:S02]  /*18130*/  LOP3.LUT P6, RZ, R18, 0x8000, RZ, 0xc0, !PT ;  /* 0x0000800012ff7812 */ /* 0x000fe400078cc0ff */
        /* <DEDUP_REMOVED lines=48> */
[----:B------:R-:W-:Y:S02]  /*18440*/  LOP3.LUT P2, RZ, R18, 0x1000, RZ, 0xc0, !PT ;  /* 0x0000100012ff7812 */ /* 0x000fe4000784c0ff */
[----:B------:R-:W-:-:S02]  /*18450*/  FMNMX.FTZ R0, R164, R0, !PT ;  /* 0x00000000a4007209 */ /* 0x000fc40007810000 */
[----:B------:R-:W-:Y:S02]  /*18460*/  ISETP.GT.AND P2, PT, R21, 0x30, !P2 ;  /* 0x000000301500780c */ /* 0x000fe40005744270 */
[----:B------:R-:W-:Y:S02]  /*18470*/  FMNMX.FTZ R0, R165, R0, !PT ;  /* 0x00000000a5007209 */ /* 0x000fe40007810000 */
[----:B------:R-:W-:Y:S02]  /*18480*/  ISETP.LT.OR P2, PT, R168, 0x31, P2 ;  /* 0x00000031a800780c */ /* 0x000fe40001741670 */
[----:B------:R-:W-:Y:S01]  /*18490*/  LOP3.LUT P3, RZ, R18, 0x20, RZ, 0xc0, !PT ;  /* 0x0000002012ff7812 */ /* 0x000fe2000786c0ff */
[----:B------:R-:W0:Y:S01]  /*184a0*/  SHFL.BFLY PT, R9, R0, 0x2, 0x1f ;  /* 0x0c401f0000097f89 */ /* 0x000e2200000e0000 */
[----:B------:R-:W-:Y:S02]  /*184b0*/  FSEL R146, R146, -INF , !P2 ;  /* 0xff80000092927808 */ /* 0x000fe40005000000 */
[----:B------:R-:W-:-:S02]  /*184c0*/  LOP3.LUT P2, RZ, R18, 0x800, RZ, 0xc0, !PT ;  /* 0x0000080012ff7812 */ /* 0x000fc4000784c0ff */
[----:B------:R-:W-:Y:S02]  /*184d0*/  LOP3.LUT P6, RZ, R18, 0x10, RZ, 0xc0, !PT ;  /* 0x0000001012ff7812 */ /* 0x000fe400078cc0ff */
[C---:B------:R-:W-:Y:S02]  /*184e0*/  ISETP.GT.AND P2, PT, R21.reuse, 0x31, !P2 ;  /* 0x000000311500780c */ /* 0x040fe40005744270 */
[C---:B------:R-:W-:Y:S02]  /*184f0*/  ISETP.GT.AND P4, PT, R21.reuse, 0x51, !P4 ;  /* 0x000000511500780c */ /* 0x040fe40006784270 */
[----:B------:R-:W-:Y:S02]  /*18500*/  ISETP.LT.OR P2, PT, R168, 0x32, P2 ;  /* 0x00000032a800780c */ /* 0x000fe40001741670 */
[----:B------:R-:W-:Y:S02]  /*18510*/  ISETP.GT.AND P5, PT, R21, 0x58, !P5 ;  /* 0x000000581500780c */ /* 0x000fe40006fa4270 */
[----:B------:R-:W-:-:S02]  /*18520*/  FSEL R147, R147, -INF , !P2 ;  /* 0xff80000093937808 */ /* 0x000fc40005000000 */
[----:B------:R-:W-:Y:S02]  /*18530*/  LOP3.LUT P2, RZ, R18, 0x400, RZ, 0xc0, !PT ;  /* 0x0000040012ff7812 */ /* 0x000fe4000784c0ff */
[C---:B------:R-:W-:Y:S02]  /*18540*/  ISETP.LT.OR P4, PT, R168.reuse, 0x52, P4 ;  /* 0x00000052a800780c */ /* 0x040fe40002781670 */
[----:B------:R-:W-:Y:S02]  /*18550*/  ISETP.GT.AND P2, PT, R21, 0x38, !P2 ;  /* 0x000000381500780c */ /* 0x000fe40005744270 */
[C---:B------:R-:W-:Y:S02]  /*18560*/  ISETP.LT.OR P5, PT, R168.reuse, 0x59, P5 ;  /* 0x00000059a800780c */ /* 0x040fe40002fa1670 */
[----:B------:R-:W-:Y:S02]  /*18570*/  ISETP.LT.OR P2, PT, R168, 0x39, P2 ;  /* 0x00000039a800780c */ /* 0x000fe40001741670 */
[----:B0-----:R-:W-:Y:S01]  /*18580*/  FMNMX.FTZ R9, R0, R9, !PT ;  /* 0x0000000900097209 */ /* 0x001fe20007810000 */
[----:B------:R-:W-:Y:S01]  /*18590*/  IMAD.U32 R0, RZ, RZ, UR4 ;  /* 0x00000004ff007e24 */ /* 0x000fe2000f8e00ff */
[----:B------:R-:W-:-:S02]  /*185a0*/  FSEL R150, R150, -INF , !P2 ;  /* 0xff80000096967808 */ /* 0x000fc40005000000 */
[----:B------:R-:W-:Y:S01]  /*185b0*/  LOP3.LUT P2, RZ, R18, 0x200, RZ, 0xc0, !PT ;  /* 0x0000020012ff7812 */ /* 0x000fe2000784c0ff */
[----:B------:R-:W0:Y:S01]  /*185c0*/  SHFL.BFLY PT, R11, R9, 0x1, 0x1f ;  /* 0x0c201f00090b7f89 */ /* 0x000e2200000e0000 */
[----:B------:R-:W-:Y:S02]  /*185d0*/  FSEL R163, R163, -INF , !P4 ;  /* 0xff800000a3a37808 */ /* 0x000fe40006000000 */
[----:B------:R-:W-:Y:S02]  /*185e0*/  ISETP.GT.AND P2, PT, R21, 0x39, !P2 ;  /* 0x000000391500780c */ /* 0x000fe40005744270 */
[----:B------:R-:W-:Y:S02]  /*185f0*/  FSEL R166, R166, -INF , !P5 ;  /* 0xff800000a6a67808 */ /* 0x000fe40006800000 */
[----:B------:R-:W-:Y:S02]  /*18600*/  ISETP.LT.OR P2, PT, R168, 0x3a, P2 ;  /* 0x0000003aa800780c */ /* 0x000fe40001741670 */
[----:B------:R-:W-:-:S02]  /*18610*/  @!P1 PRMT R2, RZ, 0x654, R2 ;  /* 0x00000654ff029816 */ /* 0x000fc40000000002 */
[----:B------:R-:W-:Y:S02]  /*18620*/  FSEL R151, R151, -INF , !P2 ;  /* 0xff80000097977808 */ /* 0x000fe40005000000 */
[----:B------:R-:W-:Y:S01]  /*18630*/  LOP3.LUT P2, RZ, R18, 0x100, RZ, 0xc0, !PT ;  /* 0x0000010012ff7812 */ /* 0x000fe2000784c0ff */
[----:B------:R1:W-:Y:S03]  /*18640*/  @!P1 SYNCS.ARRIVE.TRANS64.RED.A1T0 RZ, [R2+URZ], RZ ;  /* 0x000000ff02ff99a7 */ /* 0x0003e6000810043f */
[----:B------:R-:W-:-:S04]  /*18650*/  ISETP.GT.AND P2, PT, R21, 0x40, !P2 ;  /* 0x000000401500780c */ /* 0x000fc80005744270 */
[----:B------:R-:W-:Y:S02]  /*18660*/  ISETP.LT.OR P2, PT, R168, 0x41, P2 ;  /* 0x00000041a800780c */ /* 0x000fe40001741670 */
[----:B0-----:R-:W-:Y:S02]  /*18670*/  FMNMX.FTZ R11, R9, R11, !PT ;  /* 0x0000000b090b7209 */ /* 0x001fe40007810000 */
[----:B------:R-:W-:Y:S02]  /*18680*/  FSEL R154, R154, -INF , !P2 ;  /* 0xff8000009a9a7808 */ /* 0x000fe40005000000 */
[----:B------:R-:W-:-:S04]  /*18690*/  LOP3.LUT P2, RZ, R18, 0x80, RZ, 0xc0, !PT ;  /* 0x0000008012ff7812 */ /* 0x000fc8000784c0ff */
[----:B------:R-:W-:-:S04]  /*186a0*/  ISETP.GT.AND P2, PT, R21, 0x41, !P2 ;  /* 0x000000411500780c */ /* 0x000fc80005744270 */
[----:B------:R-:W-:-:S04]  /*186b0*/  ISETP.LT.OR P2, PT, R168, 0x42, P2 ;  /* 0x00000042a800780c */ /* 0x000fc80001741670 */
[----:B------:R-:W-:Y:S02]  /*186c0*/  FSEL R155, R155, -INF , !P2 ;  /* 0xff8000009b9b7808 */ /* 0x000fe40005000000 */
[----:B------:R-:W-:-:S04]  /*186d0*/  LOP3.LUT P2, RZ, R18, 0x40, RZ, 0xc0, !PT ;  /* 0x0000004012ff7812 */ /* 0x000fc8000784c0ff */
[----:B------:R-:W-:-:S04]  /*186e0*/  ISETP.GT.AND P2, PT, R21, 0x48, !P2 ;  /* 0x000000481500780c */ /* 0x000fc80005744270 */
[----:B------:R-:W-:-:S04]  /*186f0*/  ISETP.LT.OR P2, PT, R168, 0x49, P2 ;  /* 0x00000049a800780c */ /* 0x000fc80001741670 */
[----:B------:R-:W-:Y:S02]  /*18700*/  FSEL R158, R158, -INF , !P2 ;  /* 0xff8000009e9e7808 */ /* 0x000fe40005000000 */
[----:B------:R-:W-:Y:S02]  /*18710*/  ISETP.GT.AND P2, PT, R21, 0x49, !P3 ;  /* 0x000000491500780c */ /* 0x000fe40005f44270 */
[----:B------:R-:W-:Y:S02]  /*18720*/  LOP3.LUT P3, RZ, R18, 0x2, RZ, 0xc0, !PT ;  /* 0x0000000212ff7812 */ /* 0x000fe4000786c0ff */
[----:B------:R-:W-:-:S04]  /*18730*/  ISETP.LT.OR P2, PT, R168, 0x4a, P2 ;  /* 0x0000004aa800780c */ /* 0x000fc80001741670 */
[----:B------:R-:W-:Y:S02]  /*18740*/  FSEL R159, R159, -INF , !P2 ;  /* 0xff8000009f9f7808 */ /* 0x000fe40005000000 */
[----:B------:R-:W-:Y:S02]  /*18750*/  ISETP.GT.AND P2, PT, R21, 0x50, !P6 ;  /* 0x000000501500780c */ /* 0x000fe40007744270 */
[----:B------:R-:W-:Y:S02]  /*18760*/  LOP3.LUT P6, RZ, R18, 0x1, RZ, 0xc0, !PT ;  /* 0x0000000112ff7812 */ /* 0x000fe400078cc0ff */
[----:B------:R-:W-:-:S04]  /*18770*/  ISETP.LT.OR P2, PT, R168, 0x51, P2 ;  /* 0x00000051a800780c */ /* 0x000fc80001741670 */
[----:B------:R-:W-:Y:S02]  /*18780*/  FSEL R162, R162, -INF , !P2 ;  /* 0xff800000a2a27808 */ /* 0x000fe40005000000 */
[----:B------:R-:W-:-:S04]  /*18790*/  FSETP.NEU.FTZ.AND P2, PT, R11, -INF , PT ;  /* 0xff8000000b00780b */ /* 0x000fc80003f5d000 */
[----:B------:R-:W-:-:S05]  /*187a0*/  FSEL R9, R11, RZ, P2 ;  /* 0x000000ff0b097208 */ /* 0x000fca0001000000 */
[----:B------:R-:W-:Y:S01]  /*187b0*/  FADD.FTZ R4, -R9, R4 ;  /* 0x0000000409047221 */ /* 0x000fe20000010100 */
[----:B------:R-:W-:-:S03]  /*187c0*/  FMUL.FTZ R9, R11, R0 ;  /* 0x000000000b097220 */ /* 0x000fc60000410000 */
[----:B------:R-:W-:Y:S02]  /*187d0*/  FMUL.FTZ R4, R4, R0 ;  /* 0x0000000004047220 */ /* 0x000fe40000410000 */
[----:B------:R-:W-:Y:S02]  /*187e0*/  FSEL R9, R9, RZ, P2 ;  /* 0x000000ff09097208 */ /* 0x000fe40001000000 */
[----:B------:R-:W-:-:S03]  /*187f0*/  ISETP.GT.AND P2, PT, R21, RZ, !P3 ;  /* 0x000000ff1500720c */ /* 0x000fc60005f44270 */
[-CC-:B------:R-:W-:Y:S01]  /*18800*/  FFMA.FTZ R186, R132, R0.reuse, -R9.reuse ;  /* 0x0000000084ba7223 */ /* 0x180fe20000010809 */
[----:B------:R-:W-:Y:S01]  /*18810*/  ISETP.LT.OR P2, PT, R168, 0x1, P2 ;  /* 0x00000001a800780c */ /* 0x000fe20001741670 */
[-CC-:B------:R-:W-:Y:S01]  /*18820*/  FFMA.FTZ R180, R136, R0.reuse, -R9.reuse ;  /* 0x0000000088b47223 */ /* 0x180fe20000010809 */
[-CC-:B------:R-:W-:Y:S01]  /*18830*/  FFMA.FTZ R13, R121, R0.reuse, -R9.reuse ;  /* 0x00000000790d7223 */ /* 0x180fe20000010809 */
[-CC-:B------:R-:W-:Y:S01]  /*18840*/  FFMA.FTZ R121, R137, R0.reuse, -R9.reuse ;  /* 0x0000000089797223 */ /* 0x180fe20000010809 */
[----:B------:R-:W-:Y:S01]  /*18850*/  FSEL R122, R122, -INF , !P2 ;  /* 0xff8000007a7a7808 */ /* 0x000fe20005000000 */
[-CC-:B------:R-:W-:Y:S01]  /*18860*/  FFMA.FTZ R188, R120, R0.reuse, -R9.reuse ;  /* 0x0000000078bc7223 */ /* 0x180fe20000010809 */
[----:B------:R-:W-:Y:S01]  /*18870*/  ISETP.GT.AND P2, PT, R21, 0x59, !P6 ;  /* 0x000000591500780c */ /* 0x000fe20007744270 */
[-CC-:B------:R-:W-:Y:S01]  /*18880*/  FFMA.FTZ R190, R124, R0.reuse, -R9.reuse ;  /* 0x000000007cbe7223 */ /* 0x180fe20000010809 */
[----:B------:R-:W-:Y:S01]  /*18890*/  FMNMX.FTZ R12, R122, R3, !PT ;  /* 0x000000037a0c7209 */ /* 0x000fe20007810000 */
[-CC-:B------:R-:W-:Y:S01]  /*188a0*/  FFMA.FTZ R19, R125, R0.reuse, -R9.reuse ;  /* 0x000000007d137223 */ /* 0x180fe20000010809 */
        /* <DEDUP_REMOVED lines=8> */
[-CC-:B------:R-:W-:Y:S01]  /*18930*/  FFMA.FTZ R124, R141, R0.reuse, -R9.reuse ;  /* 0x000000008d7c7223 */ /* 0x180fe20000010809 */
        /* <DEDUP_REMOVED lines=12> */
[----:B------:R-:W-:Y:S01]  /*18a00*/  FFMA.FTZ R170, R164, R0, -R9 ;  /* 0x00000000a4aa7223 */ /* 0x000fe20000010809 */
        /* <DEDUP_REMOVED lines=32> */
[-CC-:B------:R-:W-:Y:S01]  /*18c10*/  FFMA.FTZ R132, R157, R0.reuse, -R9.reuse ;  /* 0x000000009d847223 */ /* 0x180fe20000010809 */
[----:B------:R-:W-:-:S05]  /*18c20*/  FFMA.FTZ R9, R165, R0, -R9 ;  /* 0x00000000a5097223 */ /* 0x000fca0000010809 */
[----:B------:R-:W-:Y:S01]  /*18c30*/  MUFU.EX2 R176, R176 ;  /* 0x000000b000b07308 */ /* 0x000fe20000000800 */
[----:B------:R-:W0:Y:S07]  /*18c40*/  SHFL.BFLY PT, R136, R12, 0x1, 0x1f ;  /* 0x0c201f000c887f89 */ /* 0x000e2e00000e0000 */
[----:B------:R-:W-:Y:S08]  /*18c50*/  MUFU.EX2 R125, R125 ;  /* 0x0000007d007d7308 */ /* 0x000ff00000000800 */
[----:B------:R-:W-:Y:S08]  /*18c60*/  MUFU.EX2 R178, R178 ;  /* 0x000000b200b27308 */ /* 0x000ff00000000800 */
[----:B------:R-:W-:Y:S01]  /*18c70*/  MUFU.EX2 R128, R128 ;  /* 0x0000008000807308 */ /* 0x000fe20000000800 */
[----:B0-----:R-:W-:-:S04]  /*18c80*/  FMNMX.FTZ R12, R12, R136, !PT ;  /* 0x000000880c0c7209 */ /* 0x001fc80007810000 */
[C---:B------:R-:W-:Y:S01]  /*18c90*/  FSETP.NEU.FTZ.AND P2, PT, R12.reuse, -INF , PT ;  /* 0xff8000000c00780b */ /* 0x040fe20003f5d000 */
[C---:B------:R-:W-:Y:S02]  /*18ca0*/  FMUL.FTZ R137, R12.reuse, R0 ;  /* 0x000000000c897220 */ /* 0x040fe40000410000 */
[----:B------:R-:W-:Y:S01]  /*18cb0*/  MUFU.EX2 R136, R9 ;  /* 0x0000000900887308 */ /* 0x000fe20000000800 */
[----:B-1----:R-:W-:Y:S02]  /*18cc0*/  FSEL R2, R12, RZ, P2 ;  /* 0x000000ff0c027208 */ /* 0x002fe40001000000 */
[----:B------:R-:W-:Y:S02]  /*18cd0*/  FSEL R137, R137, RZ, P2 ;  /* 0x000000ff89897208 */ /* 0x000fe40001000000 */
[----:B------:R-:W-:Y:S01]  /*18ce0*/  ISETP.GT.AND P2, PT, R7, R14, PT ;  /* 0x0000000e0700720c */ /* 0x000fe20003f44270 */
[----:B------:R-:W-:Y:S02]  /*18cf0*/  FADD.FTZ R2, -R2, R3 ;  /* 0x0000000302027221 */ /* 0x000fe40000010100 */
[----:B------:R0:W1:Y:S01]  /*18d00*/  MUFU.EX2 R9, R4 ;  /* 0x0000000400097308 */ /* 0x0000620000000800 */
[-CC-:B------:R-:W-:Y:S01]  /*18d10*/  FFMA.FTZ R189, R122, R0.reuse, -R137.reuse ;  /* 0x000000007abd7223 */ /* 0x180fe20000010889 */
[-CC-:B------:R-:W-:Y:S01]  /*18d20*/  FFMA.FTZ R191, R126, R0.reuse, -R137.reuse ;  /* 0x000000007ebf7223 */ /* 0x180fe20000010889 */
[-C--:B------:R-:W-:Y:S01]  /*18d30*/  FMUL.FTZ R2, R2, R0.reuse ;  /* 0x0000000002027220 */ /* 0x080fe20000410000 */
[-CC-:B------:R-:W-:Y:S01]  /*18d40*/  FFMA.FTZ R122, R127, R0.reuse, -R137.reuse ;  /* 0x000000007f7a7223 */ /* 0x180fe20000010889 */
[-CC-:B------:R-:W-:Y:S01]  /*18d50*/  FFMA.FTZ R185, R130, R0.reuse, -R137.reuse ;  /* 0x0000000082b97223 */ /* 0x180fe20000010889 */
[-CC-:B------:R-:W-:Y:S01]  /*18d60*/  FFMA.FTZ R187, R134, R0.reuse, -R137.reuse ;  /* 0x0000000086bb7223 */ /* 0x180fe20000010889 */
[-CC-:B------:R-:W-:Y:S01]  /*18d70*/  FFMA.FTZ R126, R135, R0.reuse, -R137.reuse ;  /* 0x00000000877e7223 */ /* 0x180fe20000010889 */
[----:B------:R-:W-:Y:S01]  /*18d80*/  MUFU.EX2 R189, R189 ;  /* 0x000000bd00bd7308 */ /* 0x000fe20000000800 */
[-CC-:B0-----:R-:W-:Y:S01]  /*18d90*/  FFMA.FTZ R4, R123, R0.reuse, -R137.reuse ;  /* 0x000000007b047223 */ /* 0x181fe20000010889 */
[-CC-:B------:R-:W-:Y:S01]  /*18da0*/  FFMA.FTZ R123, R131, R0.reuse, -R137.reuse ;  /* 0x00000000837b7223 */ /* 0x180fe20000010889 */
[-CC-:B------:R-:W-:Y:S01]  /*18db0*/  FFMA.FTZ R181, R138, R0.reuse, -R137.reuse ;  /* 0x000000008ab57223 */ /* 0x180fe20000010889 */
[-CC-:B------:R-:W-:Y:S01]  /*18dc0*/  FFMA.FTZ R127, R139, R0.reuse, -R137.reuse ;  /* 0x000000008b7f7223 */ /* 0x180fe20000010889 */
[-CC-:B------:R-:W-:Y:S01]  /*18dd0*/  FFMA.FTZ R183, R142, R0.reuse, -R137.reuse ;  /* 0x000000008eb77223 */ /* 0x180fe20000010889 */
[-CC-:B------:R-:W-:Y:S01]  /*18de0*/  FFMA.FTZ R3, R143, R0.reuse, -R137.reuse ;  /* 0x000000008f037223 */ /* 0x180fe20000010889 */
[--C-:B------:R-:W-:Y:S01]  /*18df0*/  FFMA.FTZ R177, R146, R0, -R137.reuse ;  /* 0x0000000092b17223 */ /* 0x100fe20000010889 */
[----:B------:R-:W0:Y:S01]  /*18e00*/  MUFU.EX2 R2, R2 ;  /* 0x0000000200027308 */ /* 0x000e220000000800 */
[----:B-1----:R-:W-:Y:S01]  /*18e10*/  FFMA.FTZ R6, R9, R6, R188 ;  /* 0x0000000609067223 */ /* 0x002fe200000100bc */
[-CC-:B------:R-:W-:Y:S01]  /*18e20*/  FFMA.FTZ R147, R147, R0.reuse, -R137.reuse ;  /* 0x0000000093937223 */ /* 0x180fe20000010889 */
[-CC-:B------:R-:W-:Y:S01]  /*18e30*/  FFMA.FTZ R150, R150, R0.reuse, -R137.reuse ;  /* 0x0000000096967223 */ /* 0x180fe20000010889 */
[-CC-:B------:R-:W-:Y:S01]  /*18e40*/  FFMA.FTZ R151, R151, R0.reuse, -R137.reuse ;  /* 0x0000000097977223 */ /* 0x180fe20000010889 */
[----:B------:R-:W-:Y:S01]  /*18e50*/  FADD.FTZ R6, R13, R6 ;  /* 0x000000060d067221 */ /* 0x000fe20000010000 */
[-CC-:B------:R-:W-:Y:S01]  /*18e60*/  FFMA.FTZ R154, R154, R0.reuse, -R137.reuse ;  /* 0x000000009a9a7223 */ /* 0x180fe20000010889 */
[-CC-:B------:R-:W-:Y:S01]  /*18e70*/  FFMA.FTZ R155, R155, R0.reuse, -R137.reuse ;  /* 0x000000009b9b7223 */ /* 0x180fe20000010889 */
        /* <DEDUP_REMOVED lines=9> */
[----:B0-----:R-:W-:Y:S01]  /*18f10*/  FFMA.FTZ R5, R2, R5, R189 ;  /* 0x0000000502057223 */ /* 0x001fe200000100bd */
[----:B------:R-:W-:Y:S01]  /*18f20*/  FADD.FTZ R6, R184, R6 ;  /* 0x00000006b8067221 */ /* 0x000fe20000010000 */
[----:B------:R-:W-:Y:S01]  /*18f30*/  FFMA.FTZ R137, R167, R0, -R137 ;  /* 0x00000000a7897223 */ /* 0x000fe20000010889 */
[----:B------:R-:W-:Y:S01]  /*18f40*/  F2FP.BF16.F32.PACK_AB R190, R19, R190 ;  /* 0x000000be13be723e */ /* 0x000fe200000010ff */
[----:B------:R-:W-:-:S02]  /*18f50*/  VIADD R7, R7, 0xffffffff ;  /* 0xffffffff07077836 */ /* 0x000fc40000000000 */
[----:B------:R-:W-:Y:S01]  /*18f60*/  FADD.FTZ R6, R21, R6 ;  /* 0x0000000615067221 */ /* 0x000fe20000010000 */
[----:B------:R-:W-:Y:S01]  /*18f70*/  F2FP.BF16.F32.PACK_AB R188, R13, R188 ;  /* 0x000000bc0dbc723e */ /* 0x000fe200000010ff */
[----:B------:R-:W0:Y:S01]  /*18f80*/  MUFU.EX2 R122, R122 ;  /* 0x0000007a007a7308 */ /* 0x000e220000000800 */
[----:B-1----:R-:W-:Y:S01]  /*18f90*/  FADD.FTZ R5, R4, R5 ;  /* 0x0000000504057221 */ /* 0x002fe20000010000 */
[----:B------:R-:W-:Y:S01]  /*18fa0*/  FADD.FTZ R6, R186, R6 ;  /* 0x00000006ba067221 */ /* 0x000fe20000010000 */
[----:B------:R-:W-:Y:S01]  /*18fb0*/  F2FP.BF16.F32.PACK_AB R189, R4, R189 ;  /* 0x000000bd04bd723e */ /* 0x000fe200000010ff */
[----:B------:R-:W-:Y:S01]  /*18fc0*/  IMAD.MOV.U32 R19, RZ, RZ, R15 ;  /* 0x000000ffff137224 */ /* 0x000fe200078e000f */
[----:B------:R-:W-:Y:S01]  /*18fd0*/  F2FP.BF16.F32.PACK_AB R184, R21, R184 ;  /* 0x000000b815b8723e */ /* 0x000fe200000010ff */
[C---:B------:R-:W-:Y:S01]  /*18fe0*/  FADD.FTZ R6, R120.reuse, R6 ;  /* 0x0000000678067221 */ /* 0x040fe20000010000 */
[----:B------:R-:W-:Y:S01]  /*18ff0*/  F2FP.BF16.F32.PACK_AB R186, R120, R186 ;  /* 0x000000ba78ba723e */ /* 0x000fe200000010ff */
[----:B------:R-:W1:Y:S01]  /*19000*/  MUFU.EX2 R185, R185 ;  /* 0x000000b900b97308 */ /* 0x000e620000000800 */
[----:B--2---:R-:W-:Y:S01]  /*19010*/  FADD.FTZ R5, R191, R5 ;  /* 0x00000005bf057221 */ /* 0x004fe20000010000 */
[----:B------:R-:W-:Y:S01]  /*19020*/  FADD.FTZ R6, R180, R6 ;  /* 0x00000006b4067221 */ /* 0x000fe20000010000 */
[----:B------:R-:W-:-:S03]  /*19030*/  F2FP.BF16.F32.PACK_AB R180, R121, R180 ;  /* 0x000000b479b4723e */ /* 0x000fc600000010ff */
[----:B------:R-:W-:Y:S02]  /*19040*/  FADD.FTZ R6, R121, R6 ;  /* 0x0000000679067221 */ /* 0x000fe40000010000 */
[----:B------:R-:W2:Y:S01]  /*19050*/  MUFU.EX2 R123, R123 ;  /* 0x0000007b007b7308 */ /* 0x000ea20000000800 */
[----:B0-----:R-:W-:Y:S01]  /*19060*/  FADD.FTZ R5, R122, R5 ;  /* 0x000000057a057221 */ /* 0x001fe20000010000 */
[----:B------:R-:W-:Y:S01]  /*19070*/  FADD.FTZ R6, R182, R6 ;  /* 0x00000006b6067221 */ /* 0x000fe20000010000 */
[----:B------:R-:W-:Y:S02]  /*19080*/  F2FP.BF16.F32.PACK_AB R182, R124, R182 ;  /* 0x000000b67cb6723e */ /* 0x000fe400000010ff */
[----:B------:R-:W-:Y:S01]  /*19090*/  F2FP.BF16.F32.PACK_AB R191, R122, R191 ;  /* 0x000000bf7abf723e */ /* 0x000fe200000010ff */
[----:B------:R-:W-:Y:S02]  /*190a0*/  FADD.FTZ R6, R124, R6 ;  /* 0x000000067c067221 */ /* 0x000fe40000010000 */
[----:B------:R-:W0:Y:S01]  /*190b0*/  MUFU.EX2 R187, R187 ;  /* 0x000000bb00bb7308 */ /* 0x000e220000000800 */
[----:B-1----:R-:W-:Y:S01]  /*190c0*/  FADD.FTZ R5, R185, R5 ;  /* 0x00000005b9057221 */ /* 0x002fe20000010000 */
[----:B------:R-:W-:Y:S01]  /*190d0*/  FADD.FTZ R6, R176, R6 ;  /* 0x00000006b0067221 */ /* 0x000fe20000010000 */
[----:B------:R-:W-:-:S03]  /*190e0*/  F2FP.BF16.F32.PACK_AB R176, R125, R176 ;  /* 0x000000b07db0723e */ /* 0x000fc600000010ff */
[----:B------:R-:W-:Y:S02]  /*190f0*/  FADD.FTZ R6, R125, R6 ;  /* 0x000000067d067221 */ /* 0x000fe40000010000 */
[----:B------:R-:W1:Y:S01]  /*19100*/  MUFU.EX2 R126, R126 ;  /* 0x0000007e007e7308 */ /* 0x000e620000000800 */
[C---:B--2---:R-:W-:Y:S01]  /*19110*/  FADD.FTZ R5, R123.reuse, R5 ;  /* 0x000000057b057221 */ /* 0x044fe20000010000 */
[----:B------:R-:W-:Y:S01]  /*19120*/  FADD.FTZ R6, R178, R6 ;  /* 0x00000006b2067221 */ /* 0x000fe20000010000 */
[C---:B------:R-:W-:Y:S02]  /*19130*/  F2FP.BF16.F32.PACK_AB R178, R128.reuse, R178 ;  /* 0x000000b280b2723e */ /* 0x040fe400000010ff */
[----:B------:R-:W-:Y:S01]  /*19140*/  F2FP.BF16.F32.PACK_AB R185, R123, R185 ;  /* 0x000000b97bb9723e */ /* 0x000fe200000010ff */
[----:B------:R-:W-:Y:S02]  /*19150*/  FADD.FTZ R6, R128, R6 ;  /* 0x0000000680067221 */ /* 0x000fe40000010000 */
        /* <DEDUP_REMOVED lines=56> */
[----:B-1----:R-:W-:Y:S01]  /*194e0*/  FADD.FTZ R4, R166, R3 ;  /* 0x00000003a6047221 */ /* 0x002fe20000010000 */
[----:B------:R-:W-:Y:S02]  /*194f0*/  IMAD.MOV.U32 R3, RZ, RZ, R12 ;  /* 0x000000ffff037224 */ /* 0x000fe400078e000c */
[----:B--2---:R-:W-:Y:S01]  /*19500*/  FADD.FTZ R6, R170, R6 ;  /* 0x00000006aa067221 */ /* 0x004fe20000010000 */
[----:B------:R-:W-:-:S03]  /*19510*/  F2FP.BF16.F32.PACK_AB R170, R136, R170 ;  /* 0x000000aa88aa723e */ /* 0x000fc600000010ff */
[----:B------:R-:W-:Y:S01]  /*19520*/  FADD.FTZ R6, R136, R6 ;  /* 0x0000000688067221 */ /* 0x000fe20000010000 */
[C---:B0-----:R-:W-:Y:S01]  /*19530*/  FADD.FTZ R5, R137.reuse, R4 ;  /* 0x0000000489057221 */ /* 0x041fe20000010000 */
[----:B------:R-:W-:Y:S01]  /*19540*/  F2FP.BF16.F32.PACK_AB R171, R137, R166 ;  /* 0x000000a689ab723e */ /* 0x000fe200000010ff */
[----:B------:R-:W-:Y:S01]  /*19550*/  IMAD.MOV.U32 R4, RZ, RZ, R11 ;  /* 0x000000ffff047224 */ /* 0x000fe200078e000b */
[----:B------:R-:W-:Y:S06]  /*19560*/  @P2 BRA `(.L_x_1694) ;  /* 0xffffffcc00102947 */ /* 0x000fec000383ffff */
[----:B------:R-:W-:Y:S05]  /*19570*/  BSYNC B1 ;  /* 0x0000000000017941 */ /* 0x000fea0003800000 */
.L_x_1675:
[----:B------:R-:W-:Y:S02]  /*19580*/  IMAD.MOV.U32 R3, RZ, RZ, R12 ;  /* 0x000000ffff037224 */ /* 0x000fe400078e000c */
[----:B------:R-:W-:Y:S02]  /*19590*/  IMAD.MOV.U32 R4, RZ, RZ, R11 ;  /* 0x000000ffff047224 */ /* 0x000fe400078e000b */
[----:B------:R-:W-:Y:S02]  /*195a0*/  IMAD.MOV.U32 R19, RZ, RZ, R15 ;  /* 0x000000ffff137224 */ /* 0x000fe400078e000f */
[----:B------:R-:W-:-:S07]  /*195b0*/  IMAD.MOV.U32 R194, RZ, RZ, R20 ;  /* 0x000000ffffc27224 */ /* 0x000fce00078e0014 */
.L_x_1674:
[----:B------:R-:W-:Y:S05]  /*195c0*/  BSYNC B0 ;  /* 0x0000000000007941 */ /* 0x000fea0003800000 */
.L_x_1673:
[----:B------:R-:W0:Y:S01]  /*195d0*/  LDC R11, c[0x0][0x448] ;  /* 0x00011200ff0b7b82 */ /* 0x000e220000000800 */
[----:B------:R-:W-:Y:S02]  /*195e0*/  LOP3.LUT R18, R18, 0xffefffff, RZ, 0xc0, !PT ;  /* 0xffefffff12127812 */ /* 0x000fe400078ec0ff */
[----:B------:R-:W-:-:S05]  /*195f0*/  IADD3 R14, R197, 0x1, -R196 ;  /* 0x00000001c50e7810 */ /* 0x000fca0007ffe8c4 */
[----:B------:R-:W1:Y:S01]  /*19600*/  LDC R15, c[0x0][0x9e4] ;  /* 0x00027900ff0f7b82 */ /* 0x000e620000000800 */
[----:B0-----:R-:W-:Y:S01]  /*19610*/  ISETP.NE.AND P2, PT, R11, 0x1, PT ;  /* 0x000000010b00780c */ /* 0x001fe20003f45270 */
[----:B------:R-:W-:-:S12]  /*19620*/  VIADD R11, R213, 0x7f ;  /* 0x0000007fd50b7836 */ /* 0x000fd80000000000 */
[----:B------:R-:W0:Y:S01]  /*19630*/  @P2 LDC R12, c[0x0][0x44c] ;  /* 0x00011300ff0c2b82 */ /* 0x000e220000000800 */
[----:B------:R-:W-:-:S04]  /*19640*/  @P2 LOP3.LUT R18, R18, 0x100000, RZ, 0xfc, !PT ;  /* 0x0010000012122812 */ /* 0x000fc800078efcff */
[----:B------:R-:W-:-:S03]  /*19650*/  LOP3.LUT R18, R18, 0xffdfffff, RZ, 0xc0, !PT ;  /* 0xffdfffff12127812 */ /* 0x000fc600078ec0ff */
[----:B------:R-:W2:Y:S01]  /*19660*/  @P2 LDC R13, c[0x0][0x450] ;  /* 0x00011400ff0d2b82 */ /* 0x000ea20000000800 */
[----:B0-----:R-:W-:-:S05]  /*19670*/  @P2 IMAD.HI.U32 R12, R11, R12, RZ ;  /* 0x0000000c0b0c2227 */ /* 0x001fca00078e00ff */
[----:B--2---:R-:W-:Y:S02]  /*19680*/  @P2 SHF.R.U32.HI R11, RZ, R13, R12 ;  /* 0x0000000dff0b2219 */ /* 0x004fe4000001160c */
[----:B-1----:R-:W-:-:S03]  /*19690*/  ISETP.GE.AND P2, PT, R15, 0x1, PT ;  /* 0x000000010f00780c */ /* 0x002fc60003f46270 */
[----:B------:R-:W-:-:S04]  /*196a0*/  IMAD.IADD R11, R14, 0x1, R11 ;  /* 0x000000010e0b7824 */ /* 0x000fc800078e020b */
[----:B------:R-:W-:-:S06]  /*196b0*/  IMAD.IADD R12, R11, 0x1, -R10 ;  /* 0x000000010b0c7824 */ /* 0x000fcc00078e0a0a */
[----:B------:R-:W-:Y:S01]  /*196c0*/  @P2 LOP3.LUT R18, R18, 0x200000, RZ, 0xfc, !PT ;  /* 0x0020000012122812 */ /* 0x000fe200078efcff */
[----:B------:R-:W-:Y:S06]  /*196d0*/  @!P2 BRA `(.L_x_1695) ;  /* 0x000000000048a947 */ /* 0x000fec0003800000 */
[----:B------:R-:W-:Y:S01]  /*196e0*/  IMAD.MOV.U32 R13, RZ, RZ, R11 ;  /* 0x000000ffff0d7224 */ /* 0x000fe200078e000b */
[----:B------:R-:W-:Y:S04]  /*196f0*/  BSSY B0, `(.L_x_1696) ;  /* 0x000000e000007945 */ /* 0x000fe80003800000 */
        /* <DEDUP_REMOVED lines=9> */
.L_x_1697:
[----:B------:R-:W-:-:S13]  /*19790*/  ISETP.NE.AND P2, PT, R15, 0x1, PT ;  /* 0x000000010f00780c */ /* 0x000fda0003f45270 */
[----:B------:R-:W0:Y:S02]  /*197a0*/  @P2 LDC.64 R10, c[0x0][0x9e8] ;  /* 0x00027a00ff0a2b82 */ /* 0x000e240000000a00 */
[----:B0-----:R-:W-:-:S05]  /*197b0*/  @P2 IMAD.HI.U32 R10, R13, R10, RZ ;  /* 0x0000000a0d0a2227 */ /* 0x001fca00078e00ff */
[----:B------:R-:W-:-:S07]  /*197c0*/  @P2 SHF.R.U32.HI R13, RZ, R11, R10 ;  /* 0x0000000bff0d2219 */ /* 0x000fce000001160a */
.L_x_1698:
[----:B------:R-:W-:Y:S05]  /*197d0*/  BSYNC B0 ;  /* 0x0000000000007941 */ /* 0x000fea0003800000 */
.L_x_1696:
[----:B------:R-:W-:-:S05]  /*197e0*/  IMAD R13, R13, R15, RZ ;  /* 0x0000000f0d0d7224 */ /* 0x000fca00078e02ff */
[----:B------:R-:W-:-:S07]  /*197f0*/  VIMNMX R12, R12, R13, !PT ;  /* 0x0000000d0c0c7248 */ /* 0x000fce0007fe0100 */
.L_x_1695:
[----:B------:R-:W-:Y:S01]  /*19800*/  VIADD R12, R12, 0x5f ;  /* 0x0000005f0c0c7836 */ /* 0x000fe20000000000 */
[----:B------:R-:W-:Y:S03]  /*19810*/  BSSY B0, `(.L_x_1699) ;  /* 0x000021b000007945 */ /* 0x000fe60003800000 */
[----:B------:R-:W-:-:S05]  /*19820*/  IMAD.HI R12, R12, 0x2aaaaaab, RZ ;  /* 0x2aaaaaab0c0c7827 */ /* 0x000fca00078e02ff */
[----:B------:R-:W-:-:S04]  /*19830*/  SHF.R.U32.HI R11, RZ, 0x1f, R12 ;  /* 0x0000001fff0b7819 */ /* 0x000fc8000001160c */
[----:B------:R-:W-:-:S04]  /*19840*/  LEA.HI.SX32 R11, R12, R11, 0x1c ;  /* 0x0000000b0c0b7211 */ /* 0x000fc800078fe2ff */
[----:B------:R-:W-:-:S04]  /*19850*/  VIMNMX R14, R214, R11, !PT ;  /* 0x0000000bd60e7248 */ /* 0x000fc80007fe0100 */
[----:B------:R-:W-:-:S13]  /*19860*/  ISETP.GE.AND P2, PT, R7, R14, PT ;  /* 0x0000000e0700720c */ /* 0x000fda0003f46270 */
[----:B------:R-:W-:Y:S05]  /*19870*/  @!P2 BRA `(.L_x_1700) ;  /* 0x000000200050a947 */ /* 0x000fea0003800000 */
[----:B------:R-:W-:Y:S01]  /*19880*/  BSSY B1, `(.L_x_1700) ;  /* 0x0000213000017945 */ /* 0x000fe20003800000 */
[----:B------:R-:W-:Y:S02]  /*19890*/  IMAD.MOV.U32 R13, RZ, RZ, R3 ;  /* 0x000000ffff0d7224 */ /* 0x000fe400078e0003 */
[----:B------:R-:W-:Y:S02]  /*198a0*/  IMAD.MOV.U32 R12, RZ, RZ, R4 ;  /* 0x000000ffff0c7224 */ /* 0x000fe400078e0004 */
[----:B------:R-:W-:Y:S02]  /*198b0*/  IMAD.MOV.U32 R11, RZ, RZ, R194 ;  /* 0x000000ffff0b7224 */ /* 0x000fe400078e00c2 */
[----:B------:R-:W-:-:S07]  /*198c0*/  IMAD.MOV.U32 R10, RZ, RZ, R19 ;  /* 0x000000ffff0a7224 */ /* 0x000fce00078e0013 */
.L_x_1711:
[----:B------:R-:W-:-:S05]  /*198d0*/  VIADD R19, R10, 0x1 ;  /* 0x000000010a137836 */ /* 0x000fca0000000000 */
[----:B------:R-:W-:-:S04]  /*198e0*/  ISETP.NE.AND P2, PT, R19, 0x2, PT ;  /* 0x000000021300780c */ /* 0x000fc80003f45270 */
[----:B------:R-:W-:Y:S02]  /*198f0*/  SEL R194, RZ, 0x1, P2 ;  /* 0x00000001ffc27807 */ /* 0x000fe40001000000 */
[----:B------:R-:W-:Y:S02]  /*19900*/  SEL R19, R19, RZ, P2 ;  /* 0x000000ff13137207 */ /* 0x000fe40001000000 */
[----:B------:R-:W-:Y:S01]  /*19910*/  LOP3.LUT R194, R11, R194, RZ, 0x3c, !PT ;  /* 0x000000c20bc27212 */ /* 0x000fe200078e3cff */
[----:B------:R-:W-:Y:S06]  /*19920*/  @!P0 BRA `(.L_x_1701) ;  /* 0x0000000000048947 */ /* 0x000fec0003800000 */
[----:B------:R-:W-:Y:S01]  /*19930*/  BPT.TRAP 0x1 ;  /* 0x000000040000795c */ /* 0x000fe20000300000 */
.L_x_1701:
[----:B------:R-:W-:Y:S01]  /*19940*/  IMAD R3, R19, 0x8, R16 ;  /* 0x0000000813037824 */ /* 0x000fe200078e0210 */
[----:B------:R-:W-:-:S04]  /*19950*/  SHF.L.U32 R4, R194, 0x1f, RZ ;  /* 0x0000001fc2047819 */ /* 0x000fc800000006ff */
[----:B------:R0:W1:Y:S01]  /*19960*/  SYNCS.PHASECHK.TRANS64.TRYWAIT P2, [R3+URZ+0x30830], R4 ;  /* 0x03083004030075a7 */ /* 0x000062000804017f */
[----:B------:R-:W-:Y:S05]  /*19970*/  @!P0 BRA `(.L_x_1702) ;  /* 0x0000000000048947 */ /* 0x000fea0003800000 */
[----:B------:R-:W-:Y:S01]  /*19980*/  BPT.TRAP 0x1 ;  /* 0x000000040000795c */ /* 0x000fe20000300000 */
.L_x_1702:
[----:B------:R-:W-:Y:S01]  /*19990*/  IMAD R0, R19, 0x900, R8 ;  /* 0x0000090013007824 */ /* 0x000fe200078e0208 */
[----:B------:R-:W-:Y:S03]  /*199a0*/  BSSY B2, `(.L_x_1703) ;  /* 0x0000006000027945 */ /* 0x000fe60003800000 */
[C---:B------:R-:W-:Y:S02]  /*199b0*/  VIADD R120, R0.reuse, 0x2 ;  /* 0x0000000200787836 */ /* 0x040fe40000000000 */
[----:B------:R-:W-:Y:S01]  /*199c0*/  VIADD R122, R0, 0x4 ;  /* 0x00000004007a7836 */ /* 0x000fe20000000000 */
[----:B-1----:R-:W-:Y:S06]  /*199d0*/  @P2 BRA `(.L_x_1704) ;  /* 0x0000000000082947 */ /* 0x002fec0003800000 */
[----:B------:R-:W1:Y:S02]  /*199e0*/  SYNCS.PHASECHK.TRANS64.TRYWAIT P2, [R3+URZ+0x30830], R4 ;  /* 0x03083004030075a7 */ /* 0x000e64000804017f */
[----:B-1----:R-:W-:Y:S05]  /*199f0*/  @!P2 BRA `(.L_x_1705) ;  /* 0x000001400070a947 */ /* 0x002fea0003800000 */
.L_x_1704:
[----:B------:R-:W-:Y:S05]  /*19a00*/  BSYNC B2 ;  /* 0x0000000000027941 */ /* 0x000fea0003800000 */
.L_x_1703:
[----:B------:R2:W-:Y:S01]  /*19a10*/  STL.64 [R1+0x88], R12 ;  /* 0x0000880c01007387 */ /* 0x0005e20000100a00 */
[-C--:B------:R-:W-:Y:S01]  /*19a20*/  FMUL.FTZ R26, R26, R2.reuse ;  /* 0x000000021a1a7220 */ /* 0x080fe20000410000 */
[-C--:B------:R-:W-:Y:S01]  /*19a30*/  FMUL.FTZ R27, R27, R2.reuse ;  /* 0x000000021b1b7220 */ /* 0x080fe20000410000 */
[-C--:B------:R-:W-:Y:S01]  /*19a40*/  FMUL.FTZ R30, R30, R2.reuse ;  /* 0x000000021e1e7220 */ /* 0x080fe20000410000 */
[-C--:B------:R-:W-:Y:S01]  /*19a50*/  FMUL.FTZ R31, R31, R2.reuse ;  /* 0x000000021f1f7220 */ /* 0x080fe20000410000 */
[-C--:B------:R-:W-:Y:S01]  /*19a60*/  FMUL.FTZ R34, R34, R2.reuse ;  /* 0x0000000222227220 */ /* 0x080fe20000410000 */
[-C--:B------:R-:W-:Y:S01]  /*19a70*/  FMUL.FTZ R35, R35, R2.reuse ;  /* 0x0000000223237220 */ /* 0x080fe20000410000 */
[-C--:B------:R-:W-:Y:S01]  /*19a80*/  FMUL.FTZ R38, R38, R2.reuse ;  /* 0x0000000226267220 */ /* 0x080fe20000410000 */
[----:B--2---:R-:W2:Y:S04]  /*19a90*/  LDL.64 R12, [R1+0x28] ;  /* 0x00002800010c7983 */ /* 0x004ea80000100a00 */
        /* <DEDUP_REMOVED lines=10> */
[----:B---3--:R-:W3:Y:S01]  /*19b40*/  LDL.64 R10, [R1+0x20] ;  /* 0x00002000010a7983 */ /* 0x008ee20000100a00 */
[-C--:B------:R-:W-:Y:S01]  /*19b50*/  FMUL.FTZ R58, R58, R2.reuse ;  /* 0x000000023a3a7220 */ /* 0x080fe20000410000 */
[----:B------:R-:W-:-:S02]  /*19b60*/  FMUL.FTZ R59, R59, R2 ;  /* 0x000000023b3b7220 */ /* 0x000fc40000410000 */
        /* <DEDUP_REMOVED lines=12> */
[----:B----4-:R-:W4:Y:S01]  /*19c30*/  LDL.64 R6, [R1+0x18] ;  /* 0x0000180001067983 */ /* 0x010f220000100a00 */
[-C--:B------:R-:W-:Y:S01]  /*19c40*/  FMUL.FTZ R83, R83, R2.reuse ;  /* 0x0000000253537220 */ /* 0x080fe20000410000 */
[-C--:B------:R-:W-:Y:S01]  /*19c50*/  FMUL.FTZ R86, R86, R2.reuse ;  /* 0x0000000256567220 */ /* 0x080fe20000410000 */
[-C--:B------:R-:W-:Y:S01]  /*19c60*/  FMUL.FTZ R87, R87, R2.reuse ;  /* 0x0000000257577220 */ /* 0x080fe20000410000 */
[----:B------:R0:W-:Y:S01]  /*19c70*/  STL [R1+0x70], R5 ;  /* 0x0000700501007387 */ /* 0x0001e20000100800 */
        /* <DEDUP_REMOVED lines=16> */
[----:B------:R-:W-:Y:S01]  /*19d80*/  R2UR UR50, R120 ;  /* 0x00000000783272ca */ /* 0x000fe200000e0000 */
[----:B01----:R-:W2:Y:S01]  /*19d90*/  LDL.64 R2, [R1+0x30] ;  /* 0x0000300001027983 */ /* 0x003ea20000100a00 */
[----:B------:R-:W-:Y:S01]  /*19da0*/  VIADD R120, R0, 0x300 ;  /* 0x0000030000787836 */ /* 0x000fe20000000000 */
[----:B------:R-:W-:Y:S01]  /*19db0*/  R2UR UR34, R122 ;  /* 0x000000007a2272ca */ /* 0x000fe200000e0000 */
[----:B------:R-:W-:Y:S01]  /*19dc0*/  IMAD.MOV.U32 R20, RZ, RZ, R0 ;  /* 0x000000ffff147224 */ /* 0x000fe200078e0000 */
[----:B------:R-:W4:Y:S01]  /*19dd0*/  LDL.64 R4, [R1+0x10] ;  /* 0x0000100001047983 */ /* 0x000f220000100a00 */
[----:B------:R-:W-:Y:S01]  /*19de0*/  IMAD.MOV.U32 R21, RZ, RZ, 0x40000040 ;  /* 0x40000040ff157424 */ /* 0x000fe200078e00ff */
[----:B------:R-:W-:Y:S01]  /*19df0*/  R2UR UR26, R120 ;  /* 0x00000000781a72ca */ /* 0x000fe200000e0000 */
[----:B------:R-:W-:Y:S01]  /*19e00*/  VIADD R122, R0, 0x304 ;  /* 0x00000304007a7836 */ /* 0x000fe20000000000 */
[----:B------:R-:W-:Y:S01]  /*19e10*/  R2UR UR54, R20 ;  /* 0x00000000143672ca */ /* 0x000fe200000e0000 */
[----:B------:R-:W-:Y:S01]  /*19e20*/  VIADD R120, R0, 0x306 ;  /* 0x0000030600787836 */ /* 0x000fe20000000000 */
[----:B------:R-:W-:Y:S01]  /*19e30*/  R2UR UR55, R21 ;  /* 0x00000000153772ca */ /* 0x000fe200000e0000 */
[----:B------:R-:W-:Y:S01]  /*19e40*/  IMAD.MOV.U32 R121, RZ, RZ, 0x40000040 ;  /* 0x40000040ff797424 */ /* 0x000fe200078e00ff */
[----:B------:R-:W-:Y:S01]  /*19e50*/  R2UR UR18, R122 ;  /* 0x000000007a1272ca */ /* 0x000fe200000e0000 */
[----:B------:R-:W-:Y:S01]  /*19e60*/  IMAD.MOV.U32 R123, RZ, RZ, 0x40000040 ;  /* 0x40000040ff7b7424 */ /* 0x000fe200078e00ff */
[----:B------:R-:W-:Y:S01]  /*19e70*/  R2UR UR14, R120 ;  /* 0x00000000780e72ca */ /* 0x000fe200000e0000 */
[C---:B------:R-:W-:Y:S01]  /*19e80*/  VIADD R120, R0.reuse, 0x604 ;  /* 0x0000060400787836 */ /* 0x040fe20000000000 */
[----:B------:R-:W-:Y:S01]  /*19e90*/  R2UR UR51, R121 ;  /* 0x00000000793372ca */ /* 0x000fe200000e0000 */
[C---:B------:R-:W-:Y:S01]  /*19ea0*/  VIADD R122, R0.reuse, 0x606 ;  /* 0x00000606007a7836 */ /* 0x040fe20000000000 */
[----:B------:R-:W-:Y:S01]  /*19eb0*/  R2UR UR35, R123 ;  /* 0x000000007b2372ca */ /* 0x000fe200000e0000 */
[----:B------:R-:W-:Y:S01]  /*19ec0*/  VIADD R20, R0, 0x6 ;  /* 0x0000000600147836 */ /* 0x000fe20000000000 */
[----:B------:R-:W-:Y:S01]  /*19ed0*/  R2UR UR27, R121 ;  /* 0x00000000791b72ca */ /* 0x000fe200000e0000 */
[-C--:B------:R-:W-:Y:S01]  /*19ee0*/  FMUL.FTZ R24, R24, R9.reuse ;  /* 0x0000000918187220 */ /* 0x080fe20000410000 */
        /* <DEDUP_REMOVED lines=12> */
[----:B-----5:R-:W-:Y:S01]  /*19fb0*/  WARPGROUP.ARRIVE ;  /* 0x00000000000079c5 */ /* 0x020fe20000000000 */
[----:B------:R-:W-:Y:S01]  /*19fc0*/  R2UR UR30, R20 ;  /* 0x00000000141e72ca */ /* 0x000fe200000e0000 */
[----:B------:R-:W-:Y:S01]  /*19fd0*/  VIADD R20, R0, 0x302 ;  /* 0x0000030200147836 */ /* 0x000fe20000000000 */
[----:B------:R-:W-:Y:S01]  /*19fe0*/  R2UR UR31, R21 ;  /* 0x00000000151f72ca */ /* 0x000fe200000e0000 */
[-C--:B------:R-:W-:Y:S01]  /*19ff0*/  FMUL.FTZ R37, R37, R9.reuse ;  /* 0x0000000925257220 */ /* 0x080fe20000410000 */
[C---:B------:R-:W-:Y:S01]  /*1a000*/  R2UR UR23, R21.reuse ;  /* 0x00000000151772ca */ /* 0x040fe200000e0000 */
        /* <DEDUP_REMOVED lines=71> */
[----:B------:R0:W5:Y:S01]  /*1a480*/  LDL.LU R5, [R1+0x70] ;  /* 0x0000700001057983 */ /* 0x0001620000300800 */
        /* <DEDUP_REMOVED lines=34> */
.L_x_1706:
[----:B-----5:R-:W-:Y:S01]  /*1a6b0*/  SHF.L.U32 R0, R11, 0x1f, RZ ;  /* 0x0000001f0b007819 */ /* 0x020fe200000006ff */
[----:B------:R-:W-:-:S04]  /*1a6c0*/  IMAD R15, R10, 0x8, R16 ;  /* 0x000000080a0f7824 */ /* 0x000fc800078e0210 */
[----:B------:R0:W1:Y:S01]  /*1a6d0*/  SYNCS.PHASECHK.TRANS64.TRYWAIT P2, [R15+URZ+0x30850], R0 ;  /* 0x030850000f0075a7 */ /* 0x000062000804017f */
[----:B------:R-:W-:Y:S05]  /*1a6e0*/  @!P0 BRA `(.L_x_1707) ;  /* 0x0000000000048947 */ /* 0x000fea0003800000 */
[----:B------:R-:W-:Y:S01]  /*1a6f0*/  BPT.TRAP 0x1 ;  /* 0x000000040000795c */ /* 0x000fe20000300000 */
.L_x_1707:
[----:B------:R-:W-:Y:S04]  /*1a700*/  BSSY B2, `(.L_x_1708) ;  /* 0x0000004000027945 */ /* 0x000fe80003800000 */
[----:B-1----:R-:W-:Y:S05]  /*1a710*/  @P2 BRA `(.L_x_1709) ;  /* 0x0000000000082947 */ /* 0x002fea0003800000 */
[----:B------:R-:W1:Y:S02]  /*1a720*/  SYNCS.PHASECHK.TRANS64.TRYWAIT P2, [R15+URZ+0x30850], R0 ;  /* 0x030850000f0075a7 */ /* 0x000e64000804017f */
[----:B-1----:R-:W-:Y:S05]  /*1a730*/  @!P2 BRA `(.L_x_1710) ;  /* 0x000001340034a947 */ /* 0x002fea0003800000 */
.L_x_1709:
[----:B------:R-:W-:Y:S05]  /*1a740*/  BSYNC B2 ;  /* 0x0000000000027941 */ /* 0x000fea0003800000 */
.L_x_1708:
        /* <DEDUP_REMOVED lines=8> */
[----:B------:R-:W-:Y:S01]  /*1a7d0*/  IMAD.MOV.U32 R3, RZ, RZ, 0x40000040 ;  /* 0x40000040ff037424 */ /* 0x000fe200078e00ff */
[----:B------:R-:W-:Y:S02]  /*1a7e0*/  LOP3.LUT R0, R0, 0x3fff, RZ, 0xc0, !PT ;  /* 0x00003fff00007812 */ /* 0x000fe400078ec0ff */
[----:B------:R-:W-:-:S02]  /*1a7f0*/  @!P1 PRMT R15, RZ, 0x654, R15 ;  /* 0x00000654ff0f9816 */ /* 0x000fc4000000000f */
[----:B------:R-:W-:Y:S02]  /*1a800*/  LOP3.LUT R0, R0, 0x3000000, RZ, 0xfc, !PT ;  /* 0x0300000000007812 */ /* 0x000fe400078efcff */
[C---:B------:R-:W-:Y:S01]  /*1a810*/  ISETP.GT.AND P2, PT, R7.reuse, R14, PT ;  /* 0x0000000e0700720c */ /* 0x040fe20003f44270 */
[----:B------:R-:W-:Y:S02]  /*1a820*/  VIADD R7, R7, 0xffffffff ;  /* 0xffffffff07077836 */ /* 0x000fe40000000000 */
        /* <DEDUP_REMOVED lines=37> */
[----:B------:R-:W-:-:S04]  /*1aa80*/  FADD.FTZ R9, -R4, R12 ;  /* 0x0000000c04097221 */ /* 0x000fc80000010100 */
[----:B------:R-:W-:-:S06]  /*1aa90*/  FMUL.FTZ R9, R9, R0 ;  /* 0x0000000009097220 */ /* 0x000fcc0000410000 */
[----:B------:R-:W-:Y:S01]  /*1aaa0*/  MUFU.EX2 R9, R9 ;  /* 0x0000000900097308 */ /* 0x000fe20000000800 */
        /* <DEDUP_REMOVED lines=20> */
[----:B------:R-:W-:-:S04]  /*1abf0*/  FMUL.FTZ R11, R4, R0 ;  /* 0x00000000040b7220 */ /* 0x000fc80000410000 */
        /* <DEDUP_REMOVED lines=16> */
[----:B------:R-:W-:-:S07]  /*1ad00*/  FFMA.FTZ R132, R164, R0, -R11 ;  /* 0x00000000a4847223 */ /* 0x000fce000001080b */
[----:B------:R-:W2:Y:S01]  /*1ad10*/  MUFU.EX2 R190, R190 ;  /* 0x000000be00be7308 */ /* 0x000ea20000000800 */
[----:B0-----:R-:W-:-:S07]  /*1ad20*/  FFMA.FTZ R6, R9, R6, R188 ;  /* 0x0000000609067223 */ /* 0x001fce00000100bc */
[----:B------:R-:W-:Y:S01]  /*1ad30*/  MUFU.EX2 R184, R184 ;  /* 0x000000b800b87308 */ /* 0x000fe20000000800 */
[C---:B-1----:R-:W-:Y:S01]  /*1ad40*/  FADD.FTZ R6, R21.reuse, R6 ;  /* 0x0000000615067221 */ /* 0x042fe20000010000 */
[----:B------:R-:W-:-:S06]  /*1ad50*/  F2FP.BF16.F32.PACK_AB R188, R21, R188 ;  /* 0x000000bc15bc723e */ /* 0x000fcc00000010ff */
[----:B------:R-:W-:Y:S01]  /*1ad60*/  MUFU.EX2 R186, R186 ;  /* 0x000000ba00ba7308 */ /* 0x000fe20000000800 */
[----:B--2---:R-:W-:-:S07]  /*1ad70*/  FADD.FTZ R6, R190, R6 ;  /* 0x00000006be067221 */ /* 0x004fce0000010000 */
        /* <DEDUP_REMOVED lines=15> */
[----:B------:R-:W-:Y:S01]  /*1ae70*/  R2UR UR6, R2 ;  /* 0x00000000020672ca */ /* 0x000fe200000e0000 */
[----:B------:R-:W-:Y:S01]  /*1ae80*/  MUFU.EX2 R176, R176 ;  /* 0x000000b000b07308 */ /* 0x000fe20000000800 */
[----:B------:R-:W-:Y:S02]  /*1ae90*/  FMNMX.FTZ R2, R122, R13, !PT ;  /* 0x0000000d7a027209 */ /* 0x000fe40007810000 */
[----:B------:R-:W-:Y:S02]  /*1aea0*/  R2UR UR7, R3 ;  /* 0x00000000030772ca */ /* 0x000fe400000e0000 */
[----:B------:R-:W-:-:S03]  /*1aeb0*/  FMNMX.FTZ R2, R123, R2, !PT ;  /* 0x000000027b027209 */ /* 0x000fc60007810000 */
[----:B------:R-:W-:Y:S01]  /*1aec0*/  MUFU.EX2 R178, R178 ;  /* 0x000000b200b27308 */ /* 0x000fe20000000800 */
        /* <DEDUP_REMOVED lines=26> */
[C---:B------:R-:W-:Y:S01]  /*1b070*/  FADD.FTZ R2, -R3.reuse, R13 ;  /* 0x0000000d03027221 */ /* 0x040fe20000010100 */
[----:B------:R-:W-:-:S03]  /*1b080*/  FMUL.FTZ R133, R3, R0 ;  /* 0x0000000003857220 */ /* 0x000fc60000410000 */
[-C--:B------:R-:W-:Y:S01]  /*1b090*/  FMUL.FTZ R2, R2, R0.reuse ;  /* 0x0000000002027220 */ /* 0x080fe20000410000 */
[-CC-:B------:R-:W-:Y:S01]  /*1b0a0*/  FFMA.FTZ R189, R122, R0.reuse, -R133.reuse ;  /* 0x000000007abd7223 */ /* 0x180fe20000010885 */
[-CC-:B------:R-:W-:Y:S01]  /*1b0b0*/  FFMA.FTZ R13, R123, R0.reuse, -R133.reuse ;  /* 0x000000007b0d7223 */ /* 0x180fe20000010885 */
[-CC-:B------:R-:W-:Y:S01]  /*1b0c0*/  FFMA.FTZ R191, R126, R0.reuse, -R133.reuse ;  /* 0x000000007ebf7223 */ /* 0x180fe20000010885 */
[-CC-:B------:R-:W-:Y:S01]  /*1b0d0*/  FFMA.FTZ R122, R127, R0.reuse, -R133.reuse ;  /* 0x000000007f7a7223 */ /* 0x180fe20000010885 */
[-CC-:B------:R-:W-:Y:S01]  /*1b0e0*/  FFMA.FTZ R185, R130, R0.reuse, -R133.reuse ;  /* 0x0000000082b97223 */ /* 0x180fe20000010885 */
[----:B------:R-:W-:Y:S01]  /*1b0f0*/  MUFU.EX2 R2, R2 ;  /* 0x0000000200027308 */ /* 0x000fe20000000800 */
[-CC-:B------:R-:W-:Y:S01]  /*1b100*/  FFMA.FTZ R123, R131, R0.reuse, -R133.reuse ;  /* 0x00000000837b7223 */ /* 0x180fe20000010885 */
[----:B------:R-:W-:Y:S02]  /*1b110*/  @!P1 IMAD R131, R19, 0x8, R16 ;  /* 0x0000000813839824 */ /* 0x000fe400078e0210 */
[-CC-:B------:R-:W-:Y:S01]  /*1b120*/  FFMA.FTZ R187, R134, R0.reuse, -R133.reuse ;  /* 0x0000000086bb7223 */ /* 0x180fe20000010885 */
[-CC-:B------:R-:W-:Y:S01]  /*1b130*/  FFMA.FTZ R126, R135, R0.reuse, -R133.reuse ;  /* 0x00000000877e7223 */ /* 0x180fe20000010885 */
[----:B------:R-:W-:Y:S01]  /*1b140*/  FFMA.FTZ R181, R138, R0, -R133 ;  /* 0x000000008ab57223 */ /* 0x000fe20000010885 */
[----:B------:R-:W-:-:S02]  /*1b150*/  @!P1 VIADD R131, R131, 0x30840 ;  /* 0x0003084083839836 */ /* 0x000fc40000000000 */
[-CC-:B------:R-:W-:Y:S01]  /*1b160*/  FFMA.FTZ R127, R139, R0.reuse, -R133.reuse ;  /* 0x000000008b7f7223 */ /* 0x180fe20000010885 */
[----:B------:R-:W0:Y:S01]  /*1b170*/  MUFU.EX2 R189, R189 ;  /* 0x000000bd00bd7308 */ /* 0x000e220000000800 */
[-CC-:B------:R-:W-:Y:S01]  /*1b180*/  FFMA.FTZ R183, R142, R0.reuse, -R133.reuse ;  /* 0x000000008eb77223 */ /* 0x180fe20000010885 */
[-C--:B------:R-:W-:Y:S01]  /*1b190*/  FFMA.FTZ R130, R143, R0.reuse, -R133 ;  /* 0x000000008f827223 */ /* 0x080fe20000010885 */
[----:B------:R-:W-:Y:S01]  /*1b1a0*/  @!P1 PRMT R134, RZ, 0x654, R131 ;  /* 0x00000654ff869816 */ /* 0x000fe20000000083 */
        /* <DEDUP_REMOVED lines=9> */
[----:B------:R-:W-:-:S03]  /*1b240*/  FFMA.FTZ R166, R166, R0, -R133 ;  /* 0x00000000a6a67223 */ /* 0x000fc60000010885 */
[----:B------:R-:W-:Y:S01]  /*1b250*/  MUFU.EX2 R191, R191 ;  /* 0x000000bf00bf7308 */ /* 0x000fe20000000800 */
[----:B0-----:R-:W-:-:S07]  /*1b260*/  FFMA.FTZ R5, R2, R5, R189 ;  /* 0x0000000502057223 */ /* 0x001fce00000100bd */
[----:B------:R-:W-:Y:S01]  /*1b270*/  MUFU.EX2 R122, R122 ;  /* 0x0000007a007a7308 */ /* 0x000fe20000000800 */
[C---:B-1----:R-:W-:Y:S01]  /*1b280*/  FADD.FTZ R5, R13.reuse, R5 ;  /* 0x000000050d057221 */ /* 0x042fe20000010000 */
[----:B------:R-:W-:Y:S01]  /*1b290*/  F2FP.BF16.F32.PACK_AB R189, R13, R189 ;  /* 0x000000bd0dbd723e */ /* 0x000fe200000010ff */
[----:B------:R-:W-:Y:S01]  /*1b2a0*/  IMAD.MOV.U32 R13, RZ, RZ, R3 ;  /* 0x000000ffff0d7224 */ /* 0x000fe200078e0003 */
[----:B------:R-:W-:Y:S02]  /*1b2b0*/  WARPGROUP.DEPBAR.LE gsb0, 0x0 ;  /* 0x00008000000079c5 */ /* 0x000fe40000010000 */
[----:B------:R-:W-:Y:S01]  /*1b2c0*/  WARPGROUP.ARRIVE ;  /* 0x00000000000079c5 */ /* 0x000fe20000000000 */
[-CC-:B------:R-:W-:Y:S01]  /*1b2d0*/  FFMA.FTZ R175, R125, R0.reuse, -R11.reuse ;  /* 0x000000007daf7223 */ /* 0x180fe2000001080b */
[-CC-:B------:R-:W-:Y:S01]  /*1b2e0*/  FFMA.FTZ R173, R129, R0.reuse, -R11.reuse ;  /* 0x0000000081ad7223 */ /* 0x180fe2000001080b */
[----:B------:R-:W-:Y:S01]  /*1b2f0*/  MUFU.EX2 R185, R185 ;  /* 0x000000b900b97308 */ /* 0x000fe20000000800 */
[-CC-:B------:R-:W-:Y:S01]  /*1b300*/  FFMA.FTZ R129, R141, R0.reuse, -R11.reuse ;  /* 0x000000008d817223 */ /* 0x180fe2000001080b */
[-CC-:B------:R-:W-:Y:S01]  /*1b310*/  FFMA.FTZ R172, R152, R0.reuse, -R11.reuse ;  /* 0x0000000098ac7223 */ /* 0x180fe2000001080b */
[----:B------:R-:W-:Y:S01]  /*1b320*/  HGMMA.64x192x16.F32.BF16 R24, R168, gdesc[UR4].tnspB, R24, gsb0 ;  /* 0x42e00004a8187df0 */ /* 0x000fe20008001818 */
[-CC-:B------:R-:W-:Y:S01]  /*1b330*/  FFMA.FTZ R174, R156, R0.reuse, -R11.reuse ;  /* 0x000000009cae7223 */ /* 0x180fe2000001080b */
[-CC-:B------:R-:W-:Y:S01]  /*1b340*/  FFMA.FTZ R125, R157, R0.reuse, -R11.reuse ;  /* 0x000000009d7d7223 */ /* 0x180fe2000001080b */
[----:B------:R-:W-:-:S02]  /*1b350*/  FFMA.FTZ R11, R165, R0, -R11 ;  /* 0x00000000a50b7223 */ /* 0x000fc4000001080b */
[----:B------:R-:W0:Y:S08]  /*1b360*/  MUFU.EX2 R175, R175 ;  /* 0x000000af00af7308 */ /* 0x000e300000000800 */
[----:B------:R-:W1:Y:S08]  /*1b370*/  MUFU.EX2 R173, R173 ;  /* 0x000000ad00ad7308 */ /* 0x000e700000000800 */
[----:B------:R-:W-:Y:S01]  /*1b380*/  MUFU.EX2 R123, R123 ;  /* 0x0000007b007b7308 */ /* 0x000fe20000000800 */
[C---:B0-----:R-:W-:Y:S01]  /*1b390*/  FADD.FTZ R6, R175.reuse, R6 ;  /* 0x00000006af067221 */ /* 0x041fe20000010000 */
[----:B------:R-:W-:-:S03]  /*1b3a0*/  F2FP.BF16.F32.PACK_AB R190, R175, R190 ;  /* 0x000000beafbe723e */ /* 0x000fc600000010ff */
[----:B------:R-:W-:Y:S01]  /*1b3b0*/  FADD.FTZ R135, R184, R6 ;  /* 0x00000006b8877221 */ /* 0x000fe20000010000 */
[----:B------:R-:W-:Y:S02]  /*1b3c0*/  FFMA.FTZ R6, R154, R0, -R133 ;  /* 0x000000009a067223 */ /* 0x000fe40000010885 */
[----:B------:R-:W-:Y:S01]  /*1b3d0*/  MUFU.EX2 R187, R187 ;  /* 0x000000bb00bb7308 */ /* 0x000fe20000000800 */
[C---:B-1----:R-:W-:Y:S01]  /*1b3e0*/  FADD.FTZ R135, R173.reuse, R135 ;  /* 0x00000087ad877221 */ /* 0x042fe20000010000 */
[----:B------:R-:W-:-:S03]  /*1b3f0*/  F2FP.BF16.F32.PACK_AB R184, R173, R184 ;  /* 0x000000b8adb8723e */ /* 0x000fc600000010ff */
[----:B------:R-:W-:Y:S01]  /*1b400*/  FADD.FTZ R135, R186, R135 ;  /* 0x00000087ba877221 */ /* 0x000fe20000010000 */
[C---:B------:R-:W-:Y:S02]  /*1b410*/  F2FP.BF16.F32.PACK_AB R186, R12.reuse, R186 ;  /* 0x000000ba0cba723e */ /* 0x040fe400000010ff */
[----:B------:R-:W-:Y:S01]  /*1b420*/  MUFU.EX2 R126, R126 ;  /* 0x0000007e007e7308 */ /* 0x000fe20000000800 */
[----:B------:R-:W-:Y:S01]  /*1b430*/  FADD.FTZ R135, R12, R135 ;  /* 0x000000870c877221 */ /* 0x000fe20000010000 */
[----:B------:R-:W-:-:S03]  /*1b440*/  IMAD.MOV.U32 R12, RZ, RZ, R4 ;  /* 0x000000ffff0c7224 */ /* 0x000fc600078e0004 */
[----:B------:R-:W-:Y:S01]  /*1b450*/  FADD.FTZ R135, R180, R135 ;  /* 0x00000087b4877221 */ /* 0x000fe20000010000 */
[C---:B------:R-:W-:Y:S02]  /*1b460*/  F2FP.BF16.F32.PACK_AB R180, R120.reuse, R180 ;  /* 0x000000b478b4723e */ /* 0x040fe400000010ff */
[----:B------:R-:W-:Y:S01]  /*1b470*/  MUFU.EX2 R181, R181 ;  /* 0x000000b500b57308 */ /* 0x000fe20000000800 */
[----:B------:R-:W-:-:S04]  /*1b480*/  FADD.FTZ R135, R120, R135 ;  /* 0x0000008778877221 */ /* 0x000fc80000010000 */
[----:B------:R-:W-:-:S03]  /*1b490*/  FADD.FTZ R135, R182, R135 ;  /* 0x00000087b6877221 */ /* 0x000fc60000010000 */
[----:B------:R-:W-:Y:S08]  /*1b4a0*/  MUFU.EX2 R127, R127 ;  /* 0x0000007f007f7308 */ /* 0x000ff00000000800 */
[----:B------:R-:W-:Y:S08]  /*1b4b0*/  MUFU.EX2 R183, R183 ;  /* 0x000000b700b77308 */ /* 0x000ff00000000800 */
[----:B------:R-:W0:Y:S08]  /*1b4c0*/  MUFU.EX2 R129, R129 ;  /* 0x0000008100817308 */ /* 0x000e300000000800 */
[----:B------:R-:W-:Y:S08]  /*1b4d0*/  MUFU.EX2 R130, R130 ;  /* 0x0000008200827308 */ /* 0x000ff00000000800 */
[----:B------:R-:W-:Y:S01]  /*1b4e0*/  MUFU.EX2 R177, R177 ;  /* 0x000000b100b17308 */ /* 0x000fe20000000800 */
[C---:B0-----:R-:W-:Y:S01]  /*1b4f0*/  FADD.FTZ R135, R129.reuse, R135 ;  /* 0x0000008781877221 */ /* 0x041fe20000010000 */
[----:B------:R-:W-:-:S03]  /*1b500*/  F2FP.BF16.F32.PACK_AB R182, R129, R182 ;  /* 0x000000b681b6723e */ /* 0x000fc600000010ff */
[----:B------:R-:W-:Y:S01]  /*1b510*/  FADD.FTZ R135, R176, R135 ;  /* 0x00000087b0877221 */ /* 0x000fe20000010000 */
[C---:B------:R-:W-:Y:S02]  /*1b520*/  F2FP.BF16.F32.PACK_AB R176, R20.reuse, R176 ;  /* 0x000000b014b0723e */ /* 0x040fe400000010ff */
[----:B------:R-:W-:Y:S01]  /*1b530*/  MUFU.EX2 R131, R147 ;  /* 0x0000009300837308 */ /* 0x000fe20000000800 */
[----:B------:R-:W-:-:S04]  /*1b540*/  FADD.FTZ R135, R20, R135 ;  /* 0x0000008714877221 */ /* 0x000fc80000010000 */
[----:B------:R-:W-:Y:S01]  /*1b550*/  FADD.FTZ R135, R178, R135 ;  /* 0x00000087b2877221 */ /* 0x000fe20000010000 */
[C---:B------:R-:W-:Y:S02]  /*1b560*/  F2FP.BF16.F32.PACK_AB R178, R121.reuse, R178 ;  /* 0x000000b279b2723e */ /* 0x040fe400000010ff */
[----:B------:R-:W-:Y:S01]  /*1b570*/  MUFU.EX2 R179, R179 ;  /* 0x000000b300b37308 */ /* 0x000fe20000000800 */
[----:B------:R-:W-:-:S07]  /*1b580*/  FADD.FTZ R135, R121, R135 ;  /* 0x0000008779877221 */ /* 0x000fce0000010000 */
[----:B------:R-:W0:Y:S08]  /*1b590*/  MUFU.EX2 R172, R172 ;  /* 0x000000ac00ac7308 */ /* 0x000e300000000800 */
[----:B------:R-:W-:Y:S08]  /*1b5a0*/  MUFU.EX2 R6, R6 ;  /* 0x0000000600067308 */ /* 0x000ff00000000800 */
[----:B------:R-:W1:Y:S01]  /*1b5b0*/  MUFU.EX2 R174, R174 ;  /* 0x000000ae00ae7308 */ /* 0x000e620000000800 */
[----:B0-----:R-:W-:Y:S01]  /*1b5c0*/  FADD.FTZ R135, R172, R135 ;  /* 0x00000087ac877221 */ /* 0x001fe20000010000 */
[----:B------:R-:W-:-:S03]  /*1b5d0*/  F2FP.BF16.F32.PACK_AB R172, R124, R172 ;  /* 0x000000ac7cac723e */ /* 0x000fc600000010ff */
[----:B------:R-:W-:-:S03]  /*1b5e0*/  FADD.FTZ R135, R124, R135 ;  /* 0x000000877c877221 */ /* 0x000fc60000010000 */
        /* <DEDUP_REMOVED lines=8> */
[----:B------:R-:W-:Y:S01]  /*1b670*/  MUFU.EX2 R163, R163 ;  /* 0x000000a300a37308 */ /* 0x000fe20000000800 */
[----:B------:R-:W-:-:S07]  /*1b680*/  FADD.FTZ R135, R128, R135 ;  /* 0x0000008780877221 */ /* 0x000fce0000010000 */
[----:B------:R-:W-:Y:S08]  /*1b690*/  MUFU.EX2 R166, R166 ;  /* 0x000000a600a67308 */ /* 0x000ff00000000800 */
[----:B------:R-:W0:Y:S01]  /*1b6a0*/  MUFU.EX2 R11, R11 ;  /* 0x0000000b000b7308 */ /* 0x000e220000000800 */
[----:B------:R-:W-:Y:S02]  /*1b6b0*/  WARPGROUP.DEPBAR.LE gsb0, 0x0 ;  /* 0x00008000000079c5 */ /* 0x000fe40000010000 */
[----:B------:R1:W-:Y:S01]  /*1b6c0*/  @!P1 SYNCS.ARRIVE.TRANS64.RED.A1T0 RZ, [R134+URZ], RZ ;  /* 0x000000ff86ff99a7 */ /* 0x0003e2000810043f */
[----:B------:R-:W-:-:S02]  /*1b6d0*/  F2FP.BF16.F32.PACK_AB R168, R128, R10 ;  /* 0x0000000a80a8723e */ /* 0x000fc400000010ff */
[----:B0-----:R-:W-:Y:S02]  /*1b6e0*/  F2FP.BF16.F32.PACK_AB R170, R11, R132 ;  /* 0x000000840baa723e */ /* 0x001fe400000010ff */
[----:B------:R-:W-:Y:S01]  /*1b6f0*/  F2FP.BF16.F32.PACK_AB R169, R163, R162 ;  /* 0x000000a2a3a9723e */ /* 0x000fe200000010ff */
[----:B-1----:R-:W-:Y:S01]  /*1b700*/  FADD.FTZ R134, R191, R5 ;  /* 0x00000005bf867221 */ /* 0x002fe20000010000 */
[----:B------:R0:W-:Y:S01]  /*1b710*/  @!P1 SYNCS.ARRIVE.TRANS64.RED.A1T0 RZ, [R15+URZ], RZ ;  /* 0x000000ff0fff99a7 */ /* 0x0001e2000810043f */
[----:B------:R-:W-:Y:S01]  /*1b720*/  MUFU.EX2 R5, R151 ;  /* 0x0000009700057308 */ /* 0x000fe20000000800 */
[C---:B------:R-:W-:Y:S01]  /*1b730*/  F2FP.BF16.F32.PACK_AB R191, R122.reuse, R191 ;  /* 0x000000bf7abf723e */ /* 0x040fe200000010ff */
[----:B------:R-:W-:-:S04]  /*1b740*/  FADD.FTZ R134, R122, R134 ;  /* 0x000000867a867221 */ /* 0x000fc80000010000 */
[----:B------:R-:W-:Y:S01]  /*1b750*/  FADD.FTZ R134, R185, R134 ;  /* 0x00000086b9867221 */ /* 0x000fe20000010000 */
[-CC-:B0-----:R-:W-:Y:S01]  /*1b760*/  FFMA.FTZ R15, R155, R0.reuse, -R133.reuse ;  /* 0x000000009b0f7223 */ /* 0x181fe20000010885 */
[----:B------:R-:W-:Y:S01]  /*1b770*/  FFMA.FTZ R133, R167, R0, -R133 ;  /* 0x00000000a7857223 */ /* 0x000fe20000010885 */
[C---:B------:R-:W-:Y:S01]  /*1b780*/  F2FP.BF16.F32.PACK_AB R185, R123.reuse, R185 ;  /* 0x000000b97bb9723e */ /* 0x040fe200000010ff */
[----:B------:R-:W-:-:S03]  /*1b790*/  FADD.FTZ R134, R123, R134 ;  /* 0x000000867b867221 */ /* 0x000fc60000010000 */
[----:B------:R-:W0:Y:S01]  /*1b7a0*/  MUFU.EX2 R15, R15 ;  /* 0x0000000f000f7308 */ /* 0x000e220000000800 */
[----:B------:R-:W-:Y:S01]  /*1b7b0*/  FADD.FTZ R134, R187, R134 ;  /* 0x00000086bb867221 */ /* 0x000fe20000010000 */
[----:B------:R-:W-:-:S03]  /*1b7c0*/  F2FP.BF16.F32.PACK_AB R187, R126, R187 ;  /* 0x000000bb7ebb723e */ /* 0x000fc600000010ff */
[----:B------:R-:W-:-:S03]  /*1b7d0*/  FADD.FTZ R134, R126, R134 ;  /* 0x000000867e867221 */ /* 0x000fc60000010000 */
[----:B------:R-:W1:Y:S01]  /*1b7e0*/  MUFU.EX2 R133, R133 ;  /* 0x0000008500857308 */ /* 0x000e620000000800 */
[----:B------:R-:W-:Y:S01]  /*1b7f0*/  FADD.FTZ R134, R181, R134 ;  /* 0x00000086b5867221 */ /* 0x000fe20000010000 */
[----:B------:R-:W-:-:S03]  /*1b800*/  F2FP.BF16.F32.PACK_AB R181, R127, R181 ;  /* 0x000000b57fb5723e */ /* 0x000fc600000010ff */
[----:B------:R-:W-:-:S04]  /*1b810*/  FADD.FTZ R134, R127, R134 ;  /* 0x000000867f867221 */ /* 0x000fc80000010000 */
[----:B------:R-:W-:Y:S01]  /*1b820*/  FADD.FTZ R134, R183, R134 ;  /* 0x00000086b7867221 */ /* 0x000fe20000010000 */
[----:B0-----:R-:W-:Y:S02]  /*1b830*/  F2FP.BF16.F32.PACK_AB R173, R15, R6 ;  /* 0x000000060fad723e */ /* 0x001fe400000010ff */
[C---:B------:R-:W-:Y:S01]  /*1b840*/  F2FP.BF16.F32.PACK_AB R183, R130.reuse, R183 ;  /* 0x000000b782b7723e */ /* 0x040fe200000010ff */
[----:B------:R-:W-:-:S04]  /*1b850*/  FADD.FTZ R134, R130, R134 ;  /* 0x0000008682867221 */ /* 0x000fc80000010000 */
[----:B------:R-:W-:Y:S01]  /*1b860*/  FADD.FTZ R134, R177, R134 ;  /* 0x00000086b1867221 */ /* 0x000fe20000010000 */
[----:B------:R-:W-:Y:S02]  /*1b870*/  F2FP.BF16.F32.PACK_AB R177, R131, R177 ;  /* 0x000000b183b1723e */ /* 0x000fe400000010ff */
[----:B-1----:R-:W-:Y:S01]  /*1b880*/  F2FP.BF16.F32.PACK_AB R171, R133, R166 ;  /* 0x000000a685ab723e */ /* 0x002fe200000010ff */
[----:B------:R-:W-:-:S04]  /*1b890*/  FADD.FTZ R134, R131, R134 ;  /* 0x0000008683867221 */ /* 0x000fc80000010000 */
[----:B------:R-:W-:Y:S01]  /*1b8a0*/  FADD.FTZ R134, R179, R134 ;  /* 0x00000086b3867221 */ /* 0x000fe20000010000 */
[----:B------:R-:W-:-:S03]  /*1b8b0*/  F2FP.BF16.F32.PACK_AB R179, R5, R179 ;  /* 0x000000b305b3723e */ /* 0x000fc600000010ff */
[----:B------:R-:W-:-:S04]  /*1b8c0*/  FADD.FTZ R134, R5, R134 ;  /* 0x0000008605867221 */ /* 0x000fc80000010000 */
[----:B------:R-:W-:-:S04]  /*1b8d0*/  FADD.FTZ R134, R6, R134 ;  /* 0x0000008606867221 */ /* 0x000fc80000010000 */
[----:B------:R-:W-:-:S04]  /*1b8e0*/  FADD.FTZ R134, R15, R134 ;  /* 0x000000860f867221 */ /* 0x000fc80000010000 */
[----:B------:R-:W-:-:S04]  /*1b8f0*/  FADD.FTZ R134, R21, R134 ;  /* 0x0000008615867221 */ /* 0x000fc80000010000 */
[C---:B------:R-:W-:Y:S01]  /*1b900*/  FADD.FTZ R5, R175.reuse, R134 ;  /* 0x00000086af057221 */ /* 0x040fe20000010000 */
[----:B------:R-:W-:-:S03]  /*1b910*/  F2FP.BF16.F32.PACK_AB R175, R175, R21 ;  /* 0x00000015afaf723e */ /* 0x000fc600000010ff */
[----:B------:R-:W-:-:S04]  /*1b920*/  FADD.FTZ R6, R162, R5 ;  /* 0x00000005a2067221 */ /* 0x000fc80000010000 */
[----:B------:R-:W-:Y:S01]  /*1b930*/  FADD.FTZ R5, R163, R6 ;  /* 0x00000006a3057221 */ /* 0x000fe20000010000 */
[----:B------:R-:W-:-:S03]  /*1b940*/  FADD.FTZ R6, R132, R135 ;  /* 0x0000008784067221 */ /* 0x000fc60000010000 */
[----:B------:R-:W-:Y:S01]  /*1b950*/  FADD.FTZ R10, R166, R5 ;  /* 0x00000005a60a7221 */ /* 0x000fe20000010000 */
[----:B------:R-:W-:Y:S01]  /*1b960*/  FADD.FTZ R6, R11, R6 ;  /* 0x000000060b067221 */ /* 0x000fe20000010000 */
[----:B------:R-:W-:Y:S02]  /*1b970*/  IMAD.MOV.U32 R11, RZ, RZ, R194 ;  /* 0x000000ffff0b7224 */ /* 0x000fe400078e00c2 */
[----:B------:R-:W-:Y:S01]  /*1b980*/  FADD.FTZ R5, R133, R10 ;  /* 0x0000000a85057221 */ /* 0x000fe20000010000 */
[----:B------:R-:W-:Y:S01]  /*1b990*/  IMAD.MOV.U32 R10, RZ, RZ, R19 ;  /* 0x000000ffff0a7224 */ /* 0x000fe200078e0013 */
[----:B------:R-:W-:Y:S06]  /*1b9a0*/  @P2 BRA `(.L_x_1711) ;  /* 0xffffffdc00c82947 */ /* 0x000fec000383ffff */
[----:B------:R-:W-:Y:S05]  /*1b9b0*/  BSYNC B1 ;  /* 0x0000000000017941 */ /* 0x000fea0003800000 */
.L_x_1700:
[----:B------:R-:W-:Y:S05]  /*1b9c0*/  BSYNC B0 ;  /* 0x0000000000007941 */ /* 0x000fea0003800000 */
.L_x_1699:
[----:B------:R-:W-:Y:S01]  /*1b9d0*/  ISETP.GE.AND P2, PT, R7, R214, PT ;  /* 0x000000d60700720c */ /* 0x000fe20003f46270 */
[----:B------:R-:W-:-:S12]  /*1b9e0*/  BSSY B0, `(.L_x_1712) ;  /* 0x0000342000007945 */ /* 0x000fd80003800000 */
[----:B------:R-:W-:Y:S05]  /*1b9f0*/  @!P2 BRA `(.L_x_1713) ;  /* 0x000000340000a947 */ /* 0x000fea0003800000 */
[----:B------:R-:W-:Y:S02]  /*1ba00*/  IMAD.MOV.U32 R13, RZ, RZ, R3 ;  /* 0x000000ffff0d7224 */ /* 0x000fe400078e0003 */
[----:B------:R-:W-:Y:S02]  /*1ba10*/  IMAD.MOV.U32 R12, RZ, RZ, R4 ;  /* 0x000000ffff0c7224 */ /* 0x000fe400078e0004 */
[----:B------:R-:W-:Y:S02]  /*1ba20*/  IMAD.MOV.U32 R11, RZ, RZ, R194 ;  /* 0x000000ffff0b7224 */ /* 0x000fe400078e00c2 */
[----:B------:R-:W-:-:S07]  /*1ba30*/  IMAD.MOV.U32 R10, RZ, RZ, R19 ;  /* 0x000000ffff0a7224 */ /* 0x000fce00078e0013 */
.L_x_1732:
        /* <DEDUP_REMOVED lines=8> */
.L_x_1714:
[----:B------:R-:W-:Y:S01]  /*1bac0*/  IMAD R4, R19, 0x8, R16 ;  /* 0x0000000813047824 */ /* 0x000fe200078e0210 */
[----:B------:R-:W-:-:S04]  /*1bad0*/  SHF.L.U32 R15, R194, 0x1f, RZ ;  /* 0x0000001fc20f7819 */ /* 0x000fc800000006ff */
[----:B------:R0:W1:Y:S01]  /*1bae0*/  SYNCS.PHASECHK.TRANS64.TRYWAIT P2, [R4+URZ+0x30830], R15 ;  /* 0x0308300f040075a7 */ /* 0x000062000804017f */
[----:B------:R-:W-:Y:S05]  /*1baf0*/  @!P0 BRA `(.L_x_1715) ;  /* 0x0000000000048947 */ /* 0x000fea0003800000 */
[----:B------:R-:W-:Y:S01]  /*1bb00*/  BPT.TRAP 0x1 ;  /* 0x000000040000795c */ /* 0x000fe20000300000 */
.L_x_1715:
[----:B------:R-:W-:Y:S01]  /*1bb10*/  IMAD R3, R19, 0x900, R8 ;  /* 0x0000090013037824 */ /* 0x000fe200078e0208 */
[----:B------:R-:W-:Y:S03]  /*1bb20*/  BSSY B1, `(.L_x_1716) ;  /* 0x0000006000017945 */ /* 0x000fe60003800000 */
[C---:B------:R-:W-:Y:S02]  /*1bb30*/  VIADD R20, R3.reuse, 0x2 ;  /* 0x0000000203147836 */ /* 0x040fe40000000000 */
[----:B------:R-:W-:Y:S01]  /*1bb40*/  VIADD R120, R3, 0x4 ;  /* 0x0000000403787836 */ /* 0x000fe20000000000 */
[----:B-1----:R-:W-:Y:S06]  /*1bb50*/  @P2 BRA `(.L_x_1717) ;  /* 0x0000000000082947 */ /* 0x002fec0003800000 */
[----:B------:R-:W1:Y:S02]  /*1bb60*/  SYNCS.PHASECHK.TRANS64.TRYWAIT P2, [R4+URZ+0x30830], R15 ;  /* 0x0308300f040075a7 */ /* 0x000e64000804017f */
[----:B-1----:R-:W-:Y:S05]  /*1bb70*/  @!P2 BRA `(.L_x_1718) ;  /* 0x000001200038a947 */ /* 0x002fea0003800000 */
.L_x_1717:
[----:B------:R-:W-:Y:S05]  /*1bb80*/  BSYNC B1 ;  /* 0x0000000000017941 */ /* 0x000fea0003800000 */
.L_x_1716:
[----:B------:R-:W-:Y:S01]  /*1bb90*/  IMAD.MOV.U32 R14, RZ, RZ, R3 ;  /* 0x000000ffff0e7224 */ /* 0x000fe200078e0003 */
[----:B------:R2:W-:Y:S04]  /*1bba0*/  STL.64 [R1+0x80], R10 ;  /* 0x0000800a01007387 */ /* 0x0005e80000100a00 */
[----:B------:R-:W-:Y:S01]  /*1bbb0*/  R2UR UR54, R14 ;  /* 0x000000000e3672ca */ /* 0x000fe200000e0000 */
[C---:B------:R-:W-:Y:S01]  /*1bbc0*/  VIADD R14, R3.reuse, 0x6 ;  /* 0x00000006030e7836 */ /* 0x040fe20000000000 */
[----:B------:R-:W-:Y:S01]  /*1bbd0*/  R2UR UR50, R20 ;  /* 0x00000000143272ca */ /* 0x000fe200000e0000 */
[----:B------:R-:W-:-:S03]  /*1bbe0*/  VIADD R20, R3, 0x300 ;  /* 0x0000030003147836 */ /* 0x000fc60000000000 */
[----:B------:R-:W-:Y:S01]  /*1bbf0*/  R2UR UR30, R14 ;  /* 0x000000000e1e72ca */ /* 0x000fe200000e0000 */
[C---:B------:R-:W-:Y:S01]  /*1bc00*/  VIADD R14, R3.reuse, 0x302 ;  /* 0x00000302030e7836 */ /* 0x040fe20000000000 */
[----:B------:R-:W-:Y:S01]  /*1bc10*/  R2UR UR34, R120 ;  /* 0x00000000782272ca */ /* 0x000fe200000e0000 */
[C---:B------:R-:W-:Y:S01]  /*1bc20*/  VIADD R120, R3.reuse, 0x304 ;  /* 0x0000030403787836 */ /* 0x040fe20000000000 */
[----:B------:R-:W-:Y:S01]  /*1bc30*/  R2UR UR26, R20 ;  /* 0x00000000141a72ca */ /* 0x000fe200000e0000 */
[C---:B------:R-:W-:Y:S01]  /*1bc40*/  VIADD R20, R3.reuse, 0x306 ;  /* 0x0000030603147836 */ /* 0x040fe20000000000 */
[----:B------:R-:W-:Y:S01]  /*1bc50*/  R2UR UR22, R14 ;  /* 0x000000000e1672ca */ /* 0x000fe200000e0000 */
[----:B------:R-:W-:Y:S01]  /*1bc60*/  VIADD R14, R3, 0x600 ;  /* 0x00000600030e7836 */ /* 0x000fe20000000000 */
[----:B--2---:R-:W2:Y:S01]  /*1bc70*/  LDL.64 R10, [R1+0x28] ;  /* 0x00002800010a7983 */ /* 0x004ea20000100a00 */
[----:B------:R-:W-:Y:S01]  /*1bc80*/  R2UR UR18, R120 ;  /* 0x00000000781272ca */ /* 0x000fe200000e0000 */
[-C--:B------:R-:W-:Y:S01]  /*1bc90*/  FMUL.FTZ R26, R26, R2.reuse ;  /* 0x000000021a1a7220 */ /* 0x080fe20000410000 */
[----:B------:R-:W-:Y:S01]  /*1bca0*/  R2UR UR14, R20 ;  /* 0x00000000140e72ca */ /* 0x000fe200000e0000 */
[----:B------:R3:W-:Y:S01]  /*1bcb0*/  STL.64 [R1+0x78], R6 ;  /* 0x0000780601007387 */ /* 0x0007e20000100a00 */
[----:B------:R-:W-:Y:S01]  /*1bcc0*/  R2UR UR10, R14 ;  /* 0x000000000e0a72ca */ /* 0x000fe200000e0000 */
        /* <DEDUP_REMOVED lines=47> */
[----:B------:R-:W-:-:S02]  /*1bfc0*/  VIADD R14, R3, 0x602 ;  /* 0x00000602030e7836 */ /* 0x000fc40000000000 */
[-C--:B------:R-:W-:Y:S01]  /*1bfd0*/  FMUL.FTZ R118, R118, R2.reuse ;  /* 0x0000000276767220 */ /* 0x080fe20000410000 */
[----:B------:R-:W-:Y:S02]  /*1bfe0*/  VIADD R20, R3, 0x604 ;  /* 0x0000060403147836 */ /* 0x000fe40000000000 */
[----:B------:R-:W-:Y:S01]  /*1bff0*/  FMUL.FTZ R119, R119, R2 ;  /* 0x0000000277777220 */ /* 0x000fe20000410000 */
[----:B------:R-:W-:Y:S01]  /*1c000*/  VIADD R120, R3, 0x606 ;  /* 0x0000060603787836 */ /* 0x000fe20000000000 */
[----:B01----:R-:W4:Y:S01]  /*1c010*/  LDL.64 R4, [R1+0x18] ;  /* 0x0000180001047983 */ /* 0x003f220000100a00 */
[----:B------:R-:W-:Y:S02]  /*1c020*/  IMAD.MOV.U32 R15, RZ, RZ, 0x40000040 ;  /* 0x40000040ff0f7424 */ /* 0x000fe400078e00ff */
[-C--:B------:R-:W-:Y:S01]  /*1c030*/  FMUL.FTZ R24, R24, R9.reuse ;  /* 0x0000000918187220 */ /* 0x080fe20000410000 */
[----:B------:R-:W-:Y:S01]  /*1c040*/  IMAD.MOV.U32 R121, RZ, RZ, 0x40000040 ;  /* 0x40000040ff797424 */ /* 0x000fe200078e00ff */
[----:B------:R-:W2:Y:S01]  /*1c050*/  LDL.64 R2, [R1+0x30] ;  /* 0x0000300001027983 */ /* 0x000ea20000100a00 */
[----:B------:R-:W-:Y:S01]  /*1c060*/  IMAD.MOV.U32 R21, RZ, RZ, 0x40000040 ;  /* 0x40000040ff157424 */ /* 0x000fe200078e00ff */
[----:B------:R-:W-:Y:S01]  /*1c070*/  R2UR UR55, R15 ;  /* 0x000000000f3772ca */ /* 0x000fe200000e0000 */
[-C--:B------:R-:W-:Y:S01]  /*1c080*/  FMUL.FTZ R25, R25, R9.reuse ;  /* 0x0000000919197220 */ /* 0x080fe20000410000 */
[C---:B------:R-:W-:Y:S01]  /*1c090*/  R2UR UR35, R121.reuse ;  /* 0x00000000792372ca */ /* 0x040fe200000e0000 */
        /* <DEDUP_REMOVED lines=8> */
[C---:B------:R-:W-:Y:S01]  /*1c120*/  R2UR UR51, R21.reuse ;  /* 0x00000000153372ca */ /* 0x040fe200000e0000 */
[-C--:B------:R-:W-:Y:S01]  /*1c130*/  FMUL.FTZ R36, R36, R9.reuse ;  /* 0x0000000924247220 */ /* 0x080fe20000410000 */
[----:B------:R-:W-:Y:S01]  /*1c140*/  R2UR UR27, R21 ;  /* 0x00000000151b72ca */ /* 0x000fe200000e0000 */
[-C--:B------:R-:W-:Y:S01]  /*1c150*/  FMUL.FTZ R37, R37, R9.reuse ;  /* 0x0000000925257220 */ /* 0x080fe20000410000 */
[----:B------:R-:W-:Y:S01]  /*1c160*/  R2UR UR15, R21 ;  /* 0x00000000150f72ca */ /* 0x000fe200000e0000 */
[----:B------:R-:W-:Y:S01]  /*1c170*/  HGMMA.64x96x16.F32.BF16 R120, gdesc[UR52], RZ, !UPT, gsb0 ;  /* 0x01600000347879f0 */ /* 0x000fe2000c0018ff */
[----:B------:R-:W-:Y:S01]  /*1c180*/  R2UR UR42, R20 ;  /* 0x00000000142a72ca */ /* 0x000fe200000e0000 */
[-C--:B------:R-:W-:Y:S01]  /*1c190*/  FMUL.FTZ R40, R40, R9.reuse ;  /* 0x0000000928287220 */ /* 0x080fe20000410000 */
[----:B------:R-:W-:Y:S01]  /*1c1a0*/  R2UR UR31, R15 ;  /* 0x000000000f1f72ca */ /* 0x000fe200000e0000 */
[-C--:B------:R-:W-:Y:S01]  /*1c1b0*/  FMUL.FTZ R41, R41, R9.reuse ;  /* 0x0000000929297220 */ /* 0x080fe20000410000 */
[C---:B------:R-:W-:Y:S01]  /*1c1c0*/  R2UR UR23, R15.reuse ;  /* 0x000000000f1772ca */ /* 0x040fe200000e0000 */
[-C--:B------:R-:W-:Y:S01]  /*1c1d0*/  FMUL.FTZ R44, R44, R9.reuse ;  /* 0x000000092c2c7220 */ /* 0x080fe20000410000 */
        /* <DEDUP_REMOVED lines=40> */
[----:B------:R-:W-:Y:S01]  /*1c460*/  HGMMA.64x96x16.F32.BF16 R120, gdesc[UR48], R120, gsb0 ;  /* 0x01600000307879f0 */ /* 0x000fe20008001878 */
[----:B------:R-:W-:Y:S02]  /*1c470*/  R2UR UR43, R21 ;  /* 0x00000000152b72ca */ /* 0x000fe400000e0000 */
[----:B------:R-:W4:Y:S01]  /*1c480*/  LDL.64 R20, [R1+0x10] ;  /* 0x0000100001147983 */ /* 0x000f220000100a00 */
        /* <DEDUP_REMOVED lines=17> */
[----:B------:R-:W-:Y:S01]  /*1c5a0*/  UMOV UR4, UR56 ;  /* 0x0000003800047c82 */ /* 0x000fe20008000000 */
[----:B------:R-:W-:-:S02]  /*1c5b0*/  UMOV UR5, UR57 ;  /* 0x0000003900057c82 */ /* 0x000fc40008000000 */
[----:B------:R0:W5:Y:S01]  /*1c5c0*/  LDL.LU R5, [R1+0x70] ;  /* 0x0000700001057983 */ /* 0x0001620000300800 */
[----:B------:R-:W-:Y:S02]  /*1c5d0*/  WARPGROUP.DEPBAR.LE gsb0, 0x0 ;  /* 0x00008000000079c5 */ /* 0x000fe40000010000 */
[----:B------:R-:W-:-:S06]  /*1c5e0*/  WARPGROUP.ARRIVE ;  /* 0x00000000000079c5 */ /* 0x000fcc0000000000 */
[----:B------:R-:W-:Y:S03]  /*1c5f0*/  HGMMA.64x96x16.F32.BF16 R120, gdesc[UR28], R120, gsb0 ;  /* 0x016000001c7879f0 */ /* 0x000fe60008001878 */
[----:B------:R-:W-:Y:S02]  /*1c600*/  WARPGROUP.DEPBAR.LE gsb0, 0x0 ;  /* 0x00008000000079c5 */ /* 0x000fe40000010000 */
[----:B------:R-:W-:-:S06]  /*1c610*/  WARPGROUP.ARRIVE ;  /* 0x00000000000079c5 */ /* 0x000fcc0000000000 */
[----:B------:R-:W-:Y:S01]  /*1c620*/  HGMMA.64x96x16.F32.BF16 R120, gdesc[UR24], R120, gsb0 ;  /* 0x01600000187879f0 */ /* 0x000fe20008001878 */
[----:B------:R-:W-:Y:S02]  /*1c630*/  R2UR UR16, R20 ;  /* 0x00000000141072ca */ /* 0x000fe400000e0000 */
[----:B------:R-:W-:Y:S01]  /*1c640*/  R2UR UR17, R21 ;  /* 0x00000000151172ca */ /* 0x000fe200000e0000 */
        /* <DEDUP_REMOVED lines=28> */
.L_x_1719:
[----:B-----5:R-:W-:Y:S01]  /*1c810*/  SHF.L.U32 R2, R11, 0x1f, RZ ;  /* 0x0000001f0b027819 */ /* 0x020fe200000006ff */
[----:B------:R-:W-:-:S04]  /*1c820*/  IMAD R14, R10, 0x8, R16 ;  /* 0x000000080a0e7824 */ /* 0x000fc800078e0210 */
[----:B------:R0:W1:Y:S01]  /*1c830*/  SYNCS.PHASECHK.TRANS64.TRYWAIT P2, [R14+URZ+0x30850], R2 ;  /* 0x030850020e0075a7 */ /* 0x000062000804017f */
[----:B------:R-:W-:Y:S05]  /*1c840*/  @!P0 BRA `(.L_x_1720) ;  /* 0x0000000000048947 */ /* 0x000fea0003800000 */
[----:B------:R-:W-:Y:S01]  /*1c850*/  BPT.TRAP 0x1 ;  /* 0x000000040000795c */ /* 0x000fe20000300000 */
.L_x_1720:
[----:B------:R-:W-:Y:S04]  /*1c860*/  BSSY B1, `(.L_x_1721) ;  /* 0x0000004000017945 */ /* 0x000fe80003800000 */
[----:B-1----:R-:W-:Y:S05]  /*1c870*/  @P2 BRA `(.L_x_1722) ;  /* 0x0000000000082947 */ /* 0x002fea0003800000 */
[----:B------:R-:W1:Y:S02]  /*1c880*/  SYNCS.PHASECHK.TRANS64.TRYWAIT P2, [R14+URZ+0x30850], R2 ;  /* 0x030850020e0075a7 */ /* 0x000e64000804017f */
[----:B-1----:R-:W-:Y:S05]  /*1c890*/  @!P2 BRA `(.L_x_1723) ;  /* 0x000001140004a947 */ /* 0x002fea0003800000 */
.L_x_1722:
[----:B------:R-:W-:Y:S05]  /*1c8a0*/  BSYNC B1 ;  /* 0x0000000000017941 */ /* 0x000fea0003800000 */
.L_x_1721:
[----:B01----:R-:W-:Y:S01]  /*1c8b0*/  VIADD R2, R16, 0x400 ;  /* 0x0000040010027836 */ /* 0x003fe20000000000 */
[----:B------:R-:W-:Y:S01]  /*1c8c0*/  WARPGROUP.ARRIVE ;  /* 0x00000000000079c5 */ /* 0x000fe20000000000 */
[----:B------:R-:W-:Y:S01]  /*1c8d0*/  IMAD.MOV.U32 R3, RZ, RZ, 0x40000040 ;  /* 0x40000040ff037424 */ /* 0x000fe200078e00ff */
[----:B------:R-:W0:Y:S01]  /*1c8e0*/  LDC R4, c[0x0][0x448] ;  /* 0x00011200ff047b82 */ /* 0x000e220000000800 */
[----:B------:R-:W-:Y:S01]  /*1c8f0*/  IMAD.MOV.U32 R11, RZ, RZ, 0x40000040 ;  /* 0x40000040ff0b7424 */ /* 0x000fe200078e00ff */
[----:B------:R-:W-:Y:S01]  /*1c900*/  SHF.R.U32.HI R2, RZ, 0x4, R2 ;  /* 0x00000004ff027819 */ /* 0x000fe20000011602 */
[----:B------:R-:W-:Y:S01]  /*1c910*/  IMAD R20, R7, -0x60, RZ ;  /* 0xffffffa007147824 */ /* 0x000fe200078e02ff */
[----:B------:R-:W-:Y:S01]  /*1c920*/  R2UR UR7, R3 ;  /* 0x00000000030772ca */ /* 0x000fe200000e0000 */
[----:B------:R-:W-:Y:S01]  /*1c930*/  IMAD.MOV.U32 R3, RZ, RZ, 0x40000040 ;  /* 0x40000040ff037424 */ /* 0x000fe200078e00ff */
[----:B------:R-:W-:Y:S01]  /*1c940*/  LOP3.LUT R2, R2, 0x3fff, RZ, 0xc0, !PT ;  /* 0x00003fff02027812 */ /* 0x000fe200078ec0ff */
[----:B------:R-:W-:Y:S01]  /*1c950*/  @!P1 IMAD R0, R0, 0x8, R16 ;  /* 0x0000000800009824 */ /* 0x000fe200078e0210 */
[----:B------:R-:W-:Y:S01]  /*1c960*/  ULDC UR4, c[0x0][0x9dc] ;  /* 0x0002770000047ab9 */ /* 0x000fe20000000800 */
[----:B------:R-:W-:Y:S01]  /*1c970*/  ULDC UR5, c[0x0][0x9e0] ;  /* 0x0002780000057ab9 */ /* 0x000fe20000000800 */
[----:B------:R-:W-:Y:S01]  /*1c980*/  LOP3.LUT R2, R2, 0x3000000, RZ, 0xfc, !PT ;  /* 0x0300000002027812 */ /* 0x000fe200078efcff */
[----:B------:R-:W-:Y:S01]  /*1c990*/  @!P1 VIADD R0, R0, 0x30840 ;  /* 0x0003084000009836 */ /* 0x000fe20000000000 */
[----:B------:R-:W-:-:S03]  /*1c9a0*/  ULOP3.LUT UR4, URZ, UR4, URZ, 0x33, !UPT ;  /* 0x000000043f047292 */ /* 0x000fc6000f8e333f */
[----:B------:R-:W-:Y:S01]  /*1c9b0*/  IMAD R2, R10, 0x900, R2 ;  /* 0x000009000a027824 */ /* 0x000fe200078e0202 */
[----:B------:R-:W-:-:S03]  /*1c9c0*/  @!P1 PRMT R0, RZ, 0x654, R0 ;  /* 0x00000654ff009816 */ /* 0x000fc60000000000 */
[C---:B------:R-:W-:Y:S01]  /*1c9d0*/  VIADD R10, R2.reuse, 0x80 ;  /* 0x00000080020a7836 */ /* 0x040fe20000000000 */
[----:B------:R-:W-:Y:S02]  /*1c9e0*/  R2UR UR6, R2 ;  /* 0x00000000020672ca */ /* 0x000fe400000e0000 */
[----:B0-----:R-:W-:Y:S01]  /*1c9f0*/  ISETP.NE.AND P2, PT, R4, 0x1, PT ;  /* 0x000000010400780c */ /* 0x001fe20003f45270 */
[----:B------:R-:W-:-:S10]  /*1ca00*/  IMAD.IADD R4, R215, 0x1, R213 ;  /* 0x00000001d7047824 */ /* 0x000fd400078e02d5 */
[----:B------:R-:W-:Y:S01]  /*1ca10*/  HGMMA.64x192x16.F32.BF16 R24, R188, gdesc[UR4].tnspB, R24, gsb0 ;  /* 0x42e00004bc187df0 */ /* 0x000fe20008001818 */
[----:B------:R-:W-:Y:S01]  /*1ca20*/  R2UR UR6, R10 ;  /* 0x000000000a0672ca */ /* 0x000fe200000e0000 */
[----:B------:R-:W-:Y:S01]  /*1ca30*/  VIADD R10, R2, 0x100 ;  /* 0x00000100020a7836 */ /* 0x000fe20000000000 */
[----:B------:R-:W-:Y:S01]  /*1ca40*/  R2UR UR7, R11 ;  /* 0x000000000b0772ca */ /* 0x000fe200000e0000 */
[----:B------:R-:W-:Y:S01]  /*1ca50*/  IMAD.MOV.U32 R11, RZ, RZ, 0x40000040 ;  /* 0x40000040ff0b7424 */ /* 0x000fe200078e00ff */
[----:B------:R-:W-:Y:S02]  /*1ca60*/  WARPGROUP.DEPBAR.LE gsb0, 0x0 ;  /* 0x00008000000079c5 */ /* 0x000fe40000010000 */
[----:B------:R-:W-:Y:S01]  /*1ca70*/  WARPGROUP.ARRIVE ;  /* 0x00000000000079c5 */ /* 0x000fe20000000000 */
[----:B------:R-:W0:-:S12]  /*1ca80*/  LDC R191, c[0x0][0x9e4] ;  /* 0x00027900ffbf7b82 */ /* 0x000e180000000800 */
        /* <DEDUP_REMOVED lines=17> */
[----:B------:R-:W-:Y:S02]  /*1cba0*/  R2UR UR7, R11 ;  /* 0x000000000b0772ca */ /* 0x000fe400000e0000 */
[----:B------:R-:W-:-:S04]  /*1cbb0*/  IADD3 R11, -R201, 0x1, R20 ;  /* 0x00000001c90b7810 */ /* 0x000fc80007ffe114 */
[----:B------:R-:W-:-:S05]  /*1cbc0*/  IADD3 R11, -R196, R11, R197 ;  /* 0x0000000bc40b7210 */ /* 0x000fca0007ffe1c5 */
[C---:B------:R-:W-:Y:S02]  /*1cbd0*/  VIADD R15, R11.reuse, UR5 ;  /* 0x000000050b0f7c36 */ /* 0x040fe40008000000 */
[----:B------:R-:W-:Y:S01]  /*1cbe0*/  VIADD R11, R11, UR4 ;  /* 0x000000040b0b7c36 */ /* 0x000fe20008000000 */
[----:B------:R-:W-:Y:S02]  /*1cbf0*/  WARPGROUP.DEPBAR.LE gsb0, 0x0 ;  /* 0x00008000000079c5 */ /* 0x000fe40000010000 */
[----:B------:R-:W-:-:S06]  /*1cc00*/  WARPGROUP.ARRIVE ;  /* 0x00000000000079c5 */ /* 0x000fcc0000000000 */
[----:B------:R-:W-:Y:S01]  /*1cc10*/  HGMMA.64x192x16.F32.BF16 R24, R172, gdesc[UR4].tnspB, R24, gsb0 ;  /* 0x42e00004ac187df0 */ /* 0x000fe20008001818 */
[----:B------:R-:W-:Y:S02]  /*1cc20*/  R2UR UR6, R2 ;  /* 0x00000000020672ca */ /* 0x000fe400000e0000 */
[----:B------:R-:W-:Y:S01]  /*1cc30*/  R2UR UR7, R3 ;  /* 0x00000000030772ca */ /* 0x000fe200000e0000 */
[----:B------:R-:W1:Y:S08]  /*1cc40*/  @P2 LDC R2, c[0x0][0x450] ;  /* 0x00011400ff022b82 */ /* 0x000e700000000800 */
[----:B------:R-:W2:Y:S02]  /*1cc50*/  @P2 LDC R3, c[0x0][0x44c] ;  /* 0x00011300ff032b82 */ /* 0x000ea40000000800 */
[----:B--2---:R-:W-:-:S05]  /*1cc60*/  @P2 IMAD.HI.U32 R3, R4, R3, RZ ;  /* 0x0000000304032227 */ /* 0x004fca00078e00ff */
[----:B-1----:R-:W-:Y:S02]  /*1cc70*/  @P2 SHF.R.U32.HI R4, RZ, R2, R3 ;  /* 0x00000002ff042219 */ /* 0x002fe40000011603 */
[----:B0-----:R-:W-:-:S03]  /*1cc80*/  ISETP.GE.AND P2, PT, R191, 0x1, PT ;  /* 0x00000001bf00780c */ /* 0x001fc60003f46270 */
[----:B------:R-:W0:Y:S02]  /*1cc90*/  SHFL.IDX PT, R21, R4, RZ, 0x1c1f ;  /* 0x001c1fff04157589 */ /* 0x000e2400000e0000 */
[--C-:B0-----:R-:W-:Y:S02]  /*1cca0*/  IMAD.IADD R10, R15, 0x1, R21.reuse ;  /* 0x000000010f0a7824 */ /* 0x101fe400078e0215 */
[----:B------:R-:W-:Y:S01]  /*1ccb0*/  IMAD.IADD R9, R11, 0x1, R21 ;  /* 0x000000010b097824 */ /* 0x000fe200078e0215 */
[----:B------:R-:W-:Y:S02]  /*1ccc0*/  WARPGROUP.DEPBAR.LE gsb0, 0x0 ;  /* 0x00008000000079c5 */ /* 0x000fe40000010000 */
[----:B------:R-:W-:-:S06]  /*1ccd0*/  WARPGROUP.ARRIVE ;  /* 0x00000000000079c5 */ /* 0x000fcc0000000000 */
[----:B------:R-:W-:Y:S03]  /*1cce0*/  HGMMA.64x192x16.F32.BF16 R24, R168, gdesc[UR4].tnspB, R24, gsb0 ;  /* 0x42e00004a8187df0 */ /* 0x000fe60008001818 */
[----:B------:R-:W-:Y:S02]  /*1ccf0*/  WARPGROUP.DEPBAR.LE gsb0, 0x0 ;  /* 0x00008000000079c5 */ /* 0x000fe40000010000 */
[----:B------:R0:W-:Y:S02]  /*1cd00*/  @!P1 SYNCS.ARRIVE.TRANS64.RED.A1T0 RZ, [R0+URZ], RZ ;  /* 0x000000ff00ff99a7 */ /* 0x0001e4000810043f */
[----:B0-----:R-:W-:Y:S01]  /*1cd10*/  IMAD.IADD R0, R20, 0x1, -R201 ;  /* 0x0000000114007824 */ /* 0x001fe200078e0ac9 */
        /* <DEDUP_REMOVED lines=13> */
.L_x_1726:
[----:B------:R-:W-:-:S05]  /*1cdf0*/  IMAD.U32 R168, RZ, RZ, UR58 ;  /* 0x0000003affa87e24 */ /* 0x000fca000f8e00ff */
[----:B------:R-:W-:-:S13]  /*1ce00*/  ISETP.NE.AND P2, PT, R168, 0x1, PT ;  /* 0x00000001a800780c */ /* 0x000fda0003f45270 */
[----:B------:R-:W0:Y:S02]  /*1ce10*/  @P2 LDC.64 R2, c[0x0][0x9e8] ;  /* 0x00027a00ff022b82 */ /* 0x000e240000000a00 */
[----:B0-----:R-:W-:-:S05]  /*1ce20*/  @P2 IMAD.HI.U32 R2, R21, R2, RZ ;  /* 0x0000000215022227 */ /* 0x001fca00078e00ff */
[----:B------:R-:W-:-:S07]  /*1ce30*/  @P2 SHF.R.U32.HI R21, RZ, R3, R2 ;  /* 0x00000003ff152219 */ /* 0x000fce0000011602 */
.L_x_1727:
[----:B------:R-:W-:Y:S05]  /*1ce40*/  BSYNC B1 ;  /* 0x0000000000017941 */ /* 0x000fea0003800000 */
.L_x_1725:
[----:B------:R-:W-:-:S05]  /*1ce50*/  IMAD R21, R21, R168, R0 ;  /* 0x000000a815157224 */ /* 0x000fca00078e0200 */
[----:B------:R-:W-:Y:S02]  /*1ce60*/  VIMNMX R9, R9, R21, !PT ;  /* 0x0000001509097248 */ /* 0x000fe40007fe0100 */
[----:B------:R-:W-:-:S07]  /*1ce70*/  VIADDMNMX R10, R21, R168, R10, PT ;  /* 0x000000a8150a7246 */ /* 0x000fce000380010a */
.L_x_1724:
        /* <DEDUP_REMOVED lines=153> */
.L_x_1730:
[----:B------:R-:W-:-:S05]  /*1d810*/  IMAD.U32 R9, RZ, RZ, UR58 ;  /* 0x0000003aff097e24 */ /* 0x000fca000f8e00ff */
[----:B------:R-:W-:-:S13]  /*1d820*/  ISETP.NE.AND P6, PT, R9, 0x1, PT ;  /* 0x000000010900780c */ /* 0x000fda0003fc5270 */
[----:B------:R-:W0:Y:S02]  /*1d830*/  @P6 LDC.64 R2, c[0x0][0x9e8] ;  /* 0x00027a00ff026b82 */ /* 0x000e240000000a00 */
[----:B0-----:R-:W-:-:S05]  /*1d840*/  @P6 IMAD.HI.U32 R2, R4, R2, RZ ;  /* 0x0000000204026227 */ /* 0x001fca00078e00ff */
[----:B------:R-:W-:-:S07]  /*1d850*/  @P6 SHF.R.U32.HI R4, RZ, R3, R2 ;  /* 0x00000003ff046219 */ /* 0x000fce0000011602 */
.L_x_1731:
[----:B------:R-:W-:Y:S05]  /*1d860*/  BSYNC B1 ;  /* 0x0000000000017941 */ /* 0x000fea0003800000 */
.L_x_1729:
[----:B------:R-:W-:-:S05]  /*1d870*/  IMAD R0, R4, R9, R0 ;  /* 0x0000000904007224 */ /* 0x000fca00078e0200 */
[----:B------:R-:W-:Y:S02]  /*1d880*/  VIADDMNMX R15, R0, R9, R15, PT ;  /* 0x00000009000f7246 */ /* 0x000fe4000380010f */
[----:B------:R-:W-:-:S07]  /*1d890*/  VIMNMX R11, R11, R0, !PT ;  /* 0x000000000b0b7248 */ /* 0x000fce0007fe0100 */
.L_x_1728:
[C---:B------:R-:W-:Y:S01]  /*1d8a0*/  ISETP.GT.AND P2, PT, R11.reuse, 0x1, !P2 ;  /* 0x000000010b00780c */ /* 0x040fe20005744270 */
[----:B------:R-:W-:Y:S01]  /*1d8b0*/  ULDC UR4, c[0x0][0x988] ;  /* 0x0002620000047ab9 */ /* 0x000fe20000000800 */
[----:B------:R-:W-:Y:S02]  /*1d8c0*/  ISETP.GT.AND P3, PT, R11, 0x8, !P3 ;  /* 0x000000080b00780c */ /* 0x000fe40005f64270 */
[C---:B------:R-:W-:Y:S02]  /*1d8d0*/  ISETP.LT.OR P2, PT, R15.reuse, 0x2, P2 ;  /* 0x000000020f00780c */ /* 0x040fe40001741670 */
[----:B------:R-:W-:Y:S02]  /*1d8e0*/  ISETP.LT.OR P3, PT, R15, 0x9, P3 ;  /* 0x000000090f00780c */ /* 0x000fe40001f61670 */
[----:B------:R-:W-:Y:S02]  /*1d8f0*/  FSEL R123, R123, -INF , !P2 ;  /* 0xff8000007b7b7808 */ /* 0x000fe40005000000 */
[----:B------:R-:W-:-:S02]  /*1d900*/  LOP3.LUT P2, RZ, R18, 0x4, RZ, 0xc0, !PT ;  /* 0x0000000412ff7812 */ /* 0x000fc4000784c0ff */
[----:B------:R-:W-:Y:S02]  /*1d910*/  FSEL R126, R126, -INF , !P3 ;  /* 0xff8000007e7e7808 */ /* 0x000fe40005800000 */
[----:B------:R-:W-:Y:S02]  /*1d920*/  ISETP.GT.AND P2, PT, R11, 0x9, !P2 ;  /* 0x000000090b00780c */ /* 0x000fe40005744270 */
[C---:B------:R-:W-:Y:S02]  /*1d930*/  LOP3.LUT P3, RZ, R18.reuse, 0x10000, RZ, 0xc0, !PT ;  /* 0x0001000012ff7812 */ /* 0x040fe4000786c0ff */
        /* <DEDUP_REMOVED lines=66> */
[----:B------:R-:W-:Y:S02]  /*1dd60*/  ISETP.GT.AND P4, PT, R11, 0x51, !P4 ;  /* 0x000000510b00780c */ /* 0x000fe40006784270 */
[C---:B------:R-:W-:Y:S02]  /*1dd70*/  ISETP.LT.OR P2, PT, R15.reuse, 0x32, P2 ;  /* 0x000000320f00780c */ /* 0x040fe40001741670 */
[----:B------:R-:W-:Y:S02]  /*1dd80*/  ISETP.LT.OR P4, PT, R15, 0x52, P4 ;  /* 0x000000520f00780c */ /* 0x000fe40002781670 */
[----:B------:R-:W-:-:S02]  /*1dd90*/  FSEL R147, R147, -INF , !P2 ;  /* 0xff80000093937808 */ /* 0x000fc40005000000 */
[----:B------:R-:W-:Y:S02]  /*1dda0*/  LOP3.LUT P2, RZ, R18, 0x400, RZ, 0xc0, !PT ;  /* 0x0000040012ff7812 */ /* 0x000fe4000784c0ff */
[C---:B------:R-:W-:Y:S02]  /*1ddb0*/  ISETP.GT.AND P5, PT, R11.reuse, 0x58, !P5 ;  /* 0x000000580b00780c */ /* 0x040fe40006fa4270 */
[----:B------:R-:W-:Y:S02]  /*1ddc0*/  ISETP.GT.AND P2, PT, R11, 0x38, !P2 ;  /* 0x000000380b00780c */ /* 0x000fe40005744270 */
[----:B------:R-:W-:Y:S02]  /*1ddd0*/  FSEL R163, R163, -INF , !P4 ;  /* 0xff800000a3a37808 */ /* 0x000fe40006000000 */
[----:B------:R-:W-:Y:S02]  /*1dde0*/  ISETP.LT.OR P2, PT, R15, 0x39, P2 ;  /* 0x000000390f00780c */ /* 0x000fe40001741670 */
[----:B0-----:R-:W-:Y:S01]  /*1ddf0*/  FMNMX.FTZ R2, R0, R2, !PT ;  /* 0x0000000200027209 */ /* 0x001fe20007810000 */
[----:B------:R-:W-:Y:S01]  /*1de00*/  IMAD.U32 R0, RZ, RZ, UR4 ;  /* 0x00000004ff007e24 */ /* 0x000fe2000f8e00ff */
[----:B------:R-:W-:-:S02]  /*1de10*/  FSEL R150, R150, -INF , !P2 ;  /* 0xff80000096967808 */ /* 0x000fc40005000000 */
[----:B------:R-:W-:Y:S01]  /*1de20*/  LOP3.LUT P2, RZ, R18, 0x200, RZ, 0xc0, !PT ;  /* 0x0000020012ff7812 */ /* 0x000fe2000784c0ff */
[----:B------:R-:W0:Y:S01]  /*1de30*/  SHFL.BFLY PT, R4, R2, 0x1, 0x1f ;  /* 0x0c201f0002047f89 */ /* 0x000e2200000e0000 */
[----:B------:R-:W-:Y:S02]  /*1de40*/  ISETP.LT.OR P5, PT, R15, 0x59, P5 ;  /* 0x000000590f00780c */ /* 0x000fe40002fa1670 */
[----:B------:R-:W-:Y:S02]  /*1de50*/  ISETP.GT.AND P2, PT, R11, 0x39, !P2 ;  /* 0x000000390b00780c */ /* 0x000fe40005744270 */
[----:B------:R-:W-:Y:S02]  /*1de60*/  FSEL R166, R166, -INF , !P5 ;  /* 0xff800000a6a67808 */ /* 0x000fe40006800000 */
[----:B------:R-:W-:-:S04]  /*1de70*/  ISETP.LT.OR P2, PT, R15, 0x3a, P2 ;  /* 0x0000003a0f00780c */ /* 0x000fc80001741670 */
[----:B------:R-:W-:Y:S02]  /*1de80*/  FSEL R151, R151, -INF , !P2 ;  /* 0xff80000097977808 */ /* 0x000fe40005000000 */
[----:B------:R-:W-:-:S04]  /*1de90*/  LOP3.LUT P2, RZ, R18, 0x100, RZ, 0xc0, !PT ;  /* 0x0000010012ff7812 */ /* 0x000fc8000784c0ff */
[----:B------:R-:W-:-:S04]  /*1dea0*/  ISETP.GT.AND P2, PT, R11, 0x40, !P2 ;  /* 0x000000400b00780c */ /* 0x000fc80005744270 */
[----:B------:R-:W-:Y:S02]  /*1deb0*/  ISETP.LT.OR P2, PT, R15, 0x41, P2 ;  /* 0x000000410f00780c */ /* 0x000fe40001741670 */
[----:B0-----:R-:W-:Y:S02]  /*1dec0*/  FMNMX.FTZ R4, R2, R4, !PT ;  /* 0x0000000402047209 */ /* 0x001fe40007810000 */
[----:B------:R-:W-:Y:S02]  /*1ded0*/  FSEL R154, R154, -INF , !P2 ;  /* 0xff8000009a9a7808 */ /* 0x000fe40005000000 */
[----:B------:R-:W-:Y:S01]  /*1dee0*/  LOP3.LUT P2, RZ, R18, 0x80, RZ, 0xc0, !PT ;  /* 0x0000008012ff7812 */ /* 0x000fe2000784c0ff */
[----:B------:R-:W-:-:S03]  /*1def0*/  FMUL.FTZ R3, R4, R0 ;  /* 0x0000000004037220 */ /* 0x000fc60000410000 */
        /* <DEDUP_REMOVED lines=15> */
[C---:B------:R-:W-:Y:S02]  /*1dff0*/  ISETP.GT.AND P2, PT, R11.reuse, RZ, !P3 ;  /* 0x000000ff0b00720c */ /* 0x040fe40005f44270 */
[----:B------:R-:W-:Y:S02]  /*1e000*/  ISETP.GT.AND P3, PT, R11, 0x59, !P6 ;  /* 0x000000590b00780c */ /* 0x000fe40007764270 */
[C---:B------:R-:W-:Y:S02]  /*1e010*/  ISETP.LT.OR P2, PT, R15.reuse, 0x1, P2 ;  /* 0x000000010f00780c */ /* 0x040fe40001741670 */
[----:B------:R-:W-:Y:S02]  /*1e020*/  ISETP.LT.OR P3, PT, R15, 0x5a, P3 ;  /* 0x0000005a0f00780c */ /* 0x000fe40001f61670 */
[----:B------:R-:W-:-:S02]  /*1e030*/  FSEL R122, R122, -INF , !P2 ;  /* 0xff8000007a7a7808 */ /* 0x000fc40005000000 */
[----:B------:R-:W-:Y:S02]  /*1e040*/  FSEL R167, R167, -INF , !P3 ;  /* 0xff800000a7a77808 */ /* 0x000fe40005800000 */
[----:B------:R-:W-:Y:S02]  /*1e050*/  FMNMX.FTZ R2, R122, R13, !PT ;  /* 0x0000000d7a027209 */ /* 0x000fe40007810000 */
[----:B------:R-:W-:Y:S02]  /*1e060*/  FSETP.NEU.FTZ.AND P2, PT, R4, -INF , PT ;  /* 0xff8000000400780b */ /* 0x000fe40003f5d000 */
[----:B------:R-:W-:Y:S02]  /*1e070*/  FMNMX.FTZ R2, R123, R2, !PT ;  /* 0x000000027b027209 */ /* 0x000fe40007810000 */
[----:B------:R-:W-:Y:S02]  /*1e080*/  FSEL R3, R3, RZ, P2 ;  /* 0x000000ff03037208 */ /* 0x000fe40001000000 */
[----:B------:R-:W-:-:S03]  /*1e090*/  FMNMX.FTZ R2, R126, R2, !PT ;  /* 0x000000027e027209 */ /* 0x000fc60007810000 */
        /* <DEDUP_REMOVED lines=31> */
[----:B------:R-:W-:Y:S01]  /*1e290*/  FFMA.FTZ R165, R165, R0, -R3 ;  /* 0x00000000a5a57223 */ /* 0x000fe20000010803 */
        /* <DEDUP_REMOVED lines=19> */
[----:B------:R-:W-:-:S05]  /*1e3d0*/  FMNMX.FTZ R2, R167, R2, !PT ;  /* 0x00000002a7027209 */ /* 0x000fca0007810000 */
[----:B------:R-:W0:Y:S02]  /*1e3e0*/  SHFL.BFLY PT, R9, R2, 0x2, 0x1f ;  /* 0x0c401f0002097f89 */ /* 0x000e2400000e0000 */
[----:B------:R-:W-:Y:S08]  /*1e3f0*/  MUFU.EX2 R20, R20 ;  /* 0x0000001400147308 */ /* 0x000ff00000000800 */
[----:B------:R-:W-:Y:S08]  /*1e400*/  MUFU.EX2 R180, R180 ;  /* 0x000000b400b47308 */ /* 0x000ff00000000800 */
[----:B------:R-:W-:Y:S01]  /*1e410*/  MUFU.EX2 R21, R21 ;  /* 0x0000001500157308 */ /* 0x000fe20000000800 */
[----:B0-----:R-:W-:-:S07]  /*1e420*/  FMNMX.FTZ R9, R2, R9, !PT ;  /* 0x0000000902097209 */ /* 0x001fce0007810000 */
[----:B------:R-:W-:Y:S01]  /*1e430*/  MUFU.EX2 R182, R182 ;  /* 0x000000b600b67308 */ /* 0x000fe20000000800 */
[----:B------:R-:W0:Y:S07]  /*1e440*/  SHFL.BFLY PT, R2, R9, 0x1, 0x1f ;  /* 0x0c201f0009027f89 */ /* 0x000e2e00000e0000 */
[----:B------:R-:W-:Y:S08]  /*1e450*/  MUFU.EX2 R120, R120 ;  /* 0x0000007800787308 */ /* 0x000ff00000000800 */
[----:B------:R-:W-:Y:S08]  /*1e460*/  MUFU.EX2 R176, R176 ;  /* 0x000000b000b07308 */ /* 0x000ff00000000800 */
[----:B------:R-:W-:Y:S01]  /*1e470*/  MUFU.EX2 R121, R121 ;  /* 0x0000007900797308 */ /* 0x000fe20000000800 */
[----:B0-----:R-:W-:-:S02]  /*1e480*/  FMNMX.FTZ R3, R9, R2, !PT ;  /* 0x0000000209037209 */ /* 0x001fc40007810000 */
[----:B------:R-:W-:Y:S02]  /*1e490*/  FSEL R2, R4, RZ, P2 ;  /* 0x000000ff04027208 */ /* 0x000fe40001000000 */
[C---:B------:R-:W-:Y:S01]  /*1e4a0*/  FSETP.NEU.FTZ.AND P2, PT, R3.reuse, -INF , PT ;  /* 0xff8000000300780b */ /* 0x040fe20003f5d000 */
[-C--:B------:R-:W-:Y:S02]  /*1e4b0*/  FMUL.FTZ R133, R3, R0.reuse ;  /* 0x0000000003857220 */ /* 0x080fe40000410000 */
[----:B------:R-:W-:Y:S01]  /*1e4c0*/  MUFU.EX2 R178, R178 ;  /* 0x000000b200b27308 */ /* 0x000fe20000000800 */
[----:B------:R-:W-:Y:S02]  /*1e4d0*/  FADD.FTZ R2, -R2, R12 ;  /* 0x0000000c02027221 */ /* 0x000fe40000010100 */
[----:B------:R-:W-:Y:S02]  /*1e4e0*/  FSEL R133, R133, RZ, P2 ;  /* 0x000000ff85857208 */ /* 0x000fe40001000000 */
[----:B------:R-:W-:-:S03]  /*1e4f0*/  FMUL.FTZ R2, R2, R0 ;  /* 0x0000000002027220 */ /* 0x000fc60000410000 */
        /* <DEDUP_REMOVED lines=8> */
[----:B------:R0:W1:Y:S01]  /*1e580*/  MUFU.EX2 R9, R2 ;  /* 0x0000000200097308 */ /* 0x0000620000000800 */
[-CC-:B------:R-:W-:Y:S01]  /*1e590*/  FFMA.FTZ R135, R135, R0.reuse, -R133.reuse ;  /* 0x0000000087877223 */ /* 0x180fe20000010885 */
[-CC-:B------:R-:W-:Y:S01]  /*1e5a0*/  FFMA.FTZ R181, R138, R0.reuse, -R133.reuse ;  /* 0x000000008ab57223 */ /* 0x180fe20000010885 */
[-CC-:B------:R-:W-:Y:S01]  /*1e5b0*/  FFMA.FTZ R127, R139, R0.reuse, -R133.reuse ;  /* 0x000000008b7f7223 */ /* 0x180fe20000010885 */
[-CC-:B------:R-:W-:Y:S01]  /*1e5c0*/  FFMA.FTZ R183, R142, R0.reuse, -R133.reuse ;  /* 0x000000008eb77223 */ /* 0x180fe20000010885 */
[-CC-:B------:R-:W-:Y:S01]  /*1e5d0*/  FFMA.FTZ R177, R146, R0.reuse, -R133.reuse ;  /* 0x0000000092b17223 */ /* 0x180fe20000010885 */
[-CC-:B------:R-:W-:Y:S01]  /*1e5e0*/  FFMA.FTZ R147, R147, R0.reuse, -R133.reuse ;  /* 0x0000000093937223 */ /* 0x180fe20000010885 */
[----:B------:R-:W-:Y:S01]  /*1e5f0*/  FFMA.FTZ R150, R150, R0, -R133 ;  /* 0x0000000096967223 */ /* 0x000fe20000010885 */
[----:B------:R-:W-:Y:S01]  /*1e600*/  MUFU.EX2 R189, R189 ;  /* 0x000000bd00bd7308 */ /* 0x000fe20000000800 */
[----:B0-----:R-:W-:-:S02]  /*1e610*/  @!P1 VIADD R2, R14, 0x30860 ;  /* 0x000308600e029836 */ /* 0x001fc40000000000 */
[-CC-:B------:R-:W-:Y:S01]  /*1e620*/  FFMA.FTZ R151, R151, R0.reuse, -R133.reuse ;  /* 0x0000000097977223 */ /* 0x180fe20000010885 */
[-CC-:B------:R-:W-:Y:S01]  /*1e630*/  FFMA.FTZ R154, R154, R0.reuse, -R133.reuse ;  /* 0x000000009a9a7223 */ /* 0x180fe20000010885 */
[-CC-:B------:R-:W-:Y:S01]  /*1e640*/  FFMA.FTZ R155, R155, R0.reuse, -R133.reuse ;  /* 0x000000009b9b7223 */ /* 0x180fe20000010885 */
[-CC-:B------:R-:W-:Y:S01]  /*1e650*/  FFMA.FTZ R158, R158, R0.reuse, -R133.reuse ;  /* 0x000000009e9e7223 */ /* 0x180fe20000010885 */
[----:B------:R-:W-:Y:S01]  /*1e660*/  @!P1 PRMT R2, RZ, 0x654, R2 ;  /* 0x00000654ff029816 */ /* 0x000fe20000000002 */
[--C-:B------:R-:W-:Y:S01]  /*1e670*/  FFMA.FTZ R159, R159, R0, -R133.reuse ;  /* 0x000000009f9f7223 */ /* 0x100fe20000010885 */
[----:B------:R-:W-:Y:S01]  /*1e680*/  MUFU.EX2 R122, R122 ;  /* 0x0000007a007a7308 */ /* 0x000fe20000000800 */
[----:B-1----:R-:W-:Y:S01]  /*1e690*/  FFMA.FTZ R6, R9, R6, R188 ;  /* 0x0000000609067223 */ /* 0x002fe200000100bc */
[----:B------:R0:W-:Y:S01]  /*1e6a0*/  @!P1 SYNCS.ARRIVE.TRANS64.RED.A1T0 RZ, [R2+URZ], RZ ;  /* 0x000000ff02ff99a7 */ /* 0x0001e2000810043f */
[----:B------:R-:W-:Y:S01]  /*1e6b0*/  F2FP.BF16.F32.PACK_AB R188, R10, R188 ;  /* 0x000000bc0abc723e */ /* 0x000fe200000010ff */
[-CC-:B------:R-:W-:Y:S01]  /*1e6c0*/  FFMA.FTZ R162, R162, R0.reuse, -R133.reuse ;  /* 0x00000000a2a27223 */ /* 0x180fe20000010885 */
[----:B------:R-:W-:Y:S01]  /*1e6d0*/  FADD.FTZ R6, R10, R6 ;  /* 0x000000060a067221 */ /* 0x000fe20000010000 */
[-CC-:B------:R-:W-:Y:S01]  /*1e6e0*/  FFMA.FTZ R163, R163, R0.reuse, -R133.reuse ;  /* 0x00000000a3a37223 */ /* 0x180fe20000010885 */
[----:B------:R-:W-:Y:S01]  /*1e6f0*/  FFMA.FTZ R166, R166, R0, -R133 ;  /* 0x00000000a6a67223 */ /* 0x000fe20000010885 */
[----:B------:R-:W-:Y:S01]  /*1e700*/  MUFU.EX2 R191, R191 ;  /* 0x000000bf00bf7308 */ /* 0x000fe20000000800 */
[----:B------:R-:W-:Y:S01]  /*1e710*/  FADD.FTZ R6, R190, R6 ;  /* 0x00000006be067221 */ /* 0x000fe20000010000 */
[----:B0-----:R-:W-:-:S02]  /*1e720*/  FSEL R2, R3, RZ, P2 ;  /* 0x000000ff03027208 */ /* 0x001fc40001000000 */
[----:B------:R-:W-:Y:S01]  /*1e730*/  ISETP.GT.AND P2, PT, R7, R214, PT ;  /* 0x000000d60700720c */ /* 0x000fe20003f44270 */
[C---:B------:R-:W-:Y:S01]  /*1e740*/  FADD.FTZ R6, R11.reuse, R6 ;  /* 0x000000060b067221 */ /* 0x040fe20000010000 */
[----:B------:R-:W-:Y:S01]  /*1e750*/  F2FP.BF16.F32.PACK_AB R190, R11, R190 ;  /* 0x000000be0bbe723e */ /* 0x000fe200000010ff */
[----:B------:R-:W-:Y:S01]  /*1e760*/  FADD.FTZ R2, -R2, R13 ;  /* 0x0000000d02027221 */ /* 0x000fe20000010100 */
[----:B------:R-:W-:Y:S01]  /*1e770*/  MUFU.EX2 R123, R123 ;  /* 0x0000007b007b7308 */ /* 0x000fe20000000800 */
[----:B------:R-:W-:Y:S01]  /*1e780*/  FADD.FTZ R6, R184, R6 ;  /* 0x00000006b8067221 */ /* 0x000fe20000010000 */
[-CC-:B------:R-:W-:Y:S01]  /*1e790*/  FFMA.FTZ R13, R143, R0.reuse, -R133.reuse ;  /* 0x000000008f0d7223 */ /* 0x180fe20000010885 */
[-C--:B------:R-:W-:Y:S01]  /*1e7a0*/  FMUL.FTZ R2, R2, R0.reuse ;  /* 0x0000000002027220 */ /* 0x080fe20000410000 */
[----:B------:R-:W-:Y:S01]  /*1e7b0*/  FFMA.FTZ R133, R167, R0, -R133 ;  /* 0x00000000a7857223 */ /* 0x000fe20000010885 */
[C---:B------:R-:W-:Y:S01]  /*1e7c0*/  FADD.FTZ R6, R15.reuse, R6 ;  /* 0x000000060f067221 */ /* 0x040fe20000010000 */
[----:B------:R-:W-:Y:S01]  /*1e7d0*/  F2FP.BF16.F32.PACK_AB R184, R15, R184 ;  /* 0x000000b80fb8723e */ /* 0x000fe200000010ff */
[----:B------:R-:W-:Y:S01]  /*1e7e0*/  VIADD R7, R7, 0xffffffff ;  /* 0xffffffff07077836 */ /* 0x000fe20000000000 */
[----:B------:R-:W-:Y:S01]  /*1e7f0*/  MUFU.EX2 R185, R185 ;  /* 0x000000b900b97308 */ /* 0x000fe20000000800 */
[----:B------:R-:W-:Y:S01]  /*1e800*/  FADD.FTZ R6, R186, R6 ;  /* 0x00000006ba067221 */ /* 0x000fe20000010000 */
[----:B------:R-:W-:Y:S01]  /*1e810*/  F2FP.BF16.F32.PACK_AB R186, R20, R186 ;  /* 0x000000ba14ba723e */ /* 0x000fe200000010ff */
[----:B------:R-:W-:-:S02]  /*1e820*/  IMAD.MOV.U32 R11, RZ, RZ, R194 ;  /* 0x000000ffff0b7224 */ /* 0x000fc400078e00c2 */
        /* <DEDUP_REMOVED lines=8> */
[----:B------:R-:W-:-:S03]  /*1e8b0*/  FADD.FTZ R6, R120, R6 ;  /* 0x0000000678067221 */ /* 0x000fc60000010000 */
[----:B------:R-:W2:Y:S01]  /*1e8c0*/  MUFU.EX2 R187, R187 ;  /* 0x000000bb00bb7308 */ /* 0x000ea20000000800 */
[----:B0-----:R-:W-:Y:S01]  /*1e8d0*/  FFMA.FTZ R5, R2, R5, R189 ;  /* 0x0000000502057223 */ /* 0x001fe200000100bd */
[----:B------:R-:W-:Y:S01]  /*1e8e0*/  FADD.FTZ R6, R176, R6 ;  /* 0x00000006b0067221 */ /* 0x000fe20000010000 */
[C---:B------:R-:W-:Y:S02]  /*1e8f0*/  F2FP.BF16.F32.PACK_AB R176, R121.reuse, R176 ;  /* 0x000000b079b0723e */ /* 0x040fe400000010ff */
[C---:B------:R-:W-:Y:S01]  /*1e900*/  FADD.FTZ R5, R122.reuse, R5 ;  /* 0x000000057a057221 */ /* 0x040fe20000010000 */
[----:B------:R-:W-:Y:S01]  /*1e910*/  FADD.FTZ R6, R121, R6 ;  /* 0x0000000679067221 */ /* 0x000fe20000010000 */
[----:B------:R-:W-:Y:S01]  /*1e920*/  F2FP.BF16.F32.PACK_AB R189, R122, R189 ;  /* 0x000000bd7abd723e */ /* 0x000fe200000010ff */
[----:B------:R-:W0:Y:S01]  /*1e930*/  MUFU.EX2 R14, R135 ;  /* 0x00000087000e7308 */ /* 0x000e220000000800 */
[----:B------:R-:W-:Y:S01]  /*1e940*/  FADD.FTZ R5, R191, R5 ;  /* 0x00000005bf057221 */ /* 0x000fe20000010000 */
[----:B------:R-:W-:Y:S01]  /*1e950*/  FADD.FTZ R6, R178, R6 ;  /* 0x00000006b2067221 */ /* 0x000fe20000010000 */
[----:B------:R-:W-:-:S02]  /*1e960*/  F2FP.BF16.F32.PACK_AB R178, R124, R178 ;  /* 0x000000b27cb2723e */ /* 0x000fc400000010ff */
[C---:B------:R-:W-:Y:S01]  /*1e970*/  FADD.FTZ R5, R123.reuse, R5 ;  /* 0x000000057b057221 */ /* 0x040fe20000010000 */
[----:B------:R-:W-:Y:S01]  /*1e980*/  FADD.FTZ R6, R124, R6 ;  /* 0x000000067c067221 */ /* 0x000fe20000010000 */
[----:B------:R-:W-:Y:S01]  /*1e990*/  F2FP.BF16.F32.PACK_AB R191, R123, R191 ;  /* 0x000000bf7bbf723e */ /* 0x000fe200000010ff */
[----:B------:R-:W3:Y:S01]  /*1e9a0*/  MUFU.EX2 R181, R181 ;  /* 0x000000b500b57308 */ /* 0x000ee20000000800 */
[----:B------:R-:W-:Y:S01]  /*1e9b0*/  FADD.FTZ R5, R185, R5 ;  /* 0x00000005b9057221 */ /* 0x000fe20000010000 */
[----:B-1----:R-:W-:-:S03]  /*1e9c0*/  F2FP.BF16.F32.PACK_AB R185, R126, R185 ;  /* 0x000000b97eb9723e */ /* 0x002fc600000010ff */
[----:B------:R-:W-:-:S03]  /*1e9d0*/  FADD.FTZ R5, R126, R5 ;  /* 0x000000057e057221 */ /* 0x000fc60000010000 */
[----:B------:R-:W1:Y:S01]  /*1e9e0*/  MUFU.EX2 R127, R127 ;  /* 0x0000007f007f7308 */ /* 0x000e620000000800 */
[----:B--2---:R-:W-:Y:S01]  /*1e9f0*/  FADD.FTZ R5, R187, R5 ;  /* 0x00000005bb057221 */ /* 0x004fe20000010000 */
[----:B0-----:R-:W-:-:S03]  /*1ea00*/  F2FP.BF16.F32.PACK_AB R187, R14, R187 ;  /* 0x000000bb0ebb723e */ /* 0x001fc600000010ff */
[----:B------:R-:W-:-:S03]  /*1ea10*/  FADD.FTZ R5, R14, R5 ;  /* 0x000000050e057221 */ /* 0x000fc60000010000 */
        /* <DEDUP_REMOVED lines=50> */
[----:B------:R-:W-:Y:S01]  /*1ed40*/  F2FP.BF16.F32.PACK_AB R170, R12, R170 ;  /* 0x000000aa0caa723e */ /* 0x000fe200000010ff */
[----:B------:R-:W-:-:S05]  /*1ed50*/  IMAD.MOV.U32 R12, RZ, RZ, R4 ;  /* 0x000000ffff0c7224 */ /* 0x000fca00078e0004 */
[----:B------:R-:W1:Y:S01]  /*1ed60*/  MUFU.EX2 R166, R166 ;  /* 0x000000a600a67308 */ /* 0x000e620000000800 */
[----:B0-----:R-:W-:-:S07]  /*1ed70*/  FADD.FTZ R10, R162, R5 ;  /* 0x00000005a20a7221 */ /* 0x001fce0000010000 */
[----:B------:R-:W0:Y:S01]  /*1ed80*/  MUFU.EX2 R133, R133 ;  /* 0x0000008500857308 */ /* 0x000e220000000800 */
[C---:B--2---:R-:W-:Y:S01]  /*1ed90*/  FADD.FTZ R5, R163.reuse, R10 ;  /* 0x0000000aa3057221 */ /* 0x044fe20000010000 */
[----:B------:R-:W-:-:S03]  /*1eda0*/  F2FP.BF16.F32.PACK_AB R169, R163, R162 ;  /* 0x000000a2a3a9723e */ /* 0x000fc600000010ff */
[----:B-1----:R-:W-:-:S04]  /*1edb0*/  FADD.FTZ R10, R166, R5 ;  /* 0x00000005a60a7221 */ /* 0x002fc80000010000 */
[C---:B0-----:R-:W-:Y:S01]  /*1edc0*/  FADD.FTZ R5, R133.reuse, R10 ;  /* 0x0000000a85057221 */ /* 0x041fe20000010000 */
[----:B------:R-:W-:Y:S01]  /*1edd0*/  F2FP.BF16.F32.PACK_AB R171, R133, R166 ;  /* 0x000000a685ab723e */ /* 0x000fe200000010ff */
[----:B------:R-:W-:Y:S01]  /*1ede0*/  IMAD.MOV.U32 R10, RZ, RZ, R19 ;  /* 0x000000ffff0a7224 */ /* 0x000fe200078e0013 */
[----:B------:R-:W-:Y:S06]  /*1edf0*/  @P2 BRA `(.L_x_1732) ;  /* 0xffffffcc00102947 */ /* 0x000fec000383ffff */
.L_x_1713:
[----:B------:R-:W-:Y:S05]  /*1ee00*/  BSYNC B0 ;  /* 0x0000000000007941 */ /* 0x000fea0003800000 */
.L_x_1712:
        /* <DEDUP_REMOVED lines=99> */
.L_x_1733:
[----:B------:R-:W-:Y:S01]  /*1f440*/  IMAD R2, R19, 0x8, R16 ;  /* 0x0000000813027824 */ /* 0x000fe200078e0210 */
[----:B------:R-:W-:-:S04]  /*1f450*/  SHF.L.U32 R9, R194, 0x1f, RZ ;  /* 0x0000001fc2097819 */ /* 0x000fc800000006ff */
[----:B------:R0:W1:Y:S01]  /*1f460*/  SYNCS.PHASECHK.TRANS64.TRYWAIT P2, [R2+URZ+0x30850], R9 ;  /* 0x03085009020075a7 */ /* 0x000062000804017f */
[----:B------:R-:W-:Y:S05]  /*1f470*/  @!P0 BRA `(.L_x_1734) ;  /* 0x0000000000048947 */ /* 0x000fea0003800000 */
[----:B------:R-:W-:Y:S01]  /*1f480*/  BPT.TRAP 0x1 ;  /* 0x000000040000795c */ /* 0x000fe20000300000 */
.L_x_1734:
        /* <DEDUP_REMOVED lines=9> */
.L_x_1736:
[----:B------:R-:W-:Y:S05]  /*1f520*/  BSYNC B0 ;  /* 0x0000000000007941 */ /* 0x000fea0003800000 */
.L_x_1735:
[----:B------:R-:W-:Y:S01]  /*1f530*/  IMAD.MOV.U32 R8, RZ, RZ, R7 ;  /* 0x000000ffff087224 */ /* 0x000fe200078e0007 */
[----:B------:R-:W-:Y:S01]  /*1f540*/  WARPGROUP.ARRIVE ;  /* 0x00000000000079c5 */ /* 0x000fe20000000000 */
[----:B01----:R-:W-:Y:S01]  /*1f550*/  IMAD.MOV.U32 R9, RZ, RZ, 0x40000040 ;  /* 0x40000040ff097424 */ /* 0x003fe200078e00ff */
[----:B------:R-:W0:Y:S01]  /*1f560*/  SHFL.BFLY PT, R10, R5, 0x2, 0x1f ;  /* 0x0c401f00050a7f89 */ /* 0x000e2200000e0000 */
[----:B------:R-:W-:Y:S01]  /*1f570*/  VIADD R19, R19, 0x1 ;  /* 0x0000000113137836 */ /* 0x000fe20000000000 */
[----:B------:R-:W-:Y:S01]  /*1f580*/  R2UR UR6, R8 ;  /* 0x00000000080672ca */ /* 0x000fe200000e0000 */
[----:B------:R-:W-:Y:S01]  /*1f590*/  VIADD R8, R7, 0x80 ;  /* 0x0000008007087836 */ /* 0x000fe20000000000 */
[----:B------:R-:W-:Y:S01]  /*1f5a0*/  R2UR UR7, R9 ;  /* 0x00000000090772ca */ /* 0x000fe200000e0000 */
[----:B------:R-:W-:Y:S01]  /*1f5b0*/  IMAD.MOV.U32 R9, RZ, RZ, 0x40000040 ;  /* 0x40000040ff097424 */ /* 0x000fe200078e00ff */
[----:B------:R-:W-:Y:S01]  /*1f5c0*/  ISETP.NE.AND P2, PT, R19, 0x2, PT ;  /* 0x000000021300780c */ /* 0x000fe20003f45270 */
[----:B------:R-:W-:-:S03]  /*1f5d0*/  VIADD R219, R219, 0x1 ;  /* 0x00000001dbdb7836 */ /* 0x000fc60000000000 */
[----:B------:R-:W-:-:S07]  /*1f5e0*/  SEL R19, R19, RZ, P2 ;  /* 0x000000ff13137207 */ /* 0x000fce0001000000 */
[----:B------:R-:W-:Y:S01]  /*1f5f0*/  HGMMA.64x192x16.F32.BF16 R24, R188, gdesc[UR4].tnspB, R24, gsb0 ;  /* 0x42e00004bc187df0 */ /* 0x000fe20008001818 */
[----:B------:R-:W-:Y:S01]  /*1f600*/  R2UR UR6, R8 ;  /* 0x00000000080672ca */ /* 0x000fe200000e0000 */
[----:B------:R-:W-:Y:S01]  /*1f610*/  VIADD R8, R7, 0x100 ;  /* 0x0000010007087836 */ /* 0x000fe20000000000 */
[----:B------:R-:W-:Y:S01]  /*1f620*/  R2UR UR7, R9 ;  /* 0x00000000090772ca */ /* 0x000fe200000e0000 */
[----:B------:R-:W-:Y:S02]  /*1f630*/  IMAD.MOV.U32 R9, RZ, RZ, 0x40000040 ;  /* 0x40000040ff097424 */ /* 0x000fe400078e00ff */
[----:B0-----:R-:W-:Y:S01]  /*1f640*/  FADD.FTZ R10, R10, R5 ;  /* 0x000000050a0a7221 */ /* 0x001fe20000010000 */
[----:B------:R-:W-:-:S04]  /*1f650*/  SEL R5, RZ, 0x1, P2 ;  /* 0x00000001ff057807 */ /* 0x000fc80001000000 */
[----:B------:R-:W-:Y:S01]  /*1f660*/  LOP3.LUT R194, R194, R5, RZ, 0x3c, !PT ;  /* 0x00000005c2c27212 */ /* 0x000fe200078e3cff */
[----:B------:R-:W-:Y:S01]  /*1f670*/  IMAD.MOV.U32 R5, RZ, RZ, -0x800000 ;  /* 0xff800000ff057424 */ /* 0x000fe200078e00ff */
        /* <DEDUP_REMOVED lines=21> */
[----:B------:R-:W0:Y:S01]  /*1f7d0*/  SHFL.BFLY PT, R7, R6, 0x2, 0x1f ;  /* 0x0c401f0006077f89 */ /* 0x000e2200000e0000 */
[----:B------:R-:W-:Y:S02]  /*1f7e0*/  WARPGROUP.DEPBAR.LE gsb0, 0x0 ;  /* 0x00008000000079c5 */ /* 0x000fe40000010000 */
[----:B------:R-:W-:-:S12]  /*1f7f0*/  WARPGROUP.ARRIVE ;  /* 0x00000000000079c5 */ /* 0x000fd80000000000 */
[----:B------:R-:W-:Y:S01]  /*1f800*/  HGMMA.64x192x16.F32.BF16 R24, R172, gdesc[UR4].tnspB, R24, gsb0 ;  /* 0x42e00004ac187df0 */ /* 0x000fe20008001818 */
[----:B------:R-:W-:Y:S01]  /*1f810*/  R2UR UR6, R8 ;  /* 0x00000000080672ca */ /* 0x000fe200000e0000 */
[----:B0-----:R-:W-:Y:S01]  /*1f820*/  FADD.FTZ R8, R7, R6 ;  /* 0x0000000607087221 */ /* 0x001fe20000010000 */
[----:B------:R-:W-:Y:S02]  /*1f830*/  R2UR UR7, R9 ;  /* 0x00000000090772ca */ /* 0x000fe400000e0000 */
[----:B------:R-:W0:Y:S04]  /*1f840*/  SHFL.BFLY PT, R9, R10, 0x1, 0x1f ;  /* 0x0c201f000a097f89 */ /* 0x000e2800000e0000 */
[----:B------:R-:W1:Y:S01]  /*1f850*/  SHFL.BFLY PT, R7, R8, 0x1, 0x1f ;  /* 0x0c201f0008077f89 */ /* 0x000e6200000e0000 */
[----:B0-----:R-:W-:Y:S01]  /*1f860*/  FADD.FTZ R14, R10, R9 ;  /* 0x000000090a0e7221 */ /* 0x001fe20000010000 */
[----:B-1----:R-:W-:-:S04]  /*1f870*/  FADD.FTZ R13, R8, R7 ;  /* 0x00000007080d7221 */ /* 0x002fc80000010000 */
[----:B------:R-:W-:Y:S02]  /*1f880*/  FSETP.NE.FTZ.AND P3, PT, R14, RZ, PT ;  /* 0x000000ff0e00720b */ /* 0x000fe40003f75000 */
[----:B------:R-:W-:Y:S01]  /*1f890*/  CS2R R6, SRZ ;  /* 0x0000000000067805 */ /* 0x000fe2000001ff00 */
[----:B------:R-:W-:Y:S01]  /*1f8a0*/  @!P1 VIADD R8, R2, 0x30860 ;  /* 0x0003086002089836 */ /* 0x000fe20000000000 */
[----:B------:R-:W-:Y:S01]  /*1f8b0*/  FSETP.NE.FTZ.AND P0, PT, R13, RZ, PT ;  /* 0x000000ff0d00720b */ /* 0x000fe20003f15000 */
[----:B------:R-:W-:-:S03]  /*1f8c0*/  IMAD.MOV.U32 R2, RZ, RZ, -0x800000 ;  /* 0xff800000ff027424 */ /* 0x000fc600078e00ff */
[----:B------:R-:W-:-:S05]  /*1f8d0*/  @!P1 PRMT R8, RZ, 0x654, R8 ;  /* 0x00000654ff089816 */ /* 0x000fca0000000008 */
[----:B------:R-:W0:Y:S01]  /*1f8e0*/  @P3 MUFU.LG2 R12, R14 ;  /* 0x0000000e000c3308 */ /* 0x000e220000000c00 */
[----:B------:R-:W-:-:S03]  /*1f8f0*/  @P3 FMUL.FTZ R15, R0, 0.69314718246459960938 ;  /* 0x3f317218000f3820 */ /* 0x000fc60000410000 */
[----:B------:R-:W-:-:S04]  /*1f900*/  @P0 FMUL.FTZ R9, R0, 0.69314718246459960938 ;  /* 0x3f31721800090820 */ /* 0x000fc80000410000 */
[----:B------:R-:W1:Y:S08]  /*1f910*/  @P0 MUFU.LG2 R11, R13 ;  /* 0x0000000d000b0308 */ /* 0x000e700000000c00 */
[----:B------:R-:W2:Y:S01]  /*1f920*/  @P0 MUFU.RCP R7, R13 ;  /* 0x0000000d00070308 */ /* 0x000ea20000001000 */
[----:B0-----:R-:W-:-:S04]  /*1f930*/  @P3 FMUL.FTZ R12, R12, 0.69314718246459960938 ;  /* 0x3f3172180c0c3820 */ /* 0x001fc80000410000 */
[----:B------:R-:W-:-:S03]  /*1f940*/  @P3 FFMA.FTZ R5, R15, R3, R12 ;  /* 0x000000030f053223 */ /* 0x000fc6000001000c */
[----:B------:R-:W0:Y:S01]  /*1f950*/  @P3 MUFU.RCP R6, R14 ;  /* 0x0000000e00063308 */ /* 0x000e220000001000 */
[----:B-1----:R-:W-:-:S04]  /*1f960*/  @P0 FMUL.FTZ R0, R11, 0.69314718246459960938 ;  /* 0x3f3172180b000820 */ /* 0x002fc80000410000 */
[----:B------:R-:W-:Y:S01]  /*1f970*/  @P0 FFMA.FTZ R2, R9, R4, R0 ;  /* 0x0000000409020223 */ /* 0x000fe20000010000 */
[----:B------:R-:W-:Y:S01]  /*1f980*/  PLOP3.LUT P0, PT, PT, PT, PT, 0x8, 0x0 ;  /* 0x000000000000781c */ /* 0x000fe20003f0e170 */
        /* <DEDUP_REMOVED lines=21> */
[-C--:B-1----:R-:W-:Y:S01]  /*1fae0*/  FMUL.FTZ R8, R56, R7.reuse ;  /* 0x0000000738087220 */ /* 0x082fe20000410000 */
        /* <DEDUP_REMOVED lines=78> */
[----:B------:R-:W-:-:S07]  /*1ffd0*/  FMUL.FTZ R119, R119, R6 ;  /* 0x0000000677777220 */ /* 0x000fce0000410000 */
.L_x_1598:
        /* <DEDUP_REMOVED lines=13> */
[----:B------:R-:W-:Y:S02]  /*200b0*/  MOV R6, R16 ;  /* 0x0000001000067202 */ /* 0x000fe40000000f00 */
[----:B---3--:R-:W-:Y:S01]  /*200c0*/  MOV R7, R3 ;  /* 0x0000000300077202 */ /* 0x008fe20000000f00 */
[----:B------:R-:W-:Y:S02]  /*200d0*/  BAR.SYNC.DEFER_BLOCKING 0x1, 0x100 ;  /* 0x0044000000007b1d */ /* 0x000fe40000010000 */
[----:B--2---:R-:W-:-:S03]  /*200e0*/  IMAD.WIDE R12, R0, 0x2, R6 ;  /* 0x00000002000c7825 */ /* 0x004fc600078e0206 */
[C---:B------:R-:W-:Y:S02]  /*200f0*/  IADD3 R74, P2, R12.reuse, 0x20, RZ ;  /* 0x000000200c4a7810 */ /* 0x040fe40007f5e0ff */
[----:B------:R-:W-:Y:S02]  /*20100*/  IADD3 R84, P1, R12, 0x40, RZ ;  /* 0x000000400c547810 */ /* 0x000fe40007f3e0ff */
[----:B------:R-:W-:Y:S01]  /*20110*/  LOP3.LUT R141, R74, 0x380, RZ, 0xc0, !PT ;  /* 0x000003804a8d7812 */ /* 0x000fe200078ec0ff */
[--C-:B------:R-:W-:Y:S01]  /*20120*/  IMAD.X R75, RZ, RZ, R13.reuse, P2 ;  /* 0x000000ffff4b7224 */ /* 0x100fe200010e060d */
[----:B------:R-:W-:Y:S01]  /*20130*/  LOP3.LUT R143, R84, 0x380, RZ, 0xc0, !PT ;  /* 0x00000380548f7812 */ /* 0x000fe200078ec0ff */
[----:B------:R-:W-:Y:S01]  /*20140*/  IMAD.X R85, RZ, RZ, R13, P1 ;  /* 0x000000ffff557224 */ /* 0x000fe200008e060d */
[----:B------:R-:W-:Y:S02]  /*20150*/  IADD3 R86, P6, R12, 0x60, RZ ;  /* 0x000000600c567810 */ /* 0x000fe40007fde0ff */
[----:B------:R-:W-:-:S02]  /*20160*/  SHF.R.U64 R141, R141, 0x3, RZ ;  /* 0x000000038d8d7819 */ /* 0x000fc400000012ff */
[----:B------:R-:W-:Y:S01]  /*20170*/  SHF.R.U64 R143, R143, 0x3, RZ ;  /* 0x000000038f8f7819 */ /* 0x000fe200000012ff */
[--C-:B------:R-:W-:Y:S01]  /*20180*/  IMAD.X R87, RZ, RZ, R13.reuse, P6 ;  /* 0x000000ffff577224 */ /* 0x100fe200030e060d */
[C---:B------:R-:W-:Y:S02]  /*20190*/  IADD3 R14, P0, R12.reuse, 0x4020, RZ ;  /* 0x000040200c0e7810 */ /* 0x040fe40007f1e0ff */
[----:B-1----:R-:W-:Y:S02]  /*201a0*/  IADD3 R56, P4, R12, 0x4040, RZ ;  /* 0x000040400c387810 */ /* 0x002fe40007f9e0ff */
[----:B------:R-:W-:Y:S01]  /*201b0*/  LOP3.LUT R145, R86, 0x380, RZ, 0xc0, !PT ;  /* 0x0000038056917812 */ /* 0x000fe200078ec0ff */
[--C-:B------:R-:W-:Y:S01]  /*201c0*/  IMAD.X R91, RZ, RZ, R13.reuse, P0 ;  /* 0x000000ffff5b7224 */ /* 0x100fe200000e060d */
[----:B------:R-:W-:Y:S01]  /*201d0*/  LOP3.LUT R74, R141, R74, RZ, 0x3c, !PT ;  /* 0x0000004a8d4a7212 */ /* 0x000fe200078e3cff */
[----:B------:R-:W-:Y:S01]  /*201e0*/  IMAD.X R93, RZ, RZ, R13, P4 ;  /* 0x000000ffff5d7224 */ /* 0x000fe200020e060d */
[----:B------:R-:W-:-:S02]  /*201f0*/  LOP3.LUT R84, R143, R84, RZ, 0x3c, !PT ;  /* 0x000000548f547212 */ /* 0x000fc400078e3cff */
[----:B------:R-:W-:Y:S02]  /*20200*/  IADD3 R88, P5, R12, 0x4000, RZ ;  /* 0x000040000c587810 */ /* 0x000fe40007fbe0ff */
[----:B------:R-:W-:Y:S02]  /*20210*/  LOP3.LUT R141, R14, 0x380, RZ, 0xc0, !PT ;  /* 0x000003800e8d7812 */ /* 0x000fe400078ec0ff */
[----:B------:R-:W-:Y:S01]  /*20220*/  LOP3.LUT R143, R56, 0x380, RZ, 0xc0, !PT ;  /* 0x00000380388f7812 */ /* 0x000fe200078ec0ff */
[----:B------:R-:W-:Y:S01]  /*20230*/  IMAD.X R89, RZ, RZ, R13, P5 ;  /* 0x000000ffff597224 */ /* 0x000fe200028e060d */
[----:B------:R-:W-:Y:S02]  /*20240*/  SHF.R.U64 R145, R145, 0x3, RZ ;  /* 0x0000000391917819 */ /* 0x000fe400000012ff */
[C---:B------:R-:W-:Y:S02]  /*20250*/  LOP3.LUT R73, R12.reuse, 0x380, RZ, 0xc0, !PT ;  /* 0x000003800c497812 */ /* 0x040fe400078ec0ff */
[----:B------:R-:W-:-:S02]  /*20260*/  IADD3 R72, P3, R12, 0x4060, RZ ;  /* 0x000040600c487810 */ /* 0x000fc40007f7e0ff */
[C---:B------:R-:W-:Y:S02]  /*20270*/  IADD3 R15, P2, R12.reuse, 0x8000, RZ ;  /* 0x000080000c0f7810 */ /* 0x040fe40007f5e0ff */
[----:B------:R-:W-:Y:S01]  /*20280*/  SHF.R.U64 R141, R141, 0x3, RZ ;  /* 0x000000038d8d7819 */ /* 0x000fe200000012ff */
[--C-:B------:R-:W-:Y:S01]  /*20290*/  IMAD.X R95, RZ, RZ, R13.reuse, P3 ;  /* 0x000000ffff5f7224 */ /* 0x100fe200018e060d */
[----:B------:R-:W-:Y:S01]  /*202a0*/  SHF.R.U64 R143, R143, 0x3, RZ ;  /* 0x000000038f8f7819 */ /* 0x000fe200000012ff */
[--C-:B------:R-:W-:Y:S01]  /*202b0*/  IMAD.X R97, RZ, RZ, R13.reuse, P2 ;  /* 0x000000ffff617224 */ /* 0x100fe200010e060d */
[C---:B------:R-:W-:Y:S02]  /*202c0*/  IADD3 R0, P1, R12.reuse, 0x8020, RZ ;  /* 0x000080200c007810 */ /* 0x040fe40007f3e0ff */
[C---:B------:R-:W-:Y:S02]  /*202d0*/  IADD3 R3, P6, R12.reuse, 0x8040, RZ ;  /* 0x000080400c037810 */ /* 0x040fe40007fde0ff */
[----:B------:R-:W-:Y:S01]  /*202e0*/  IADD3 R4, P5, R12, 0x8060, RZ ;  /* 0x000080600c047810 */ /* 0x000fe20007fbe0ff */
[--C-:B------:R-:W-:Y:S01]  /*202f0*/  IMAD.X R99, RZ, RZ, R13.reuse, P1 ;  /* 0x000000ffff637224 */ /* 0x100fe200008e060d */
[----:B------:R-:W-:Y:S01]  /*20300*/  LOP3.LUT R147, R88, 0x380, RZ, 0xc0, !PT ;  /* 0x0000038058937812 */ /* 0x000fe200078ec0ff */
[----:B------:R-:W-:Y:S01]  /*20310*/  IMAD.X R139, RZ, RZ, R13, P6 ;  /* 0x000000ffff8b7224 */ /* 0x000fe200030e060d */
[----:B------:R-:W-:-:S02]  /*20320*/  LOP3.LUT R86, R145, R86, RZ, 0x3c, !PT ;  /* 0x0000005691567212 */ /* 0x000fc400078e3cff */
[----:B------:R-:W-:Y:S02]  /*20330*/  SHF.R.U64 R73, R73, 0x3, RZ ;  /* 0x0000000349497819 */ /* 0x000fe400000012ff */
[----:B------:R-:W-:Y:S02]  /*20340*/  LOP3.LUT R145, R72, 0x380, RZ, 0xc0, !PT ;  /* 0x0000038048917812 */ /* 0x000fe400078ec0ff */
[----:B------:R-:W-:Y:S02]  /*20350*/  LOP3.LUT R96, R15, 0x380, RZ, 0xc0, !PT ;  /* 0x000003800f607812 */ /* 0x000fe400078ec0ff */
[----:B------:R-:W-:Y:S02]  /*20360*/  LOP3.LUT R90, R141, R14, RZ, 0x3c, !PT ;  /* 0x0000000e8d5a7212 */ /* 0x000fe400078e3cff */
[----:B------:R-:W-:Y:S02]  /*20370*/  LOP3.LUT R92, R143, R56, RZ, 0x3c, !PT ;  /* 0x000000388f5c7212 */ /* 0x000fe400078e3cff */
[----:B------:R-:W-:-:S02]  /*20380*/  LOP3.LUT R141, R0, 0x380, RZ, 0xc0, !PT ;  /* 0x00000380008d7812 */ /* 0x000fc400078ec0ff */
[----:B------:R-:W-:Y:S02]  /*20390*/  LOP3.LUT R56, R3, 0x380, RZ, 0xc0, !PT ;  /* 0x0000038003387812 */ /* 0x000fe400078ec0ff */
[----:B------:R-:W-:Y:S02]  /*203a0*/  SHF.R.U64 R147, R147, 0x3, RZ ;  /* 0x0000000393937819 */ /* 0x000fe400000012ff */
[----:B------:R-:W-:Y:S02]  /*203b0*/  LOP3.LUT R143, R4, 0x380, RZ, 0xc0, !PT ;  /* 0x00000380048f7812 */ /* 0x000fe400078ec0ff */
[----:B------:R-:W-:Y:S01]  /*203c0*/  LOP3.LUT R12, R73, R12, RZ, 0x3c, !PT ;  /* 0x0000000c490c7212 */ /* 0x000fe200078e3cff */
[----:B------:R-:W-:Y:S01]  /*203d0*/  IMAD.X R73, RZ, RZ, R13, P5 ;  /* 0x000000ffff497224 */ /* 0x000fe200028e060d */
[----:B------:R-:W-:Y:S02]  /*203e0*/  SHF.R.U64 R145, R145, 0x3, RZ ;  /* 0x0000000391917819 */ /* 0x000fe400000012ff */
[----:B------:R-:W-:-:S02]  /*203f0*/  SHF.R.U64 R96, R96, 0x3, RZ ;  /* 0x0000000360607819 */ /* 0x000fc400000012ff */
[----:B------:R-:W-:Y:S02]  /*20400*/  SHF.R.U64 R141, R141, 0x3, RZ ;  /* 0x000000038d8d7819 */ /* 0x000fe400000012ff */
[----:B------:R-:W-:Y:S02]  /*20410*/  SHF.R.U64 R56, R56, 0x3, RZ ;  /* 0x0000000338387819 */ /* 0x000fe400000012ff */
[----:B------:R-:W-:Y:S02]  /*20420*/  LOP3.LUT R88, R147, R88, RZ, 0x3c, !PT ;  /* 0x0000005893587212 */ /* 0x000fe400078e3cff */
[----:B------:R-:W-:Y:S02]  /*20430*/  SHF.R.U64 R143, R143, 0x3, RZ ;  /* 0x000000038f8f7819 */ /* 0x000fe400000012ff */
[----:B------:R-:W-:Y:S02]  /*20440*/  LOP3.LUT R94, R145, R72, RZ, 0x3c, !PT ;  /* 0x00000048915e7212 */ /* 0x000fe400078e3cff */
[----:B------:R-:W-:-:S02]  /*20450*/  LOP3.LUT R96, R96, R15, RZ, 0x3c, !PT ;  /* 0x0000000f60607212 */ /* 0x000fc400078e3cff */
[----:B------:R-:W-:Y:S02]  /*20460*/  MOV R142, R12 ;  /* 0x0000000c008e7202 */ /* 0x000fe40000000f00 */
[----:B------:R-:W-:Y:S02]  /*20470*/  F2FP.BF16.F32.PACK_AB R12, R25, R24 ;  /* 0x00000018190c723e */ /* 0x000fe400000010ff */
[----:B------:R-:W-:Y:S02]  /*20480*/  F2FP.BF16.F32.PACK_AB R13, R27, R26 ;  /* 0x0000001a1b0d723e */ /* 0x000fe400000010ff */
[----:B------:R-:W-:Y:S02]  /*20490*/  F2FP.BF16.F32.PACK_AB R14, R29, R28 ;  /* 0x0000001c1d0e723e */ /* 0x000fe400000010ff */
[----:B------:R-:W-:Y:S02]  /*204a0*/  F2FP.BF16.F32.PACK_AB R15, R31, R30 ;  /* 0x0000001e1f0f723e */ /* 0x000fe400000010ff */
[----:B------:R-:W-:-:S02]  /*204b0*/  MOV R145, R84 ;  /* 0x0000005400917202 */ /* 0x000fc40000000f00 */
[----:B------:R-:W-:Y:S01]  /*204c0*/  MOV R144, R86 ;  /* 0x0000005600907202 */ /* 0x000fe20000000f00 */
[----:B------:R1:W-:Y:S01]  /*204d0*/  STSM.16.M88.4 [R142], R12 ;  /* 0x0000000c8e007844 */ /* 0x0003e20000000200 */
[----:B------:R-:W-:Y:S02]  /*204e0*/  LOP3.LUT R98, R141, R0, RZ, 0x3c, !PT ;  /* 0x000000008d627212 */ /* 0x000fe400078e3cff */
[----:B------:R-:W-:Y:S02]  /*204f0*/  LOP3.LUT R138, R56, R3, RZ, 0x3c, !PT ;  /* 0x00000003388a7212 */ /* 0x000fe400078e3cff */
[----:B------:R-:W-:Y:S02]  /*20500*/  MOV R75, R74 ;  /* 0x0000004a004b7202 */ /* 0x000fe40000000f00 */
[----:B------:R-:W-:Y:S02]  /*20510*/  F2FP.BF16.F32.PACK_AB R84, R33, R32 ;  /* 0x000000202154723e */ /* 0x000fe400000010ff */
[----:B------:R-:W-:-:S02]  /*20520*/  F2FP.BF16.F32.PACK_AB R85, R35, R34 ;  /* 0x000000222355723e */ /* 0x000fc400000010ff */
[----:B------:R-:W-:Y:S02]  /*20530*/  F2FP.BF16.F32.PACK_AB R86, R37, R36 ;  /* 0x000000242556723e */ /* 0x000fe400000010ff */
[----:B------:R-:W-:Y:S02]  /*20540*/  F2FP.BF16.F32.PACK_AB R87, R39, R38 ;  /* 0x000000262757723e */ /* 0x000fe400000010ff */
[----:B------:R-:W-:Y:S02]  /*20550*/  LOP3.LUT R72, R143, R4, RZ, 0x3c, !PT ;  /* 0x000000048f487212 */ /* 0x000fe400078e3cff */
[----:B------:R-:W-:Y:S01]  /*20560*/  MOV R0, R88 ;  /* 0x0000005800007202 */ /* 0x000fe20000000f00 */
[----:B------:R2:W-:Y:S01]  /*20570*/  STSM.16.M88.4 [R75], R84 ;  /* 0x000000544b007844 */ /* 0x0005e20000000200 */
[----:B------:R-:W-:Y:S01]  /*20580*/  MOV R56, R90 ;  /* 0x0000005a00387202 */ /* 0x000fe20000000f00 */
[----:B-1----:R-:W1:Y:S01]  /*20590*/  LDC.64 R142, c[0x0][0xc00] ;  /* 0x00030000ff8e7b82 */ /* 0x002e620000000a00 */
[----:B------:R-:W-:-:S02]  /*205a0*/  MOV R140, R92 ;  /* 0x0000005c008c7202 */ /* 0x000fc40000000f00 */
[----:B------:R-:W-:Y:S02]  /*205b0*/  MOV R141, R94 ;  /* 0x0000005e008d7202 */ /* 0x000fe40000000f00 */
[----:B------:R-:W-:Y:S02]  /*205c0*/  F2FP.BF16.F32.PACK_AB R88, R41, R40 ;  /* 0x000000282958723e */ /* 0x000fe400000010ff */
[----:B------:R-:W-:Y:S02]  /*205d0*/  F2FP.BF16.F32.PACK_AB R89, R43, R42 ;  /* 0x0000002a2b59723e */ /* 0x000fe400000010ff */
[----:B------:R-:W-:Y:S02]  /*205e0*/  F2FP.BF16.F32.PACK_AB R90, R45, R44 ;  /* 0x0000002c2d5a723e */ /* 0x000fe400000010ff */
[----:B------:R-:W-:Y:S02]  /*205f0*/  F2FP.BF16.F32.PACK_AB R91, R47, R46 ;  /* 0x0000002e2f5b723e */ /* 0x000fe400000010ff */
[----:B------:R-:W-:-:S02]  /*20600*/  F2FP.BF16.F32.PACK_AB R92, R49, R48 ;  /* 0x00000030315c723e */ /* 0x000fc400000010ff */
[----:B------:R-:W-:Y:S01]  /*20610*/  F2FP.BF16.F32.PACK_AB R93, R51, R50 ;  /* 0x00000032335d723e */ /* 0x000fe200000010ff */
[----:B------:R3:W-:Y:S01]  /*20620*/  STSM.16.M88.4 [R145], R88 ;  /* 0x0000005891007844 */ /* 0x0007e20000000200 */
[----:B------:R-:W-:Y:S02]  /*20630*/  F2FP.BF16.F32.PACK_AB R94, R53, R52 ;  /* 0x00000034355e723e */ /* 0x000fe400000010ff */
[----:B------:R-:W-:Y:S02]  /*20640*/  F2FP.BF16.F32.PACK_AB R95, R55, R54 ;  /* 0x00000036375f723e */ /* 0x000fe400000010ff */
[----:B------:R-:W-:Y:S02]  /*20650*/  MOV R4, R72 ;  /* 0x0000004800047202 */ /* 0x000fe40000000f00 */
[----:B------:R-:W-:Y:S01]  /*20660*/  F2FP.BF16.F32.PACK_AB R12, R9, R8 ;  /* 0x00000008090c723e */ /* 0x000fe200000010ff */
[----:B------:R-:W-:Y:S01]  /*20670*/  STSM.16.M88.4 [R144], R92 ;  /* 0x0000005c90007844 */ /* 0x000fe20000000200 */
[----:B------:R-:W-:-:S02]  /*20680*/  F2FP.BF16.F32.PACK_AB R13, R127, R126 ;  /* 0x0000007e7f0d723e */ /* 0x000fc400000010ff */
[----:B------:R-:W-:Y:S02]  /*20690*/  F2FP.BF16.F32.PACK_AB R14, R61, R60 ;  /* 0x0000003c3d0e723e */ /* 0x000fe400000010ff */
[----:B------:R-:W-:Y:S02]  /*206a0*/  F2FP.BF16.F32.PACK_AB R15, R63, R62 ;  /* 0x0000003e3f0f723e */ /* 0x000fe400000010ff */
[----:B------:R-:W-:Y:S02]  /*206b0*/  F2FP.BF16.F32.PACK_AB R72, R65, R64 ;  /* 0x000000404148723e */ /* 0x000fe400000010ff */
[----:B------:R-:W-:Y:S01]  /*206c0*/  F2FP.BF16.F32.PACK_AB R73, R67, R66 ;  /* 0x000000424349723e */ /* 0x000fe200000010ff */
[----:B------:R4:W-:Y:S01]  /*206d0*/  STSM.16.M88.4 [R0], R12 ;  /* 0x0000000c00007844 */ /* 0x0009e20000000200 */
[----:B------:R-:W-:Y:S02]  /*206e0*/  F2FP.BF16.F32.PACK_AB R74, R69, R68 ;  /* 0x00000044454a723e */ /* 0x000fe400000010ff */
[----:B--2---:R-:W-:-:S02]  /*206f0*/  F2FP.BF16.F32.PACK_AB R75, R71, R70 ;  /* 0x00000046474b723e */ /* 0x004fc400000010ff */
[----:B------:R-:W-:Y:S02]  /*20700*/  F2FP.BF16.F32.PACK_AB R84, R11, R10 ;  /* 0x0000000a0b54723e */ /* 0x000fe400000010ff */
[----:B------:R-:W-:Y:S01]  /*20710*/  F2FP.BF16.F32.PACK_AB R85, R129, R128 ;  /* 0x000000808155723e */ /* 0x000fe200000010ff */
[----:B------:R-:W-:Y:S01]  /*20720*/  STSM.16.M88.4 [R56], R72 ;  /* 0x0000004838007844 */ /* 0x000fe20000000200 */
[----:B------:R-:W-:Y:S02]  /*20730*/  F2FP.BF16.F32.PACK_AB R86, R77, R76 ;  /* 0x0000004c4d56723e */ /* 0x000fe400000010ff */
[----:B------:R-:W-:Y:S02]  /*20740*/  F2FP.BF16.F32.PACK_AB R87, R79, R78 ;  /* 0x0000004e4f57723e */ /* 0x000fe400000010ff */
[----:B---3--:R-:W-:Y:S02]  /*20750*/  F2FP.BF16.F32.PACK_AB R88, R81, R80 ;  /* 0x000000505158723e */ /* 0x008fe400000010ff */
[----:B------:R-:W-:Y:S01]  /*20760*/  F2FP.BF16.F32.PACK_AB R89, R83, R82 ;  /* 0x000000525359723e */ /* 0x000fe200000010ff */
[----:B------:R1:W-:Y:S01]  /*20770*/  STSM.16.M88.4 [R140], R84 ;  /* 0x000000548c007844 */ /* 0x0003e20000000200 */
[----:B------:R-:W-:Y:S01]  /*20780*/  F2FP.BF16.F32.PACK_AB R90, R21, R20 ;  /* 0x00000014155a723e */ /* 0x000fe200000010ff */
[----:B----4-:R-:W-:Y:S01]  /*20790*/  IMAD.MOV.U32 R0, RZ, RZ, RZ ;  /* 0x000000ffff007224 */ /* 0x010fe200078e00ff */
[----:B------:R-:W-:-:S02]  /*207a0*/  F2FP.BF16.F32.PACK_AB R91, R131, R130 ;  /* 0x00000082835b723e */ /* 0x000fc400000010ff */
[----:B------:R-:W-:Y:S02]  /*207b0*/  MOV R96, R96 ;  /* 0x0000006000607202 */ /* 0x000fe40000000f00 */
[----:B------:R-:W-:Y:S01]  /*207c0*/  F2FP.BF16.F32.PACK_AB R92, R121, R120 ;  /* 0x00000078795c723e */ /* 0x000fe200000010ff */
[----:B------:R-:W-:Y:S01]  /*207d0*/  STSM.16.M88.4 [R141], R88 ;  /* 0x000000588d007844 */ /* 0x000fe20000000200 */
[----:B------:R-:W-:Y:S02]  /*207e0*/  F2FP.BF16.F32.PACK_AB R93, R133, R132 ;  /* 0x00000084855d723e */ /* 0x000fe400000010ff */
[----:B------:R-:W-:Y:S02]  /*207f0*/  F2FP.BF16.F32.PACK_AB R94, R123, R122 ;  /* 0x0000007a7b5e723e */ /* 0x000fe400000010ff */
[----:B------:R-:W-:Y:S02]  /*20800*/  F2FP.BF16.F32.PACK_AB R95, R135, R134 ;  /* 0x00000086875f723e */ /* 0x000fe400000010ff */
[----:B------:R-:W-:Y:S01]  /*20810*/  MOV R3, R98 ;  /* 0x0000006200037202 */ /* 0x000fe20000000f00 */
[----:B-1----:R-:W-:Y:S01]  /*20820*/  IMAD.WIDE R84, R218, 0x4, R142 ;  /* 0x00000004da547825 */ /* 0x002fe200078e028e */
[----:B------:R-:W-:Y:S01]  /*20830*/  F2FP.BF16.F32.PACK_AB R97, R137, R136 ;  /* 0x000000888961723e */ /* 0x000fe200000010ff */
[----:B------:R1:W-:Y:S01]  /*20840*/  STSM.16.M88.4 [R96], R92 ;  /* 0x0000005c60007844 */ /* 0x0003e20000000200 */
[----:B------:R-:W-:-:S02]  /*20850*/  F2FP.BF16.F32.PACK_AB R98, R101, R100 ;  /* 0x000000646562723e */ /* 0x000fc400000010ff */
[----:B------:R-:W-:Y:S02]  /*20860*/  MOV R138, R138 ;  /* 0x0000008a008a7202 */ /* 0x000fe40000000f00 */
[----:B------:R-:W-:Y:S02]  /*20870*/  F2FP.BF16.F32.PACK_AB R12, R105, R104 ;  /* 0x00000068690c723e */ /* 0x000fe400000010ff */
[----:B------:R-:W-:Y:S02]  /*20880*/  F2FP.BF16.F32.PACK_AB R13, R107, R106 ;  /* 0x0000006a6b0d723e */ /* 0x000fe400000010ff */
[----:B------:R-:W-:Y:S02]  /*20890*/  F2FP.BF16.F32.PACK_AB R14, R109, R108 ;  /* 0x0000006c6d0e723e */ /* 0x000fe400000010ff */
[----:B------:R-:W-:Y:S02]  /*208a0*/  F2FP.BF16.F32.PACK_AB R15, R111, R110 ;  /* 0x0000006e6f0f723e */ /* 0x000fe400000010ff */
[----:B------:R-:W-:-:S02]  /*208b0*/  F2FP.BF16.F32.PACK_AB R72, R113, R112 ;  /* 0x000000707148723e */ /* 0x000fc400000010ff */
[----:B------:R-:W-:Y:S02]  /*208c0*/  F2FP.BF16.F32.PACK_AB R73, R115, R114 ;  /* 0x000000727349723e */ /* 0x000fe400000010ff */
[----:B------:R-:W-:Y:S02]  /*208d0*/  F2FP.BF16.F32.PACK_AB R74, R117, R116 ;  /* 0x00000074754a723e */ /* 0x000fe400000010ff */
[----:B------:R-:W-:Y:S02]  /*208e0*/  F2FP.BF16.F32.PACK_AB R75, R119, R118 ;  /* 0x00000076774b723e */ /* 0x000fe400000010ff */
[----:B------:R-:W-:Y:S02]  /*208f0*/  ISETP.NE.U32.AND P0, PT, RZ, UR6, PT ;  /* 0x00000006ff007c0c */ /* 0x000fe4000bf05070 */
[----:B------:R-:W-:Y:S02]  /*20900*/  ISETP.NE.U32.AND P1, PT, RZ, UR4, PT ;  /* 0x00000004ff007c0c */ /* 0x000fe4000bf25070 */
[----:B------:R-:W-:Y:S01]  /*20910*/  ISETP.NE.AND P2, PT, R217, RZ, PT ;  /* 0x000000ffd900720c */ /* 0x000fe20003f45270 */
[----:B------:R-:W-:Y:S01]  /*20920*/  IMAD.MOV.U32 R56, RZ, RZ, 0x9b8 ;  /* 0x000009b8ff387424 */ /* 0x000fe200078e00ff */
[----:B-1----:R-:W-:Y:S01]  /*20930*/  F2FP.BF16.F32.PACK_AB R96, R125, R124 ;  /* 0x0000007c7d60723e */ /* 0x002fe200000010ff */
[----:B------:R-:W1:Y:S01]  /*20940*/  LDC R88, c[0x0][0xbe8] ;  /* 0x0002fa00ff587b82 */ /* 0x000e620000000800 */
[----:B------:R-:W-:-:S02]  /*20950*/  F2FP.BF16.F32.PACK_AB R99, R103, R102 ;  /* 0x000000666763723e */ /* 0x000fc400000010ff */
[----:B------:R-:W-:-:S03]  /*20960*/  ISETP.NE.AND.EX P0, PT, RZ, UR7, PT, P0 ;  /* 0x00000007ff007c0c */ /* 0x000fc6000bf05300 */
[----:B------:R-:W-:Y:S02]  /*20970*/  STSM.16.M88.4 [R3], R96 ;  /* 0x0000006003007844 */ /* 0x000fe40000000200 */
[----:B------:R-:W2:Y:S02]  /*20980*/  LDC.64 R86, c[0x0][0xba8] ;  /* 0x0002ea00ff567b82 */ /* 0x000ea40000000a00 */
[----:B------:R3:W-:Y:S04]  /*20990*/  STSM.16.M88.4 [R138], R12 ;  /* 0x0000000c8a007844 */ /* 0x0007e80000000200 */
[----:B------:R4:W-:Y:S02]  /*209a0*/  STSM.16.M88.4 [R4], R72 ;  /* 0x0000004804007844 */ /* 0x0009e40000000200 */
[----:B------:R-:W-:Y:S06]  /*209b0*/  BAR.SYNC.DEFER_BLOCKING 0x1, 0x100 ;  /* 0x0044000000007b1d */ /* 0x000fec0000010000 */
[----:B------:R-:W2:Y:S01]  /*209c0*/  @P0 LDG.E R0, desc[UR46][R84.64] ;  /* 0x0000002e54000981 */ /* 0x000ea2000c1e1900 */
[----:B------:R-:W-:Y:S01]  /*209d0*/  ULDC UR4, c[0x0][0xa88] ;  /* 0x0002a20000047ab9 */ /* 0x000fe20000000800 */
[----:B------:R-:W-:Y:S01]  /*209e0*/  ISETP.NE.AND.EX P1, PT, RZ, UR5, PT, P1 ;  /* 0x00000005ff007c0c */ /* 0x000fe2000bf25310 */
[----:B------:R-:W-:Y:S01]  /*209f0*/  IMAD.U32 R91, RZ, RZ, UR4 ;  /* 0x00000004ff5b7e24 */ /* 0x000fe2000f8e00ff */
[----:B------:R-:W-:-:S02]  /*20a00*/  ULDC UR4, c[0x0][0xad4] ;  /* 0x0002b50000047ab9 */ /* 0x000fc40000000800 */
[----:B------:R-:W-:-:S04]  /*20a10*/  SEL R217, R217, UR4, P2 ;  /* 0x00000004d9d97c07 */ /* 0x000fc80009000000 */
[----:B------:R-:W-:-:S04]  /*20a20*/  ISETP.GT.AND P3, PT, R217, 0x1, PT ;  /* 0x00000001d900780c */ /* 0x000fc80003f64270 */
[----:B------:R-:W-:Y:S01]  /*20a30*/  SEL R56, R56, 0x978, P3 ;  /* 0x0000097838387807 */ /* 0x000fe20001800000 */
[----:B---3--:R-:W3:Y:S08]  /*20a40*/  @P1 LDC.64 R12, c[0x0][0xc08] ;  /* 0x00030200ff0c1b82 */ /* 0x008ef00000000a00 */
[----:B------:R-:W0:Y:S08]  /*20a50*/  LDC.64 R14, c[0x0][R56+0x220] ;  /* 0x00008800380e7b82 */ /* 0x000e300000000a00 */
[----:B----4-:R-:W4:Y:S01]  /*20a60*/  LDC.64 R72, c[0x0][R56+0x218] ;  /* 0x0000860038487b82 */ /* 0x010f220000000a00 */
[----:B-1----:R-:W-:-:S07]  /*20a70*/  ISETP.NE.AND P4, PT, R88, 0x1, PT ;  /* 0x000000015800780c */ /* 0x002fce0003f85270 */
[----:B------:R-:W1:Y:S01]  /*20a80*/  LDC.64 R74, c[0x0][R56+0x228] ;  /* 0x00008a00384a7b82 */ /* 0x000e620000000a00 */
[----:B---3--:R-:W-:-:S05]  /*20a90*/  @P1 IMAD.WIDE R12, R218, 0x4, R12 ;  /* 0x00000004da0c1825 */ /* 0x008fca00078e020c */
[----:B------:R3:W5:Y:S01]  /*20aa0*/  @P1 LDG.E R91, desc[UR46][R12.64] ;  /* 0x0000002e0c5b1981 */ /* 0x000762000c1e1900 */
[----:B------:R-:W-:Y:S01]  /*20ab0*/  ISETP.NE.U32.AND P2, PT, RZ, UR6, PT ;  /* 0x00000006ff007c0c */ /* 0x000fe2000bf45070 */
[----:B------:R-:W4:Y:S01]  /*20ac0*/  @P4 LDC R90, c[0x0][0xbec] ;  /* 0x0002fb00ff5a4b82 */ /* 0x000f220000000800 */
[----:B------:R-:W-:Y:S02]  /*20ad0*/  SHF.R.S32.HI R4, RZ, 0x1f, R218 ;  /* 0x0000001fff047819 */ /* 0x000fe400000114da */
[----:B------:R-:W-:Y:S02]  /*20ae0*/  ISETP.NE.AND.EX P2, PT, RZ, UR7, PT, P2 ;  /* 0x00000007ff007c0c */ /* 0x000fe4000bf45320 */
[----:B------:R-:W-:Y:S02]  /*20af0*/  SEL R93, R223, RZ, P3 ;  /* 0x000000ffdf5d7207 */ /* 0x000fe40001800000 */
[----:B------:R-:W-:Y:S01]  /*20b00*/  SEL R3, R218, RZ, !P2 ;  /* 0x000000ffda037207 */ /* 0x000fe20005000000 */
[----:B---3--:R3:W3:Y:S01]  /*20b10*/  LDC.64 R12, c[0x0][R56+0x210] ;  /* 0x00008400380c7b82 */ /* 0x0086e20000000a00 */
[----:B------:R-:W-:-:S07]  /*20b20*/  SEL R89, R4, RZ, !P2 ;  /* 0x000000ff04597207 */ /* 0x000fce0005000000 */
[----:B------:R-:W1:Y:S01]  /*20b30*/  @P4 LDC R99, c[0x0][0xbf0] ;  /* 0x0002fc00ff634b82 */ /* 0x000e620000000800 */
[----:B0-----:R-:W-:-:S07]  /*20b40*/  IMAD R4, R15, R3, RZ ;  /* 0x000000030f047224 */ /* 0x001fce00078e02ff */
[----:B--2---:R-:W0:Y:S01]  /*20b50*/  @!P3 LDC R86, c[0x0][0xb50] ;  /* 0x0002d400ff56bb82 */ /* 0x004e220000000800 */
[C---:B------:R-:W-:Y:S02]  /*20b60*/  IMAD R97, R14.reuse, R89, R4 ;  /* 0x000000590e617224 */ /* 0x040fe400078e0204 */
[----:B------:R-:W-:Y:S02]  /*20b70*/  IMAD.IADD R89, R215, 0x1, R213 ;  /* 0x00000001d7597824 */ /* 0x000fe400078e02d5 */
[----:B------:R-:W-:-:S03]  /*20b80*/  IMAD.WIDE.U32 R14, R14, R3, RZ ;  /* 0x000000030e0e7225 */ /* 0x000fc600078e00ff */
[----:B------:R-:W2:Y:S01]  /*20b90*/  @!P3 LDC R87, c[0x0][0xb54] ;  /* 0x0002d500ff57bb82 */ /* 0x000ea20000000800 */
[----:B----4-:R-:W-:-:S04]  /*20ba0*/  @P4 IMAD.HI.U32 R4, R89, R90, RZ ;  /* 0x0000005a59044227 */ /* 0x010fc800078e00ff */
[-C--:B------:R-:W-:Y:S02]  /*20bb0*/  IMAD R95, R73, R216.reuse, RZ ;  /* 0x000000d8495f7224 */ /* 0x080fe400078e02ff */
[----:B------:R-:W-:-:S04]  /*20bc0*/  IMAD.WIDE.U32 R72, R72, R216, RZ ;  /* 0x000000d848487225 */ /* 0x000fc800078e00ff */
[----:B------:R-:W-:Y:S02]  /*20bd0*/  IMAD.IADD R97, R15, 0x1, R97 ;  /* 0x000000010f617824 */ /* 0x000fe400078e0261 */
[----:B------:R-:W-:Y:S01]  /*20be0*/  IMAD.MOV.U32 R15, RZ, RZ, R89 ;  /* 0x000000ffff0f7224 */ /* 0x000fe200078e0059 */
[----:B-1----:R-:W-:Y:S01]  /*20bf0*/  @P4 SHF.R.U32.HI R15, RZ, R99, R4 ;  /* 0x00000063ff0f4219 */ /* 0x002fe20000011604 */
[----:B------:R-:W-:Y:S02]  /*20c00*/  IMAD.IADD R73, R73, 0x1, R95 ;  /* 0x0000000149497824 */ /* 0x000fe400078e025f */
[-C--:B------:R-:W-:Y:S01]  /*20c10*/  IMAD R95, R75, R93.reuse, RZ ;  /* 0x0000005d4b5f7224 */ /* 0x080fe200078e02ff */
[----:B------:R-:W-:Y:S01]  /*20c20*/  SHF.R.S32.HI R4, RZ, 0x1f, R15 ;  /* 0x0000001fff047819 */ /* 0x000fe2000001140f */
[----:B------:R-:W-:-:S04]  /*20c30*/  IMAD.WIDE.U32 R74, R74, R93, RZ ;  /* 0x0000005d4a4a7225 */ /* 0x000fc800078e00ff */
[----:B------:R-:W-:Y:S01]  /*20c40*/  IMAD.IADD R95, R75, 0x1, R95 ;  /* 0x000000014b5f7824 */ /* 0x000fe200078e025f */
[--C-:B------:R-:W-:Y:S01]  /*20c50*/  IADD3 R14, P2, P5, R14, R72, R0.reuse ;  /* 0x000000480e0e7210 */ /* 0x100fe20007d5e000 */
[----:B------:R-:W-:Y:S01]  /*20c60*/  IMAD.MOV R72, RZ, RZ, -R15 ;  /* 0x000000ffff487224 */ /* 0x000fe200078e0a0f */
[----:B---3--:R-:W-:-:S04]  /*20c70*/  SHF.R.S32.HI R56, RZ, 0x1f, R0 ;  /* 0x0000001fff387819 */ /* 0x008fc80000011400 */
[----:B------:R-:W-:Y:S02]  /*20c80*/  IADD3.X R73, R97, R73, R56, P2, P5 ;  /* 0x0000004961497210 */ /* 0x000fe400017ea438 */
[----:B------:R-:W-:Y:S01]  /*20c90*/  IADD3 R74, P2, P5, R15, R14, R74 ;  /* 0x0000000e0f4a7210 */ /* 0x000fe20007d5e04a */
        /* <DEDUP_REMOVED lines=8> */
[----:B--2---:R-:W-:Y:S01]  /*20d20*/  LEA.HI.X R4, R74, R87, R4, 0x2, P2 ;  /* 0x000000574a047211 */ /* 0x004fe200010f1404 */
[----:B------:R-:W-:Y:S06]  /*20d30*/  @P1 BRA `(.L_x_1740) ;  /* 0x0000000000101947 */ /* 0x000fec0003800000 */
[----:B------:R-:W-:Y:S05]  /*20d40*/  @!P0 BRA `(.L_x_1740) ;  /* 0x00000000000c8947 */ /* 0x000fea0003800000 */
[----:B------:R-:W2:Y:S04]  /*20d50*/  LDG.E R12, desc[UR46][R84.64] ;  /* 0x0000002e540c7981 */ /* 0x000ea8000c1e1900 */
[----:B-----5:R-:W2:Y:S02]  /*20d60*/  LDG.E R91, desc[UR46][R84.64+0x4] ;  /* 0x0000042e545b7981 */ /* 0x020ea4000c1e1900 */
[----:B--2---:R-:W-:-:S07]  /*20d70*/  IMAD.IADD R91, R91, 0x1, -R12 ;  /* 0x000000015b5b7824 */ /* 0x004fce00078e0a0c */
.L_x_1740:
[----:B------:R-:W2:Y:S04]  /*20d80*/  LDL R72, [R1+0x68] ;  /* 0x0000680001487983 */ /* 0x000ea80000100800 */
[----:B------:R-:W3:Y:S04]  /*20d90*/  LDL R73, [R1+0x4c] ;  /* 0x00004c0001497983 */ /* 0x000ee80000100800 */
[----:B------:R-:W-:Y:S04]  /*20da0*/  SHFL.IDX PT, R12, R86, RZ, 0x1c1f ;  /* 0x001c1fff560c7589 */ /* 0x000fe800000e0000 */
[----:B------:R-:W0:Y:S04]  /*20db0*/  SHFL.IDX PT, R13, R4, RZ, 0x1c1f ;  /* 0x001c1fff040d7589 */ /* 0x000e2800000e0000 */
[----:B------:R-:W-:Y:S04]  /*20dc0*/  SHFL.IDX PT, R14, R86, 0x1, 0x1c1f ;  /* 0x003c1f00560e7f89 */ /* 0x000fe800000e0000 */
[----:B------:R-:W1:Y:S01]  /*20dd0*/  SHFL.IDX PT, R15, R4, 0x1, 0x1c1f ;  /* 0x003c1f00040f7f89 */ /* 0x000e6200000e0000 */
[----:B--2---:R-:W-:-:S02]  /*20de0*/  IMAD.IADD R75, R72, 0x1, R213 ;  /* 0x00000001484b7824 */ /* 0x004fc400078e02d5 */
[----:B-----5:R-:W-:Y:S01]  /*20df0*/  IMAD R72, R91, R88, RZ ;  /* 0x000000585b487224 */ /* 0x020fe200078e02ff */
[----:B---3--:R-:W-:Y:S01]  /*20e00*/  LOP3.LUT P0, RZ, R73, 0x3, RZ, 0xc0, !PT ;  /* 0x0000000349ff7812 */ /* 0x008fe2000780c0ff */
[----:B------:R-:W-:-:S03]  /*20e10*/  VIADD R73, R75, 0x8 ;  /* 0x000000084b497836 */ /* 0x000fc60000000000 */
[-C--:B------:R-:W-:Y:S02]  /*20e20*/  ISETP.GE.OR P1, PT, R75, R72.reuse, P0 ;  /* 0x000000484b00720c */ /* 0x080fe40000726670 */
[----:B------:R-:W-:-:S11]  /*20e30*/  ISETP.GE.OR P0, PT, R73, R72, P0 ;  /* 0x000000484900720c */ /* 0x000fd60000706670 */
        /* <DEDUP_REMOVED lines=14> */
[----:B------:R-:W-:Y:S02]  /*20f20*/  IMAD R5, R20, 0x40, R2 ;  /* 0x0000004014057824 */ /* 0x000fe400078e0202 */
[----:B------:R-:W-:Y:S02]  /*20f30*/  IMAD R21, R56, UR4, RZ ;  /* 0x0000000438157c24 */ /* 0x000fe4000f8e02ff */
[----:B------:R-:W-:-:S04]  /*20f40*/  IMAD.WIDE R6, R5, 0x2, R6 ;  /* 0x0000000205067825 */ /* 0x000fc800078e0206 */
[----:B------:R-:W-:Y:S01]  /*20f50*/  IMAD R21, R0, UR5, R21 ;  /* 0x0000000500157c24 */ /* 0x000fe2000f8e0215 */
[----:B------:R-:W-:Y:S01]  /*20f60*/  IADD3 R9, P3, R6, 0x1000, RZ ;  /* 0x0000100006097810 */ /* 0x000fe20007f7e0ff */
[----:B------:R-:W-:Y:S01]  /*20f70*/  IMAD.WIDE.U32 R64, R0, UR4, RZ ;  /* 0x0000000400407c25 */ /* 0x000fe2000f8e00ff */
[C---:B------:R-:W-:Y:S01]  /*20f80*/  IADD3 R13, P2, R6.reuse, 0x2000, RZ ;  /* 0x00002000060d7810 */ /* 0x040fe20007f5e0ff */
[----:B------:R-:W-:Y:S01]  /*20f90*/  ULDC.64 UR4, c[0x0][0xae8] ;  /* 0x0002ba0000047ab9 */ /* 0x000fe20000000a00 */
[C---:B------:R-:W-:Y:S01]  /*20fa0*/  IADD3 R25, P6, R6.reuse, 0x3000, RZ ;  /* 0x0000300006197810 */ /* 0x040fe20007fde0ff */
[----:B------:R-:W-:Y:S01]  /*20fb0*/  IMAD R0, R71, 0x20, R20 ;  /* 0x0000002047007824 */ /* 0x000fe200078e0214 */
[C---:B------:R-:W-:Y:S01]  /*20fc0*/  IADD3 R29, P5, R6.reuse, 0x4000, RZ ;  /* 0x00004000061d7810 */ /* 0x040fe20007fbe0ff */
[----:B------:R-:W-:Y:S01]  /*20fd0*/  IMAD.IADD R65, R65, 0x1, R21 ;  /* 0x0000000141417824 */ /* 0x000fe200078e0215 */
[----:B------:R-:W-:Y:S01]  /*20fe0*/  IADD3 R33, P1, R6, 0x5000, RZ ;  /* 0x0000500006217810 */ /* 0x000fe20007f3e0ff */
[----:B------:R-:W-:Y:S01]  /*20ff0*/  IMAD.IADD R66, R213, 0x1, R0 ;  /* 0x00000001d5427824 */ /* 0x000fe200078e0200 */
[----:B------:R-:W-:-:S02]  /*21000*/  LOP3.LUT R8, R9, 0x380, RZ, 0xc0, !PT ;  /* 0x0000038009087812 */ /* 0x000fc400078ec0ff */
[----:B------:R-:W-:Y:S02]  /*21010*/  LOP3.LUT R12, R13, 0x380, RZ, 0xc0, !PT ;  /* 0x000003800d0c7812 */ /* 0x000fe400078ec0ff */
[----:B------:R-:W-:Y:S02]  /*21020*/  LOP3.LUT R24, R25, 0x380, RZ, 0xc0, !PT ;  /* 0x0000038019187812 */ /* 0x000fe400078ec0ff */
[----:B------:R-:W-:Y:S01]  /*21030*/  LOP3.LUT R28, R29, 0x380, RZ, 0xc0, !PT ;  /* 0x000003801d1c7812 */ /* 0x000fe200078ec0ff */
[----:B------:R-:W-:Y:S01]  /*21040*/  IMAD.WIDE.U32 R64, R216, UR4, R64 ;  /* 0x00000004d8407c25 */ /* 0x000fe2000f8e0040 */
[----:B------:R-:W-:Y:S02]  /*21050*/  LOP3.LUT R32, R33, 0x380, RZ, 0xc0, !PT ;  /* 0x0000038021207812 */ /* 0x000fe400078ec0ff */
[----:B------:R-:W-:Y:S01]  /*21060*/  SHF.R.U64 R8, R8, 0x3, RZ ;  /* 0x0000000308087819 */ /* 0x000fe200000012ff */
[----:B-1----:R-:W-:Y:S01]  /*21070*/  @P4 IMAD.HI.U32 R0, R66, R67, RZ ;  /* 0x0000004342004227 */ /* 0x002fe200078e00ff */
[----:B------:R-:W-:-:S02]  /*21080*/  SHF.R.U64 R12, R12, 0x3, RZ ;  /* 0x000000030c0c7819 */ /* 0x000fc400000012ff */
[----:B------:R-:W-:Y:S02]  /*21090*/  SHF.R.U64 R24, R24, 0x3, RZ ;  /* 0x0000000318187819 */ /* 0x000fe400000012ff */
[----:B------:R-:W-:Y:S02]  /*210a0*/  SHF.R.U64 R28, R28, 0x3, RZ ;  /* 0x000000031c1c7819 */ /* 0x000fe400000012ff */
[----:B------:R-:W-:Y:S01]  /*210b0*/  SHF.R.S32.HI R56, RZ, 0x1f, R3 ;  /* 0x0000001fff387819 */ /* 0x000fe20000011403 */
[----:B------:R-:W-:Y:S01]  /*210c0*/  IMAD R65, R216, UR5, R65 ;  /* 0x00000005d8417c24 */ /* 0x000fe2000f8e0241 */
[----:B------:R-:W-:Y:S01]  /*210d0*/  SHF.R.U64 R32, R32, 0x3, RZ ;  /* 0x0000000320207819 */ /* 0x000fe200000012ff */
[----:B------:R-:W-:Y:S01]  /*210e0*/  ULDC.64 UR4, c[0x0][0xaf0] ;  /* 0x0002bc0000047ab9 */ /* 0x000fe20000000a00 */
[----:B------:R-:W-:Y:S01]  /*210f0*/  LOP3.LUT R8, R8, R9, RZ, 0x3c, !PT ;  /* 0x0000000908087212 */ /* 0x000fe200078e3cff */
[----:B------:R-:W-:Y:S01]  /*21100*/  IMAD.MOV.U32 R21, RZ, RZ, R66 ;  /* 0x000000ffff157224 */ /* 0x000fe200078e0042 */
        /* <DEDUP_REMOVED lines=8> */
[----:B--2---:R-:W-:Y:S01]  /*21190*/  @P4 SHF.R.U32.HI R21, RZ, R69, R0 ;  /* 0x00000045ff154219 */ /* 0x004fe20000011600 */
[----:B------:R-:W-:Y:S01]  /*211a0*/  IMAD R56, R56, UR4, RZ ;  /* 0x0000000438387c24 */ /* 0x000fe2000f8e02ff */
[C---:B------:R-:W-:Y:S01]  /*211b0*/  IADD3 R37, P0, R6.reuse, 0x6000, RZ ;  /* 0x0000600006257810 */ /* 0x040fe20007f1e0ff */
[----:B------:R-:W-:Y:S01]  /*211c0*/  IMAD.X R33, RZ, RZ, R7, P1 ;  /* 0x000000ffff217224 */ /* 0x000fe200008e0607 */
[C---:B------:R-:W-:Y:S01]  /*211d0*/  IADD3 R41, P3, R6.reuse, 0x7000, RZ ;  /* 0x0000700006297810 */ /* 0x040fe20007f7e0ff */
[----:B------:R-:W-:Y:S01]  /*211e0*/  IMAD.WIDE.U32 R64, R3, UR4, R64 ;  /* 0x0000000403407c25 */ /* 0x000fe2000f8e0040 */
[C---:B------:R-:W-:Y:S01]  /*211f0*/  IADD3 R45, P2, R6.reuse, 0x8000, RZ ;  /* 0x00008000062d7810 */ /* 0x040fe20007f5e0ff */
[----:B------:R-:W5:Y:S01]  /*21200*/  LD.E.128 R12, desc[UR46][R12.64] ;  /* 0x0000002e0c0c7980 */ /* 0x000f62000c101d00 */
[----:B------:R-:W-:-:S02]  /*21210*/  IADD3 R49, P6, R6, 0x9000, RZ ;  /* 0x0000900006317810 */ /* 0x000fc40007fde0ff */
[C---:B------:R-:W-:Y:S01]  /*21220*/  IADD3 R53, P5, R6.reuse, 0xa000, RZ ;  /* 0x0000a00006357810 */ /* 0x040fe20007fbe0ff */
[----:B------:R-:W-:Y:S01]  /*21230*/  IMAD R67, R3, UR5, R56 ;  /* 0x0000000503437c24 */ /* 0x000fe2000f8e0238 */
[----:B------:R-:W-:Y:S01]  /*21240*/  IADD3 R5, P1, R6, 0xb000, RZ ;  /* 0x0000b00006057810 */ /* 0x000fe20007f3e0ff */
[--C-:B------:R-:W-:Y:S01]  /*21250*/  IMAD.MOV R3, RZ, RZ, -R21.reuse ;  /* 0x000000ffff037224 */ /* 0x100fe200078e0a15 */
[----:B------:R-:W-:Y:S01]  /*21260*/  SHF.R.S32.HI R0, RZ, 0x1f, R21 ;  /* 0x0000001fff007819 */ /* 0x000fe20000011415 */
[----:B------:R-:W-:Y:S01]  /*21270*/  ULDC.64 UR4, c[0x0][0xae0] ;  /* 0x0002b80000047ab9 */ /* 0x000fe20000000a00 */
[----:B------:R-:W-:Y:S01]  /*21280*/  LOP3.LUT R36, R37, 0x380, RZ, 0xc0, !PT ;  /* 0x0000038025247812 */ /* 0x000fe200078ec0ff */
[----:B------:R-:W5:Y:S01]  /*21290*/  LD.E.128 R24, desc[UR46][R24.64] ;  /* 0x0000002e18187980 */ /* 0x000f62000c101d00 */
[----:B------:R-:W-:Y:S02]  /*212a0*/  LOP3.LUT R40, R41, 0x380, RZ, 0xc0, !PT ;  /* 0x0000038029287812 */ /* 0x000fe400078ec0ff */
[----:B------:R-:W-:Y:S01]  /*212b0*/  LOP3.LUT R44, R45, 0x380, RZ, 0xc0, !PT ;  /* 0x000003802d2c7812 */ /* 0x000fe200078ec0ff */
[----:B------:R-:W5:Y:S01]  /*212c0*/  LD.E.128 R28, desc[UR46][R28.64] ;  /* 0x0000002e1c1c7980 */ /* 0x000f62000c101d00 */
[----:B------:R-:W-:-:S02]  /*212d0*/  LOP3.LUT R48, R49, 0x380, RZ, 0xc0, !PT ;  /* 0x0000038031307812 */ /* 0x000fc400078ec0ff */
[----:B------:R-:W-:Y:S02]  /*212e0*/  LOP3.LUT R52, R53, 0x380, RZ, 0xc0, !PT ;  /* 0x0000038035347812 */ /* 0x000fe400078ec0ff */
[----:B------:R-:W-:Y:S01]  /*212f0*/  LOP3.LUT R11, R6, 0x380, RZ, 0xc0, !PT ;  /* 0x00000380060b7812 */ /* 0x000fe200078ec0ff */
[----:B------:R-:W-:Y:S01]  /*21300*/  IMAD.IADD R65, R65, 0x1, R67 ;  /* 0x0000000141417824 */ /* 0x000fe200078e0243 */
[----:B------:R-:W-:Y:S01]  /*21310*/  LOP3.LUT R4, R5, 0x380, RZ, 0xc0, !PT ;  /* 0x0000038005047812 */ /* 0x000fe200078ec0ff */
[----:B------:R-:W-:Y:S01]  /*21320*/  IMAD R0, R0, UR4, RZ ;  /* 0x0000000400007c24 */ /* 0x000fe2000f8e02ff */
[----:B------:R-:W-:Y:S01]  /*21330*/  SHF.R.U64 R36, R36, 0x3, RZ ;  /* 0x0000000324247819 */ /* 0x000fe200000012ff */
[----:B------:R-:W-:Y:S01]  /*21340*/  IMAD R3, R88, R3, R66 ;  /* 0x0000000358037224 */ /* 0x000fe200078e0242 */
[----:B------:R-:W-:Y:S01]  /*21350*/  SHF.R.U64 R40, R40, 0x3, RZ ;  /* 0x0000000328287819 */ /* 0x000fe200000012ff */
[----:B------:R-:W-:Y:S01]  /*21360*/  IMAD.X R61, RZ, RZ, R7, P1 ;  /* 0x000000ffff3d7224 */ /* 0x000fe200008e0607 */
[----:B------:R-:W-:Y:S01]  /*21370*/  SHF.R.U64 R44, R44, 0x3, RZ ;  /* 0x000000032c2c7819 */ /* 0x000fe200000012ff */
[----:B------:R-:W5:Y:S01]  /*21380*/  LD.E.128 R32, desc[UR46][R32.64] ;  /* 0x0000002e20207980 */ /* 0x000f62000c101d00 */
[----:B------:R-:W-:-:S02]  /*21390*/  SHF.R.U64 R48, R48, 0x3, RZ ;  /* 0x0000000330307819 */ /* 0x000fc400000012ff */
[----:B------:R-:W-:Y:S02]  /*213a0*/  SHF.R.U64 R52, R52, 0x3, RZ ;  /* 0x0000000334347819 */ /* 0x000fe400000012ff */
[----:B------:R-:W-:Y:S02]  /*213b0*/  SHF.R.U64 R11, R11, 0x3, RZ ;  /* 0x000000030b0b7819 */ /* 0x000fe400000012ff */
[----:B------:R-:W-:Y:S01]  /*213c0*/  SHF.R.U64 R4, R4, 0x3, RZ ;  /* 0x0000000304047819 */ /* 0x000fe200000012ff */
[C---:B------:R-:W-:Y:S01]  /*213d0*/  IMAD.WIDE.U32 R64, R21.reuse, UR4, R64 ;  /* 0x0000000415407c25 */ /* 0x040fe2000f8e0040 */
[----:B------:R-:W-:Y:S02]  /*213e0*/  LOP3.LUT R36, R36, R37, RZ, 0x3c, !PT ;  /* 0x0000002524247212 */ /* 0x000fe400078e3cff */
        /* <DEDUP_REMOVED lines=13> */
[----:B------:R-:W-:Y:S01]  /*214c0*/  ULDC.64 UR4, c[0x0][0xad8] ;  /* 0x0002b60000047ab9 */ /* 0x000fe20000000a00 */
[----:B------:R-:W-:Y:S01]  /*214d0*/  IMAD.IADD R65, R65, 0x1, R21 ;  /* 0x0000000141417824 */ /* 0x000fe200078e0215 */
[----:B------:R-:W5:Y:S02]  /*214e0*/  LD.E.128 R4, desc[UR46][R6.64] ;  /* 0x0000002e06047980 */ /* 0x000f64000c101d00 */
[----:B------:R-:W-:-:S02]  /*214f0*/  IMAD R0, R0, UR4, RZ ;  /* 0x0000000400007c24 */ /* 0x000fc4000f8e02ff */
[----:B------:R-:W5:Y:S01]  /*21500*/  LD.E.128 R8, desc[UR46][R8.64] ;  /* 0x0000002e08087980 */ /* 0x000f62000c101d00 */
[----:B------:R-:W-:-:S03]  /*21510*/  IMAD.IADD R213, R20, 0x1, R213 ;  /* 0x0000000114d57824 */ /* 0x000fc600078e02d5 */
[----:B------:R-:W5:Y:S01]  /*21520*/  LD.E.128 R36, desc[UR46][R36.64] ;  /* 0x0000002e24247980 */ /* 0x000f62000c101d00 */
[----:B------:R-:W-:-:S03]  /*21530*/  IMAD R67, R3, UR5, R0 ;  /* 0x0000000503437c24 */ /* 0x000fc6000f8e0200 */
[----:B------:R-:W5:Y:S01]  /*21540*/  LD.E.128 R40, desc[UR46][R40.64] ;  /* 0x0000002e28287980 */ /* 0x000f62000c101d00 */
[----:B------:R-:W-:Y:S01]  /*21550*/  IMAD.WIDE.U32 R20, R3, UR4, R64 ;  /* 0x0000000403147c25 */ /* 0x000fe2000f8e0040 */
[----:B------:R-:W-:Y:S02]  /*21560*/  ULDC.64 UR4, c[0x0][0xa80] ;  /* 0x0002a00000047ab9 */ /* 0x000fe40000000a00 */
[----:B------:R-:W5:Y:S04]  /*21570*/  LD.E.128 R44, desc[UR46][R44.64] ;  /* 0x0000002e2c2c7980 */ /* 0x000f68000c101d00 */
[----:B------:R-:W5:Y:S04]  /*21580*/  LD.E.128 R48, desc[UR46][R48.64] ;  /* 0x0000002e30307980 */ /* 0x000f68000c101d00 */
[----:B------:R-:W5:Y:S04]  /*21590*/  LD.E.128 R52, desc[UR46][R52.64] ;  /* 0x0000002e34347980 */ /* 0x000f68000c101d00 */
[----:B------:R-:W5:Y:S01]  /*215a0*/  LD.E.128 R60, desc[UR46][R60.64] ;  /* 0x0000002e3c3c7980 */ /* 0x000f62000c101d00 */
[----:B------:R-:W-:Y:S01]  /*215b0*/  @!PT LDS RZ, [RZ] ;  /* 0x00000000fffff984 */ /* 0x000fe20000000800 */
[----:B------:R-:W-:Y:S01]  /*215c0*/  @!PT LDS RZ, [RZ] ;  /* 0x00000000fffff984 */ /* 0x000fe20000000800 */
[----:B------:R-:W-:Y:S01]  /*215d0*/  @!PT LDS RZ, [RZ] ;  /* 0x00000000fffff984 */ /* 0x000fe20000000800 */
[----:B------:R-:W-:Y:S01]  /*215e0*/  @!PT LDS RZ, [RZ] ;  /* 0x00000000fffff984 */ /* 0x000fe20000000800 */
[----:B------:R0:W-:Y:S06]  /*215f0*/  MEMBAR.ALL.CTA ;  /* 0x0000000000007992 */ /* 0x0001ec0000008000 */
[----:B0-----:R-:W0:Y:S01]  /*21600*/  FENCE.VIEW.ASYNC.S ;  /* 0x00000000000073c6 */ /* 0x001e220000000000 */
[----:B------:R-:W-:Y:S01]  /*21610*/  IMAD.IADD R21, R21, 0x1, R67 ;  /* 0x0000000115157824 */ /* 0x000fe200078e0243 */
[----:B------:R-:W-:-:S04]  /*21620*/  LEA R56, P2, R20, UR4, 0x1 ;  /* 0x0000000414387c11 */ /* 0x000fc8000f8408ff */
[----:B------:R-:W-:Y:S02]  /*21630*/  LEA.HI.X R68, R20, UR5, R21, 0x1, P2 ;  /* 0x0000000514447c11 */ /* 0x000fe400090f0c15 */
[C---:B------:R-:W-:Y:S01]  /*21640*/  ISETP.GE.AND P2, PT, R213.reuse, R72, PT ;  /* 0x00000048d500720c */ /* 0x040fe20003f46270 */
[----:B------:R-:W-:Y:S02]  /*21650*/  VIADD R0, R16, 0x30820 ;  /* 0x0003082010007836 */ /* 0x000fe40000000000 */
[----:B------:R-:W-:-:S03]  /*21660*/  VIADD R3, R213, 0x20 ;  /* 0x00000020d5037836 */ /* 0x000fc60000000000 */
[----:B------:R-:W-:Y:S01]  /*21670*/  PRMT R0, RZ, 0x654, R0 ;  /* 0x00000654ff007816 */ /* 0x000fe20000000000 */
[----:B------:R-:W-:Y:S01]  /*21680*/  VIADD R65, R213, 0x40 ;  /* 0x00000040d5417836 */ /* 0x000fe20000000000 */
[-C--:B------:R-:W-:Y:S01]  /*21690*/  ISETP.GE.AND P1, PT, R3, R72.reuse, PT ;  /* 0x000000480300720c */ /* 0x080fe20003f26270 */
[C---:B------:R-:W-:Y:S02]  /*216a0*/  VIADD R70, R2.reuse, 0x40 ;  /* 0x0000004002467836 */ /* 0x040fe40000000000 */
[----:B------:R-:W-:Y:S01]  /*216b0*/  VIADD R74, R2, 0x80 ;  /* 0x00000080024a7836 */ /* 0x000fe20000000000 */
[----:B0-----:R0:W1:Y:S01]  /*216c0*/  SHFL.IDX PT, R67, R56, RZ, 0x181f ;  /* 0x00181fff38437589 */ /* 0x00106200000e0000 */
[----:B------:R-:W-:Y:S01]  /*216d0*/  BSSY B1, `(.L_x_1742) ;  /* 0x0000015000017945 */ /* 0x000fe20003800000 */
[----:B------:R2:W-:Y:S02]  /*216e0*/  SYNCS.ARRIVE.TRANS64.RED.A1T0 RZ, [R0+URZ], RZ ;  /* 0x000000ff00ff79a7 */ /* 0x0005e4000810043f */
[----:B------:R0:W3:Y:S01]  /*216f0*/  SHFL.IDX PT, R3, R68, RZ, 0x181f ;  /* 0x00181fff44037589 */ /* 0x0000e200000e0000 */
[----:B------:R-:W-:-:S02]  /*21700*/  ISETP.GE.AND P0, PT, R65, R72, PT ;  /* 0x000000484100720c */ /* 0x000fc40003f06270 */
[----:B------:R-:W-:Y:S02]  /*21710*/  SHF.R.S32.HI R69, RZ, 0x1f, R74 ;  /* 0x0000001fff457819 */ /* 0x000fe4000001144a */
[----:B------:R-:W-:Y:S02]  /*21720*/  SHF.R.S32.HI R71, RZ, 0x1f, R70 ;  /* 0x0000001fff477819 */ /* 0x000fe40000011446 */
[----:B--2---:R-:W-:Y:S01]  /*21730*/  SHF.R.S32.HI R0, RZ, 0x1f, R2 ;  /* 0x0000001fff007819 */ /* 0x004fe20000011402 */
[----:B0-----:R-:W-:Y:S06]  /*21740*/  @P2 BRA `(.L_x_1743) ;  /* 0x0000000000342947 */ /* 0x001fec0003800000 */
[----:B------:R-:W-:Y:S02]  /*21750*/  ULDC UR4, c[0x0][0xac8] ;  /* 0x0002b20000047ab9 */ /* 0x000fe40000000800 */
[----:B------:R-:W-:Y:S02]  /*21760*/  ISETP.GE.AND P4, PT, R2, UR4, PT ;  /* 0x0000000402007c0c */ /* 0x000fe4000bf86270 */
[----:B------:R-:W-:Y:S02]  /*21770*/  ISETP.GE.AND P3, PT, R70, UR4, PT ;  /* 0x0000000446007c0c */ /* 0x000fe4000bf66270 */
[----:B------:R-:W-:-:S09]  /*21780*/  ISETP.GE.AND P2, PT, R74, UR4, PT ;  /* 0x000000044a007c0c */ /* 0x000fd2000bf46270 */
[-C--:B-1----:R-:W-:Y:S02]  /*21790*/  @!P4 LEA R20, P6, R2, R67.reuse, 0x1 ;  /* 0x000000430214c211 */ /* 0x082fe400078c08ff */
[----:B------:R-:W-:Y:S02]  /*217a0*/  @!P3 LEA R64, P5, R70, R67, 0x1 ;  /* 0x000000434640b211 */ /* 0x000fe400078a08ff */
[----:B---3--:R-:W-:Y:S02]  /*217b0*/  @!P4 LEA.HI.X R21, R2, R3, R0, 0x1, P6 ;  /* 0x000000030215c211 */ /* 0x008fe400030f0c00 */
[----:B------:R-:W-:Y:S02]  /*217c0*/  @!P2 LEA R66, P6, R74, R67, 0x1 ;  /* 0x000000434a42a211 */ /* 0x000fe400078c08ff */
[-C--:B------:R-:W-:Y:S01]  /*217d0*/  @!P3 LEA.HI.X R65, R70, R3.reuse, R71, 0x1, P5 ;  /* 0x000000034641b211 */ /* 0x080fe200028f0c47 */
[----:B-----5:R0:W-:Y:S01]  /*217e0*/  @!P4 ST.E.128 desc[UR46][R20.64], R4 ;  /* 0x000000041400c985 */ /* 0x0201e2000c101d2e */
[----:B------:R-:W-:-:S03]  /*217f0*/  @!P2 LEA.HI.X R67, R74, R3, R69, 0x1, P6 ;  /* 0x000000034a43a211 */ /* 0x000fc600030f0c45 */
[----:B------:R0:W-:Y:S04]  /*21800*/  @!P3 ST.E.128 desc[UR46][R64.64], R28 ;  /* 0x0000001c4000b985 */ /* 0x0001e8000c101d2e */
[----:B------:R0:W-:Y:S02]  /*21810*/  @!P2 ST.E.128 desc[UR46][R66.64], R44 ;  /* 0x0000002c4200a985 */ /* 0x0001e4000c101d2e */
.L_x_1743:
[----:B------:R-:W-:Y:S05]  /*21820*/  BSYNC B1 ;  /* 0x0000000000017941 */ /* 0x000fea0003800000 */
.L_x_1742:
[----:B---3--:R2:W3:Y:S01]  /*21830*/  SHFL.IDX PT, R3, R68, 0x1, 0x181f ;  /* 0x00381f0044037f89 */ /* 0x0084e200000e0000 */
[----:B------:R-:W-:Y:S03]  /*21840*/  BSSY B1, `(.L_x_1744) ;  /* 0x0000010000017945 */ /* 0x000fe60003800000 */
[----:B0-----:R2:W0:Y:S01]  /*21850*/  SHFL.IDX PT, R21, R56, 0x1, 0x181f ;  /* 0x00381f0038157f89 */ /* 0x00142200000e0000 */
[----:B------:R-:W-:Y:S05]  /*21860*/  @P1 BRA `(.L_x_1745) ;  /* 0x0000000000341947 */ /* 0x000fea0003800000 */
[----:B------:R-:W-:Y:S02]  /*21870*/  ULDC UR4, c[0x0][0xac8] ;  /* 0x0002b20000047ab9 */ /* 0x000fe40000000800 */
[----:B------:R-:W-:Y:S02]  /*21880*/  ISETP.GE.AND P4, PT, R2, UR4, PT ;  /* 0x0000000402007c0c */ /* 0x000fe4000bf86270 */
[----:B------:R-:W-:Y:S02]  /*21890*/  ISETP.GE.AND P5, PT, R70, UR4, PT ;  /* 0x0000000446007c0c */ /* 0x000fe4000bfa6270 */
[----:B------:R-:W-:-:S09]  /*218a0*/  ISETP.GE.AND P6, PT, R74, UR4, PT ;  /* 0x000000044a007c0c */ /* 0x000fd2000bfc6270 */
[-C--:B0----5:R-:W-:Y:S02]  /*218b0*/  @!P4 LEA R4, P1, R2, R21.reuse, 0x1 ;  /* 0x000000150204c211 */ /* 0x0a1fe400078208ff */
        /* <DEDUP_REMOVED lines=8> */
.L_x_1745:
[----:B------:R-:W-:Y:S05]  /*21940*/  BSYNC B1 ;  /* 0x0000000000017941 */ /* 0x000fea0003800000 */
.L_x_1744:
[----:B---3--:R3:W0:Y:S01]  /*21950*/  SHFL.IDX PT, R3, R68, 0x2, 0x181f ;  /* 0x00581f0044037f89 */ /* 0x00862200000e0000 */
[----:B------:R-:W-:Y:S03]  /*21960*/  BSSY B1, `(.L_x_1746) ;  /* 0x0000010000017945 */ /* 0x000fe60003800000 */
[----:B----45:R3:W4:Y:S01]  /*21970*/  SHFL.IDX PT, R9, R56, 0x2, 0x181f ;  /* 0x00581f0038097f89 */ /* 0x03072200000e0000 */
        /* <DEDUP_REMOVED lines=14> */
.L_x_1747:
[----:B------:R-:W-:Y:S05]  /*21a60*/  BSYNC B1 ;  /* 0x0000000000017941 */ /* 0x000fea0003800000 */
.L_x_1746:
[----:B0-----:R-:W-:Y:S01]  /*21a70*/  VIADD R3, R213, 0x60 ;  /* 0x00000060d5037836 */ /* 0x001fe20000000000 */
[----:B----4-:R0:W4:Y:S04]  /*21a80*/  SHFL.IDX PT, R9, R68, 0x3, 0x181f ;  /* 0x00781f0044097f89 */ /* 0x01012800000e0000 */
[----:B------:R-:W-:Y:S01]  /*21a90*/  ISETP.GE.AND P0, PT, R3, R72, PT ;  /* 0x000000480300720c */ /* 0x000fe20003f06270 */
[----:B------:R0:W0:-:S12]  /*21aa0*/  SHFL.IDX PT, R11, R56, 0x3, 0x181f ;  /* 0x00781f00380b7f89 */ /* 0x00001800000e0000 */
[----:B------:R-:W-:Y:S05]  /*21ab0*/  @P0 BRA `(.L_x_1748) ;  /* 0x0000002000180947 */ /* 0x000fea0003800000 */
[----:B------:R-:W-:Y:S02]  /*21ac0*/  ULDC UR4, c[0x0][0xac8] ;  /* 0x0002b20000047ab9 */ /* 0x000fe40000000800 */
[----:B------:R-:W-:Y:S02]  /*21ad0*/  ISETP.GE.AND P2, PT, R2, UR4, PT ;  /* 0x0000000402007c0c */ /* 0x000fe4000bf46270 */
[----:B------:R-:W-:-:S11]  /*21ae0*/  ISETP.GE.AND P3, PT, R70, UR4, PT ;  /* 0x0000000446007c0c */ /* 0x000fd6000bf66270 */
[-C--:B0-----:R-:W-:Y:S02]  /*21af0*/  @!P2 LEA R4, P0, R2, R11.reuse, 0x1 ;  /* 0x0000000b0204a211 */ /* 0x081fe400078008ff */
[----:B------:R-:W-:Y:S02]  /*21b00*/  @!P3 LEA R6, P1, R70, R11, 0x1 ;  /* 0x0000000b4606b211 */ /* 0x000fe400078208ff */
[-C--:B----4-:R-:W-:Y:S02]  /*21b10*/  @!P2 LEA.HI.X R5, R2, R9.reuse, R0, 0x1, P0 ;  /* 0x000000090205a211 */ /* 0x090fe400000f0c00 */
[----:B------:R-:W-:Y:S02]  /*21b20*/  @!P3 LEA.HI.X R7, R70, R9, R71, 0x1, P1 ;  /* 0x000000094607b211 */ /* 0x000fe400008f0c47 */
[----:B------:R-:W-:Y:S01]  /*21b30*/  ISETP.GE.AND P0, PT, R74, UR4, PT ;  /* 0x000000044a007c0c */ /* 0x000fe2000bf06270 */
[----:B------:R0:W-:Y:S04]  /*21b40*/  @!P2 ST.E.128 desc[UR46][R4.64], R24 ;  /* 0x000000180400a985 */ /* 0x0001e8000c101d2e */
[----:B------:R0:W-:Y:S08]  /*21b50*/  @!P3 ST.E.128 desc[UR46][R6.64], R40 ;  /* 0x000000280600b985 */ /* 0x0001f0000c101d2e */
[----:B------:R-:W-:Y:S05]  /*21b60*/  @P0 BRA `(.L_x_1748) ;  /* 0x0000001c00ec0947 */ /* 0x000fea0003800000 */
[----:B------:R-:W-:-:S04]  /*21b70*/  LEA R2, P0, R74, R11, 0x1 ;  /* 0x0000000b4a027211 */ /* 0x000fc800078008ff */
[----:B------:R-:W-:-:S05]  /*21b80*/  LEA.HI.X R3, R74, R9, R69, 0x1, P0 ;  /* 0x000000094a037211 */ /* 0x000fca00000f0c45 */
[----:B------:R4:W-:Y:S01]  /*21b90*/  ST.E.128 desc[UR46][R2.64], R60 ;  /* 0x0000003c02007985 */ /* 0x0009e2000c101d2e */
[----:B------:R-:W-:Y:S05]  /*21ba0*/  BRA `(.L_x_1748) ;  /* 0x0000001c00dc7947 */ /* 0x000fea0003800000 */
.L_x_1741:
[----:B0-----:R-:W0:Y:S01]  /*21bb0*/  @P4 LDC R2, c[0x0][0xbec] ;  /* 0x0002fb00ff024b82 */ /* 0x001e220000000800 */
[----:B------:R-:W-:Y:S01]  /*21bc0*/  ULDC.64 UR4, c[0x0][0xb08] ;  /* 0x0002c20000047ab9 */ /* 0x000fe20000000a00 */
[----:B------:R-:W-:Y:S01]  /*21bd0*/  ULDC.64 UR6, c[0x0][0xb30] ;  /* 0x0002cc0000067ab9 */ /* 0x000fe20000000a00 */
[----:B------:R-:W-:Y:S01]  /*21be0*/  IMAD R7, R56, UR4, RZ ;  /* 0x0000000438077c24 */ /* 0x000fe2000f8e02ff */
[----:B------:R-:W-:Y:S01]  /*21bf0*/  ISETP.GE.AND P0, PT, R75, R72, PT ;  /* 0x000000484b00720c */ /* 0x000fe20003f06270 */
[C---:B------:R-:W-:Y:S01]  /*21c00*/  IMAD.WIDE.U32 R4, R0.reuse, UR4, RZ ;  /* 0x0000000400047c25 */ /* 0x040fe2000f8e00ff */
[----:B------:R-:W-:Y:S01]  /*21c10*/  BSSY B1, `(.L_x_1749) ;  /* 0x00000ac000017945 */ /* 0x000fe20003800000 */
[----:B------:R-:W-:Y:S01]  /*21c20*/  SHF.R.S32.HI R74, RZ, 0x1f, R224 ;  /* 0x0000001fff4a7819 */ /* 0x000fe200000114e0 */
[----:B------:R-:W1:Y:S01]  /*21c30*/  @P4 LDC R13, c[0x0][0xbf0] ;  /* 0x0002fc00ff0d4b82 */ /* 0x000e620000000800 */
[----:B------:R-:W-:Y:S01]  /*21c40*/  IMAD R7, R0, UR5, R7 ;  /* 0x0000000500077c24 */ /* 0x000fe2000f8e0207 */
[----:B------:R-:W-:Y:S01]  /*21c50*/  ULDC.64 UR4, c[0x0][0xb38] ;  /* 0x0002ce0000047ab9 */ /* 0x000fe20000000a00 */
[----:B------:R-:W-:Y:S01]  /*21c60*/  SHF.R.S32.HI R0, RZ, 0x1f, R3 ;  /* 0x0000001fff007819 */ /* 0x000fe20000011403 */
[----:B------:R-:W-:Y:S01]  /*21c70*/  VIADD R138, R201, 0x20 ;  /* 0x00000020c98a7836 */ /* 0x000fe20000000000 */
        /* <DEDUP_REMOVED lines=10> */
[----:B0-----:R-:W-:Y:S01]  /*21d20*/  @P4 IMAD.HI.U32 R2, R89, R2, RZ ;  /* 0x0000000259024227 */ /* 0x001fe200078e00ff */
[----:B------:R-:W-:Y:S02]  /*21d30*/  SHF.R.S32.HI R91, RZ, 0x1f, R230 ;  /* 0x0000001fff5b7819 */ /* 0x000fe400000114e6 */
[----:B------:R-:W-:Y:S01]  /*21d40*/  SHF.R.S32.HI R92, RZ, 0x1f, R231 ;  /* 0x0000001fff5c7819 */ /* 0x000fe200000114e7 */
[----:B------:R-:W-:Y:S01]  /*21d50*/  IMAD R0, R0, UR4, RZ ;  /* 0x0000000400007c24 */ /* 0x000fe2000f8e02ff */
[----:B------:R-:W-:Y:S01]  /*21d60*/  SHF.R.S32.HI R93, RZ, 0x1f, R232 ;  /* 0x0000001fff5d7819 */ /* 0x000fe200000114e8 */
[----:B------:R-:W-:Y:S01]  /*21d70*/  IMAD.WIDE.U32 R4, R3, UR4, R4 ;  /* 0x0000000403047c25 */ /* 0x000fe2000f8e0004 */
[----:B------:R-:W-:-:S02]  /*21d80*/  SHF.R.S32.HI R94, RZ, 0x1f, R233 ;  /* 0x0000001fff5e7819 */ /* 0x000fc400000114e9 */
[----:B------:R-:W-:Y:S01]  /*21d90*/  SHF.R.S32.HI R95, RZ, 0x1f, R234 ;  /* 0x0000001fff5f7819 */ /* 0x000fe200000114ea */
[----:B------:R-:W-:Y:S01]  /*21da0*/  IMAD R7, R3, UR5, R0 ;  /* 0x0000000503077c24 */ /* 0x000fe2000f8e0200 */
[----:B------:R-:W-:Y:S01]  /*21db0*/  ULDC.64 UR4, c[0x0][0xb48] ;  /* 0x0002d20000047ab9 */ /* 0x000fe20000000a00 */
[----:B------:R-:W-:Y:S01]  /*21dc0*/  IMAD.MOV.U32 R3, RZ, RZ, R89 ;  /* 0x000000ffff037224 */ /* 0x000fe200078e0059 */
[----:B-1----:R-:W-:Y:S01]  /*21dd0*/  @P4 SHF.R.U32.HI R3, RZ, R13, R2 ;  /* 0x0000000dff034219 */ /* 0x002fe20000011602 */
[----:B------:R-:W-:Y:S01]  /*21de0*/  IMAD.IADD R5, R5, 0x1, R7 ;  /* 0x0000000105057824 */ /* 0x000fe200078e0207 */
[----:B------:R-:W-:Y:S01]  /*21df0*/  SHF.R.S32.HI R96, RZ, 0x1f, R235 ;  /* 0x0000001fff607819 */ /* 0x000fe200000114eb */
[----:B------:R-:W-:Y:S01]  /*21e00*/  VIADD R2, R16, 0x30820 ;  /* 0x0003082010027836 */ /* 0x000fe20000000000 */
[--C-:B------:R-:W-:Y:S01]  /*21e10*/  SHF.R.S32.HI R0, RZ, 0x1f, R3.reuse ;  /* 0x0000001fff007819 */ /* 0x100fe20000011403 */
[----:B------:R-:W-:Y:S01]  /*21e20*/  IMAD.MOV R7, RZ, RZ, -R3 ;  /* 0x000000ffff077224 */ /* 0x000fe200078e0a03 */
[----:B------:R-:W-:Y:S01]  /*21e30*/  SHF.R.S32.HI R97, RZ, 0x1f, R236 ;  /* 0x0000001fff617819 */ /* 0x000fe200000114ec */
[----:B------:R-:W-:Y:S01]  /*21e40*/  IMAD.WIDE.U32 R4, R223, UR4, R4 ;  /* 0x00000004df047c25 */ /* 0x000fe2000f8e0004 */
[----:B------:R-:W-:-:S02]  /*21e50*/  PRMT R2, RZ, 0x654, R2 ;  /* 0x00000654ff027816 */ /* 0x000fc40000000002 */
[----:B------:R-:W-:Y:S01]  /*21e60*/  SHF.R.S32.HI R98, RZ, 0x1f, R237 ;  /* 0x0000001fff627819 */ /* 0x000fe200000114ed */
[----:B------:R-:W-:Y:S01]  /*21e70*/  IMAD R7, R88, R7, R89 ;  /* 0x0000000758077224 */ /* 0x000fe200078e0259 */
[----:B------:R0:W-:Y:S01]  /*21e80*/  SYNCS.ARRIVE.TRANS64.RED.A1T0 RZ, [R2+URZ], RZ ;  /* 0x000000ff02ff79a7 */ /* 0x0001e2000810043f */
[----:B------:R-:W-:Y:S01]  /*21e90*/  IMAD R0, R0, UR6, RZ ;  /* 0x0000000600007c24 */ /* 0x000fe2000f8e02ff */
[----:B------:R-:W-:Y:S01]  /*21ea0*/  SHF.R.S32.HI R138, RZ, 0x1f, R138 ;  /* 0x0000001fff8a7819 */ /* 0x000fe2000001148a */
[----:B------:R-:W-:Y:S01]  /*21eb0*/  IMAD R5, R223, UR5, R5 ;  /* 0x00000005df057c24 */ /* 0x000fe2000f8e0205 */
[----:B------:R-:W-:Y:S01]  /*21ec0*/  ULDC.64 UR4, c[0x0][0xb28] ;  /* 0x0002ca0000047ab9 */ /* 0x000fe20000000a00 */
[C---:B------:R-:W-:Y:S01]  /*21ed0*/  IMAD R13, R3.reuse, UR7, R0 ;  /* 0x00000007030d7c24 */ /* 0x040fe2000f8e0200 */
[----:B------:R-:W-:Y:S01]  /*21ee0*/  SHF.R.S32.HI R0, RZ, 0x1f, R7 ;  /* 0x0000001fff007819 */ /* 0x000fe20000011407 */
[----:B------:R-:W-:Y:S01]  /*21ef0*/  IMAD.WIDE.U32 R4, R3, UR6, R4 ;  /* 0x0000000603047c25 */ /* 0x000fe2000f8e0004 */
[----:B------:R-:W-:-:S03]  /*21f00*/  SHF.R.S32.HI R140, RZ, 0x1f, R140 ;  /* 0x0000001fff8c7819 */ /* 0x000fc6000001148c */
[----:B------:R-:W-:Y:S02]  /*21f10*/  IMAD R0, R0, UR4, RZ ;  /* 0x0000000400007c24 */ /* 0x000fe4000f8e02ff */
[----:B------:R-:W-:Y:S02]  /*21f20*/  IMAD.IADD R5, R5, 0x1, R13 ;  /* 0x0000000105057824 */ /* 0x000fe400078e020d */
[C---:B------:R-:W-:Y:S02]  /*21f30*/  IMAD R3, R7.reuse, UR5, R0 ;  /* 0x0000000507037c24 */ /* 0x040fe4000f8e0200 */
[----:B------:R-:W-:Y:S01]  /*21f40*/  IMAD.WIDE.U32 R4, R7, UR4, R4 ;  /* 0x0000000407047c25 */ /* 0x000fe2000f8e0004 */
[----:B------:R-:W-:-:S03]  /*21f50*/  ULDC.64 UR4, c[0x0][0xb00] ;  /* 0x0002c00000047ab9 */ /* 0x000fc60000000a00 */
[----:B------:R-:W-:Y:S01]  /*21f60*/  IMAD.IADD R3, R5, 0x1, R3 ;  /* 0x0000000105037824 */ /* 0x000fe200078e0203 */
[C---:B------:R-:W-:Y:S01]  /*21f70*/  LEA R0, P1, R4.reuse, UR4, 0x2 ;  /* 0x0000000404007c11 */ /* 0x040fe2000f8210ff */
[C---:B------:R-:W-:Y:S02]  /*21f80*/  VIADD R142, R201.reuse, 0x10 ;  /* 0x00000010c98e7836 */ /* 0x040fe40000000000 */
[C---:B------:R-:W-:Y:S01]  /*21f90*/  VIADD R144, R201.reuse, 0x8 ;  /* 0x00000008c9907836 */ /* 0x040fe20000000000 */
[----:B------:R-:W-:Y:S01]  /*21fa0*/  LEA.HI.X R56, R4, UR5, R3, 0x2, P1 ;  /* 0x0000000504387c11 */ /* 0x000fe200088f1403 */
[----:B0-----:R0:W1:Y:S01]  /*21fb0*/  SHFL.IDX PT, R2, R0, RZ, 0x1c1f ;  /* 0x001c1fff00027589 */ /* 0x00106200000e0000 */
[C---:B------:R-:W-:Y:S01]  /*21fc0*/  VIADD R99, R201.reuse, 0x20 ;  /* 0x00000020c9637836 */ /* 0x040fe20000000000 */
[----:B------:R-:W-:Y:S01]  /*21fd0*/  SHF.R.S32.HI R142, RZ, 0x1f, R142 ;  /* 0x0000001fff8e7819 */ /* 0x000fe2000001148e */
[C---:B------:R-:W-:Y:S01]  /*21fe0*/  VIADD R139, R201.reuse, 0x18 ;  /* 0x00000018c98b7836 */ /* 0x040fe20000000000 */
[----:B------:R0:W2:Y:S01]  /*21ff0*/  SHFL.IDX PT, R3, R56, RZ, 0x1c1f ;  /* 0x001c1fff38037589 */ /* 0x0000a200000e0000 */
[C---:B------:R-:W-:Y:S01]  /*22000*/  VIADD R141, R201.reuse, 0x10 ;  /* 0x00000010c98d7836 */ /* 0x040fe20000000000 */
[----:B------:R-:W-:Y:S01]  /*22010*/  SHF.R.S32.HI R144, RZ, 0x1f, R144 ;  /* 0x0000001fff907819 */ /* 0x000fe20000011490 */
[----:B------:R-:W-:Y:S01]  /*22020*/  VIADD R143, R201, 0x8 ;  /* 0x00000008c98f7836 */ /* 0x000fe20000000000 */
[----:B------:R-:W-:Y:S06]  /*22030*/  @P0 BRA `(.L_x_1750) ;  /* 0x0000000400a40947 */ /* 0x000fec0003800000 */
[----:B------:R-:W-:Y:S02]  /*22040*/  ULDC UR4, c[0x0][0xac8] ;  /* 0x0002b20000047ab9 */ /* 0x000fe40000000800 */
[----:B------:R-:W-:Y:S02]  /*22050*/  ISETP.GE.AND P4, PT, R143, UR4, PT ;  /* 0x000000048f007c0c */ /* 0x000fe4000bf86270 */
[----:B------:R-:W-:Y:S02]  /*22060*/  ISETP.GE.AND P3, PT, R141, UR4, PT ;  /* 0x000000048d007c0c */ /* 0x000fe4000bf66270 */
[----:B------:R-:W-:Y:S02]  /*22070*/  ISETP.GE.AND P5, PT, R201, UR4, PT ;  /* 0x00000004c9007c0c */ /* 0x000fe4000bfa6270 */
[----:B------:R-:W-:Y:S02]  /*22080*/  ISETP.GE.AND P0, PT, R139, UR4, PT ;  /* 0x000000048b007c0c */ /* 0x000fe4000bf06270 */
[----:B------:R-:W-:-:S05]  /*22090*/  ISETP.GE.AND P1, PT, R99, UR4, PT ;  /* 0x0000000463007c0c */ /* 0x000fca000bf26270 */
[-C--:B-1----:R-:W-:Y:S02]  /*220a0*/  @!P4 LEA R4, P2, R143, R2.reuse, 0x2 ;  /* 0x000000028f04c211 */ /* 0x082fe400078410ff */
[----:B------:R-:W-:Y:S02]  /*220b0*/  @!P3 LEA R6, P6, R141, R2, 0x2 ;  /* 0x000000028d06b211 */ /* 0x000fe400078c10ff */
[-C--:B--2---:R-:W-:Y:S01]  /*220c0*/  @!P4 LEA.HI.X R5, R143, R3.reuse, R144, 0x2, P2 ;  /* 0x000000038f05c211 */ /* 0x084fe200010f1490 */
[----:B------:R-:W-:Y:S01]  /*220d0*/  @!P5 IMAD.WIDE R12, R201, 0x4, R2 ;  /* 0x00000004c90cd825 */ /* 0x000fe200078e0202 */
[----:B------:R-:W-:Y:S02]  /*220e0*/  ISETP.GE.AND P2, PT, R237, UR4, PT ;  /* 0x00000004ed007c0c */ /* 0x000fe4000bf46270 */
[----:B------:R-:W-:Y:S02]  /*220f0*/  @!P3 LEA.HI.X R7, R141, R3, R142, 0x2, P6 ;  /* 0x000000038d07b211 */ /* 0x000fe400030f148e */
[----:B------:R-:W-:Y:S04]  /*22100*/  @!P5 ST.E.64 desc[UR46][R12.64], R24 ;  /* 0x000000180c00d985 */ /* 0x000fe8000c101b2e */
[----:B------:R1:W-:Y:S01]  /*22110*/  @!P4 ST.E.64 desc[UR46][R4.64], R28 ;  /* 0x0000001c0400c985 */ /* 0x0003e2000c101b2e */
[----:B------:R-:W-:-:S03]  /*22120*/  ISETP.GE.AND P4, PT, R235, UR4, PT ;  /* 0x00000004eb007c0c */ /* 0x000fc6000bf86270 */
[----:B------:R2:W-:Y:S01]  /*22130*/  @!P3 ST.E.64 desc[UR46][R6.64], R32 ;  /* 0x000000200600b985 */ /* 0x0005e2000c101b2e */
[----:B------:R-:W-:Y:S02]  /*22140*/  ISETP.GE.AND P3, PT, R236, UR4, PT ;  /* 0x00000004ec007c0c */ /* 0x000fe4000bf66270 */
[-C--:B-1----:R-:W-:Y:S01]  /*22150*/  @!P0 LEA R4, P6, R139, R2.reuse, 0x2 ;  /* 0x000000028b048211 */ /* 0x082fe200078c10ff */
[----:B------:R-:W-:Y:S01]  /*22160*/  VIADD R29, R201, 0xa0 ;  /* 0x000000a0c91d7836 */ /* 0x000fe20000000000 */
[-C--:B--2---:R-:W-:Y:S01]  /*22170*/  @!P1 LEA R6, P5, R99, R2.reuse, 0x2 ;  /* 0x0000000263069211 */ /* 0x084fe200078a10ff */
[----:B------:R-:W-:Y:S01]  /*22180*/  VIADD R33, R201, 0xb0 ;  /* 0x000000b0c9217836 */ /* 0x000fe20000000000 */
[-C--:B------:R-:W-:Y:S02]  /*22190*/  @!P0 LEA.HI.X R5, R139, R3.reuse, R140, 0x2, P6 ;  /* 0x000000038b058211 */ /* 0x080fe400030f148c */
[----:B------:R-:W-:Y:S02]  /*221a0*/  @!P2 LEA R12, P6, R237, R2, 0x2 ;  /* 0x00000002ed0ca211 */ /* 0x000fe400078c10ff */
[----:B------:R-:W-:Y:S01]  /*221b0*/  @!P1 LEA.HI.X R7, R99, R3, R138, 0x2, P5 ;  /* 0x0000000363079211 */ /* 0x000fe200028f148a */
[----:B------:R1:W-:Y:S01]  /*221c0*/  @!P0 ST.E.64 desc[UR46][R4.64], R36 ;  /* 0x0000002404008985 */ /* 0x0003e2000c101b2e */
[----:B------:R-:W-:-:S02]  /*221d0*/  ISETP.GE.AND P5, PT, R234, UR4, PT ;  /* 0x00000004ea007c0c */ /* 0x000fc4000bfa6270 */
[-C--:B------:R-:W-:Y:S01]  /*221e0*/  @!P2 LEA.HI.X R13, R237, R3.reuse, R98, 0x2, P6 ;  /* 0x00000003ed0da211 */ /* 0x080fe200030f1462 */
[----:B------:R2:W-:Y:S01]  /*221f0*/  @!P1 ST.E.64 desc[UR46][R6.64], R40 ;  /* 0x0000002806009985 */ /* 0x0005e2000c101b2e */
[----:B------:R-:W-:Y:S02]  /*22200*/  ISETP.GE.AND P0, PT, R233, UR4, PT ;  /* 0x00000004e9007c0c */ /* 0x000fe4000bf06270 */
[----:B------:R-:W-:Y:S01]  /*22210*/  ISETP.GE.AND P1, PT, R232, UR4, PT ;  /* 0x00000004e8007c0c */ /* 0x000fe2000bf26270 */
[----:B------:R3:W-:Y:S01]  /*22220*/  @!P2 ST.E.64 desc[UR46][R12.64], R44 ;  /* 0x0000002c0c00a985 */ /* 0x0007e2000c101b2e */
[CC--:B-1----:R-:W-:Y:S02]  /*22230*/  @!P3 LEA R4, P6, R236.reuse, R2.reuse, 0x2 ;  /* 0x00000002ec04b211 */ /* 0x0c2fe400078c10ff */
[----:B--2---:R-:W-:Y:S02]  /*22240*/  @!P4 LEA R6, P2, R235, R2, 0x2 ;  /* 0x00000002eb06c211 */ /* 0x004fe400078410ff */
[----:B------:R-:W-:-:S02]  /*22250*/  @!P3 LEA.HI.X R5, R236, R3, R97, 0x2, P6 ;  /* 0x00000003ec05b211 */ /* 0x000fc400030f1461 */
[----:B------:R-:W-:Y:S02]  /*22260*/  @!P4 LEA.HI.X R7, R235, R3, R96, 0x2, P2 ;  /* 0x00000003eb07c211 */ /* 0x000fe400010f1460 */
[----:B------:R-:W-:Y:S01]  /*22270*/  ISETP.GE.AND P2, PT, R231, UR4, PT ;  /* 0x00000004e7007c0c */ /* 0x000fe2000bf46270 */
[----:B------:R1:W-:Y:S01]  /*22280*/  @!P3 ST.E.64 desc[UR46][R4.64], R48 ;  /* 0x000000300400b985 */ /* 0x0003e2000c101b2e */
[----:B---3--:R-:W-:-:S03]  /*22290*/  @!P5 LEA R12, P6, R234, R2, 0x2 ;  /* 0x00000002ea0cd211 */ /* 0x008fc600078c10ff */
[----:B------:R2:W-:Y:S01]  /*222a0*/  @!P4 ST.E.64 desc[UR46][R6.64], R52 ;  /* 0x000000340600c985 */ /* 0x0005e2000c101b2e */
[----:B------:R-:W-:-:S05]  /*222b0*/  @!P5 LEA.HI.X R13, R234, R3, R95, 0x2, P6 ;  /* 0x00000003ea0dd211 */ /* 0x000fca00030f145f */
[----:B------:R3:W-:Y:S01]  /*222c0*/  @!P5 ST.E.64 desc[UR46][R12.64], R8 ;  /* 0x000000080c00d985 */ /* 0x0007e2000c101b2e */
[----:B------:R-:W-:Y:S02]  /*222d0*/  ISETP.GE.AND P5, PT, R230, UR4, PT ;  /* 0x00000004e6007c0c */ /* 0x000fe4000bfa6270 */
[----:B-1----:R-:W-:-:S04]  /*222e0*/  @!P0 LEA R4, P4, R233, R2, 0x2 ;  /* 0x00000002e9048211 */ /* 0x002fc800078810ff */
[-C--:B------:R-:W-:Y:S02]  /*222f0*/  @!P0 LEA.HI.X R5, R233, R3.reuse, R94, 0x2, P4 ;  /* 0x00000003e9058211 */ /* 0x080fe400020f145e */
[----:B------:R-:W-:Y:S02]  /*22300*/  ISETP.GE.AND P4, PT, R229, UR4, PT ;  /* 0x00000004e5007c0c */ /* 0x000fe4000bf86270 */
[CC--:B--2---:R-:W-:Y:S01]  /*22310*/  @!P1 LEA R6, P3, R232.reuse, R2.reuse, 0x2 ;  /* 0x00000002e8069211 */ /* 0x0c4fe200078610ff */
[----:B------:R1:W-:Y:S01]  /*22320*/  @!P0 ST.E.64 desc[UR46][R4.64], R60 ;  /* 0x0000003c04008985 */ /* 0x0003e2000c101b2e */
[C---:B---3--:R-:W-:Y:S02]  /*22330*/  @!P2 LEA R8, P6, R231.reuse, R2, 0x2 ;  /* 0x00000002e708a211 */ /* 0x048fe400078c10ff */
[-C--:B------:R-:W-:Y:S02]  /*22340*/  @!P1 LEA.HI.X R7, R232, R3.reuse, R93, 0x2, P3 ;  /* 0x00000003e8079211 */ /* 0x080fe400018f145d */
[----:B------:R-:W-:-:S02]  /*22350*/  @!P2 LEA.HI.X R9, R231, R3, R92, 0x2, P6 ;  /* 0x00000003e709a211 */ /* 0x000fc400030f145c */
[----:B------:R-:W-:Y:S01]  /*22360*/  ISETP.GE.AND P3, PT, R228, UR4, PT ;  /* 0x00000004e4007c0c */ /* 0x000fe2000bf66270 */
[----:B------:R2:W-:Y:S01]  /*22370*/  @!P1 ST.E.64 desc[UR46][R6.64], R64 ;  /* 0x0000004006009985 */ /* 0x0005e2000c101b2e */
[----:B------:R-:W-:-:S03]  /*22380*/  ISETP.GE.AND P0, PT, R226, UR4, PT ;  /* 0x00000004e2007c0c */ /* 0x000fc6000bf06270 */
[----:B------:R3:W-:Y:S01]  /*22390*/  @!P2 ST.E.64 desc[UR46][R8.64], R68 ;  /* 0x000000440800a985 */ /* 0x0007e2000c101b2e */
[----:B------:R-:W-:Y:S02]  /*223a0*/  ISETP.GE.AND P2, PT, R227, UR4, PT ;  /* 0x00000004e3007c0c */ /* 0x000fe4000bf46270 */
[----:B-1----:R-:W-:-:S04]  /*223b0*/  @!P5 LEA R4, P6, R230, R2, 0x2 ;  /* 0x00000002e604d211 */ /* 0x002fc800078c10ff */
[----:B------:R-:W-:Y:S02]  /*223c0*/  @!P5 LEA.HI.X R5, R230, R3, R91, 0x2, P6 ;  /* 0x00000003e605d211 */ /* 0x000fe400030f145b */
[----:B--2---:R-:W-:-:S03]  /*223d0*/  @!P4 LEA R6, P1, R229, R2, 0x2 ;  /* 0x00000002e506c211 */ /* 0x004fc600078210ff */
[----:B------:R-:W-:Y:S01]  /*223e0*/  @!P5 ST.E.64 desc[UR46][R4.64], R10 ;  /* 0x0000000a0400d985 */ /* 0x000fe2000c101b2e */
[-C--:B------:R-:W-:Y:S02]  /*223f0*/  @!P0 LEA R14, P5, R226, R2.reuse, 0x2 ;  /* 0x00000002e20e8211 */ /* 0x080fe400078a10ff */
[-C--:B------:R-:W-:Y:S02]  /*22400*/  @!P4 LEA.HI.X R7, R229, R3.reuse, R90, 0x2, P1 ;  /* 0x00000003e507c211 */ /* 0x080fe400008f145a */
[----:B------:R-:W-:Y:S02]  /*22410*/  ISETP.GE.AND P1, PT, R225, UR4, PT ;  /* 0x00000004e1007c0c */ /* 0x000fe4000bf26270 */
[CC--:B---3--:R-:W-:Y:S01]  /*22420*/  @!P3 LEA R8, P6, R228.reuse, R2.reuse, 0x2 ;  /* 0x00000002e408b211 */ /* 0x0c8fe200078c10ff */
[----:B------:R1:W-:Y:S01]  /*22430*/  @!P4 ST.E.64 desc[UR46][R6.64], R76 ;  /* 0x0000004c0600c985 */ /* 0x0003e2000c101b2e */
[----:B------:R-:W-:Y:S02]  /*22440*/  @!P2 LEA R12, P4, R227, R2, 0x2 ;  /* 0x00000002e30ca211 */ /* 0x000fe400078810ff */
[----:B------:R-:W-:-:S02]  /*22450*/  @!P3 LEA.HI.X R9, R228, R3, R87, 0x2, P6 ;  /* 0x00000003e409b211 */ /* 0x000fc400030f1457 */
[-C--:B------:R-:W-:Y:S02]  /*22460*/  @!P2 LEA.HI.X R13, R227, R3.reuse, R86, 0x2, P4 ;  /* 0x00000003e30da211 */ /* 0x080fe400020f1456 */
[----:B------:R-:W-:Y:S01]  /*22470*/  ISETP.GE.AND P4, PT, R29, UR4, PT ;  /* 0x000000041d007c0c */ /* 0x000fe2000bf86270 */
[----:B------:R2:W-:Y:S01]  /*22480*/  @!P3 ST.E.64 desc[UR46][R8.64], R80 ;  /* 0x000000500800b985 */ /* 0x0005e2000c101b2e */
[----:B------:R-:W-:Y:S02]  /*22490*/  ISETP.GE.AND P3, PT, R222, UR4, PT ;  /* 0x00000004de007c0c */ /* 0x000fe4000bf66270 */
[----:B------:R-:W-:Y:S01]  /*224a0*/  @!P1 LEA R24, P6, R225, R2, 0x2 ;  /* 0x00000002e1189211 */ /* 0x000fe200078c10ff */
[----:B------:R-:W-:Y:S01]  /*224b0*/  @!P2 ST.E.64 desc[UR46][R12.64], R20 ;  /* 0x000000140c00a985 */ /* 0x000fe2000c101b2e */
[-C--:B------:R-:W-:Y:S01]  /*224c0*/  @!P0 LEA.HI.X R15, R226, R3.reuse, R85, 0x2, P5 ;  /* 0x00000003e20f8211 */ /* 0x080fe200028f1455 */
[----:B-1----:R-:W-:Y:S01]  /*224d0*/  VIADD R7, R201, 0xa8 ;  /* 0x000000a8c9077836 */ /* 0x002fe20000000000 */
[----:B------:R-:W-:-:S02]  /*224e0*/  @!P1 LEA.HI.X R25, R225, R3, R84, 0x2, P6 ;  /* 0x00000003e1199211 */ /* 0x000fc400030f1454 */
[----:B------:R-:W-:Y:S01]  /*224f0*/  ISETP.GE.AND P2, PT, R224, UR4, PT ;  /* 0x00000004e0007c0c */ /* 0x000fe2000bf46270 */
[----:B------:R1:W-:Y:S01]  /*22500*/  @!P0 ST.E.64 desc[UR46][R14.64], R120 ;  /* 0x000000780e008985 */ /* 0x0003e2000c101b2e */
[----:B------:R-:W-:Y:S02]  /*22510*/  SHF.R.S32.HI R5, RZ, 0x1f, R222 ;  /* 0x0000001fff057819 */ /* 0x000fe400000114de */
[----:B------:R-:W-:Y:S01]  /*22520*/  ISETP.GE.AND P0, PT, R33, UR4, PT ;  /* 0x0000000421007c0c */ /* 0x000fe2000bf06270 */
[----:B------:R3:W-:Y:S01]  /*22530*/  @!P1 ST.E.64 desc[UR46][R24.64], R122 ;  /* 0x0000007a18009985 */ /* 0x0007e2000c101b2e */
[----:B------:R-:W-:Y:S02]  /*22540*/  ISETP.GE.AND P1, PT, R7, UR4, PT ;  /* 0x0000000407007c0c */ /* 0x000fe4000bf26270 */
[----:B------:R-:W-:Y:S02]  /*22550*/  @!P3 LEA R10, P6, R222, R2, 0x2 ;  /* 0x00000002de0ab211 */ /* 0x000fe400078c10ff */
[----:B------:R-:W-:-:S02]  /*22560*/  SHF.R.S32.HI R4, RZ, 0x1f, R29 ;  /* 0x0000001fff047819 */ /* 0x000fc4000001141d */
[-C--:B--2---:R-:W-:Y:S02]  /*22570*/  @!P4 LEA R8, P5, R29, R2.reuse, 0x2 ;  /* 0x000000021d08c211 */ /* 0x084fe400078a10ff */
[-C--:B------:R-:W-:Y:S01]  /*22580*/  @!P3 LEA.HI.X R11, R222, R3.reuse, R5, 0x2, P6 ;  /* 0x00000003de0bb211 */ /* 0x080fe200030f1405 */
[----:B-1----:R-:W-:Y:S01]  /*22590*/  VIADD R15, R201, 0xb8 ;  /* 0x000000b8c90f7836 */ /* 0x002fe20000000000 */
[C---:B------:R-:W-:Y:S02]  /*225a0*/  @!P2 LEA R12, P6, R224.reuse, R2, 0x2 ;  /* 0x00000002e00ca211 */ /* 0x040fe400078c10ff */
[-C--:B------:R-:W-:Y:S02]  /*225b0*/  @!P4 LEA.HI.X R9, R29, R3.reuse, R4, 0x2, P5 ;  /* 0x000000031d09c211 */ /* 0x080fe400028f1404 */
[----:B------:R-:W-:Y:S02]  /*225c0*/  ISETP.GE.AND P5, PT, R15, UR4, PT ;  /* 0x000000040f007c0c */ /* 0x000fe4000bfa6270 */
[----:B------:R-:W-:-:S02]  /*225d0*/  @!P2 LEA.HI.X R13, R224, R3, R74, 0x2, P6 ;  /* 0x00000003e00da211 */ /* 0x000fc400030f144a */
[----:B------:R-:W-:Y:S02]  /*225e0*/  SHF.R.S32.HI R4, RZ, 0x1f, R7 ;  /* 0x0000001fff047819 */ /* 0x000fe40000011407 */
[CC--:B------:R-:W-:Y:S01]  /*225f0*/  @!P1 LEA R6, P6, R7.reuse, R2.reuse, 0x2 ;  /* 0x0000000207069211 */ /* 0x0c0fe200078c10ff */
[----:B------:R3:W-:Y:S01]  /*22600*/  @!P2 ST.E.64 desc[UR46][R12.64], R124 ;  /* 0x0000007c0c00a985 */ /* 0x0007e2000c101b2e */
[----:B------:R-:W-:Y:S02]  /*22610*/  SHF.R.S32.HI R5, RZ, 0x1f, R33 ;  /* 0x0000001fff057819 */ /* 0x000fe40000011421 */
[-C--:B------:R-:W-:Y:S01]  /*22620*/  @!P1 LEA.HI.X R7, R7, R3.reuse, R4, 0x2, P6 ;  /* 0x0000000307079211 */ /* 0x080fe200030f1404 */
[----:B------:R3:W-:Y:S01]  /*22630*/  @!P3 ST.E.64 desc[UR46][R10.64], R100 ;  /* 0x000000640a00b985 */ /* 0x0007e2000c101b2e */
[C---:B------:R-:W-:Y:S02]  /*22640*/  @!P0 LEA R4, P6, R33.reuse, R2, 0x2 ;  /* 0x0000000221048211 */ /* 0x040fe400078c10ff */
[----:B------:R-:W-:Y:S01]  /*22650*/  SHF.R.S32.HI R14, RZ, 0x1f, R15 ;  /* 0x0000001fff0e7819 */ /* 0x000fe2000001140f */
[----:B------:R3:W-:Y:S01]  /*22660*/  @!P4 ST.E.64 desc[UR46][R8.64], R104 ;  /* 0x000000680800c985 */ /* 0x0007e2000c101b2e */
[----:B------:R-:W-:-:S02]  /*22670*/  @!P0 LEA.HI.X R5, R33, R3, R5, 0x2, P6 ;  /* 0x0000000321058211 */ /* 0x000fc400030f1405 */
[C---:B------:R-:W-:Y:S01]  /*22680*/  @!P5 LEA R2, P6, R15.reuse, R2, 0x2 ;  /* 0x000000020f02d211 */ /* 0x040fe200078c10ff */
[----:B------:R3:W-:Y:S03]  /*22690*/  @!P1 ST.E.64 desc[UR46][R6.64], R108 ;  /* 0x0000006c06009985 */ /* 0x0007e6000c101b2e */
[----:B------:R-:W-:Y:S01]  /*226a0*/  @!P5 LEA.HI.X R3, R15, R3, R14, 0x2, P6 ;  /* 0x000000030f03d211 */ /* 0x000fe200030f140e */
[----:B------:R3:W-:Y:S04]  /*226b0*/  @!P0 ST.E.64 desc[UR46][R4.64], R112 ;  /* 0x0000007004008985 */ /* 0x0007e8000c101b2e */
[----:B------:R3:W-:Y:S04]  /*226c0*/  @!P5 ST.E.64 desc[UR46][R2.64], R116 ;  /* 0x000000740200d985 */ /* 0x0007e8000c101b2e */
.L_x_1750:
[----:B------:R-:W-:Y:S05]  /*226d0*/  BSYNC B1 ;  /* 0x0000000000017941 */ /* 0x000fea0003800000 */
.L_x_1749:
[----:B------:R-:W-:Y:S01]  /*226e0*/  ISETP.GE.AND P0, PT, R73, R72, PT ;  /* 0x000000484900720c */ /* 0x000fe20003f06270 */
[----:B--23--:R2:W3:Y:S04]  /*226f0*/  SHFL.IDX PT, R3, R56, 0x1, 0x1c1f ;  /* 0x003c1f0038037f89 */ /* 0x00c4e800000e0000 */
[----:B-1----:R2:W1:Y:S08]  /*22700*/  SHFL.IDX PT, R2, R0, 0x1, 0x1c1f ;  /* 0x003c1f0000027f89 */ /* 0x00247000000e0000 */
[----:B--2---:R-:W-:Y:S05]  /*22710*/  @P0 BRA `(.L_x_1748) ;  /* 0x0000001400000947 */ /* 0x004fea0003800000 */
        /* <DEDUP_REMOVED lines=8> */
[----:B0-----:R-:W-:-:S03]  /*227a0*/  SHF.R.S32.HI R0, RZ, 0x1f, R25 ;  /* 0x0000001fff007819 */ /* 0x001fc60000011419 */
[-C--:B-1----:R-:W-:Y:S02]  /*227b0*/  @!P1 LEA R6, P5, R143, R2.reuse, 0x2 ;  /* 0x000000028f069211 */ /* 0x082fe400078a10ff */
[-C--:B------:R-:W-:Y:S02]  /*227c0*/  @!P0 LEA R8, P6, R141, R2.reuse, 0x2 ;  /* 0x000000028d088211 */ /* 0x080fe400078c10ff */
[-C--:B---3--:R-:W-:Y:S01]  /*227d0*/  @!P1 LEA.HI.X R7, R143, R3.reuse, R144, 0x2, P5 ;  /* 0x000000038f079211 */ /* 0x088fe200028f1490 */
[----:B------:R-:W-:Y:S01]  /*227e0*/  @!P2 IMAD.WIDE R4, R201, 0x4, R2 ;  /* 0x00000004c904a825 */ /* 0x000fe200078e0202 */
[----:B------:R-:W-:Y:S02]  /*227f0*/  ISETP.GE.AND P5, PT, R237, UR4, PT ;  /* 0x00000004ed007c0c */ /* 0x000fe4000bfa6270 */
[----:B------:R-:W-:Y:S02]  /*22800*/  @!P0 LEA.HI.X R9, R141, R3, R142, 0x2, P6 ;  /* 0x000000038d098211 */ /* 0x000fe400030f148e */
[----:B------:R0:W-:Y:S01]  /*22810*/  @!P2 ST.E.64 desc[UR46][R4.64], R26 ;  /* 0x0000001a0400a985 */ /* 0x0001e2000c101b2e */
[----:B------:R-:W-:-:S02]  /*22820*/  @!P3 LEA R10, P6, R139, R2, 0x2 ;  /* 0x000000028b0ab211 */ /* 0x000fc400078c10ff */
[-C--:B------:R-:W-:Y:S01]  /*22830*/  @!P4 LEA R12, P2, R99, R2.reuse, 0x2 ;  /* 0x00000002630cc211 */ /* 0x080fe200078410ff */
[----:B------:R1:W-:Y:S01]  /*22840*/  @!P1 ST.E.64 desc[UR46][R6.64], R30 ;  /* 0x0000001e06009985 */ /* 0x0003e2000c101b2e */
[----:B------:R-:W-:Y:S02]  /*22850*/  ISETP.GE.AND P1, PT, R235, UR4, PT ;  /* 0x00000004eb007c0c */ /* 0x000fe4000bf26270 */
[-C--:B------:R-:W-:Y:S01]  /*22860*/  @!P3 LEA.HI.X R11, R139, R3.reuse, R140, 0x2, P6 ;  /* 0x000000038b0bb211 */ /* 0x080fe200030f148c */
[----:B------:R2:W-:Y:S01]  /*22870*/  @!P0 ST.E.64 desc[UR46][R8.64], R34 ;  /* 0x0000002208008985 */ /* 0x0005e2000c101b2e */
[----:B------:R-:W-:Y:S02]  /*22880*/  ISETP.GE.AND P0, PT, R236, UR4, PT ;  /* 0x00000004ec007c0c */ /* 0x000fe4000bf06270 */
[----:B------:R-:W-:Y:S01]  /*22890*/  @!P5 LEA R14, P6, R237, R2, 0x2 ;  /* 0x00000002ed0ed211 */ /* 0x000fe200078c10ff */
[----:B------:R3:W-:Y:S01]  /*228a0*/  @!P3 ST.E.64 desc[UR46][R10.64], R38 ;  /* 0x000000260a00b985 */ /* 0x0007e2000c101b2e */
[----:B------:R-:W-:-:S02]  /*228b0*/  @!P4 LEA.HI.X R13, R99, R3, R138, 0x2, P2 ;  /* 0x00000003630dc211 */ /* 0x000fc400010f148a */
[----:B------:R-:W-:Y:S02]  /*228c0*/  ISETP.GE.AND P2, PT, R234, UR4, PT ;  /* 0x00000004ea007c0c */ /* 0x000fe4000bf46270 */
[----:B------:R-:W-:Y:S01]  /*228d0*/  @!P5 LEA.HI.X R15, R237, R3, R98, 0x2, P6 ;  /* 0x00000003ed0fd211 */ /* 0x000fe200030f1462 */
[----:B------:R4:W-:Y:S01]  /*228e0*/  @!P4 ST.E.64 desc[UR46][R12.64], R42 ;  /* 0x0000002a0c00c985 */ /* 0x0009e2000c101b2e */
[----:B------:R-:W-:Y:S02]  /*228f0*/  ISETP.GE.AND P3, PT, R233, UR4, PT ;  /* 0x00000004e9007c0c */ /* 0x000fe4000bf66270 */
[----:B------:R-:W-:Y:S01]  /*22900*/  ISETP.GE.AND P4, PT, R232, UR4, PT ;  /* 0x00000004e8007c0c */ /* 0x000fe2000bf86270 */
[----:B------:R5:W-:Y:S01]  /*22910*/  @!P5 ST.E.64 desc[UR46][R14.64], R46 ;  /* 0x0000002e0e00d985 */ /* 0x000be2000c101b2e */
[-C--:B0-----:R-:W-:Y:S02]  /*22920*/  @!P0 LEA R4, P6, R236, R2.reuse, 0x2 ;  /* 0x00000002ec048211 */ /* 0x081fe400078c10ff */
[----:B-1----:R-:W-:-:S02]  /*22930*/  @!P1 LEA R6, P5, R235, R2, 0x2 ;  /* 0x00000002eb069211 */ /* 0x002fc400078a10ff */
[-C--:B------:R-:W-:Y:S02]  /*22940*/  @!P0 LEA.HI.X R5, R236, R3.reuse, R97, 0x2, P6 ;  /* 0x00000003ec058211 */ /* 0x080fe400030f1461 */
[CC--:B--2---:R-:W-:Y:S02]  /*22950*/  @!P2 LEA R8, P6, R234.reuse, R2.reuse, 0x2 ;  /* 0x00000002ea08a211 */ /* 0x0c4fe400078c10ff */
[-C--:B------:R-:W-:Y:S01]  /*22960*/  @!P1 LEA.HI.X R7, R235, R3.reuse, R96, 0x2, P5 ;  /* 0x00000003eb079211 */ /* 0x080fe200028f1460 */
[----:B------:R0:W-:Y:S01]  /*22970*/  @!P0 ST.E.64 desc[UR46][R4.64], R50 ;  /* 0x0000003204008985 */ /* 0x0001e2000c101b2e */
[----:B------:R-:W-:Y:S02]  /*22980*/  ISETP.GE.AND P5, PT, R231, UR4, PT ;  /* 0x00000004e7007c0c */ /* 0x000fe4000bfa6270 */
[----:B------:R-:W-:Y:S01]  /*22990*/  @!P2 LEA.HI.X R9, R234, R3, R95, 0x2, P6 ;  /* 0x00000003ea09a211 */ /* 0x000fe200030f145f */
[----:B------:R1:W-:Y:S01]  /*229a0*/  @!P1 ST.E.64 desc[UR46][R6.64], R54 ;  /* 0x0000003606009985 */ /* 0x0003e2000c101b2e */
[----:B---3--:R-:W-:-:S02]  /*229b0*/  @!P3 LEA R10, P1, R233, R2, 0x2 ;  /* 0x00000002e90ab211 */ /* 0x008fc400078210ff */
[-C--:B----4-:R-:W-:Y:S01]  /*229c0*/  @!P4 LEA R12, P0, R232, R2.reuse, 0x2 ;  /* 0x00000002e80cc211 */ /* 0x090fe200078010ff */
[----:B------:R2:W-:Y:S01]  /*229d0*/  @!P2 ST.E.64 desc[UR46][R8.64], R126 ;  /* 0x0000007e0800a985 */ /* 0x0005e2000c101b2e */
[----:B------:R-:W-:Y:S02]  /*229e0*/  ISETP.GE.AND P2, PT, R230, UR4, PT ;  /* 0x00000004e6007c0c */ /* 0x000fe4000bf46270 */
[-C--:B------:R-:W-:Y:S02]  /*229f0*/  @!P3 LEA.HI.X R11, R233, R3.reuse, R94, 0x2, P1 ;  /* 0x00000003e90bb211 */ /* 0x080fe400008f145e */
[----:B------:R-:W-:Y:S02]  /*22a00*/  ISETP.GE.AND P1, PT, R229, UR4, PT ;  /* 0x00000004e5007c0c */ /* 0x000fe4000bf26270 */
[----:B-----5:R-:W-:Y:S01]  /*22a10*/  @!P5 LEA R14, P6, R231, R2, 0x2 ;  /* 0x00000002e70ed211 */ /* 0x020fe200078c10ff */
[----:B------:R3:W-:Y:S01]  /*22a20*/  @!P3 ST.E.64 desc[UR46][R10.64], R62 ;  /* 0x0000003e0a00b985 */ /* 0x0007e2000c101b2e */
[----:B------:R-:W-:-:S02]  /*22a30*/  @!P4 LEA.HI.X R13, R232, R3, R93, 0x2, P0 ;  /* 0x00000003e80dc211 */ /* 0x000fc400000f145d */
[----:B------:R-:W-:Y:S02]  /*22a40*/  @!P5 LEA.HI.X R15, R231, R3, R92, 0x2, P6 ;  /* 0x00000003e70fd211 */ /* 0x000fe400030f145c */
[----:B------:R-:W-:Y:S01]  /*22a50*/  ISETP.GE.AND P0, PT, R228, UR4, PT ;  /* 0x00000004e4007c0c */ /* 0x000fe2000bf06270 */
[----:B------:R-:W-:Y:S01]  /*22a60*/  @!P4 ST.E.64 desc[UR46][R12.64], R66 ;  /* 0x000000420c00c985 */ /* 0x000fe2000c101b2e */
[----:B------:R-:W-:Y:S02]  /*22a70*/  ISETP.GE.AND P3, PT, R227, UR4, PT ;  /* 0x00000004e3007c0c */ /* 0x000fe4000bf66270 */
[-C--:B0-----:R-:W-:Y:S01]  /*22a80*/  @!P2 LEA R4, P6, R230, R2.reuse, 0x2 ;  /* 0x00000002e604a211 */ /* 0x081fe200078c10ff */
[----:B------:R0:W-:Y:S01]  /*22a90*/  @!P5 ST.E.64 desc[UR46][R14.64], R70 ;  /* 0x000000460e00d985 */ /* 0x0001e2000c101b2e */
[----:B------:R-:W-:Y:S02]  /*22aa0*/  ISETP.GE.AND P4, PT, R226, UR4, PT ;  /* 0x00000004e2007c0c */ /* 0x000fe4000bf86270 */
[----:B-1----:R-:W-:-:S02]  /*22ab0*/  @!P1 LEA R6, P5, R229, R2, 0x2 ;  /* 0x00000002e5069211 */ /* 0x002fc400078a10ff */
[-C--:B------:R-:W-:Y:S02]  /*22ac0*/  @!P2 LEA.HI.X R5, R230, R3.reuse, R91, 0x2, P6 ;  /* 0x00000003e605a211 */ /* 0x080fe400030f145b */
[-C--:B------:R-:W-:Y:S02]  /*22ad0*/  @!P1 LEA.HI.X R7, R229, R3.reuse, R90, 0x2, P5 ;  /* 0x00000003e5079211 */ /* 0x080fe400028f145a */
[CC--:B--2---:R-:W-:Y:S01]  /*22ae0*/  @!P0 LEA R8, P6, R228.reuse, R2.reuse, 0x2 ;  /* 0x00000002e4088211 */ /* 0x0c4fe200078c10ff */
[----:B------:R1:W-:Y:S01]  /*22af0*/  @!P2 ST.E.64 desc[UR46][R4.64], R128 ;  /* 0x000000800400a985 */ /* 0x0003e2000c101b2e */
[----:B------:R-:W-:Y:S02]  /*22b00*/  ISETP.GE.AND P2, PT, R225, UR4, PT ;  /* 0x00000004e1007c0c */ /* 0x000fe4000bf46270 */
[-C--:B------:R-:W-:Y:S01]  /*22b10*/  @!P0 LEA.HI.X R9, R228, R3.reuse, R87, 0x2, P6 ;  /* 0x00000003e4098211 */ /* 0x080fe200030f1457 */
[----:B------:R2:W-:Y:S01]  /*22b20*/  @!P1 ST.E.64 desc[UR46][R6.64], R78 ;  /* 0x0000004e06009985 */ /* 0x0005e2000c101b2e */
[-C--:B---3--:R-:W-:Y:S01]  /*22b30*/  @!P3 LEA R10, P1, R227, R2.reuse, 0x2 ;  /* 0x00000002e30ab211 */ /* 0x088fe200078210ff */
[----:B0-----:R-:W-:Y:S01]  /*22b40*/  VIADD R15, R201, 0xa8 ;  /* 0x000000a8c90f7836 */ /* 0x001fe20000000000 */
[----:B------:R-:W-:Y:S01]  /*22b50*/  @!P4 LEA R12, P5, R226, R2, 0x2 ;  /* 0x00000002e20cc211 */ /* 0x000fe200078a10ff */
[----:B------:R0:W-:Y:S01]  /*22b60*/  @!P0 ST.E.64 desc[UR46][R8.64], R82 ;  /* 0x0000005208008985 */ /* 0x0001e2000c101b2e */
[----:B------:R-:W-:-:S02]  /*22b70*/  @!P3 LEA.HI.X R11, R227, R3, R86, 0x2, P1 ;  /* 0x00000003e30bb211 */ /* 0x000fc400008f1456 */
[----:B------:R-:W-:Y:S02]  /*22b80*/  ISETP.GE.AND P1, PT, R224, UR4, PT ;  /* 0x00000004e0007c0c */ /* 0x000fe4000bf26270 */
[----:B------:R-:W-:Y:S01]  /*22b90*/  @!P4 LEA.HI.X R13, R226, R3, R85, 0x2, P5 ;  /* 0x00000003e20dc211 */ /* 0x000fe200028f1455 */
[----:B------:R3:W-:Y:S01]  /*22ba0*/  @!P3 ST.E.64 desc[UR46][R10.64], R130 ;  /* 0x000000820a00b985 */ /* 0x0007e2000c101b2e */
[----:B------:R-:W-:Y:S02]  /*22bb0*/  ISETP.GE.AND P0, PT, R222, UR4, PT ;  /* 0x00000004de007c0c */ /* 0x000fe4000bf06270 */
[----:B-1----:R-:W-:Y:S01]  /*22bc0*/  @!P2 LEA R4, P5, R225, R2, 0x2 ;  /* 0x00000002e104a211 */ /* 0x002fe200078a10ff */
[----:B------:R1:W-:Y:S01]  /*22bd0*/  @!P4 ST.E.64 desc[UR46][R12.64], R132 ;  /* 0x000000840c00c985 */ /* 0x0003e2000c101b2e */
[----:B------:R-:W-:Y:S02]  /*22be0*/  ISETP.GE.AND P4, PT, R25, UR4, PT ;  /* 0x0000000419007c0c */ /* 0x000fe4000bf86270 */
[----:B------:R-:W-:-:S02]  /*22bf0*/  ISETP.GE.AND P3, PT, R15, UR4, PT ;  /* 0x000000040f007c0c */ /* 0x000fc4000bf66270 */
[-C--:B------:R-:W-:Y:S02]  /*22c00*/  @!P2 LEA.HI.X R5, R225, R3.reuse, R84, 0x2, P5 ;  /* 0x00000003e105a211 */ /* 0x080fe400028f1454 */
[-C--:B--2---:R-:W-:Y:S02]  /*22c10*/  @!P1 LEA R6, P6, R224, R2.reuse, 0x2 ;  /* 0x00000002e0069211 */ /* 0x084fe400078c10ff */
[----:B------:R-:W-:Y:S01]  /*22c20*/  SHF.R.S32.HI R27, RZ, 0x1f, R222 ;  /* 0x0000001fff1b7819 */ /* 0x000fe200000114de */
[----:B------:R2:W-:Y:S01]  /*22c30*/  @!P2 ST.E.64 desc[UR46][R4.64], R134 ;  /* 0x000000860400a985 */ /* 0x0005e2000c101b2e */
[----:B0-----:R-:W-:Y:S02]  /*22c40*/  @!P0 LEA R8, P5, R222, R2, 0x2 ;  /* 0x00000002de088211 */ /* 0x001fe400078a10ff */
[----:B------:R-:W-:Y:S02]  /*22c50*/  @!P1 LEA.HI.X R7, R224, R3, R74, 0x2, P6 ;  /* 0x00000003e0079211 */ /* 0x000fe400030f144a */
[----:B------:R-:W-:-:S02]  /*22c60*/  ISETP.GE.AND P6, PT, R21, UR4, PT ;  /* 0x0000000415007c0c */ /* 0x000fc4000bfc6270 */
[----:B------:R-:W-:Y:S01]  /*22c70*/  @!P0 LEA.HI.X R9, R222, R3, R27, 0x2, P5 ;  /* 0x00000003de098211 */ /* 0x000fe200028f141b */
[----:B------:R2:W-:Y:S01]  /*22c80*/  @!P1 ST.E.64 desc[UR46][R6.64], R136 ;  /* 0x0000008806009985 */ /* 0x0005e2000c101b2e */
[----:B---3--:R-:W-:-:S03]  /*22c90*/  @!P4 LEA R10, P5, R25, R2, 0x2 ;  /* 0x00000002190ac211 */ /* 0x008fc600078a10ff */
[----:B------:R2:W-:Y:S01]  /*22ca0*/  @!P0 ST.E.64 desc[UR46][R8.64], R102 ;  /* 0x0000006608008985 */ /* 0x0005e2000c101b2e */
[-C--:B------:R-:W-:Y:S02]  /*22cb0*/  @!P4 LEA.HI.X R11, R25, R3.reuse, R0, 0x2, P5 ;  /* 0x00000003190bc211 */ /* 0x080fe400028f1400 */
[----:B------:R-:W-:Y:S02]  /*22cc0*/  SHF.R.S32.HI R0, RZ, 0x1f, R15 ;  /* 0x0000001fff007819 */ /* 0x000fe4000001140f */
[C---:B-1----:R-:W-:Y:S01]  /*22cd0*/  @!P3 LEA R12, P5, R15.reuse, R2, 0x2 ;  /* 0x000000020f0cb211 */ /* 0x042fe200078a10ff */
[----:B------:R2:W-:Y:S03]  /*22ce0*/  @!P4 ST.E.64 desc[UR46][R10.64], R106 ;  /* 0x0000006a0a00c985 */ /* 0x0005e6000c101b2e */
[----:B------:R-:W-:Y:S02]  /*22cf0*/  @!P3 LEA.HI.X R13, R15, R3, R0, 0x2, P5 ;  /* 0x000000030f0db211 */ /* 0x000fe400028f1400 */
[----:B------:R-:W-:-:S02]  /*22d00*/  SHF.R.S32.HI R0, RZ, 0x1f, R21 ;  /* 0x0000001fff007819 */ /* 0x000fc40000011415 */
[C---:B------:R-:W-:Y:S01]  /*22d10*/  @!P6 LEA R14, P5, R21.reuse, R2, 0x2 ;  /* 0x00000002150ee211 */ /* 0x040fe200078a10ff */
[----:B------:R2:W-:Y:S03]  /*22d20*/  @!P3 ST.E.64 desc[UR46][R12.64], R110 ;  /* 0x0000006e0c00b985 */ /* 0x0005e6000c101b2e */
[----:B------:R-:W-:Y:S01]  /*22d30*/  @!P6 LEA.HI.X R15, R21, R3, R0, 0x2, P5 ;  /* 0x00000003150fe211 */ /* 0x000fe200028f1400 */
[----:B------:R-:W-:-:S04]  /*22d40*/  VIADD R21, R201, 0xb8 ;  /* 0x000000b8c9157836 */ /* 0x000fc80000000000 */
[----:B------:R2:W-:Y:S01]  /*22d50*/  @!P6 ST.E.64 desc[UR46][R14.64], R114 ;  /* 0x000000720e00e985 */ /* 0x0005e2000c101b2e */
[----:B------:R-:W-:-:S13]  /*22d60*/  ISETP.GE.AND P0, PT, R21, UR4, PT ;  /* 0x0000000415007c0c */ /* 0x000fda000bf06270 */
[----:B--2---:R-:W-:Y:S05]  /*22d70*/  @P0 BRA `(.L_x_1748) ;  /* 0x0000000c00680947 */ /* 0x004fea0003800000 */
[----:B------:R-:W-:Y:S02]  /*22d80*/  LEA R2, P0, R21, R2, 0x2 ;  /* 0x0000000215027211 */ /* 0x000fe400078010ff */
[----:B------:R-:W-:-:S04]  /*22d90*/  SHF.R.S32.HI R0, RZ, 0x1f, R21 ;  /* 0x0000001fff007819 */ /* 0x000fc80000011415 */
[----:B------:R-:W-:-:S05]  /*22da0*/  LEA.HI.X R3, R21, R3, R0, 0x2, P0 ;  /* 0x0000000315037211 */ /* 0x000fca00000f1400 */
[----:B------:R0:W-:Y:S01]  /*22db0*/  ST.E.64 desc[UR46][R2.64], R118 ;  /* 0x0000007602007985 */ /* 0x0001e2000c101b2e */
[----:B------:R-:W-:Y:S05]  /*22dc0*/  BRA `(.L_x_1748) ;  /* 0x0000000c00547947 */ /* 0x000fea0003800000 */
.L_x_1739:
[----:B------:R-:W-:Y:S01]  /*22dd0*/  ULDC.64 UR4, c[0x0][0xc08] ;  /* 0x0003020000047ab9 */ /* 0x000fe20000000a00 */
[----:B------:R-:W2:Y:S01]  /*22de0*/  LDC.64 R2, c[0x0][0xc00] ;  /* 0x00030000ff027b82 */ /* 0x000ea20000000a00 */
[----:B------:R-:W-:Y:S01]  /*22df0*/  ISETP.NE.U32.AND P0, PT, RZ, UR4, PT ;  /* 0x00000004ff007c0c */ /* 0x000fe2000bf05070 */
[----:B------:R-:W-:-:S03]  /*22e00*/  IMAD.MOV.U32 R15, RZ, RZ, RZ ;  /* 0x000000ffff0f7224 */ /* 0x000fc600078e00ff */
[----:B------:R-:W-:Y:S01]  /*22e10*/  ISETP.NE.AND.EX P1, PT, RZ, UR5, PT, P0 ;  /* 0x00000005ff007c0c */ /* 0x000fe2000bf25300 */
[----:B------:R-:W-:Y:S02]  /*22e20*/  ULDC.64 UR4, c[0x0][0xc00] ;  /* 0x0003000000047ab9 */ /* 0x000fe40000000a00 */
[----:B------:R-:W-:-:S04]  /*22e30*/  ISETP.NE.U32.AND P0, PT, RZ, UR4, PT ;  /* 0x00000004ff007c0c */ /* 0x000fc8000bf05070 */
[----:B------:R-:W-:-:S06]  /*22e40*/  ISETP.NE.AND.EX P0, PT, RZ, UR5, PT, P0 ;  /* 0x00000005ff007c0c */ /* 0x000fcc000bf05300 */
[----:B------:R-:W3:Y:S01]  /*22e50*/  @P1 LDC.64 R4, c[0x0][0xc08] ;  /* 0x00030200ff041b82 */ /* 0x000ee20000000a00 */
[----:B------:R-:W-:Y:S02]  /*22e60*/  ULDC UR4, c[0x0][0xa88] ;  /* 0x0002a20000047ab9 */ /* 0x000fe40000000800 */
[----:B------:R-:W-:Y:S02]  /*22e70*/  IMAD.U32 R0, RZ, RZ, UR4 ;  /* 0x00000004ff007e24 */ /* 0x000fe4000f8e00ff */
[----:B--2---:R-:W-:-:S05]  /*22e80*/  IMAD.WIDE R2, R218, 0x4, R2 ;  /* 0x00000004da027825 */ /* 0x004fca00078e0202 */
[----:B------:R2:W5:Y:S01]  /*22e90*/  @P0 LDG.E R15, desc[UR46][R2.64] ;  /* 0x0000002e020f0981 */ /* 0x000562000c1e1900 */
[----:B---3--:R-:W-:-:S05]  /*22ea0*/  @P1 IMAD.WIDE R4, R218, 0x4, R4 ;  /* 0x00000004da041825 */ /* 0x008fca00078e0204 */
[----:B------:R2:W5:Y:S01]  /*22eb0*/  @P1 LDG.E R0, desc[UR46][R4.64] ;  /* 0x0000002e04001981 */ /* 0x000562000c1e1900 */
[----:B------:R-:W-:Y:S02]  /*22ec0*/  ISETP.NE.AND P2, PT, R217, RZ, PT ;  /* 0x000000ffd900720c */ /* 0x000fe40003f45270 */
[----:B------:R-:W-:Y:S01]  /*22ed0*/  SHF.R.S32.HI R26, RZ, 0x1f, R218 ;  /* 0x0000001fff1a7819 */ /* 0x000fe200000114da */
[----:B------:R-:W3:Y:S10]  /*22ee0*/  S2R R6, SR_TID.X ;  /* 0x0000000000067919 */ /* 0x000ef40000002100 */
        /* <DEDUP_REMOVED lines=9> */
.L_x_1751:
[----:B------:R-:W-:Y:S01]  /*22f80*/  BSSY B1, `(.L_x_1752) ;  /* 0x0000035000017945 */ /* 0x000fe20003800000 */
[----:B------:R-:W-:Y:S02]  /*22f90*/  SEL R27, R218, RZ, !P0 ;  /* 0x000000ffda1b7207 */ /* 0x000fe40004000000 */
[----:B------:R-:W-:Y:S02]  /*22fa0*/  SEL R26, R26, RZ, !P0 ;  /* 0x000000ff1a1a7207 */ /* 0x000fe40004000000 */
[----:B-----5:R-:W-:Y:S01]  /*22fb0*/  SHF.R.S32.HI R24, RZ, 0x1f, R15 ;  /* 0x0000001fff187819 */ /* 0x020fe2000001140f */
[----:B------:R-:W-:Y:S06]  /*22fc0*/  @P3 BRA `(.L_x_1753) ;  /* 0x0000000000c03947 */ /* 0x000fec0003800000 */
[----:B------:R-:W2:Y:S01]  /*22fd0*/  LDC R31, c[0x0][0xbe8] ;  /* 0x0002fa00ff1f7b82 */ /* 0x000ea20000000800 */
[----:B------:R-:W-:Y:S01]  /*22fe0*/  IADD3 R29, R213, -0x80, R6 ;  /* 0xffffff80d51d7810 */ /* 0x000fe20007ffe006 */
        /* <DEDUP_REMOVED lines=8> */
[----:B------:R-:W-:Y:S02]  /*23070*/  SEL R20, R20, 0x978, P0 ;  /* 0x0000097814147807 */ /* 0x000fe40000000000 */
[----:B------:R-:W-:-:S03]  /*23080*/  SEL R223, R223, RZ, P0 ;  /* 0x000000ffdfdf7207 */ /* 0x000fc60000000000 */
[----:B------:R-:W3:Y:S08]  /*23090*/  LDC.64 R6, c[0x0][R20+0x220] ;  /* 0x0000880014067b82 */ /* 0x000ef00000000a00 */
[----:B------:R-:W4:Y:S08]  /*230a0*/  LDC.64 R4, c[0x0][R20+0x218] ;  /* 0x0000860014047b82 */ /* 0x000f300000000a00 */
[----:B------:R-:W5:Y:S08]  /*230b0*/  LDC.64 R8, c[0x0][R20+0x228] ;  /* 0x00008a0014087b82 */ /* 0x000f700000000a00 */
[----:B------:R-:W0:Y:S08]  /*230c0*/  LDC.64 R10, c[0x0][R20+0x210] ;  /* 0x00008400140a7b82 */ /* 0x000e300000000a00 */
[----:B------:R-:W1:Y:S08]  /*230d0*/  @P1 LDC R14, c[0x0][0xbec] ;  /* 0x0002fb00ff0e1b82 */ /* 0x000e700000000800 */
[----:B------:R-:W5:Y:S01]  /*230e0*/  @P1 LDC R33, c[0x0][0xbf0] ;  /* 0x0002fc00ff211b82 */ /* 0x000f620000000800 */
[----:B---3--:R-:W-:-:S07]  /*230f0*/  IMAD R7, R7, R27, RZ ;  /* 0x0000001b07077224 */ /* 0x008fce00078e02ff */
[----:B--2---:R-:W2:Y:S01]  /*23100*/  @!P0 LDC R2, c[0x0][0xb50] ;  /* 0x0002d400ff028b82 */ /* 0x004ea20000000800 */
[----:B------:R-:W-:-:S04]  /*23110*/  IMAD.WIDE.U32 R12, R6, R27, RZ ;  /* 0x0000001b060c7225 */ /* 0x000fc800078e00ff */
[----:B------:R-:W-:Y:S02]  /*23120*/  IMAD R7, R6, R26, R7 ;  /* 0x0000001a06077224 */ /* 0x000fe400078e0207 */
[----:B-1----:R-:W-:Y:S01]  /*23130*/  @P1 IMAD.HI.U32 R14, R29, R14, RZ ;  /* 0x0000000e1d0e1227 */ /* 0x002fe200078e00ff */
[----:B------:R-:W1:Y:S03]  /*23140*/  @!P0 LDC R3, c[0x0][0xb54] ;  /* 0x0002d500ff038b82 */ /* 0x000e660000000800 */
[-C--:B----4-:R-:W-:Y:S02]  /*23150*/  IMAD R25, R5, R216.reuse, RZ ;  /* 0x000000d805197224 */ /* 0x090fe400078e02ff */
[----:B------:R-:W-:Y:S01]  /*23160*/  IMAD.WIDE.U32 R4, R4, R216, RZ ;  /* 0x000000d804047225 */ /* 0x000fe200078e00ff */
[----:B-----5:R-:W-:-:S03]  /*23170*/  @P1 SHF.R.U32.HI R21, RZ, R33, R14 ;  /* 0x00000021ff151219 */ /* 0x020fc6000001160e */
        /* <DEDUP_REMOVED lines=12> */
[-C--:B0-----:R-:W-:Y:S01]  /*23240*/  IMAD R6, R11, R7.reuse, RZ ;  /* 0x000000070b067224 */ /* 0x081fe200078e02ff */
[----:B------:R-:W-:Y:S01]  /*23250*/  SHF.R.S32.HI R9, RZ, 0x1f, R7 ;  /* 0x0000001fff097819 */ /* 0x000fe20000011407 */
[----:B------:R-:W-:-:S04]  /*23260*/  IMAD.WIDE.U32 R4, R10, R7, R4 ;  /* 0x000000070a047225 */ /* 0x000fc800078e0004 */
[----:B------:R-:W-:Y:S01]  /*23270*/  IMAD R9, R10, R9, R6 ;  /* 0x000000090a097224 */ /* 0x000fe200078e0206 */
[----:B--2---:R-:W-:-:S03]  /*23280*/  LEA R2, P0, R4, R2, 0x2 ;  /* 0x0000000204027211 */ /* 0x004fc600078010ff */
[----:B------:R-:W-:-:S05]  /*23290*/  IMAD.IADD R5, R5, 0x1, R9 ;  /* 0x0000000105057824 */ /* 0x000fca00078e0209 */
[----:B-1----:R-:W-:Y:S01]  /*232a0*/  LEA.HI.X R3, R4, R3, R5, 0x2, P0 ;  /* 0x0000000304037211 */ /* 0x002fe200000f1405 */
[----:B------:R-:W-:-:S05]  /*232b0*/  IMAD.MOV.U32 R5, RZ, RZ, -0x800000 ;  /* 0xff800000ff057424 */ /* 0x000fca00078e00ff */
[----:B------:R2:W-:Y:S02]  /*232c0*/  STG.E desc[UR46][R2.64], R5 ;  /* 0x0000000502007986 */ /* 0x0005e4000c10192e */
.L_x_1753:
[----:B------:R-:W-:Y:S05]  /*232d0*/  BSYNC B1 ;  /* 0x0000000000017941 */ /* 0x000fea0003800000 */
.L_x_1752:
        /* <DEDUP_REMOVED lines=23> */
[----:B------:R-:W-:Y:S02]  /*23450*/  IMAD.IADD R8, R213, 0x1, R4 ;  /* 0x00000001d5087824 */ /* 0x000fe400078e0204 */
        /* <DEDUP_REMOVED lines=16> */
[----:B------:R-:W-:Y:S02]  /*23560*/  IMAD.IADD R8, R10, 0x1, R213 ;  /* 0x000000010a087824 */ /* 0x000fe400078e02d5 */
        /* <DEDUP_REMOVED lines=36> */
.L_x_1755:
[----:B------:R-:W-:Y:S05]  /*237b0*/  BSYNC B1 ;  /* 0x0000000000017941 */ /* 0x000fea0003800000 */
.L_x_1754:
        /* <DEDUP_REMOVED lines=17> */
.L_x_1757:
[----:B------:R-:W-:Y:S05]  /*238d0*/  BSYNC B1 ;  /* 0x0000000000017941 */ /* 0x000fea0003800000 */
.L_x_1756:
        /* <DEDUP_REMOVED lines=17> */
.L_x_1759:
[----:B------:R-:W-:Y:S05]  /*239f0*/  BSYNC B1 ;  /* 0x0000000000017941 */ /* 0x000fea0003800000 */
.L_x_1758:
[----:B0-----:R-:W-:Y:S01]  /*23a00*/  VIADD R0, R8, 0x60 ;  /* 0x0000006008007836 */ /* 0x001fe20000000000 */
[----:B--2-4-:R-:W4:Y:S04]  /*23a10*/  SHFL.IDX PT, R5, R5, 0x3, 0x181f ;  /* 0x00781f0005057f89 */ /* 0x014f2800000e0000 */
[----:B------:R-:W-:Y:S01]  /*23a20*/  ISETP.GE.AND P0, PT, R0, R9, PT ;  /* 0x000000090000720c */ /* 0x000fe20003f06270 */
[----:B------:R0:W2:-:S12]  /*23a30*/  SHFL.IDX PT, R2, R4, 0x3, 0x181f ;  /* 0x00781f0004027f89 */ /* 0x00009800000e0000 */
[----:B0-----:R-:W-:Y:S05]  /*23a40*/  @P0 BRA `(.L_x_1748) ;  /* 0x0000000000340947 */ /* 0x001fea0003800000 */
[----:B------:R-:W-:Y:S02]  /*23a50*/  ULDC UR4, c[0x0][0xac8] ;  /* 0x0002b20000047ab9 */ /* 0x000fe40000000800 */
[----:B------:R-:W-:Y:S02]  /*23a60*/  ISETP.GE.AND P3, PT, R13, UR4, PT ;  /* 0x000000040d007c0c */ /* 0x000fe4000bf66270 */
[----:B------:R-:W-:Y:S02]  /*23a70*/  ISETP.GE.AND P4, PT, R11, UR4, PT ;  /* 0x000000040b007c0c */ /* 0x000fe4000bf86270 */
[----:B------:R-:W-:-:S09]  /*23a80*/  ISETP.GE.AND P5, PT, R7, UR4, PT ;  /* 0x0000000407007c0c */ /* 0x000fd2000bfa6270 */
[-C--:B--2---:R-:W-:Y:S02]  /*23a90*/  @!P3 LEA R8, P0, R13, R2.reuse, 0x1 ;  /* 0x000000020d08b211 */ /* 0x084fe400078008ff */
        /* <DEDUP_REMOVED lines=8> */
.L_x_1748:
[----:B------:R-:W-:Y:S05]  /*23b20*/  BSYNC B0 ;  /* 0x0000000000007941 */ /* 0x000fea0003800000 */
.L_x_1738:
[----:B------:R-:W-:Y:S02]  /*23b30*/  ULDC UR4, c[0x0][0xc3c] ;  /* 0x00030f0000047ab9 */ /* 0x000fe40000000800 */
[----:B-1----:R-:W-:-:S13]  /*23b40*/  ISETP.GE.AND P0, PT, R59, UR4, PT ;  /* 0x000000043b007c0c */ /* 0x002fda000bf06270 */
[----:B------:R-:W-:Y:S05]  /*23b50*/  @!P0 BRA `(.L_x_1760) ;  /* 0xfffffdd400a88947 */ /* 0x000fea000383ffff */
[----:B------:R-:W-:Y:S05]  /*23b60*/  BRA `(.L_x_1467) ;  /* 0x0000009400887947 */ /* 0x000fea0003800000 */
.L_x_1465:
        /* <DEDUP_REMOVED lines=18> */
.L_x_1761:
[----:B------:R-:W-:Y:S01]  /*23c90*/  LOP3.LUT R0, R6, 0x1f, RZ, 0xc0, !PT ;  /* 0x0000001f06007812 */ /* 0x000fe200078ec0ff */
[----:B------:R-:W-:Y:S01]  /*23ca0*/  ULDC UR4, c[0x0][0xc3c] ;  /* 0x00030f0000047ab9 */ /* 0x000fe20000000800 */
[----:B------:R-:W-:Y:S01]  /*23cb0*/  IMAD.MOV.U32 R8, RZ, RZ, RZ ;  /* 0x000000ffff087224 */ /* 0x000fe200078e00ff */
[----:B------:R-:W0:Y:S01]  /*23cc0*/  S2UR UR6, SR_CTAID.X ;  /* 0x00000000000679c3 */ /* 0x000e220000002500 */
[----:B------:R-:W-:Y:S01]  /*23cd0*/  ISETP.NE.AND P0, PT, R0, 0x1f, PT ;  /* 0x0000001f0000780c */ /* 0x000fe20003f05270 */
[----:B------:R-:W-:-:S03]  /*23ce0*/  ULDC UR5, c[0x0][0xc38] ;  /* 0x00030e0000057ab9 */ /* 0x000fc60000000800 */
[----:B------:R-:W-:-:S13]  /*23cf0*/  ISETP.GE.OR P1, PT, R0, UR4, !P0 ;  /* 0x0000000400007c0c */ /* 0x000fda000c726670 */
[----:B------:R-:W1:Y:S08]  /*23d00*/  @!P1 LDC.64 R2, c[0x0][0xc80] ;  /* 0x00032000ff029b82 */ /* 0x000e700000000a00 */
[----:B------:R-:W2:Y:S01]  /*23d10*/  @!P1 LDC.64 R4, c[0x0][0xc78] ;  /* 0x00031e00ff049b82 */ /* 0x000ea20000000a00 */
[----:B-1----:R-:W-:-:S05]  /*23d20*/  @!P1 IMAD.WIDE.U32 R2, R0, 0x4, R2 ;  /* 0x0000000400029825 */ /* 0x002fca00078e0002 */
        /* <DEDUP_REMOVED lines=33> */
.L_x_1765:
        /* <DEDUP_REMOVED lines=39> */
.L_x_1763:
        /* <DEDUP_REMOVED lines=12> */
.L_x_1766:
        /* <DEDUP_REMOVED lines=63> */
.L_x_1767:
[----:B-1----:R-:W1:Y:S02]  /*24660*/  LDC.64 R2, c[0x0][0xc90] ;  /* 0x00032400ff027b82 */ /* 0x002e640000000a00 */
        /* <DEDUP_REMOVED lines=60> */
.L_x_1768:
[----:B01----:R-:W-:-:S05]  /*24a30*/  LOP3.LUT R3, RZ, R2, RZ, 0x33, !PT ;  /* 0x00000002ff037212 */ /* 0x003fca00078e33ff */
[----:B------:R-:W-:-:S05]  /*24a40*/  IMAD.IADD R2, R4, 0x1, R3 ;  /* 0x0000000104027824 */ /* 0x000fca00078e0203 */
[----:B------:R1:W-:Y:S01]  /*24a50*/  STL [R1+0x4], R2 ;  /* 0x0000040201007387 */ /* 0x0003e20000100800 */
[----:B------:R-:W-:Y:S05]  /*24a60*/  BRA `(.L_x_1769) ;  /* 0x0000000000107947 */ /* 0x000fea0003800000 */
.L_x_1764:
[----:B------:R-:W-:Y:S01]  /*24a70*/  IMAD.U32 R2, RZ, RZ, UR6 ;  /* 0x00000006ff027e24 */ /* 0x000fe2000f8e00ff */
[----:B------:R0:W-:Y:S04]  /*24a80*/  STL [R1+0x4], RZ ;  /* 0x000004ff01007387 */ /* 0x0001e80000100800 */
[----:B------:R0:W-:Y:S04]  /*24a90*/  STL [R1+0x8], RZ ;  /* 0x000008ff01007387 */ /* 0x0001e80000100800 */
[----:B------:R0:W-:Y:S02]  /*24aa0*/  STL [R1], R2 ;  /* 0x0000000201007387 */ /* 0x0001e40000100800 */
.L_x_1769:
        /* <DEDUP_REMOVED lines=10> */
.L_x_1762:
        /* <DEDUP_REMOVED lines=13> */
[----:B------:R-:W-:Y:S01]  /*24c20*/  ULDC.64 UR36, c[0x0][0x198] ;  /* 0x0000660000247ab9 */ /* 0x000fe20000000a00 */
[----:B------:R-:W-:Y:S01]  /*24c30*/  LOP3.LUT R3, R0, 0x1f8, RZ, 0xc0, !PT ;  /* 0x000001f800037812 */ /* 0x000fe200078ec0ff */
[----:B01----:R-:W-:Y:S01]  /*24c40*/  IMAD.SHL.U32 R2, R4, 0x8, RZ ;  /* 0x0000000804027824 */ /* 0x003fe200078e00ff */
[----:B------:R-:W-:Y:S01]  /*24c50*/  LOP3.LUT R0, R0, 0x38, RZ, 0xc0, !PT ;  /* 0x0000003800007812 */ /* 0x000fe200078ec0ff */
[----:B------:R-:W-:Y:S01]  /*24c60*/  ULDC UR38, c[0x0][0xc] ;  /* 0x0000030000267ab9 */ /* 0x000fe20000000800 */
        /* <DEDUP_REMOVED lines=9> */
[----:B------:R0:W-:Y:S04]  /*24d00*/  STL [R1+0x28], R3 ;  /* 0x0000280301007387 */ /* 0x0001e80000100800 */
[----:B------:R-:W-:Y:S04]  /*24d10*/  STL [R1+0x58], RZ ;  /* 0x000058ff01007387 */ /* 0x000fe80000100800 */
[----:B------:R1:W-:Y:S01]  /*24d20*/  STL [R1+0x20], R2 ;  /* 0x0000200201007387 */ /* 0x0003e20000100800 */
[----:B0-----:R-:W-:-:S03]  /*24d30*/  IMAD.MOV.U32 R3, RZ, RZ, 0x1 ;  /* 0x00000001ff037424 */ /* 0x001fc600078e00ff */
[----:B------:R0:W-:Y:S04]  /*24d40*/  STL [R1+0x1c], RZ ;  /* 0x00001cff01007387 */ /* 0x0001e80000100800 */
[----:B------:R0:W-:Y:S01]  /*24d50*/  STL [R1+0x10], RZ ;  /* 0x000010ff01007387 */ /* 0x0001e20000100800 */
[----:B-1----:R-:W-:-:S03]  /*24d60*/  LOP3.LUT R2, R0, 0x40, RZ, 0xfc, !PT ;  /* 0x0000004000027812 */ /* 0x002fc600078efcff */
[----:B------:R0:W-:Y:S01]  /*24d70*/  STL [R1+0x14], R3 ;  /* 0x0000140301007387 */ /* 0x0001e20000100800 */
[----:B------:R-:W-:-:S07]  /*24d80*/  LOP3.LUT R0, R0, 0x80, RZ, 0xfc, !PT ;  /* 0x0000008000007812 */ /* 0x000fce00078efcff */
.L_x_1936:
[----:B------:R-:W2:Y:S01]  /*24d90*/  LDL R14, [R1+0xc] ;  /* 0x00000c00010e7983 */ /* 0x000ea20000100800 */
[----:B------:R-:W-:Y:S05]  /*24da0*/  YIELD ;  /* 0x0000000000007946 */ /* 0x000fea0003800000 */
[----:B------:R-:W-:Y:S01]  /*24db0*/  ULDC.64 UR4, c[0x0][0xa28] ;  /* 0x00028a0000047ab9 */ /* 0x000fe20000000a00 */
[----:B01----:R-:W-:Y:S02]  /*24dc0*/  CS2R R6, SRZ ;  /* 0x0000000000067805 */ /* 0x003fe4000001ff00 */
[----:B------:R-:W-:Y:S01]  /*24dd0*/  ISETP.NE.U32.AND P0, PT, RZ, UR4, PT ;  /* 0x00000004ff007c0c */ /* 0x000fe2000bf05070 */
[----:B------:R-:W1:Y:S01]  /*24de0*/  LDC.64 R12, c[0x0][0xa00] ;  /* 0x00028000ff0c7b82 */ /* 0x000e620000000a00 */
[----:B------:R-:W-:Y:S01]  /*24df0*/  ULDC.64 UR6, c[0x0][0xa08] ;  /* 0x0002820000067ab9 */ /* 0x000fe20000000a00 */
[----:B------:R-:W-:Y:S01]  /*24e00*/  ULDC.64 UR8, c[0x0][0xa10] ;  /* 0x0002840000087ab9 */ /* 0x000fe20000000a00 */
[----:B------:R-:W-:Y:S01]  /*24e10*/  ISETP.NE.AND.EX P0, PT, RZ, UR5, PT, P0 ;  /* 0x00000005ff007c0c */ /* 0x000fe2000bf05300 */
[----:B------:R-:W-:-:S04]  /*24e20*/  ULDC.64 UR4, c[0x0][0xa18] ;  /* 0x0002860000047ab9 */ /* 0x000fc80000000a00 */
[----:B------:R-:W4:Y:S08]  /*24e30*/  LDC.64 R4, c[0x0][0xa08] ;  /* 0x00028200ff047b82 */ /* 0x000f300000000a00 */
[----:B0-----:R-:W2:Y:S02]  /*24e40*/  @P0 LDC.64 R2, c[0x0][0xa28] ;  /* 0x00028a00ff020b82 */ /* 0x001ea40000000a00 */
[----:B--2---:R-:W-:-:S05]  /*24e50*/  @P0 IMAD.WIDE R2, R14, 0x4, R2 ;  /* 0x000000040e020825 */ /* 0x004fca00078e0202 */
[----:B------:R0:W5:Y:S01]  /*24e60*/  @P0 LDG.E R6, desc[UR46][R2.64] ;  /* 0x0000002e02060981 */ /* 0x000162000c1e1900 */
[----:B------:R-:W-:Y:S01]  /*24e70*/  ISETP.NE.U32.AND P0, PT, RZ, UR4, PT ;  /* 0x00000004ff007c0c */ /* 0x000fe2000bf05070 */
[----:B-1----:R-:W-:Y:S01]  /*24e80*/  IMAD.WIDE R12, R14, 0x4, R12 ;  /* 0x000000040e0c7825 */ /* 0x002fe200078e020c */
[----:B------:R-:W-:Y:S02]  /*24e90*/  ISETP.NE.U32.AND P2, PT, RZ, UR6, PT ;  /* 0x00000006ff007c0c */ /* 0x000fe4000bf45070 */
[----:B------:R-:W-:Y:S01]  /*24ea0*/  ISETP.NE.AND.EX P0, PT, RZ, UR5, PT, P0 ;  /* 0x00000005ff007c0c */ /* 0x000fe2000bf05300 */
[----:B------:R-:W-:Y:S01]  /*24eb0*/  ULDC.64 UR4, c[0x0][0xa00] ;  /* 0x0002800000047ab9 */ /* 0x000fe20000000a00 */
[----:B------:R-:W-:Y:S01]  /*24ec0*/  ISETP.NE.U32.AND P4, PT, RZ, UR8, PT ;  /* 0x00000008ff007c0c */ /* 0x000fe2000bf85070 */
[----:B---3--:R-:W-:Y:S01]  /*24ed0*/  IMAD.MOV.U32 R8, RZ, RZ, RZ ;  /* 0x000000ffff087224 */ /* 0x008fe200078e00ff */
[----:B------:R-:W-:Y:S01]  /*24ee0*/  ISETP.NE.U32.AND P1, PT, RZ, UR4, PT ;  /* 0x00000004ff007c0c */ /* 0x000fe2000bf25070 */
[----:B0-----:R-:W0:Y:S01]  /*24ef0*/  LDC.64 R2, c[0x0][0xa10] ;  /* 0x00028400ff027b82 */ /* 0x001e220000000a00 */
[----:B------:R-:W-:-:S02]  /*24f00*/  IMAD.MOV.U32 R0, RZ, RZ, RZ ;  /* 0x000000ffff007224 */ /* 0x000fc400078e00ff */
[----:B------:R-:W-:Y:S01]  /*24f10*/  ISETP.NE.AND.EX P3, PT, RZ, UR5, PT, P1 ;  /* 0x00000005ff007c0c */ /* 0x000fe2000bf65310 */
[----:B----4-:R-:W-:-:S04]  /*24f20*/  IMAD.WIDE R4, R14, 0x4, R4 ;  /* 0x000000040e047825 */ /* 0x010fc800078e0204 */
[----:B------:R-:W1:Y:S01]  /*24f30*/  @P0 LDC.64 R10, c[0x0][0xa18] ;  /* 0x00028600ff0a0b82 */ /* 0x000e620000000a00 */
[----:B------:R-:W-:Y:S01]  /*24f40*/  ULDC UR4, c[0x0][0x288] ;  /* 0x0000a20000047ab9 */ /* 0x000fe20000000800 */
[----:B------:R-:W-:Y:S02]  /*24f50*/  ISETP.NE.AND.EX P1, PT, RZ, UR7, PT, P2 ;  /* 0x00000007ff007c0c */ /* 0x000fe4000bf25320 */
[----:B------:R-:W-:-:S04]  /*24f60*/  ISETP.NE.AND.EX P2, PT, RZ, UR9, PT, P4 ;  /* 0x00000009ff007c0c */ /* 0x000fc8000bf45340 */
[----:B------:R-:W2:Y:S07]  /*24f70*/  @P3 LDG.E R7, desc[UR46][R12.64] ;  /* 0x0000002e0c073981 */ /* 0x000eae000c1e1900 */
[----:B------:R3:W5:Y:S01]  /*24f80*/  @P1 LDG.E R8, desc[UR46][R4.64] ;  /* 0x0000002e04081981 */ /* 0x000762000c1e1900 */
[----:B0-----:R-:W-:-:S05]  /*24f90*/  IMAD.WIDE R2, R14, 0x4, R2 ;  /* 0x000000040e027825 */ /* 0x001fca00078e0202 */
[----:B------:R3:W5:Y:S01]  /*24fa0*/  @P2 LDG.E R0, desc[UR46][R2.64] ;  /* 0x0000002e02002981 */ /* 0x000762000c1e1900 */
[----:B-1----:R-:W-:-:S03]  /*24fb0*/  @P0 IMAD.WIDE R10, R14, 0x4, R10 ;  /* 0x000000040e0a0825 */ /* 0x002fc600078e020a */
[----:B--2---:R0:W-:Y:S02]  /*24fc0*/  STL [R1+0x48], R7 ;  /* 0x0000480701007387 */ /* 0x0041e40000100800 */
[----:B0-----:R-:W-:Y:S01]  /*24fd0*/  IMAD.U32 R7, RZ, RZ, UR4 ;  /* 0x00000004ff077e24 */ /* 0x001fe2000f8e00ff */
[----:B------:R-:W-:-:S05]  /*24fe0*/  ULDC.64 UR4, c[0x0][0x418] ;  /* 0x0001060000047ab9 */ /* 0x000fca0000000a00 */
[----:B------:R-:W2:Y:S01]  /*24ff0*/  @P0 LDG.E R7, desc[UR46][R10.64] ;  /* 0x0000002e0a070981 */ /* 0x000ea2000c1e1900 */
[----:B------:R-:W-:-:S03]  /*25000*/  UISETP.NE.U32.AND UP0, UPT, UR4, URZ, UPT ;  /* 0x0000003f0400728c */ /* 0x000fc6000bf05070 */
[----:B------:R-:W-:Y:S01]  /*25010*/  ULDC UR4, c[0x0][0x424] ;  /* 0x0001090000047ab9 */ /* 0x000fe20000000800 */
[----:B------:R-:W-:-:S03]  /*25020*/  UISETP.NE.AND.EX UP0, UPT, UR5, URZ, UPT, UP0 ;  /* 0x0000003f0500728c */ /* 0x000fc6000bf05300 */
[----:B------:R-:W-:Y:S01]  /*25030*/  ULDC UR5, c[0x0][0x2f0] ;  /* 0x0000bc0000057ab9 */ /* 0x000fe20000000800 */
[----:B------:R-:W-:Y:S01]  /*25040*/  USEL UR4, UR4, 0x1, UP0 ;  /* 0x0000000104047887 */ /* 0x000fe20008000000 */
[----:B--2---:R0:W-:Y:S04]  /*25050*/  STL [R1+0x38], R7 ;  /* 0x0000380701007387 */ /* 0x0041e80000100800 */
[----:B------:R3:W5:Y:S01]  /*25060*/  LDL R15, [R1+0x38] ;  /* 0x00003800010f7983 */ /* 0x0007620000100800 */
[----:B------:R-:W-:-:S03]  /*25070*/  UIMAD UR4, UR4, UR5, URZ ;  /* 0x00000005040472a4 */ /* 0x000fc6000f8e023f */
[----:B------:R-:W-:Y:S02]  /*25080*/  ULDC UR5, c[0x0][0x348] ;  /* 0x0000d20000057ab9 */ /* 0x000fe40000000800 */
[----:B------:R-:W-:Y:S02]  /*25090*/  IMAD.U32 R10, RZ, RZ, UR5 ;  /* 0x00000005ff0a7e24 */ /* 0x000fe4000f8e00ff */
[----:B0-----:R-:W-:Y:S01]  /*250a0*/  IMAD.U32 R7, RZ, RZ, UR4 ;  /* 0x00000004ff077e24 */ /* 0x001fe2000f8e00ff */
[----:B---3--:R-:W-:Y:S06]  /*250b0*/  @P0 BRA `(.L_x_1771) ;  /* 0x0000000000140947 */ /* 0x008fec0003800000 */
[----:B------:R-:W-:Y:S05]  /*250c0*/  @!P3 BRA `(.L_x_1771) ;  /* 0x000000000010b947 */ /* 0x000fea0003800000 */
[----:B------:R-:W2:Y:S04]  /*250d0*/  LDG.E R9, desc[UR46][R12.64] ;  /* 0x0000002e0c097981 */ /* 0x000ea8000c1e1900 */
[----:B------:R-:W2:Y:S02]  /*250e0*/  LDG.E R12, desc[UR46][R12.64+0x4] ;  /* 0x0000042e0c0c7981 */ /* 0x000ea4000c1e1900 */
[----:B--2--5:R-:W-:-:S05]  /*250f0*/  IMAD.IADD R15, R12, 0x1, -R9 ;  /* 0x000000010c0f7824 */ /* 0x024fca00078e0a09 */
[----:B------:R0:W-:Y:S02]  /*25100*/  STL [R1+0x38], R15 ;  /* 0x0000380f01007387 */ /* 0x0001e40000100800 */
.L_x_1771:
[----:B------:R-:W2:Y:S01]  /*25110*/  LDL.LU R11, [R1+0x8] ;  /* 0x00000800010b7983 */ /* 0x000ea20000300800 */
[----:B-----5:R-:W-:Y:S01]  /*25120*/  IMAD.IADD R8, R8, 0x1, R6 ;  /* 0x0000000108087824 */ /* 0x020fe200078e0206 */
[----:B------:R-:W-:Y:S02]  /*25130*/  ULDC.64 UR4, c[0x0][0xa20] ;  /* 0x0002880000047ab9 */ /* 0x000fe40000000a00 */
[----:B------:R-:W-:Y:S02]  /*25140*/  ISETP.NE.U32.AND P0, PT, RZ, UR4, PT ;  /* 0x00000004ff007c0c */ /* 0x000fe4000bf05070 */
[----:B------:R1:W-:Y:S02]  /*25150*/  STL [R1+0x18], R8 ;  /* 0x0000180801007387 */ /* 0x0003e40000100800 */
[----:B------:R-:W-:Y:S02]  /*25160*/  ISETP.NE.AND.EX P0, PT, RZ, UR5, PT, P0 ;  /* 0x00000005ff007c0c */ /* 0x000fe4000bf05300 */
[----:B--2---:R-:W-:-:S02]  /*25170*/  LOP3.LUT R17, R11, 0xff000000, RZ, 0xc0, !PT ;  /* 0xff0000000b117812 */ /* 0x004fc400078ec0ff */
[C---:B------:R-:W-:Y:S02]  /*25180*/  LOP3.LUT R9, R11.reuse, 0xff0000, RZ, 0xc0, !PT ;  /* 0x00ff00000b097812 */ /* 0x040fe400078ec0ff */
[----:B------:R-:W-:Y:S02]  /*25190*/  SHF.R.U32.HI R17, RZ, 0x8, R17 ;  /* 0x00000008ff117819 */ /* 0x000fe40000011611 */
[----:B------:R-:W-:Y:S02]  /*251a0*/  LOP3.LUT R16, R11, 0xffff, RZ, 0xc0, !PT ;  /* 0x0000ffff0b107812 */ /* 0x000fe400078ec0ff */
[----:B------:R-:W-:-:S03]  /*251b0*/  LEA.HI R17, R9, R17, RZ, 0x10 ;  /* 0x0000001109117211 */ /* 0x000fc600078f80ff */
[----:B-1----:R-:W-:Y:S05]  /*251c0*/  @!P0 BRA `(.L_x_1772) ;  /* 0x0000000000108947 */ /* 0x002fea0003800000 */
[----:B------:R-:W1:Y:S02]  /*251d0*/  LDC.64 R4, c[0x0][0xa20] ;  /* 0x00028800ff047b82 */ /* 0x000e640000000a00 */
[----:B-1----:R-:W-:-:S05]  /*251e0*/  IMAD.WIDE R4, R14, 0x4, R4 ;  /* 0x000000040e047825 */ /* 0x002fca00078e0204 */
[----:B------:R1:W5:Y:S01]  /*251f0*/  LDG.E R7, desc[UR46][R4.64] ;  /* 0x0000002e04077981 */ /* 0x000362000c1e1900 */
[----:B------:R-:W-:Y:S05]  /*25200*/  BRA `(.L_x_1773) ;  /* 0x0000000000107947 */ /* 0x000fea0003800000 */
.L_x_1772:
[----:B------:R-:W-:Y:S05]  /*25210*/  @!P1 BRA `(.L_x_1773) ;  /* 0x00000000000c9947 */ /* 0x000fea0003800000 */
[----:B------:R-:W2:Y:S04]  /*25220*/  LDG.E R7, desc[UR46][R4.64] ;  /* 0x0000002e04077981 */ /* 0x000ea8000c1e1900 */
[----:B------:R-:W2:Y:S02]  /*25230*/  LDG.E R4, desc[UR46][R4.64+0x4] ;  /* 0x0000042e04047981 */ /* 0x000ea4000c1e1900 */
[----:B--2---:R-:W-:-:S07]  /*25240*/  IMAD.IADD R7, R4, 0x1, -R7 ;  /* 0x0000000104077824 */ /* 0x004fce00078e0a07 */
.L_x_1773:
[----:B------:R-:W2:Y:S04]  /*25250*/  LDL.LU R8, [R1+0x4] ;  /* 0x0000040001087983 */ /* 0x000ea80000300800 */
[----:B-1----:R-:W3:Y:S04]  /*25260*/  @P2 LDG.E R4, desc[UR46][R2.64] ;  /* 0x0000002e02042981 */ /* 0x002ee8000c1e1900 */
[----:B------:R1:W3:Y:S01]  /*25270*/  @P2 LDG.E R2, desc[UR46][R2.64+0x4] ;  /* 0x0000042e02022981 */ /* 0x0002e2000c1e1900 */
[----:B-----5:R-:W-:Y:S01]  /*25280*/  IMAD.IADD R9, R7, 0x1, -R6 ;  /* 0x0000000107097824 */ /* 0x020fe200078e0a06 */
[----:B-1----:R-:W1:Y:S02]  /*25290*/  LDC R3, c[0x0][0x448] ;  /* 0x00011200ff037b82 */ /* 0x002e640000000800 */
[----:B-1----:R-:W-:-:S13]  /*252a0*/  ISETP.NE.AND P1, PT, R3, 0x1, PT ;  /* 0x000000010300780c */ /* 0x002fda0003f25270 */
[----:B------:R-:W1:Y:S08]  /*252b0*/  @P1 LDC R3, c[0x0][0x44c] ;  /* 0x00011300ff031b82 */ /* 0x000e700000000800 */
[----:B------:R-:W4:Y:S01]  /*252c0*/  @P1 LDC R5, c[0x0][0x450] ;  /* 0x00011400ff051b82 */ /* 0x000f220000000800 */
[----:B--2---:R-:W-:-:S04]  /*252d0*/  IMAD.SHL.U32 R12, R8, 0x80, RZ ;  /* 0x00000080080c7824 */ /* 0x004fc800078e00ff */
[----:B------:R-:W-:Y:S01]  /*252e0*/  VIADD R7, R12, 0x7f ;  /* 0x0000007f0c077836 */ /* 0x000fe20000000000 */
[----:B------:R2:W-:Y:S01]  /*252f0*/  STL [R1+0x30], R12 ;  /* 0x0000300c01007387 */ /* 0x0005e20000100800 */
[----:B---3--:R-:W-:Y:S02]  /*25300*/  @P2 IMAD.IADD R10, R2, 0x1, -R4 ;  /* 0x00000001020a2824 */ /* 0x008fe400078e0a04 */
[----:B-1----:R-:W-:-:S04]  /*25310*/  @P1 IMAD.HI.U32 R2, R7, R3, RZ ;  /* 0x0000000307021227 */ /* 0x002fc800078e00ff */
[----:B------:R-:W-:Y:S01]  /*25320*/  IMAD.IADD R6, R9, 0x1, R10 ;  /* 0x0000000109067824 */ /* 0x000fe200078e020a */
[----:B----4-:R-:W-:-:S03]  /*25330*/  @P1 SHF.R.U32.HI R7, RZ, R5, R2 ;  /* 0x00000005ff071219 */ /* 0x010fc60000011602 */
[C---:B------:R-:W-:Y:S01]  /*25340*/  VIADD R2, R6.reuse, 0x5f ;  /* 0x0000005f06027836 */ /* 0x040fe20000000000 */
[----:B------:R-:W-:-:S03]  /*25350*/  IADD3 R21, R6, 0x1, -R15 ;  /* 0x0000000106157810 */ /* 0x000fc60007ffe80f */
[----:B------:R-:W-:-:S04]  /*25360*/  IMAD.HI R2, R2, 0x2aaaaaab, RZ ;  /* 0x2aaaaaab02027827 */ /* 0x000fc800078e02ff */
[----:B------:R-:W-:Y:S01]  /*25370*/  IMAD.IADD R7, R21, 0x1, R7 ;  /* 0x0000000115077824 */ /* 0x000fe200078e0207 */
[----:B------:R-:W-:-:S04]  /*25380*/  SHF.R.U32.HI R3, RZ, 0x1f, R2 ;  /* 0x0000001fff037819 */ /* 0x000fc80000011602 */
[----:B------:R-:W-:Y:S02]  /*25390*/  LEA.HI.SX32 R11, R2, R3, 0x1c ;  /* 0x00000003020b7211 */ /* 0x000fe400078fe2ff */
[----:B------:R-:W1:Y:S03]  /*253a0*/  LDC.64 R2, c[0x0][0x9e0] ;  /* 0x00027800ff027b82 */ /* 0x000e660000000a00 */
[----:B------:R2:W-:Y:S01]  /*253b0*/  STL [R1+0x5c], R11 ;  /* 0x00005c0b01007387 */ /* 0x0005e20000100800 */
[----:B-1----:R-:W-:Y:S01]  /*253c0*/  ISETP.GE.AND P3, PT, R3, 0x1, PT ;  /* 0x000000010300780c */ /* 0x002fe20003f66270 */
        /* <DEDUP_REMOVED lines=13> */
.L_x_1776:
[----:B------:R-:W-:-:S13]  /*254a0*/  ISETP.NE.AND P0, PT, R3, 0x1, PT ;  /* 0x000000010300780c */ /* 0x000fda0003f05270 */
[----:B------:R-:W1:Y:S02]  /*254b0*/  @P0 LDC.64 R4, c[0x0][0x9e8] ;  /* 0x00027a00ff040b82 */ /* 0x000e640000000a00 */
[----:B-1----:R-:W-:-:S05]  /*254c0*/  @P0 IMAD.HI.U32 R4, R2, R4, RZ ;  /* 0x0000000402040227 */ /* 0x002fca00078e00ff */
[----:B------:R-:W-:-:S07]  /*254d0*/  @P0 SHF.R.U32.HI R2, RZ, R5, R4 ;  /* 0x00000005ff020219 */ /* 0x000fce0000011604 */
.L_x_1777:
[----:B------:R-:W-:Y:S05]  /*254e0*/  BSYNC B0 ;  /* 0x0000000000007941 */ /* 0x000fea0003800000 */
.L_x_1775:
[----:B------:R-:W-:-:S05]  /*254f0*/  IMAD R2, R2, R3, R3 ;  /* 0x0000000302027224 */ /* 0x000fca00078e0203 */
[----:B------:R-:W-:-:S07]  /*25500*/  VIMNMX R8, R8, R2, PT ;  /* 0x0000000208087248 */ /* 0x000fce0003fe0100 */
.L_x_1774:
[----:B------:R-:W1:Y:S01]  /*25510*/  @P1 LDC R4, c[0x0][0x44c] ;  /* 0x00011300ff041b82 */ /* 0x000e620000000800 */
[----:B------:R-:W-:Y:S01]  /*25520*/  VIADD R8, R8, 0x5f ;  /* 0x0000005f08087836 */ /* 0x000fe20000000000 */
[----:B------:R-:W-:Y:S01]  /*25530*/  ULDC UR4, c[0x0][0x9dc] ;  /* 0x0002770000047ab9 */ /* 0x000fe20000000800 */
[----:B------:R-:W-:Y:S02]  /*25540*/  IMAD.MOV.U32 R2, RZ, RZ, R12 ;  /* 0x000000ffff027224 */ /* 0x000fe400078e000c */
[----:B------:R-:W-:-:S03]  /*25550*/  IMAD.HI R8, R8, 0x2aaaaaab, RZ ;  /* 0x2aaaaaab08087827 */ /* 0x000fc600078e02ff */
[----:B------:R-:W2:Y:S01]  /*25560*/  @P1 LDC R5, c[0x0][0x450] ;  /* 0x00011400ff051b82 */ /* 0x000ea20000000800 */
[----:B------:R-:W-:Y:S01]  /*25570*/  IMAD.IADD R20, R6, 0x1, -R15 ;  /* 0x0000000106147824 */ /* 0x000fe200078e0a0f */
[----:B------:R-:W-:-:S04]  /*25580*/  SHF.R.U32.HI R7, RZ, 0x1f, R8 ;  /* 0x0000001fff077819 */ /* 0x000fc80000011608 */
[----:B------:R-:W-:-:S04]  /*25590*/  LEA.HI.SX32 R7, R8, R7, 0x1c ;  /* 0x0000000708077211 */ /* 0x000fc800078fe2ff */
[----:B------:R-:W-:Y:S01]  /*255a0*/  VIMNMX R7, R11, R7, PT ;  /* 0x000000070b077248 */ /* 0x000fe20003fe0100 */
[----:B-1----:R-:W-:-:S05]  /*255b0*/  @P1 IMAD.HI.U32 R4, R12, R4, RZ ;  /* 0x000000040c041227 */ /* 0x002fca00078e00ff */
[----:B--2---:R-:W-:-:S05]  /*255c0*/  @P1 SHF.R.U32.HI R2, RZ, R5, R4 ;  /* 0x00000005ff021219 */ /* 0x004fca0000011604 */
        /* <DEDUP_REMOVED lines=13> */
.L_x_1780:
[----:B------:R-:W-:-:S13]  /*256a0*/  ISETP.NE.AND P0, PT, R3, 0x1, PT ;  /* 0x000000010300780c */ /* 0x000fda0003f05270 */
[----:B------:R-:W1:Y:S02]  /*256b0*/  @P0 LDC.64 R4, c[0x0][0x9e8] ;  /* 0x00027a00ff040b82 */ /* 0x000e640000000a00 */
[----:B-1----:R-:W-:-:S05]  /*256c0*/  @P0 IMAD.HI.U32 R4, R2, R4, RZ ;  /* 0x0000000402040227 */ /* 0x002fca00078e00ff */
[----:B------:R-:W-:-:S07]  /*256d0*/  @P0 SHF.R.U32.HI R2, RZ, R5, R4 ;  /* 0x00000005ff020219 */ /* 0x000fce0000011604 */
.L_x_1781:
[----:B------:R-:W-:Y:S05]  /*256e0*/  BSYNC B0 ;  /* 0x0000000000007941 */ /* 0x000fea0003800000 */
.L_x_1779:
[----:B------:R-:W-:-:S05]  /*256f0*/  IMAD R2, R2, R3, RZ ;  /* 0x0000000302027224 */ /* 0x000fca00078e02ff */
[----:B------:R-:W-:-:S07]  /*25700*/  VIMNMX R6, R6, R2, !PT ;  /* 0x0000000206067248 */ /* 0x000fce0007fe0100 */
.L_x_1778:
[----:B------:R-:W-:Y:S01]  /*25710*/  IMAD.HI R6, R6, 0x2aaaaaab, RZ ;  /* 0x2aaaaaab06067827 */ /* 0x000fe200078e02ff */
[----:B------:R-:W-:Y:S01]  /*25720*/  LOP3.LUT R12, R17, 0xff, RZ, 0xc0, !PT ;  /* 0x000000ff110c7812 */ /* 0x000fe200078ec0ff */
[----:B------:R-:W-:Y:S01]  /*25730*/  BSSY B0, `(.L_x_1782) ;  /* 0x0000027000007945 */ /* 0x000fe20003800000 */
[----:B------:R-:W-:Y:S01]  /*25740*/  SHF.R.U32.HI R17, RZ, 0x10, R17 ;  /* 0x00000010ff117819 */ /* 0x000fe20000011611 */
[----:B------:R-:W-:Y:S01]  /*25750*/  IMAD.MOV.U32 R2, RZ, RZ, RZ ;  /* 0x000000ffff027224 */ /* 0x000fe200078e00ff */
[----:B------:R-:W-:Y:S01]  /*25760*/  SHF.R.U32.HI R4, RZ, 0x1f, R6 ;  /* 0x0000001fff047819 */ /* 0x000fe20000011606 */
[----:B------:R1:W-:Y:S03]  /*25770*/  STL [R1+0x50], R12 ;  /* 0x0000500c01007387 */ /* 0x0003e60000100800 */
[----:B------:R-:W-:-:S04]  /*25780*/  LEA.HI.SX32 R4, R6, R4, 0x1c ;  /* 0x0000000406047211 */ /* 0x000fc800078fe2ff */
[----:B------:R-:W-:-:S04]  /*25790*/  VIMNMX R4, RZ, R4, !PT ;  /* 0x00000004ff047248 */ /* 0x000fc80007fe0100 */
[----:B------:R-:W-:-:S13]  /*257a0*/  ISETP.GT.AND P0, PT, R7, R4, PT ;  /* 0x000000040700720c */ /* 0x000fda0003f04270 */
[----:B-1----:R-:W-:Y:S05]  /*257b0*/  @!P0 BRA `(.L_x_1783) ;  /* 0x0000000000788947 */ /* 0x002fea0003800000 */
[----:B------:R-:W-:Y:S01]  /*257c0*/  ISETP.NE.AND P0, PT, R17, RZ, PT ;  /* 0x000000ff1100720c */ /* 0x000fe20003f05270 */
[----:B------:R-:W-:-:S03]  /*257d0*/  ULDC UR4, c[0x0][0x9f0] ;  /* 0x00027c0000047ab9 */ /* 0x000fc60000000800 */
[----:B------:R-:W-:-:S04]  /*257e0*/  SEL R5, R17, UR4, P0 ;  /* 0x0000000411057c07 */ /* 0x000fc80008000000 */
[----:B------:R-:W-:Y:S02]  /*257f0*/  IABS R6, R5 ;  /* 0x0000000500067213 */ /* 0x000fe40000000000 */
[----:B------:R-:W-:Y:S02]  /*25800*/  IADD3 R8, R5, -0x1, R7 ;  /* 0xffffffff05087810 */ /* 0x000fe40007ffe007 */
[----:B------:R-:W1:Y:S03]  /*25810*/  I2F.RP R2, R6 ;  /* 0x0000000600027306 */ /* 0x000e660000209400 */
[----:B------:R-:W-:-:S05]  /*25820*/  IMAD.IADD R8, R8, 0x1, -R4 ;  /* 0x0000000108087824 */ /* 0x000fca00078e0a04 */
        /* <DEDUP_REMOVED lines=10> */
[----:B------:R-:W-:-:S03]  /*258d0*/  IABS R3, R8 ;  /* 0x0000000800037213 */ /* 0x000fc60000000000 */
        /* <DEDUP_REMOVED lines=12> */
.L_x_1783:
[----:B------:R-:W-:Y:S05]  /*259a0*/  BSYNC B0 ;  /* 0x0000000000007941 */ /* 0x000fea0003800000 */
.L_x_1782:
[-C--:B------:R-:W-:Y:S01]  /*259b0*/  IMAD R4, R12, R2.reuse, R4 ;  /* 0x000000020c047224 */ /* 0x080fe200078e0204 */
[----:B------:R-:W-:Y:S04]  /*259c0*/  BSSY B0, `(.L_x_1784) ;  /* 0x000015f000007945 */ /* 0x000fe80003800000 */
        /* <DEDUP_REMOVED lines=23> */
.L_x_1979:
[----:B--2---:R-:W-:Y:S02]  /*25b40*/  ISETP.NE.AND P0, PT, R14, RZ, PT ;  /* 0x000000ff0e00720c */ /* 0x004fe40003f05270 */
[----:B------:R-:W-:-:S11]  /*25b50*/  PLOP3.LUT P6, PT, PT, PT, PT, 0x8, 0x0 ;  /* 0x000000000000781c */ /* 0x000fd60003fce170 */
[----:B------:R-:W-:Y:S05]  /*25b60*/  @P0 BRA `(.L_x_1787) ;  /* 0x00000000000c0947 */ /* 0x000fea0003800000 */
[----:B------:R-:W-:-:S03]  /*25b70*/  UMOV UR4, 0xffffffff ;  /* 0xffffffff00047882 */ /* 0x000fc60000000000 */
[----:B------:R-:W-:Y:S05]  /*25b80*/  BRA.DIV UR4, `(.L_x_1788) ;  /* 0x0000008204a47947 */ /* 0x000fea000b800000 */
[----:B------:R-:W-:-:S13]  /*25b90*/  ELECT P6, URZ, PT ;  /* 0x00000000003f782f */ /* 0x000fda00038c0000 */
.L_x_1787:
        /* <DEDUP_REMOVED lines=9> */
.L_x_1982:
[----:B------:R-:W-:Y:S05]  /*25c30*/  BSYNC B1 ;  /* 0x0000000000017941 */ /* 0x000fea0003800000 */
.L_x_1789:
        /* <DEDUP_REMOVED lines=12> */
.L_x_1983:
[----:B------:R-:W-:Y:S05]  /*25d00*/  BSYNC B2 ;  /* 0x0000000000027941 */ /* 0x000fea0003800000 */
.L_x_1793:
        /* <DEDUP_REMOVED lines=9> */
.L_x_1796:
[----:B------:R-:W-:Y:S05]  /*25da0*/  BSYNC B2 ;  /* 0x0000000000027941 */ /* 0x000fea0003800000 */
.L_x_1795:
        /* <DEDUP_REMOVED lines=13> */
.L_x_1797:
        /* <DEDUP_REMOVED lines=16> */
.L_x_1798:
        /* <DEDUP_REMOVED lines=16> */
.L_x_1799:
        /* <DEDUP_REMOVED lines=10> */
[----:B------:R-:W1:Y:S01]  /*26120*/  SYNCS.PHASECHK.TRANS64.TRYWAIT P0, [R7+URZ+0x308c0], R10 ;  /* 0x0308c00a070075a7 */ /* 0x000e62000800017f */
[----:B------:R-:W-:Y:S04]  /*26130*/  BSSY B2, `(.L_x_1800) ;  /* 0x0000002000027945 */ /* 0x000fe80003800000 */
[----:B-1----:R-:W-:Y:S05]  /*26140*/  @!P0 BRA `(.L_x_1801) ;  /* 0x0000007c007c8947 */ /* 0x002fea0003800000 */
.L_x_1984:
[----:B------:R-:W-:Y:S05]  /*26150*/  BSYNC B2 ;  /* 0x0000000000027941 */ /* 0x000fea0003800000 */
.L_x_1800:
[----:B------:R-:W-:Y:S01]  /*26160*/  BSSY B2, `(.L_x_1802) ;  /* 0x000000b000027945 */ /* 0x000fe20003800000 */
[----:B-12---:R-:W-:Y:S02]  /*26170*/  IMAD.MOV.U32 R10, RZ, RZ, 0x0 ;  /* 0x00000000ff0a7424 */ /* 0x006fe400078e00ff */
        /* <DEDUP_REMOVED lines=9> */
.L_x_1803:
[----:B------:R-:W-:Y:S05]  /*26210*/  BSYNC B2 ;  /* 0x0000000000027941 */ /* 0x000fea0003800000 */
.L_x_1802:
[----:B------:R-:W-:Y:S01]  /*26220*/  R2UR UR10, R14 ;  /* 0x000000000e0a72ca */ /* 0x000fe200000e0000 */
[----:B------:R-:W-:Y:S01]  /*26230*/  UIADD3 UR4, UP0, UR36, 0x670, URZ ;  /* 0x0000067024047890 */ /* 0x000fe2000ff1e03f */
[----:B------:R-:W-:Y:S01]  /*26240*/  R2UR UR6, R10 ;  /* 0x000000000a0672ca */ /* 0x000fe200000e0000 */
[----:B------:R-:W-:Y:S01]  /*26250*/  VIADD R7, R7, 0x308b0 ;  /* 0x000308b007077836 */ /* 0x000fe20000000000 */
[----:B------:R-:W-:Y:S01]  /*26260*/  R2UR UR7, R11 ;  /* 0x000000000b0772ca */ /* 0x000fe200000e0000 */
[----:B------:R-:W-:Y:S01]  /*26270*/  VIADD R4, R6, 0x400 ;  /* 0x0000040006047836 */ /* 0x000fe20000000000 */
[----:B------:R-:W-:Y:S01]  /*26280*/  PLOP3.LUT P0, PT, PT, PT, PT, 0x80, 0x0 ;  /* 0x000000000000781c */ /* 0x000fe20003f0f070 */
[----:B------:R-:W-:-:S12]  /*26290*/  UIADD3.X UR5, URZ, UR37, URZ, UP0, !UPT ;  /* 0x000000253f057290 */ /* 0x000fd800087fe43f */
.L_x_1804:
        /* <DEDUP_REMOVED lines=10> */
[----:B------:R-:W-:Y:S01]  /*26340*/  R2UR UR10, R13 ;  /* 0x000000000d0a72ca */ /* 0x000fe200000e0000 */
[----:B------:R-:W-:Y:S01]  /*26350*/  VIADD R4, R6, 0x3400 ;  /* 0x0000340006047836 */ /* 0x000fe20000000000 */
[----:B------:R-:W-:Y:S02]  /*26360*/  R2UR UR6, R10 ;  /* 0x000000000a0672ca */ /* 0x000fe400000e0000 */
[----:B------:R-:W-:Y:S02]  /*26370*/  R2UR UR7, R11 ;  /* 0x000000000b0772ca */ /* 0x000fe400000e0000 */
[----:B------:R-:W-:-:S13]  /*26380*/  PLOP3.LUT P0, PT, PT, PT, PT, 0x80, 0x0 ;  /* 0x000000000000781c */ /* 0x000fda0003f0f070 */
.L_x_1805:
        /* <DEDUP_REMOVED lines=15> */
.L_x_1806:
        /* <DEDUP_REMOVED lines=10> */
.L_x_1792:
[----:B------:R-:W-:Y:S05]  /*26520*/  BSYNC B1 ;  /* 0x0000000000017941 */ /* 0x000fea0003800000 */
.L_x_1791:
        /* <DEDUP_REMOVED lines=13> */
.L_x_1823:
        /* <DEDUP_REMOVED lines=13> */
.L_x_1985:
[----:B------:R-:W-:Y:S05]  /*266d0*/  BSYNC B2 ;  /* 0x0000000000027941 */ /* 0x000fea0003800000 */
.L_x_1809:
        /* <DEDUP_REMOVED lines=9> */
.L_x_1812:
[----:B------:R-:W-:Y:S05]  /*26770*/  BSYNC B2 ;  /* 0x0000000000027941 */ /* 0x000fea0003800000 */
.L_x_1811:
[----:B------:R-:W2:Y:S01]  /*26780*/  LDL R4, [R1+0x1c] ;  /* 0x00001c0001047983 */ /* 0x000ea20000100800 */
[----:B------:R-:W-:Y:S01]  /*26790*/  IMAD.MOV.U32 R12, RZ, RZ, RZ ;  /* 0x000000ffff0c7224 */ /* 0x000fe200078e00ff */
        /* <DEDUP_REMOVED lines=10> */
.L_x_1813:
        /* <DEDUP_REMOVED lines=10> */
[----:B------:R-:W-:Y:S01]  /*268e0*/  IMAD.MOV.U32 R14, RZ, RZ, 0x40 ;  /* 0x00000040ff0e7424 */ /* 0x000fe200078e00ff */
[----:B------:R-:W-:Y:S01]  /*268f0*/  PLOP3.LUT P1, PT, PT, PT, PT, 0x80, 0x0 ;  /* 0x000000000000781c */ /* 0x000fe20003f2f070 */
[----:B------:R-:W-:Y:S01]  /*26900*/  VIADD R10, R6, 0x21400 ;  /* 0x00021400060a7836 */ /* 0x000fe20000000000 */
[----:B------:R-:W-:Y:S01]  /*26910*/  UMOV UR6, 0x0 ;  /* 0x0000000000067882 */ /* 0x000fe20000000000 */
[----:B------:R-:W-:Y:S01]  /*26920*/  UMOV UR7, 0x12f00000 ;  /* 0x12f0000000077882 */ /* 0x000fe20000000000 */
[----:B------:R-:W-:-:S15]  /*26930*/  R2UR UR10, R14 ;  /* 0x000000000e0a72ca */ /* 0x000fde00000e0000 */
.L_x_1814:
        /* <DEDUP_REMOVED lines=16> */
.L_x_1815:
        /* <DEDUP_REMOVED lines=10> */
[----:B------:R-:W2:Y:S01]  /*26ae0*/  SYNCS.PHASECHK.TRANS64.TRYWAIT P1, [R8+URZ+0x308c0], R7 ;  /* 0x0308c007080075a7 */ /* 0x000ea2000802017f */
[----:B------:R-:W-:Y:S04]  /*26af0*/  BSSY B2, `(.L_x_1816) ;  /* 0x0000002000027945 */ /* 0x000fe80003800000 */
[----:B--2---:R-:W-:Y:S05]  /*26b00*/  @!P1 BRA `(.L_x_1817) ;  /* 0x0000007400349947 */ /* 0x004fea0003800000 */
.L_x_1986:
[----:B------:R-:W-:Y:S05]  /*26b10*/  BSYNC B2 ;  /* 0x0000000000027941 */ /* 0x000fea0003800000 */
.L_x_1816:
[----:B------:R-:W-:Y:S01]  /*26b20*/  BSSY B2, `(.L_x_1818) ;  /* 0x000000b000027945 */ /* 0x000fe20003800000 */
[----:B------:R-:W-:Y:S02]  /*26b30*/  IMAD.MOV.U32 R10, RZ, RZ, 0x0 ;  /* 0x00000000ff0a7424 */ /* 0x000fe400078e00ff */
[----:B------:R-:W-:Y:S01]  /*26b40*/  IMAD.MOV.U32 R11, RZ, RZ, 0x12f00000 ;  /* 0x12f00000ff0b7424 */ /* 0x000fe200078e00ff */
[----:B------:R-:W-:Y:S06]  /*26b50*/  @P2 BRA `(.L_x_1819) ;  /* 0x00000000001c2947 */ /* 0x000fec0003800000 */
[----:B0-----:R-:W0:Y:S01]  /*26b60*/  S2R R15, SR_TID.X ;  /* 0x00000000000f7919 */ /* 0x001e220000002100 */
[----:B------:R-:W-:-:S04]  /*26b70*/  IMAD.MOV.U32 R4, RZ, RZ, 0x9000 ;  /* 0x00009000ff047424 */ /* 0x000fc800078e00ff */
[----:B------:R3:W-:Y:S01]  /*26b80*/  SYNCS.ARRIVE.TRANS64 RZ, [R8+URZ+0x308b0], R4 ;  /* 0x0308b00408ff79a7 */ /* 0x0007e2000800003f */
[----:B0-----:R-:W-:-:S04]  /*26b90*/  LOP3.LUT R15, R15, 0x1f, RZ, 0xc0, !PT ;  /* 0x0000001f0f0f7812 */ /* 0x001fc800078ec0ff */
[----:B------:R-:W-:-:S13]  /*26ba0*/  ISETP.NE.AND P1, PT, R15, RZ, PT ;  /* 0x000000ff0f00720c */ /* 0x000fda0003f25270 */
[----:B---3--:R-:W-:Y:S05]  /*26bb0*/  @!P1 BRA `(.L_x_1819) ;  /* 0x0000000000049947 */ /* 0x008fea0003800000 */
[----:B------:R-:W-:Y:S01]  /*26bc0*/  BPT.TRAP 0x1 ;  /* 0x000000040000795c */ /* 0x000fe20000300000 */
.L_x_1819:
[----:B------:R-:W-:Y:S05]  /*26bd0*/  BSYNC B2 ;  /* 0x0000000000027941 */ /* 0x000fea0003800000 */
.L_x_1818:
[----:B------:R-:W-:Y:S01]  /*26be0*/  R2UR UR10, R12 ;  /* 0x000000000c0a72ca */ /* 0x000fe200000e0000 */
[----:B------:R-:W-:Y:S01]  /*26bf0*/  UIADD3 UR4, UP0, UR36, 0x670, URZ ;  /* 0x0000067024047890 */ /* 0x000fe2000ff1e03f */
[----:B------:R-:W-:Y:S01]  /*26c00*/  R2UR UR6, R10 ;  /* 0x000000000a0672ca */ /* 0x000fe200000e0000 */
[----:B-12---:R-:W-:Y:S01]  /*26c10*/  VIADD R8, R8, 0x308b0 ;  /* 0x000308b008087836 */ /* 0x006fe20000000000 */
[----:B------:R-:W-:Y:S01]  /*26c20*/  R2UR UR7, R11 ;  /* 0x000000000b0772ca */ /* 0x000fe200000e0000 */
[----:B------:R-:W-:Y:S01]  /*26c30*/  VIADD R4, R6, 0x400 ;  /* 0x0000040006047836 */ /* 0x000fe20000000000 */
[----:B------:R-:W-:Y:S01]  /*26c40*/  PLOP3.LUT P1, PT, PT, PT, PT, 0x80, 0x0 ;  /* 0x000000000000781c */ /* 0x000fe20003f2f070 */
[----:B------:R-:W-:-:S12]  /*26c50*/  UIADD3.X UR5, URZ, UR37, URZ, UP0, !UPT ;  /* 0x000000253f057290 */ /* 0x000fd800087fe43f */
.L_x_1820:
        /* <DEDUP_REMOVED lines=15> */
.L_x_1821:
        /* <DEDUP_REMOVED lines=15> */
.L_x_1822:
        /* <DEDUP_REMOVED lines=10> */
.L_x_1808:
[----:B------:R-:W-:Y:S05]  /*26ee0*/  BSYNC B1 ;  /* 0x0000000000017941 */ /* 0x000fea0003800000 */
.L_x_1807:
        /* <DEDUP_REMOVED lines=12> */
.L_x_1785:
[----:B------:R-:W-:Y:S05]  /*26fb0*/  BSYNC B0 ;  /* 0x0000000000007941 */ /* 0x000fea0003800000 */
.L_x_1784:
[----:B--2---:R-:W2:Y:S01]  /*26fc0*/  LDL R7, [R1+0x30] ;  /* 0x0000300001077983 */ /* 0x004ea20000100800 */
[----:B------:R-:W3:Y:S01]  /*26fd0*/  LDC R0, c[0x0][0x448] ;  /* 0x00011200ff007b82 */ /* 0x000ee20000000800 */
[----:B------:R-:W-:Y:S07]  /*26fe0*/  @!P0 WARPSYNC.ALL ;  /* 0x0000000000008948 */ /* 0x000fee0003800000 */
[----:B------:R-:W-:Y:S01]  /*26ff0*/  @!P0 BAR.SYNC.DEFER_BLOCKING 0xc, 0x180 ;  /* 0x0306000000008b1d */ /* 0x000fe20000010000 */
[----:B---3--:R-:W-:-:S13]  /*27000*/  ISETP.NE.AND P1, PT, R0, 0x1, PT ;  /* 0x000000010000780c */ /* 0x008fda0003f25270 */
[----:B------:R-:W3:Y:S08]  /*27010*/  @P1 LDC R0, c[0x0][0x44c] ;  /* 0x00011300ff001b82 */ /* 0x000ef00000000800 */
[----:B------:R-:W4:Y:S01]  /*27020*/  @P1 LDC R3, c[0x0][0x450] ;  /* 0x00011400ff031b82 */ /* 0x000f220000000800 */
[----:B--2---:R-:W-:-:S04]  /*27030*/  VIADD R2, R7, 0x7f ;  /* 0x0000007f07027836 */ /* 0x004fc80000000000 */
[----:B---3--:R-:W-:-:S05]  /*27040*/  @P1 IMAD.HI.U32 R0, R2, R0, RZ ;  /* 0x0000000002001227 */ /* 0x008fca00078e00ff */
[----:B----4-:R-:W-:-:S05]  /*27050*/  @P1 SHF.R.U32.HI R2, RZ, R3, R0 ;  /* 0x00000003ff021219 */ /* 0x010fca0000011600 */
[----:B------:R-:W-:Y:S02]  /*27060*/  IMAD.IADD R0, R21, 0x1, R2 ;  /* 0x0000000115007824 */ /* 0x000fe400078e0202 */
[----:B------:R-:W2:Y:S02]  /*27070*/  LDC.64 R2, c[0x0][0x9e0] ;  /* 0x00027800ff027b82 */ /* 0x000ea40000000a00 */
[----:B--2---:R-:W-:Y:S01]  /*27080*/  ISETP.GE.AND P2, PT, R3, 0x1, PT ;  /* 0x000000010300780c */ /* 0x004fe20003f46270 */
[----:B------:R-:W-:-:S12]  /*27090*/  IMAD.IADD R2, R0, 0x1, R2 ;  /* 0x0000000100027824 */ /* 0x000fd800078e0202 */
[----:B------:R-:W-:Y:S05]  /*270a0*/  @!P2 BRA `(.L_x_1824) ;  /* 0x000000000048a947 */ /* 0x000fea0003800000 */
[C---:B------:R-:W-:Y:S01]  /*270b0*/  ISETP.GT.AND P0, PT, R0.reuse, RZ, PT ;  /* 0x000000ff0000720c */ /* 0x040fe20003f04270 */
[----:B------:R-:W-:Y:S01]  /*270c0*/  BSSY B0, `(.L_x_1825) ;  /* 0x000000e000007945 */ /* 0x000fe20003800000 */
[----:B------:R-:W-:-:S11]  /*270d0*/  VIADD R6, R0, 0xffffffff ;  /* 0xffffffff00067836 */ /* 0x000fd60000000000 */
[----:B------:R-:W-:Y:S05]  /*270e0*/  @P0 BRA `(.L_x_1826) ;  /* 0x00000000001c0947 */ /* 0x000fea0003800000 */
[----:B------:R-:W-:Y:S01]  /*270f0*/  ISETP.NE.AND P0, PT, R3, 0x1, PT ;  /* 0x000000010300780c */ /* 0x000fe20003f05270 */
[----:B------:R-:W-:-:S12]  /*27100*/  IMAD.MOV R0, RZ, RZ, -R0 ;  /* 0x000000ffff007224 */ /* 0x000fd800078e0a00 */
[----:B-1----:R-:W1:Y:S02]  /*27110*/  @P0 LDC.64 R4, c[0x0][0x9e8] ;  /* 0x00027a00ff040b82 */ /* 0x002e640000000a00 */
[----:B-1----:R-:W-:-:S05]  /*27120*/  @P0 IMAD.HI.U32 R4, R0, R4, RZ ;  /* 0x0000000400040227 */ /* 0x002fca00078e00ff */
[----:B------:R-:W-:-:S04]  /*27130*/  @P0 SHF.R.U32.HI R0, RZ, R5, R4 ;  /* 0x00000005ff000219 */ /* 0x000fc80000011604 */
[----:B------:R-:W-:Y:S01]  /*27140*/  LOP3.LUT R6, RZ, R0, RZ, 0x33, !PT ;  /* 0x00000000ff067212 */ /* 0x000fe200078e33ff */
[----:B------:R-:W-:Y:S06]  /*27150*/  BRA `(.L_x_1827) ;  /* 0x0000000000107947 */ /* 0x000fec0003800000 */
.L_x_1826:
[----:B------:R-:W-:-:S13]  /*27160*/  ISETP.NE.AND P0, PT, R3, 0x1, PT ;  /* 0x000000010300780c */ /* 0x000fda0003f05270 */
[----:B-1----:R-:W1:Y:S02]  /*27170*/  @P0 LDC.64 R4, c[0x0][0x9e8] ;  /* 0x00027a00ff040b82 */ /* 0x002e640000000a00 */
[----:B-1----:R-:W-:-:S05]  /*27180*/  @P0 IMAD.HI.U32 R4, R6, R4, RZ ;  /* 0x0000000406040227 */ /* 0x002fca00078e00ff */
[----:B------:R-:W-:-:S07]  /*27190*/  @P0 SHF.R.U32.HI R6, RZ, R5, R4 ;  /* 0x00000005ff060219 */ /* 0x000fce0000011604 */
.L_x_1827:
[----:B------:R-:W-:Y:S05]  /*271a0*/  BSYNC B0 ;  /* 0x0000000000007941 */ /* 0x000fea0003800000 */
.L_x_1825:
[----:B------:R-:W-:-:S05]  /*271b0*/  IMAD R6, R6, R3, R3 ;  /* 0x0000000306067224 */ /* 0x000fca00078e0203 */
[----:B------:R-:W-:-:S07]  /*271c0*/  VIMNMX R2, R2, R6, PT ;  /* 0x0000000602027248 */ /* 0x000fce0003fe0100 */
.L_x_1824:
[----:B------:R-:W2:Y:S01]  /*271d0*/  LDL R6, [R1+0x5c] ;  /* 0x00005c0001067983 */ /* 0x000ea20000100800 */
[----:B------:R-:W3:Y:S01]  /*271e0*/  @P1 LDC R0, c[0x0][0x44c] ;  /* 0x00011300ff001b82 */ /* 0x000ee20000000800 */
[----:B------:R-:W-:Y:S01]  /*271f0*/  VIADD R2, R2, 0x5f ;  /* 0x0000005f02027836 */ /* 0x000fe20000000000 */
[----:B------:R-:W-:Y:S01]  /*27200*/  ULDC UR4, c[0x0][0x9dc] ;  /* 0x0002770000047ab9 */ /* 0x000fe20000000800 */
[----:B-1----:R-:W-:Y:S02]  /*27210*/  IMAD.MOV.U32 R4, RZ, RZ, R7 ;  /* 0x000000ffff047224 */ /* 0x002fe400078e0007 */
[----:B------:R-:W-:-:S03]  /*27220*/  IMAD.HI R2, R2, 0x2aaaaaab, RZ ;  /* 0x2aaaaaab02027827 */ /* 0x000fc600078e02ff */
[----:B------:R-:W1:Y:S01]  /*27230*/  @P1 LDC R5, c[0x0][0x450] ;  /* 0x00011400ff051b82 */ /* 0x000e620000000800 */
[----:B---3--:R-:W-:-:S05]  /*27240*/  @P1 IMAD.HI.U32 R0, R7, R0, RZ ;  /* 0x0000000007001227 */ /* 0x008fca00078e00ff */
[----:B-1----:R-:W-:-:S05]  /*27250*/  @P1 SHF.R.U32.HI R4, RZ, R5, R0 ;  /* 0x00000005ff041219 */ /* 0x002fca0000011600 */
[----:B------:R-:W-:Y:S01]  /*27260*/  IMAD.IADD R0, R20, 0x1, R4 ;  /* 0x0000000114007824 */ /* 0x000fe200078e0204 */
[----:B------:R-:W-:-:S04]  /*27270*/  SHF.R.U32.HI R4, RZ, 0x1f, R2 ;  /* 0x0000001fff047819 */ /* 0x000fc80000011602 */
[----:B------:R-:W-:Y:S01]  /*27280*/  LEA.HI.SX32 R7, R2, R4, 0x1c ;  /* 0x0000000402077211 */ /* 0x000fe200078fe2ff */
[----:B------:R-:W-:-:S04]  /*27290*/  VIADD R2, R0, -UR4 ;  /* 0x8000000400027c36 */ /* 0x000fc80008000000 */
[----:B------:R1:W-:Y:S01]  /*272a0*/  STL [R1+0x60], R7 ;  /* 0x0000600701007387 */ /* 0x0003e20000100800 */
[----:B--2---:R-:W-:Y:S01]  /*272b0*/  VIMNMX R6, R6, R7, PT ;  /* 0x0000000706067248 */ /* 0x004fe20003fe0100 */
[----:B-1----:R-:W-:Y:S06]  /*272c0*/  @!P2 BRA `(.L_x_1828) ;  /* 0x000000000044a947 */ /* 0x002fec0003800000 */
        /* <DEDUP_REMOVED lines=10> */
.L_x_1830:
[----:B------:R-:W-:-:S13]  /*27370*/  ISETP.NE.AND P0, PT, R3, 0x1, PT ;  /* 0x000000010300780c */ /* 0x000fda0003f05270 */
[----:B------:R-:W1:Y:S02]  /*27380*/  @P0 LDC.64 R4, c[0x0][0x9e8] ;  /* 0x00027a00ff040b82 */ /* 0x000e640000000a00 */
[----:B-1----:R-:W-:-:S05]  /*27390*/  @P0 IMAD.HI.U32 R4, R0, R4, RZ ;  /* 0x0000000400040227 */ /* 0x002fca00078e00ff */
[----:B------:R-:W-:-:S07]  /*273a0*/  @P0 SHF.R.U32.HI R0, RZ, R5, R4 ;  /* 0x00000005ff000219 */ /* 0x000fce0000011604 */
.L_x_1831:
[----:B------:R-:W-:Y:S05]  /*273b0*/  BSYNC B0 ;  /* 0x0000000000007941 */ /* 0x000fea0003800000 */
.L_x_1829:
[----:B------:R-:W-:-:S05]  /*273c0*/  IMAD R0, R0, R3, RZ ;  /* 0x0000000300007224 */ /* 0x000fca00078e02ff */
[----:B------:R-:W-:-:S07]  /*273d0*/  VIMNMX R2, R2, R0, !PT ;  /* 0x0000000002027248 */ /* 0x000fce0007fe0100 */
.L_x_1828:
[----:B------:R-:W-:Y:S01]  /*273e0*/  IMAD.HI R2, R2, 0x2aaaaaab, RZ ;  /* 0x2aaaaaab02027827 */ /* 0x000fe200078e02ff */
[----:B------:R-:W-:Y:S01]  /*273f0*/  ISETP.NE.AND P1, PT, R17, RZ, PT ;  /* 0x000000ff1100720c */ /* 0x000fe20003f25270 */
[----:B------:R-:W-:Y:S03]  /*27400*/  BSSY B0, `(.L_x_1832) ;  /* 0x0000025000007945 */ /* 0x000fe60003800000 */
[----:B------:R-:W-:-:S04]  /*27410*/  SHF.R.U32.HI R0, RZ, 0x1f, R2 ;  /* 0x0000001fff007819 */ /* 0x000fc80000011602 */
[----:B------:R-:W-:-:S04]  /*27420*/  LEA.HI.SX32 R0, R2, R0, 0x1c ;  /* 0x0000000002007211 */ /* 0x000fc800078fe2ff */
[----:B------:R-:W-:Y:S01]  /*27430*/  VIMNMX R8, RZ, R0, !PT ;  /* 0x00000000ff087248 */ /* 0x000fe20007fe0100 */
[----:B------:R-:W1:Y:S03]  /*27440*/  @!P1 LDC R17, c[0x0][0x9f0] ;  /* 0x00027c00ff119b82 */ /* 0x000e660000000800 */
[----:B------:R-:W-:Y:S01]  /*27450*/  ISETP.GT.AND P0, PT, R6, R8, PT ;  /* 0x000000080600720c */ /* 0x000fe20003f04270 */
[----:B------:R2:W-:Y:S04]  /*27460*/  STL [R1+0x3c], R8 ;  /* 0x00003c0801007387 */ /* 0x0005e80000100800 */
[----:B------:R2:W-:Y:S08]  /*27470*/  STL [R1+0x40], RZ ;  /* 0x000040ff01007387 */ /* 0x0005f00000100800 */
[----:B--2---:R-:W-:Y:S05]  /*27480*/  @!P0 BRA `(.L_x_1833) ;  /* 0x0000000000708947 */ /* 0x004fea0003800000 */
[----:B-1----:R-:W-:-:S04]  /*27490*/  IABS R0, R17 ;  /* 0x0000001100007213 */ /* 0x002fc80000000000 */
[----:B------:R-:W1:Y:S08]  /*274a0*/  I2F.RP R2, R0 ;  /* 0x0000000000027306 */ /* 0x000e700000209400 */
[----:B-1----:R-:W1:Y:S02]  /*274b0*/  MUFU.RCP R2, R2 ;  /* 0x0000000200027308 */ /* 0x002e640000001000 */
[----:B-1----:R-:W-:-:S06]  /*274c0*/  VIADD R2, R2, 0xffffffe ;  /* 0x0ffffffe02027836 */ /* 0x002fcc0000000000 */
[----:B------:R-:W1:Y:S02]  /*274d0*/  F2I.FTZ.U32.TRUNC.NTZ R3, R2 ;  /* 0x0000000200037305 */ /* 0x000e64000021f000 */
[----:B-1----:R-:W-:-:S04]  /*274e0*/  IMAD.MOV R2, RZ, RZ, -R3 ;  /* 0x000000ffff027224 */ /* 0x002fc800078e0a03 */
[----:B------:R-:W-:Y:S02]  /*274f0*/  IMAD R4, R2, R0, RZ ;  /* 0x0000000002047224 */ /* 0x000fe400078e02ff */
[----:B------:R-:W-:-:S04]  /*27500*/  IMAD.MOV.U32 R2, RZ, RZ, RZ ;  /* 0x000000ffff027224 */ /* 0x000fc800078e00ff */
[----:B------:R-:W-:Y:S01]  /*27510*/  IMAD.HI.U32 R7, R3, R4, R2 ;  /* 0x0000000403077227 */ /* 0x000fe200078e0002 */
[----:B------:R-:W-:Y:S02]  /*27520*/  IADD3 R4, R17, -0x1, R6 ;  /* 0xffffffff11047810 */ /* 0x000fe40007ffe006 */
[----:B------:R-:W-:-:S03]  /*27530*/  IABS R2, R17 ;  /* 0x0000001100027213 */ /* 0x000fc60000000000 */
[----:B------:R-:W-:Y:S02]  /*27540*/  IMAD.IADD R4, R4, 0x1, -R8 ;  /* 0x0000000104047824 */ /* 0x000fe400078e0a08 */
[----:B------:R-:W-:-:S03]  /*27550*/  IMAD.MOV R2, RZ, RZ, -R2 ;  /* 0x000000ffff027224 */ /* 0x000fc600078e0a02 */
[----:B------:R-:W-:Y:S01]  /*27560*/  IABS R3, R4 ;  /* 0x0000000400037213 */ /* 0x000fe20000000000 */
[----:B------:R-:W-:Y:S01]  /*27570*/  IMAD.MOV.U32 R5, RZ, RZ, R2 ;  /* 0x000000ffff057224 */ /* 0x000fe200078e0002 */
        /* <DEDUP_REMOVED lines=13> */
.L_x_1833:
[----:B------:R-:W-:Y:S05]  /*27650*/  BSYNC B0 ;  /* 0x0000000000007941 */ /* 0x000fea0003800000 */
.L_x_1832:
[----:B------:R-:W3:Y:S04]  /*27660*/  LDL R0, [R1+0x40] ;  /* 0x0000400001007983 */ /* 0x000ee80000100800 */
[----:B--2---:R-:W3:Y:S01]  /*27670*/  LDL R2, [R1+0x50] ;  /* 0x0000500001027983 */ /* 0x004ee20000100800 */
[----:B------:R-:W-:Y:S01]  /*27680*/  BSSY B7, `(.L_x_1834) ;  /* 0x0000457000077945 */ /* 0x000fe20003800000 */
[----:B---3--:R-:W-:-:S05]  /*27690*/  IMAD R2, R2, R0, R8 ;  /* 0x0000000002027224 */ /* 0x008fca00078e0208 */
[----:B------:R-:W-:Y:S01]  /*276a0*/  VIADDMNMX R0, R2, R0, R6, PT ;  /* 0x0000000002007246 */ /* 0x000fe20003800106 */
[----:B------:R2:W-:Y:S03]  /*276b0*/  STL [R1+0x2c], R2 ;  /* 0x00002c0201007387 */ /* 0x0005e60000100800 */
[----:B------:R-:W-:Y:S01]  /*276c0*/  ISETP.GT.AND P0, PT, R0, R2, PT ;  /* 0x000000020000720c */ /* 0x000fe20003f04270 */
[----:B------:R2:W-:-:S12]  /*276d0*/  STL [R1+0x44], R0 ;  /* 0x0000440001007387 */ /* 0x0005d80000100800 */
[----:B--2---:R-:W-:Y:S05]  /*276e0*/  @P0 BRA `(.L_x_1835) ;  /* 0x0000000000480947 */ /* 0x004fea0003800000 */
[----:B------:R-:W2:Y:S02]  /*276f0*/  S2R R0, SR_TID.X ;  /* 0x0000000000007919 */ /* 0x000ea40000002100 */
[----:B--2---:R-:W-:-:S04]  /*27700*/  LOP3.LUT R0, R0, 0x7f, RZ, 0xc0, !PT ;  /* 0x0000007f00007812 */ /* 0x004fc800078ec0ff */
[----:B------:R-:W-:-:S13]  /*27710*/  ISETP.NE.AND P0, PT, R0, RZ, PT ;  /* 0x000000ff0000720c */ /* 0x000fda0003f05270 */
[----:B------:R-:W-:Y:S05]  /*27720*/  @P0 BRA `(.L_x_1836) ;  /* 0x0000004400300947 */ /* 0x000fea0003800000 */
[----:B------:R-:W2:Y:S01]  /*27730*/  S2R R3, SR_LANEID ;  /* 0x0000000000037919 */ /* 0x000ea20000000000 */
[----:B------:R-:W-:Y:S01]  /*27740*/  VOTEU.ANY UR4, UPT, PT ;  /* 0x0000000000047886 */ /* 0x000fe200038e0100 */
[----:B------:R-:W3:Y:S01]  /*27750*/  LDC.64 R4, c[0x0][0xc60] ;  /* 0x00031800ff047b82 */ /* 0x000ee20000000a00 */
[----:B------:R-:W2:Y:S08]  /*27760*/  FLO.U32 R0, UR4 ;  /* 0x0000000400007d00 */ /* 0x000eb000080e0000 */
[----:B------:R-:W3:Y:S01]  /*27770*/  POPC R2, UR4 ;  /* 0x0000000400027d09 */ /* 0x000ee20008000000 */
[----:B--2---:R-:W-:-:S13]  /*27780*/  ISETP.EQ.U32.AND P0, PT, R0, R3, PT ;  /* 0x000000030000720c */ /* 0x004fda0003f02070 */
[----:B---3--:R-:W2:Y:S01]  /*27790*/  @P0 ATOMG.E.ADD.STRONG.GPU PT, R5, desc[UR46][R4.64], R2 ;  /* 0x00000002040509a8 */ /* 0x008ea200081ee1ee */
[----:B------:R-:W3:Y:S02]  /*277a0*/  S2R R3, SR_LTMASK ;  /* 0x0000000000037919 */ /* 0x000ee40000003900 */
[----:B---3--:R-:W-:-:S06]  /*277b0*/  LOP3.LUT R3, R3, UR4, RZ, 0xc0, !PT ;  /* 0x0000000403037c12 */ /* 0x008fcc000f8ec0ff */
[----:B------:R-:W3:Y:S01]  /*277c0*/  POPC R3, R3 ;  /* 0x0000000300037309 */ /* 0x000ee20000000000 */
[----:B--2---:R-:W3:Y:S02]  /*277d0*/  SHFL.IDX PT, R0, R5, R0, 0x1f ;  /* 0x00001f0005007589 */ /* 0x004ee400000e0000 */
[----:B---3--:R-:W-:-:S05]  /*277e0*/  IADD3 R0, R0, UR38, R3 ;  /* 0x0000002600007c10 */ /* 0x008fca000fffe003 */
[----:B------:R2:W-:Y:S01]  /*277f0*/  STL [R1], R0 ;  /* 0x0000000001007387 */ /* 0x0005e20000100800 */
[----:B------:R-:W-:Y:S05]  /*27800*/  BRA `(.L_x_1836) ;  /* 0x0000004000f87947 */ /* 0x000fea0003800000 */
.L_x_1835:
        /* <DEDUP_REMOVED lines=9> */
[----:B------:R-:W2:Y:S01]  /*278a0*/  LDC.64 R2, c[0x4][R2] ;  /* 0x0100000002027b82 */ /* 0x000ea20000000a00 */
        /* <DEDUP_REMOVED lines=9> */
[----:B012---:R-:W-:Y:S05]  /*27940*/  CALL.ABS.NOINC R2 ;  /* 0x0000000002007343 */ /* 0x007fea0003c00000 */
.L_x_1838:
[----:B------:R-:W-:Y:S05]  /*27950*/  BSYNC B6 ;  /* 0x0000000000067941 */ /* 0x000fea0003800000 */
.L_x_1837:
[----:B------:R-:W-:Y:S01]  /*27960*/  VIADD R0, R19, 0x400 ;  /* 0x0000040013007836 */ /* 0x000fe20000000000 */
[----:B------:R-:W-:Y:S04]  /*27970*/  BSSY B6, `(.L_x_1839) ;  /* 0x0000022000067945 */ /* 0x000fe80003800000 */
[----:B------:R-:W-:-:S13]  /*27980*/  LOP3.LUT P0, RZ, R0, 0x3ff, RZ, 0xc0, !PT ;  /* 0x000003ff00ff7812 */ /* 0x000fda000780c0ff */
[----:B------:R-:W-:Y:S05]  /*27990*/  @!P0 BRA `(.L_x_1840) ;  /* 0x00000000007c8947 */ /* 0x000fea0003800000 */
[----:B-1----:R-:W-:Y:S01]  /*279a0*/  MOV R17, 0x0 ;  /* 0x0000000000117802 */ /* 0x002fe20000000f00 */
[----:B------:R-:W-:Y:S01]  /*279b0*/  ULDC.64 UR6, c[0x4][0xa8] ;  /* 0x01002a0000067ab9 */ /* 0x000fe20000000a00 */
[----:B------:R-:W-:Y:S01]  /*279c0*/  ULDC.64 UR8, c[0x4][0xb0] ;  /* 0x01002c0000087ab9 */ /* 0x000fe20000000a00 */
[----:B------:R-:W-:Y:S01]  /*279d0*/  ULDC.64 UR4, c[0x4][0x38] ;  /* 0x01000e0000047ab9 */ /* 0x000fe20000000a00 */
[----:B------:R1:W2:Y:S01]  /*279e0*/  LDC.64 R2, c[0x4][R17] ;  /* 0x0100000011027b82 */ /* 0x0002a20000000a00 */
        /* <DEDUP_REMOVED lines=8> */
[----:B-1----:R-:W-:-:S07]  /*27a70*/  IMAD.MOV.U32 R13, RZ, RZ, RZ ;  /* 0x000000ffff0d7224 */ /* 0x002fce00078e00ff */
[----:B------:R-:W-:-:S07]  /*27a80*/  LEPC R20, `(.L_x_1841) ;  /* 0x000000001014794e */ /* 0x000fce0000000000 */
[----:B0-2---:R-:W-:Y:S05]  /*27a90*/  CALL.ABS.NOINC R2 ;  /* 0x0000000002007343 */ /* 0x005fea0003c00000 */
.L_x_1841:
        /* <DEDUP_REMOVED lines=15> */
.L_x_1840:
[----:B------:R-:W-:Y:S05]  /*27b90*/  BSYNC B6 ;  /* 0x0000000000067941 */ /* 0x000fea0003800000 */
.L_x_1839:
[----:B------:R-:W2:Y:S01]  /*27ba0*/  LDL R0, [R1+0xc] ;  /* 0x00000c0001007983 */ /* 0x000ea20000100800 */
[----:B------:R-:W-:Y:S02]  /*27bb0*/  ULDC.64 UR4, c[0x0][0x9f8] ;  /* 0x00027e0000047ab9 */ /* 0x000fe40000000a00 */
[----:B------:R-:W-:Y:S01]  /*27bc0*/  ISETP.NE.U32.AND P0, PT, RZ, UR4, PT ;  /* 0x00000004ff007c0c */ /* 0x000fe2000bf05070 */
[----:B-1----:R-:W3:Y:S03]  /*27bd0*/  LDL R17, [R1+0x44] ;  /* 0x0000440001117983 */ /* 0x002ee60000100800 */
[----:B------:R-:W-:Y:S01]  /*27be0*/  ISETP.NE.AND.EX P0, PT, RZ, UR5, PT, P0 ;  /* 0x00000005ff007c0c */ /* 0x000fe2000bf05300 */
[----:B------:R-:W-:-:S12]  /*27bf0*/  ULDC.64 UR4, c[0x0][0xa08] ;  /* 0x0002820000047ab9 */ /* 0x000fd80000000a00 */
[----:B------:R-:W1:Y:S01]  /*27c00*/  @P0 LDC.64 R2, c[0x0][0x9f8] ;  /* 0x00027e00ff020b82 */ /* 0x000e620000000a00 */
[----:B--2---:R-:W-:Y:S02]  /*27c10*/  IMAD.MOV.U32 R7, RZ, RZ, R0 ;  /* 0x000000ffff077224 */ /* 0x004fe400078e0000 */
[----:B-1----:R-:W-:-:S05]  /*27c20*/  @P0 IMAD.WIDE R2, R0, 0x4, R2 ;  /* 0x0000000400020825 */ /* 0x002fca00078e0202 */
[----:B------:R1:W2:Y:S01]  /*27c30*/  @P0 LDG.E R7, desc[UR46][R2.64] ;  /* 0x0000002e02070981 */ /* 0x0002a2000c1e1900 */
[----:B---3--:R-:W-:Y:S01]  /*27c40*/  VIADD R0, R17, 0xffffffff ;  /* 0xffffffff11007836 */ /* 0x008fe20000000000 */
[----:B-1----:R-:W1:Y:S02]  /*27c50*/  LDC.64 R2, c[0x0][0x418] ;  /* 0x00010600ff027b82 */ /* 0x002e640000000a00 */
[----:B-1----:R-:W-:Y:S01]  /*27c60*/  LOP3.LUT P0, RZ, R2, UR4, RZ, 0xfc, !PT ;  /* 0x0000000402ff7c12 */ /* 0x002fe2000f80fcff */
[----:B------:R-:W-:-:S03]  /*27c70*/  UMOV UR4, 0xffffffff ;  /* 0xffffffff00047882 */ /* 0x000fc60000000000 */
[----:B------:R-:W-:Y:S02]  /*27c80*/  LOP3.LUT P0, RZ, R3, UR5, RZ, 0xfc, P0 ;  /* 0x0000000503ff7c12 */ /* 0x000fe4000800fcff */
[----:B--2---:R-:W-:Y:S01]  /*27c90*/  SHF.R.S32.HI R8, RZ, 0x1f, R7 ;  /* 0x0000001fff087819 */ /* 0x004fe20000011407 */
[----:B------:R1:W-:Y:S01]  /*27ca0*/  STL [R1+0x8], R7 ;  /* 0x0000080701007387 */ /* 0x0003e20000100800 */
[----:B------:R-:W-:-:S03]  /*27cb0*/  SEL R17, R7, RZ, !P0 ;  /* 0x000000ff07117207 */ /* 0x000fc60004000000 */
[----:B------:R1:W-:Y:S01]  /*27cc0*/  STL [R1+0x24], R8 ;  /* 0x0000240801007387 */ /* 0x0003e20000100800 */
[----:B------:R-:W-:Y:S05]  /*27cd0*/  BRA.DIV UR4, `(.L_x_1842) ;  /* 0x0000006204d47947 */ /* 0x000fea000b800000 */
[----:B------:R-:W2:Y:S02]  /*27ce0*/  S2R R4, SR_TID.X ;  /* 0x0000000000047919 */ /* 0x000ea40000002100 */
[----:B--2---:R-:W-:-:S04]  /*27cf0*/  SHF.R.U32.HI R4, RZ, 0x5, R4 ;  /* 0x00000005ff047819 */ /* 0x004fc80000011604 */
[----:B------:R-:W-:-:S05]  /*27d00*/  LOP3.LUT R4, R4, 0x3, RZ, 0xc0, !PT ;  /* 0x0000000304047812 */ /* 0x000fca00078ec0ff */
[----:B------:R2:W3:Y:S02]  /*27d10*/  SHFL.IDX PT, R14, R4, RZ, 0x1f ;  /* 0x00001fff040e7589 */ /* 0x0004e400000e0000 */
.L_x_1989:
        /* <DEDUP_REMOVED lines=9> */
.L_x_1992:
[----:B------:R-:W-:Y:S05]  /*27db0*/  @!P6 BRA `(.L_x_1843) ;  /* 0x000000040028e947 */ /* 0x000fea0003800000 */
[----:B------:R-:W-:-:S04]  /*27dc0*/  ISETP.NE.U32.AND P0, PT, R2, RZ, PT ;  /* 0x000000ff0200720c */ /* 0x000fc80003f05070 */
[----:B------:R-:W-:-:S13]  /*27dd0*/  ISETP.NE.AND.EX P0, PT, R3, RZ, PT, P0 ;  /* 0x000000ff0300720c */ /* 0x000fda0003f05300 */
[----:B------:R-:W-:Y:S05]  /*27de0*/  @!P0 BRA `(.L_x_1845) ;  /* 0x0000000000508947 */ /* 0x000fea0003800000 */
[----:B------:R-:W3:Y:S01]  /*27df0*/  LDC R6, c[0x0][0x43c] ;  /* 0x00010f00ff067b82 */ /* 0x000ee20000000800 */
[----:B------:R-:W-:Y:S01]  /*27e00*/  IMAD.MOV.U32 R9, RZ, RZ, R0 ;  /* 0x000000ffff097224 */ /* 0x000fe200078e0000 */
[----:B------:R-:W-:-:S03]  /*27e10*/  ULDC.64 UR4, c[0x0][0x428] ;  /* 0x00010a0000047ab9 */ /* 0x000fc60000000a00 */
[----:B------:R-:W-:Y:S01]  /*27e20*/  IMAD.MOV.U32 R0, RZ, RZ, R9 ;  /* 0x000000ffff007224 */ /* 0x000fe200078e0009 */
[----:B---3--:R-:W-:-:S13]  /*27e30*/  ISETP.NE.AND P0, PT, R6, 0x1, PT ;  /* 0x000000010600780c */ /* 0x008fda0003f05270 */
[----:B--2---:R-:W2:Y:S02]  /*27e40*/  @P0 LDC.64 R4, c[0x0][0x440] ;  /* 0x00011000ff040b82 */ /* 0x004ea40000000a00 */
[----:B--2---:R-:W-:-:S05]  /*27e50*/  @P0 IMAD.HI.U32 R4, R9, R4, RZ ;  /* 0x0000000409040227 */ /* 0x004fca00078e00ff */
        /* <DEDUP_REMOVED lines=13> */
.L_x_1845:
[----:B------:R-:W4:Y:S04]  /*27f30*/  LDL R0, [R1+0x10] ;  /* 0x0000100001007983 */ /* 0x000f280000100800 */
[----:B---3--:R-:W3:Y:S01]  /*27f40*/  LDL R2, [R1+0x14] ;  /* 0x0000140001027983 */ /* 0x008ee20000100800 */
[----:B----4-:R-:W-:Y:S01]  /*27f50*/  IMAD R0, R0, 0x8, R19 ;  /* 0x0000000800007824 */ /* 0x010fe200078e0213 */
[----:B---3--:R-:W-:-:S04]  /*27f60*/  SHF.L.U32 R2, R2, 0x1f, RZ ;  /* 0x0000001f02027819 */ /* 0x008fc800000006ff */
[----:B------:R-:W3:Y:S02]  /*27f70*/  SYNCS.PHASECHK.TRANS64.TRYWAIT P0, [R0+URZ+0x30840], R2 ;  /* 0x03084002000075a7 */ /* 0x000ee4000800017f */
[----:B---3--:R-:W-:Y:S05]  /*27f80*/  @!P0 BRA `(.L_x_1846) ;  /* 0x00000060007c8947 */ /* 0x008fea0003800000 */
.L_x_1993:
        /* <DEDUP_REMOVED lines=11> */
.L_x_1847:
[----:B--2---:R-:W2:Y:S04]  /*28040*/  LDL R4, [R1+0x10] ;  /* 0x0000100001047983 */ /* 0x004ea80000100800 */
[----:B------:R-:W4:Y:S04]  /*28050*/  LDL R3, [R1+0x4] ;  /* 0x0000040001037983 */ /* 0x000f280000100800 */
        /* <DEDUP_REMOVED lines=13> */
[----:B--2---:R-:W-:Y:S01]  /*28130*/  IMAD R0, R4, 0x9000, R19 ;  /* 0x0000900004007824 */ /* 0x004fe200078e0213 */
[----:B----4-:R-:W-:-:S04]  /*28140*/  R2UR UR11, R3 ;  /* 0x00000000030b72ca */ /* 0x010fc800000e0000 */
        /* <DEDUP_REMOVED lines=10> */
[----:B--2---:R-:W-:Y:S01]  /*281f0*/  UMOV UR8, UR15 ;  /* 0x0000000f00087c82 */ /* 0x004fe20008000000 */
[----:B------:R-:W-:Y:S02]  /*28200*/  UMOV UR10, UR17 ;  /* 0x00000011000a7c82 */ /* 0x000fe40008000000 */
[----:B------:R2:W-:Y:S02]  /*28210*/  UTMALDG.4D [UR8], [UR4], desc[UR6] ;  /* 0x00000608040075b4 */ /* 0x0005e40008019000 */
[----:B--2---:R-:W-:Y:S01]  /*28220*/  UMOV UR8, UR16 ;  /* 0x0000001000087c82 */ /* 0x004fe20008000000 */
[----:B------:R-:W-:-:S02]  /*28230*/  UMOV UR10, UR14 ;  /* 0x0000000e000a7c82 */ /* 0x000fc40008000000 */
[----:B------:R3:W-:Y:S02]  /*28240*/  UTMALDG.4D [UR8], [UR4], desc[UR6] ;  /* 0x00000608040075b4 */ /* 0x0007e40008019000 */
[----:B---3--:R-:W-:Y:S01]  /*28250*/  NOP ;  /* 0x0000000000007918 */ /* 0x008fe20000000000 */
.L_x_1843:
[----:B------:R-:W3:Y:S01]  /*28260*/  LDL.LU R3, [R1+0x48] ;  /* 0x0000480001037983 */ /* 0x000ee20000300800 */
[----:B------:R-:W-:Y:S05]  /*28270*/  WARPSYNC.ALL ;  /* 0x0000000000007948 */ /* 0x000fea0003800000 */
[----:B------:R-:W-:Y:S01]  /*28280*/  ULDC.64 UR4, c[0x0][0x298] ;  /* 0x0000a60000047ab9 */ /* 0x000fe20000000a00 */
[----:B------:R-:W-:Y:S01]  /*28290*/  BSSY B6, `(.L_x_1848) ;  /* 0x000001c000067945 */ /* 0x000fe20003800000 */
[----:B------:R-:W-:Y:S01]  /*282a0*/  BAR.SYNC.DEFER_BLOCKING 0x8, 0x180 ;  /* 0x0206000000007b1d */ /* 0x000fe20000010000 */
[----:B---3--:R-:W-:Y:S01]  /*282b0*/  SHF.R.S32.HI R0, RZ, 0x1f, R3 ;  /* 0x0000001fff007819 */ /* 0x008fe20000011403 */
[----:B--2---:R-:W-:-:S04]  /*282c0*/  IMAD.WIDE.U32 R4, R3, UR4, RZ ;  /* 0x0000000403047c25 */ /* 0x004fc8000f8e00ff */
        /* <DEDUP_REMOVED lines=12> */
[----:B--2---:R-:W-:Y:S02]  /*28390*/  IMAD.U32 R4, RZ, RZ, UR4 ;  /* 0x00000004ff047e24 */ /* 0x004fe4000f8e00ff */
[----:B------:R-:W2:Y:S01]  /*283a0*/  LDC.64 R2, c[0x4][R2] ;  /* 0x0100000002027b82 */ /* 0x000ea20000000a00 */
[----:B------:R-:W-:Y:S02]  /*283b0*/  IMAD.U32 R5, RZ, RZ, UR5 ;  /* 0x00000005ff057e24 */ /* 0x000fe4000f8e00ff */
[----:B------:R-:W-:Y:S02]  /*283c0*/  IMAD.U32 R6, RZ, RZ, UR6 ;  /* 0x00000006ff067e24 */ /* 0x000fe4000f8e00ff */
[----:B-1----:R-:W-:-:S02]  /*283d0*/  IMAD.U32 R7, RZ, RZ, UR7 ;  /* 0x00000007ff077e24 */ /* 0x002fc4000f8e00ff */
[----:B------:R-:W-:Y:S02]  /*283e0*/  IMAD.U32 R10, RZ, RZ, UR8 ;  /* 0x00000008ff0a7e24 */ /* 0x000fe4000f8e00ff */
[----:B------:R-:W-:Y:S02]  /*283f0*/  IMAD.U32 R11, RZ, RZ, UR9 ;  /* 0x00000009ff0b7e24 */ /* 0x000fe4000f8e00ff */
[----:B------:R-:W-:Y:S02]  /*28400*/  IMAD.MOV.U32 R8, RZ, RZ, 0x70 ;  /* 0x00000070ff087424 */ /* 0x000fe400078e00ff */
[----:B------:R-:W-:Y:S02]  /*28410*/  IMAD.MOV.U32 R12, RZ, RZ, 0x1 ;  /* 0x00000001ff0c7424 */ /* 0x000fe400078e00ff */
[----:B------:R-:W-:-:S07]  /*28420*/  IMAD.MOV.U32 R13, RZ, RZ, RZ ;  /* 0x000000ffff0d7224 */ /* 0x000fce00078e00ff */
[----:B------:R-:W-:-:S07]  /*28430*/  LEPC R20, `(.L_x_1849) ;  /* 0x000000001014794e */ /* 0x000fce0000000000 */
[----:B0-2---:R-:W-:Y:S05]  /*28440*/  CALL.ABS.NOINC R2 ;  /* 0x0000000002007343 */ /* 0x005fea0003c00000 */
.L_x_1849:
[----:B------:R-:W-:Y:S05]  /*28450*/  BSYNC B6 ;  /* 0x0000000000067941 */ /* 0x000fea0003800000 */
.L_x_1848:
[----:B--2---:R-:W2:Y:S01]  /*28460*/  LDL.LU R0, [R1+0x54] ;  /* 0x0000540001007983 */ /* 0x004ea20000300800 */
[----:B------:R-:W-:Y:S01]  /*28470*/  ULDC.64 UR6, c[0x0][0xa00] ;  /* 0x0002800000067ab9 */ /* 0x000fe20000000a00 */
[----:B-1----:R-:W1:Y:S01]  /*28480*/  LDC R7, c[0x0][0x448] ;  /* 0x00011200ff077b82 */ /* 0x002e620000000800 */
[----:B------:R-:W-:Y:S01]  /*28490*/  ULDC.64 UR4, c[0x0][0x2d8] ;  /* 0x0000b60000047ab9 */ /* 0x000fe20000000a00 */
[----:B------:R-:W2:Y:S04]  /*284a0*/  LDL.LU.64 R2, [R1+0x48] ;  /* 0x0000480001027983 */ /* 0x000ea80000300a00 */
[----:B------:R-:W3:Y:S04]  /*284b0*/  LDL R5, [R1+0xc] ;  /* 0x00000c0001057983 */ /* 0x000ee80000100800 */
[----:B------:R-:W4:Y:S01]  /*284c0*/  LDL R9, [R1+0x30] ;  /* 0x0000300001097983 */ /* 0x000f220000100800 */
[----:B------:R-:W-:-:S04]  /*284d0*/  ISETP.NE.U32.AND P0, PT, RZ, UR6, PT ;  /* 0x00000006ff007c0c */ /* 0x000fc8000bf05070 */
[----:B------:R-:W-:Y:S01]  /*284e0*/  ISETP.NE.AND.EX P0, PT, RZ, UR7, PT, P0 ;  /* 0x00000007ff007c0c */ /* 0x000fe2000bf05300 */
[----:B------:R-:W0:Y:S01]  /*284f0*/  S2R R8, SR_TID.X ;  /* 0x0000000000087919 */ /* 0x000e220000002100 */
[----:B------:R-:W-:Y:S01]  /*28500*/  ULDC.64 UR6, c[0x0][0x280] ;  /* 0x0000a00000067ab9 */ /* 0x000fe20000000a00 */
[----:B------:R-:W1:Y:S01]  /*28510*/  S2R R10, SR_TID.X ;  /* 0x00000000000a7919 */ /* 0x000e620000002100 */
[----:B0-----:R-:W-:Y:S02]  /*28520*/  IMAD.SHL.U32 R8, R8, 0x10, RZ ;  /* 0x0000001008087824 */ /* 0x001fe400078e00ff */
[----:B-1----:R-:W-:-:S05]  /*28530*/  IMAD.SHL.U32 R10, R10, 0x8, RZ ;  /* 0x000000080a0a7824 */ /* 0x002fca00078e00ff */
[----:B------:R-:W-:-:S04]  /*28540*/  LOP3.LUT R10, R10, 0x38, RZ, 0xc0, !PT ;  /* 0x000000380a0a7812 */ /* 0x000fc800078ec0ff */
[C---:B------:R-:W-:Y:S02]  /*28550*/  LOP3.LUT R11, R10.reuse, 0x40, RZ, 0xfc, !PT ;  /* 0x000000400a0b7812 */ /* 0x040fe400078efcff */
[----:B------:R-:W-:Y:S01]  /*28560*/  LOP3.LUT R10, R10, 0x80, RZ, 0xfc, !PT ;  /* 0x000000800a0a7812 */ /* 0x000fe200078efcff */
[----:B--2---:R-:W-:Y:S01]  /*28570*/  IMAD.MOV.U32 R3, RZ, RZ, R0 ;  /* 0x000000ffff037224 */ /* 0x004fe200078e0000 */
[----:B---3--:R-:W-:-:S04]  /*28580*/  SHF.R.S32.HI R0, RZ, 0x1f, R5 ;  /* 0x0000001fff007819 */ /* 0x008fc80000011405 */
[----:B------:R-:W-:Y:S02]  /*28590*/  SEL R4, R0, RZ, !P0 ;  /* 0x000000ff00047207 */ /* 0x000fe40004000000 */
[----:B------:R-:W-:Y:S02]  /*285a0*/  SEL R0, R5, RZ, !P0 ;  /* 0x000000ff05007207 */ /* 0x000fe40004000000 */
[----:B------:R-:W0:Y:S01]  /*285b0*/  S2R R5, SR_TID.X ;  /* 0x0000000000057919 */ /* 0x000e220000002100 */
[----:B------:R-:W-:Y:S01]  /*285c0*/  ISETP.NE.AND P0, PT, R7, 0x1, PT ;  /* 0x000000010700780c */ /* 0x000fe20003f05270 */
[----:B------:R-:W-:-:S04]  /*285d0*/  IMAD.WIDE.U32 R2, R16, UR4, R2 ;  /* 0x0000000410027c25 */ /* 0x000fc8000f8e0002 */
[----:B------:R-:W-:Y:S01]  /*285e0*/  IMAD R3, R16, UR5, R3 ;  /* 0x0000000510037c24 */ /* 0x000fe2000f8e0203 */
[----:B------:R-:W-:-:S07]  /*285f0*/  ULDC.64 UR4, c[0x0][0x2e0] ;  /* 0x0000b80000047ab9 */ /* 0x000fce0000000a00 */
[----:B------:R-:W1:Y:S01]  /*28600*/  @P0 LDC R6, c[0x0][0x450] ;  /* 0x00011400ff060b82 */ /* 0x000e620000000800 */
[----:B0-----:R-:W-:-:S04]  /*28610*/  LOP3.LUT R5, R5, 0x7f, RZ, 0xc0, !PT ;  /* 0x0000007f05057812 */ /* 0x001fc800078ec0ff */
[----:B------:R-:W-:-:S04]  /*28620*/  SHF.R.U32.HI R5, RZ, 0x3, R5 ;  /* 0x00000003ff057819 */ /* 0x000fc80000011605 */
[----:B------:R-:W-:Y:S02]  /*28630*/  LOP3.LUT R8, R5, 0x70, R8, 0xf8, !PT ;  /* 0x0000007005087812 */ /* 0x000fe400078ef808 */
[----:B------:R-:W0:Y:S01]  /*28640*/  @P0 LDC R5, c[0x0][0x44c] ;  /* 0x00011300ff050b82 */ /* 0x000e220000000800 */
[----:B------:R-:W-:Y:S02]  /*28650*/  IMAD R4, R4, UR4, RZ ;  /* 0x0000000404047c24 */ /* 0x000fe4000f8e02ff */
[----:B------:R-:W-:-:S04]  /*28660*/  IMAD.WIDE.U32 R2, R0, UR4, R2 ;  /* 0x0000000400027c25 */ /* 0x000fc8000f8e0002 */
[----:B------:R-:W-:Y:S01]  /*28670*/  IMAD R0, R0, UR5, R4 ;  /* 0x0000000500007c24 */ /* 0x000fe2000f8e0204 */
[----:B------:R-:W-:Y:S01]  /*28680*/  ULDC.64 UR4, c[0x0][0x2d0] ;  /* 0x0000b40000047ab9 */ /* 0x000fe20000000a00 */
[----:B----4-:R-:W-:Y:S02]  /*28690*/  IMAD.IADD R4, R8, 0x1, R9 ;  /* 0x0000000108047824 */ /* 0x010fe400078e0209 */
[----:B------:R-:W-:Y:S02]  /*286a0*/  IMAD.IADD R3, R3, 0x1, R0 ;  /* 0x0000000103037824 */ /* 0x000fe400078e0200 */
[----:B------:R-:W-:Y:S02]  /*286b0*/  IMAD.MOV.U32 R0, RZ, RZ, R4 ;  /* 0x000000ffff007224 */ /* 0x000fe400078e0004 */
[----:B0-----:R-:W-:-:S05]  /*286c0*/  @P0 IMAD.HI.U32 R5, R4, R5, RZ ;  /* 0x0000000504050227 */ /* 0x001fca00078e00ff */
[----:B-1----:R-:W-:-:S05]  /*286d0*/  @P0 SHF.R.U32.HI R0, RZ, R6, R5 ;  /* 0x00000006ff000219 */ /* 0x002fca0000011605 */
        /* <DEDUP_REMOVED lines=30> */
[----:B------:R-:W0:Y:S02]  /*288c0*/  S2R R11, SR_TID.X ;  /* 0x00000000000b7919 */ /* 0x000e240000002100 */
        /* <DEDUP_REMOVED lines=83> */
.L_x_2010:
        /* <DEDUP_REMOVED lines=15> */
.L_x_1852:
[----:B------:R-:W-:Y:S05]  /*28ef0*/  BSYNC B0 ;  /* 0x0000000000007941 */ /* 0x000fea0003800000 */
.L_x_1851:
[----:B------:R-:W-:Y:S01]  /*28f00*/  NOP ;  /* 0x0000000000007918 */ /* 0x000fe20000000000 */
[----:B------:R-:W-:Y:S01]  /*28f10*/  PLOP3.LUT P0, PT, PT, PT, PT, 0x80, 0x0 ;  /* 0x000000000000781c */ /* 0x000fe20003f0f070 */
[----:B------:R-:W-:-:S12]  /*28f20*/  VIADD R11, R19, 0x30800 ;  /* 0x00030800130b7836 */ /* 0x000fd80000000000 */
.L_x_1853:
        /* <DEDUP_REMOVED lines=18> */
.L_x_2011:
[----:B------:R-:W-:Y:S05]  /*29050*/  BSYNC B0 ;  /* 0x0000000000007941 */ /* 0x000fea0003800000 */
.L_x_1854:
[----:B------:R-:W4:Y:S04]  /*29060*/  LDL R2, [R1+0x44] ;  /* 0x0000440001027983 */ /* 0x000f280000100800 */
[----:B-1----:R-:W5:Y:S01]  /*29070*/  LDL R4, [R1+0x2c] ;  /* 0x00002c0001047983 */ /* 0x002f620000100800 */
[----:B------:R-:W-:Y:S01]  /*29080*/  BSSY B0, `(.L_x_1856) ;  /* 0x000024e000007945 */ /* 0x000fe20003800000 */
[----:B----4-:R-:W-:-:S05]  /*29090*/  VIADD R0, R2, 0xfffffffe ;  /* 0xfffffffe02007836 */ /* 0x010fca0000000000 */
[----:B-----5:R-:W-:-:S13]  /*290a0*/  ISETP.GE.AND P0, PT, R0, R4, PT ;  /* 0x000000040000720c */ /* 0x020fda0003f06270 */
[----:B------:R-:W-:Y:S05]  /*290b0*/  @!P0 BRA `(.L_x_1857) ;  /* 0x0000002400288947 */ /* 0x000fea0003800000 */
[----:B---3--:R-:W3:Y:S04]  /*290c0*/  LDL.LU R3, [R1+0x50] ;  /* 0x0000500001037983 */ /* 0x008ee80000300800 */
[----:B0-----:R-:W4:Y:S04]  /*290d0*/  LDL.LU R7, [R1+0x40] ;  /* 0x0000400001077983 */ /* 0x001f280000300800 */
[----:B------:R-:W5:Y:S04]  /*290e0*/  LDL.LU R2, [R1+0x60] ;  /* 0x0000600001027983 */ /* 0x000f680000300800 */
[----:B------:R-:W5:Y:S04]  /*290f0*/  LDL.LU R6, [R1+0x3c] ;  /* 0x00003c0001067983 */ /* 0x000f680000300800 */
[----:B--2---:R-:W2:Y:S01]  /*29100*/  LDL.LU R5, [R1+0x5c] ;  /* 0x00005c0001057983 */ /* 0x004ea20000300800 */
[----:B------:R-:W-:Y:S01]  /*29110*/  LOP3.LUT R10, RZ, R4, RZ, 0x33, !PT ;  /* 0x00000004ff0a7212 */ /* 0x000fe200078e33ff */
[----:B------:R-:W-:Y:S01]  /*29120*/  BSSY B2, `(.L_x_1858) ;  /* 0x00000cc000027945 */ /* 0x000fe20003800000 */
[----:B---3--:R-:W-:-:S04]  /*29130*/  VIADD R3, R3, 0x1 ;  /* 0x0000000103037836 */ /* 0x008fc80000000000 */
[----:B----4-:R-:W-:Y:S01]  /*29140*/  IMAD R3, R3, R7, RZ ;  /* 0x0000000703037224 */ /* 0x010fe200078e02ff */
[----:B-----5:R-:W-:-:S04]  /*29150*/  LOP3.LUT R2, RZ, R2, RZ, 0x33, !PT ;  /* 0x00000002ff027212 */ /* 0x020fc800078e33ff */
[----:B------:R-:W-:-:S04]  /*29160*/  LOP3.LUT R3, RZ, R3, RZ, 0x33, !PT ;  /* 0x00000003ff037212 */ /* 0x000fc800078e33ff */
[----:B------:R-:W-:Y:S02]  /*29170*/  VIADDMNMX R2, R3, -R6, R2, !PT ;  /* 0x8000000603027246 */ /* 0x000fe40007800102 */
[----:B--2---:R-:W-:-:S04]  /*29180*/  LOP3.LUT R7, RZ, R5, RZ, 0x33, !PT ;  /* 0x00000005ff077212 */ /* 0x004fc800078e33ff */
        /* <DEDUP_REMOVED lines=41> */
.L_x_1862:
[----:B------:R-:W-:Y:S01]  /*29420*/  IMAD R3, R8, 0x8, R19 ;  /* 0x0000000808037824 */ /* 0x000fe200078e0213 */
[----:B------:R-:W-:Y:S01]  /*29430*/  SHF.L.U32 R2, R9, 0x1f, RZ ;  /* 0x0000001f09027819 */ /* 0x000fe200000006ff */
[----:B------:R-:W-:Y:S03]  /*29440*/  BSSY B3, `(.L_x_1863) ;  /* 0x0000003000037945 */ /* 0x000fe60003800000 */
[----:B------:R-:W1:Y:S02]  /*29450*/  SYNCS.PHASECHK.TRANS64.TRYWAIT P0, [R3+URZ+0x30840], R2 ;  /* 0x03084002030075a7 */ /* 0x000e64000800017f */
[----:B-1----:R-:W-:Y:S05]  /*29460*/  @!P0 BRA `(.L_x_1864) ;  /* 0x0000005800648947 */ /* 0x002fea0003800000 */
.L_x_2012:
[----:B------:R-:W-:Y:S05]  /*29470*/  BSYNC B3 ;  /* 0x0000000000037941 */ /* 0x000fea0003800000 */
.L_x_1863:
        /* <DEDUP_REMOVED lines=12> */
.L_x_1866:
[----:B------:R-:W-:Y:S05]  /*29540*/  BSYNC B3 ;  /* 0x0000000000037941 */ /* 0x000fea0003800000 */
.L_x_1865:
        /* <DEDUP_REMOVED lines=12> */
.L_x_1867:
        /* <DEDUP_REMOVED lines=16> */
.L_x_1868:
        /* <DEDUP_REMOVED lines=16> */
.L_x_1869:
        /* <DEDUP_REMOVED lines=17> */
.L_x_2013:
[----:B------:R-:W-:Y:S05]  /*29920*/  BSYNC B3 ;  /* 0x0000000000037941 */ /* 0x000fea0003800000 */
.L_x_1870:
        /* <DEDUP_REMOVED lines=13> */
.L_x_1873:
[----:B------:R-:W-:Y:S05]  /*29a00*/  BSYNC B3 ;  /* 0x0000000000037941 */ /* 0x000fea0003800000 */
.L_x_1872:
        /* <DEDUP_REMOVED lines=14> */
.L_x_1874:
        /* <DEDUP_REMOVED lines=15> */
.L_x_1875:
        /* <DEDUP_REMOVED lines=15> */
.L_x_1876:
        /* <DEDUP_REMOVED lines=12> */
.L_x_1861:
[----:B------:R-:W-:Y:S05]  /*29d90*/  BSYNC B1 ;  /* 0x0000000000017941 */ /* 0x000fea0003800000 */
.L_x_1860:
[----:B0-----:R-:W2:Y:S04]  /*29da0*/  LDL.LU R0, [R1+0x44] ;  /* 0x0000440001007983 */ /* 0x001ea80000300800 */
[----:B------:R0:W-:Y:S04]  /*29db0*/  STL [R1+0x10], R8 ;  /* 0x0000100801007387 */ /* 0x0001e80000100800 */
[----:B------:R0:W-:Y:S02]  /*29dc0*/  STL [R1+0x14], R9 ;  /* 0x0000140901007387 */ /* 0x0001e40000100800 */
[----:B0-2---:R-:W-:-:S07]  /*29dd0*/  VIADD R0, R0, 0xfffffffd ;  /* 0xfffffffd00007836 */ /* 0x005fce0000000000 */
.L_x_1859:
[----:B------:R-:W-:Y:S05]  /*29de0*/  BSYNC B2 ;  /* 0x0000000000027941 */ /* 0x000fea0003800000 */
.L_x_1858:
[----:B------:R-:W-:-:S05]  /*29df0*/  VIADD R10, R10, 0xfffffffe ;  /* 0xfffffffe0a0a7836 */ /* 0x000fca0000000000 */
[----:B------:R-:W-:-:S13]  /*29e00*/  ISETP.NE.AND P0, PT, R10, R7, PT ;  /* 0x000000070a00720c */ /* 0x000fda0003f05270 */
[----:B------:R-:W-:Y:S05]  /*29e10*/  @!P0 BRA `(.L_x_1857) ;  /* 0x0000001400d08947 */ /* 0x000fea0003800000 */
[----:B------:R-:W-:-:S07]  /*29e20*/  IMAD.MOV.U32 R9, RZ, RZ, R17 ;  /* 0x000000ffff097224 */ /* 0x000fce00078e0011 */
.L_x_1911:
[----:B------:R-:W2:Y:S04]  /*29e30*/  LDL R3, [R1+0x10] ;  /* 0x0000100001037983 */ /* 0x000ea80000100800 */
        /* <DEDUP_REMOVED lines=34> */
.L_x_1879:
[----:B------:R-:W-:Y:S01]  /*2a060*/  IMAD R3, R4, 0x8, R19 ;  /* 0x0000000804037824 */ /* 0x000fe200078e0213 */
[----:B------:R-:W-:Y:S01]  /*2a070*/  SHF.L.U32 R2, R5, 0x1f, RZ ;  /* 0x0000001f05027819 */ /* 0x000fe200000006ff */
[----:B------:R-:W-:Y:S03]  /*2a080*/  BSSY B2, `(.L_x_1880) ;  /* 0x0000003000027945 */ /* 0x000fe60003800000 */
[----:B------:R-:W1:Y:S02]  /*2a090*/  SYNCS.PHASECHK.TRANS64.TRYWAIT P0, [R3+URZ+0x30840], R2 ;  /* 0x03084002030075a7 */ /* 0x000e64000800017f */
[----:B-1----:R-:W-:Y:S05]  /*2a0a0*/  @!P0 BRA `(.L_x_1881) ;  /* 0x0000004c007c8947 */ /* 0x002fea0003800000 */
.L_x_2014:
[----:B------:R-:W-:Y:S05]  /*2a0b0*/  BSYNC B2 ;  /* 0x0000000000027941 */ /* 0x000fea0003800000 */
.L_x_1880:
        /* <DEDUP_REMOVED lines=12> */
.L_x_1883:
[----:B------:R-:W-:Y:S05]  /*2a180*/  BSYNC B2 ;  /* 0x0000000000027941 */ /* 0x000fea0003800000 */
.L_x_1882:
        /* <DEDUP_REMOVED lines=12> */
.L_x_1884:
        /* <DEDUP_REMOVED lines=16> */
.L_x_1885:
        /* <DEDUP_REMOVED lines=16> */
.L_x_1886:
        /* <DEDUP_REMOVED lines=17> */
.L_x_2015:
[----:B------:R-:W-:Y:S05]  /*2a560*/  BSYNC B2 ;  /* 0x0000000000027941 */ /* 0x000fea0003800000 */
.L_x_1887:
        /* <DEDUP_REMOVED lines=11> */
.L_x_1890:
[----:B------:R-:W-:Y:S05]  /*2a620*/  BSYNC B2 ;  /* 0x0000000000027941 */ /* 0x000fea0003800000 */
.L_x_1889:
        /* <DEDUP_REMOVED lines=13> */
.L_x_1891:
        /* <DEDUP_REMOVED lines=15> */
.L_x_1892:
        /* <DEDUP_REMOVED lines=15> */
.L_x_1893:
        /* <DEDUP_REMOVED lines=12> */
.L_x_1878:
[----:B------:R-:W-:Y:S05]  /*2a9a0*/  BSYNC B1 ;  /* 0x0000000000017941 */ /* 0x000fea0003800000 */
.L_x_1877:
[----:B------:R-:W-:Y:S01]  /*2a9b0*/  VIADD R3, R4, 0x1 ;  /* 0x0000000104037836 */ /* 0x000fe20000000000 */
[----:B------:R-:W-:Y:S01]  /*2a9c0*/  LOP3.LUT P1, RZ, R18, 0x1, RZ, 0xc0, !PT ;  /* 0x0000000112ff7812 */ /* 0x000fe2000782c0ff */
[----:B------:R-:W-:Y:S01]  /*2a9d0*/  BSSY B1, `(.L_x_1894) ;  /* 0x00000b4000017945 */ /* 0x000fe20003800000 */
[----:B0-----:R-:W-:Y:S02]  /*2a9e0*/  VIADD R6, R0, 0xffffffff ;  /* 0xffffffff00067836 */ /* 0x001fe40000000000 */
        /* <DEDUP_REMOVED lines=31> */
.L_x_1896:
[----:B------:R-:W-:Y:S01]  /*2abe0*/  IMAD R2, R12, 0x8, R19 ;  /* 0x000000080c027824 */ /* 0x000fe200078e0213 */
[----:B------:R-:W-:Y:S01]  /*2abf0*/  SHF.L.U32 R3, R10, 0x1f, RZ ;  /* 0x0000001f0a037819 */ /* 0x000fe200000006ff */
[----:B------:R-:W-:Y:S03]  /*2ac00*/  BSSY B2, `(.L_x_1897) ;  /* 0x0000003000027945 */ /* 0x000fe60003800000 */
[----:B------:R-:W2:Y:S02]  /*2ac10*/  SYNCS.PHASECHK.TRANS64.TRYWAIT P0, [R2+URZ+0x30840], R3 ;  /* 0x03084003020075a7 */ /* 0x000ea4000800017f */
[----:B--2---:R-:W-:Y:S05]  /*2ac20*/  @!P0 BRA `(.L_x_1898) ;  /* 0x0000004000c48947 */ /* 0x004fea0003800000 */
.L_x_2016:
[----:B------:R-:W-:Y:S05]  /*2ac30*/  BSYNC B2 ;  /* 0x0000000000027941 */ /* 0x000fea0003800000 */
.L_x_1897:
        /* <DEDUP_REMOVED lines=12> */
.L_x_1900:
[----:B------:R-:W-:Y:S05]  /*2ad00*/  BSYNC B2 ;  /* 0x0000000000027941 */ /* 0x000fea0003800000 */
.L_x_1899:
[----:B------:R-:W3:Y:S04]  /*2ad10*/  LDL R8, [R1+0x10] ;  /* 0x0000100001087983 */ /* 0x000ee80000100800 */
[----:B--2---:R-:W2:Y:S01]  /*2ad20*/  LDL R2, [R1+0x18] ;  /* 0x0000180001027983 */ /* 0x004ea20000100800 */
[----:B------:R-:W-:Y:S01]  /*2ad30*/  IMAD.MOV.U32 R14, RZ, RZ, RZ ;  /* 0x000000ffff0e7224 */ /* 0x000fe200078e00ff */
[----:B------:R-:W-:Y:S01]  /*2ad40*/  UIADD3 UR4, UP0, UR36, 0x370, URZ ;  /* 0x0000037024047890 */ /* 0x000fe2000ff1e03f */
[----:B------:R-:W-:Y:S01]  /*2ad50*/  PLOP3.LUT P0, PT, PT, PT, PT, 0x80, 0x0 ;  /* 0x000000000000781c */ /* 0x000fe20003f0f070 */
[----:B------:R-:W-:Y:S01]  /*2ad60*/  UMOV UR6, 0x0 ;  /* 0x0000000000067882 */ /* 0x000fe20000000000 */
[----:B------:R-:W-:Y:S01]  /*2ad70*/  UMOV UR7, 0x14f00000 ;  /* 0x14f0000000077882 */ /* 0x000fe20000000000 */
[----:B------:R-:W-:Y:S01]  /*2ad80*/  R2UR UR10, R14 ;  /* 0x000000000e0a72ca */ /* 0x000fe200000e0000 */
[----:B------:R-:W-:Y:S01]  /*2ad90*/  UIADD3.X UR5, URZ, UR37, URZ, UP0, !UPT ;  /* 0x000000253f057290 */ /* 0x000fe200087fe43f */
[----:B---3--:R-:W-:-:S02]  /*2ada0*/  IMAD R3, R8, 0x8, R11 ;  /* 0x0000000808037824 */ /* 0x008fc400078e020b */
[----:B------:R-:W-:Y:S02]  /*2adb0*/  IMAD R8, R8, 0x9000, R19 ;  /* 0x0000900008087824 */ /* 0x000fe400078e0213 */
[----:B------:R-:W-:Y:S02]  /*2adc0*/  VIADD R3, R3, 0x30 ;  /* 0x0000003003037836 */ /* 0x000fe40000000000 */
[----:B--2---:R-:W-:Y:S02]  /*2add0*/  IMAD R2, R7, 0x60, R2 ;  /* 0x0000006007027824 */ /* 0x004fe400078e0202 */
[----:B0-----:R-:W-:-:S07]  /*2ade0*/  VIADD R10, R8, 0x1e400 ;  /* 0x0001e400080a7836 */ /* 0x001fce0000000000 */
.L_x_1901:
        /* <DEDUP_REMOVED lines=16> */
.L_x_1902:
        /* <DEDUP_REMOVED lines=16> */
.L_x_1903:
        /* <DEDUP_REMOVED lines=15> */
.L_x_2017:
[----:B------:R-:W-:Y:S05]  /*2b0e0*/  BSYNC B2 ;  /* 0x0000000000027941 */ /* 0x000fea0003800000 */
.L_x_1904:
        /* <DEDUP_REMOVED lines=11> */
.L_x_1907:
[----:B------:R-:W-:Y:S05]  /*2b1a0*/  BSYNC B2 ;  /* 0x0000000000027941 */ /* 0x000fea0003800000 */
.L_x_1906:
        /* <DEDUP_REMOVED lines=12> */
.L_x_1908:
        /* <DEDUP_REMOVED lines=15> */
.L_x_1909:
        /* <DEDUP_REMOVED lines=15> */
.L_x_1910:
        /* <DEDUP_REMOVED lines=12> */
.L_x_1895:
[----:B------:R-:W-:Y:S05]  /*2b510*/  BSYNC B1 ;  /* 0x0000000000017941 */ /* 0x000fea0003800000 */
.L_x_1894:
[----:B------:R-:W2:Y:S01]  /*2b520*/  LDL R2, [R1+0x2c] ;  /* 0x00002c0001027983 */ /* 0x000ea20000100800 */
[----:B------:R-:W-:Y:S01]  /*2b530*/  VIADD R0, R0, 0xfffffffe ;  /* 0xfffffffe00007836 */ /* 0x000fe20000000000 */
[----:B--2---:R-:W-:-:S13]  /*2b540*/  ISETP.GT.AND P0, PT, R6, R2, PT ;  /* 0x000000020600720c */ /* 0x004fda0003f04270 */
[----:B------:R-:W-:Y:S05]  /*2b550*/  @P0 BRA `(.L_x_1911) ;  /* 0xffffffe800340947 */ /* 0x000fea000383ffff */
.L_x_1857:
[----:B------:R-:W-:Y:S05]  /*2b560*/  BSYNC B0 ;  /* 0x0000000000007941 */ /* 0x000fea0003800000 */
.L_x_1856:
[----:B---3--:R-:W3:Y:S01]  /*2b570*/  S2R R3, SR_TID.X ;  /* 0x0000000000037919 */ /* 0x008ee20000002100 */
        /* <DEDUP_REMOVED lines=17> */
.L_x_1913:
[----:B------:R-:W-:Y:S05]  /*2b690*/  BSYNC B0 ;  /* 0x0000000000007941 */ /* 0x000fea0003800000 */
.L_x_1912:
[----:B------:R-:W-:Y:S01]  /*2b6a0*/  LOP3.LUT P0, RZ, R18, 0x1, RZ, 0xc0, !PT ;  /* 0x0000000112ff7812 */ /* 0x000fe2000780c0ff */
[----:B------:R-:W-:-:S12]  /*2b6b0*/  BSSY B0, `(.L_x_1914) ;  /* 0x000004a000007945 */ /* 0x000fd80003800000 */
[----:B------:R-:W-:Y:S05]  /*2b6c0*/  @!P0 BRA `(.L_x_1915) ;  /* 0x0000000400208947 */ /* 0x000fea0003800000 */
[----:B---3--:R-:W3:Y:S04]  /*2b6d0*/  LDL R0, [R1+0x10] ;  /* 0x0000100001007983 */ /* 0x008ee80000100800 */
[----:B------:R-:W4:Y:S01]  /*2b6e0*/  LDL R2, [R1+0x14] ;  /* 0x0000140001027983 */ /* 0x000f220000100800 */
[----:B------:R-:W-:Y:S01]  /*2b6f0*/  BSSY B1, `(.L_x_1916) ;  /* 0x0000006000017945 */ /* 0x000fe20003800000 */
[----:B------:R-:W-:Y:S01]  /*2b700*/  ISETP.NE.AND P1, PT, R3, RZ, PT ;  /* 0x000000ff0300720c */ /* 0x000fe20003f25270 */
[----:B---3--:R-:W-:Y:S01]  /*2b710*/  IMAD R0, R0, 0x8, R19 ;  /* 0x0000000800007824 */ /* 0x008fe200078e0213 */
[----:B----4-:R-:W-:-:S04]  /*2b720*/  SHF.L.U32 R2, R2, 0x1f, RZ ;  /* 0x0000001f02027819 */ /* 0x010fc800000006ff */
[----:B------:R-:W3:Y:S02]  /*2b730*/  SYNCS.PHASECHK.TRANS64.TRYWAIT P0, [R0+URZ+0x30860], R2 ;  /* 0x03086002000075a7 */ /* 0x000ee4000800017f */
[----:B---3--:R-:W-:Y:S05]  /*2b740*/  @!P0 BRA `(.L_x_1917) ;  /* 0x0000003800248947 */ /* 0x008fea0003800000 */
.L_x_2018:
[----:B------:R-:W-:Y:S05]  /*2b750*/  BSYNC B1 ;  /* 0x0000000000017941 */ /* 0x000fea0003800000 */
.L_x_1916:
        /* <DEDUP_REMOVED lines=9> */
.L_x_1919:
[----:B------:R-:W-:Y:S05]  /*2b7f0*/  BSYNC B1 ;  /* 0x0000000000017941 */ /* 0x000fea0003800000 */
.L_x_1918:
[----:B------:R-:W4:Y:S04]  /*2b800*/  LDL.LU R4, [R1+0x18] ;  /* 0x0000180001047983 */ /* 0x000f280000300800 */
[----:B------:R-:W4:Y:S04]  /*2b810*/  LDL.LU R3, [R1+0x4] ;  /* 0x0000040001037983 */ /* 0x000f280000300800 */
[----:B---3--:R-:W3:Y:S01]  /*2b820*/  LDL R2, [R1+0x10] ;  /* 0x0000100001027983 */ /* 0x008ee20000100800 */
        /* <DEDUP_REMOVED lines=8> */
[----:B---3--:R-:W-:-:S04]  /*2b8b0*/  IMAD R2, R2, 0x9000, R19 ;  /* 0x0000900002027824 */ /* 0x008fc800078e0213 */
[----:B------:R-:W-:-:S07]  /*2b8c0*/  VIADD R4, R2, 0x400 ;  /* 0x0000040002047836 */ /* 0x000fce0000000000 */
.L_x_1920:
        /* <DEDUP_REMOVED lines=15> */
.L_x_1921:
        /* <DEDUP_REMOVED lines=15> */
.L_x_1922:
        /* <DEDUP_REMOVED lines=9> */
[----:B----4-:R-:W-:Y:S05]  /*2bb40*/  @P0 BRA.U.ANY `(.L_x_1922) ;  /* 0xfffffffd00d80947 */ /* 0x010fea000393ffff */
.L_x_1915:
[----:B------:R-:W-:Y:S05]  /*2bb50*/  BSYNC B0 ;  /* 0x0000000000007941 */ /* 0x000fea0003800000 */
.L_x_1914:
[----:B--2---:R-:W3:Y:S04]  /*2bb60*/  LDL.LU R5, [R1+0x10] ;  /* 0x0000100001057983 */ /* 0x004ee80000300800 */
[----:B------:R-:W2:Y:S01]  /*2bb70*/  LDL.LU R4, [R1+0x14] ;  /* 0x0000140001047983 */ /* 0x000ea20000300800 */
[----:B---3--:R-:W-:-:S05]  /*2bb80*/  VIADD R0, R5, 0x1 ;  /* 0x0000000105007836 */ /* 0x008fca0000000000 */
[----:B------:R-:W-:-:S04]  /*2bb90*/  ISETP.NE.AND P0, PT, R0, 0x2, PT ;  /* 0x000000020000780c */ /* 0x000fc80003f05270 */
[----:B------:R-:W-:Y:S02]  /*2bba0*/  SEL R2, RZ, 0x1, P0 ;  /* 0x00000001ff027807 */ /* 0x000fe40000000000 */
[----:B------:R-:W-:Y:S02]  /*2bbb0*/  SEL R0, R0, RZ, P0 ;  /* 0x000000ff00007207 */ /* 0x000fe40000000000 */
[----:B--2---:R-:W-:-:S03]  /*2bbc0*/  LOP3.LUT R4, R4, R2, RZ, 0x3c, !PT ;  /* 0x0000000204047212 */ /* 0x004fc600078e3cff */
[----:B------:R3:W-:Y:S04]  /*2bbd0*/  STL [R1+0x10], R0 ;  /* 0x0000100001007387 */ /* 0x0007e80000100800 */
[----:B------:R3:W-:Y:S02]  /*2bbe0*/  STL [R1+0x14], R4 ;  /* 0x0000140401007387 */ /* 0x0007e40000100800 */
.L_x_1836:
[----:B------:R-:W-:Y:S05]  /*2bbf0*/  BSYNC B7 ;  /* 0x0000000000077941 */ /* 0x000fea0003800000 */
.L_x_1834:
        /* <DEDUP_REMOVED lines=8> */
[----:B01-3--:R-:W0:Y:S04]  /*2bc80*/  LDS.128 R4, [R19+0x308d0] ;  /* 0x0308d00013047984 */ /* 0x00be280000000c00 */
[----:B0-----:R0:W-:Y:S04]  /*2bc90*/  STL.64 [R1], R4 ;  /* 0x0000000401007387 */ /* 0x0011e80000100a00 */
[----:B------:R0:W-:Y:S01]  /*2bca0*/  STL.64 [R1+0x8], R6 ;  /* 0x0000080601007387 */ /* 0x0001e20000100a00 */
[----:B------:R-:W-:Y:S06]  /*2bcb0*/  BAR.ARV 0x4, 0x180 ;  /* 0x0106000000007b1d */ /* 0x000fec0000002000 */
[----:B------:R-:W-:Y:S05]  /*2bcc0*/  BRA `(.L_x_1924) ;  /* 0x0000001000347947 */ /* 0x000fea0003800000 */
.L_x_1923:
[----:B------:R-:W4:Y:S01]  /*2bcd0*/  S2R R16, SR_TID.X ;  /* 0x0000000000107919 */ /* 0x000f220000002100 */
[----:B------:R-:W-:Y:S01]  /*2bce0*/  UMOV UR4, 0xffffffff ;  /* 0xffffffff00047882 */ /* 0x000fe20000000000 */
[----:B----4-:R-:W-:-:S04]  /*2bcf0*/  LOP3.LUT R16, R16, 0x1f, RZ, 0xc0, !PT ;  /* 0x0000001f10107812 */ /* 0x010fc800078ec0ff */
[----:B------:R-:W-:Y:S01]  /*2bd00*/  ISETP.NE.AND P0, PT, R16, 0x1f, PT ;  /* 0x0000001f1000780c */ /* 0x000fe20003f05270 */
[----:B------:R-:W-:-:S12]  /*2bd10*/  BRA.DIV UR4, `(.L_x_1925) ;  /* 0x0000003204c47947 */ /* 0x000fd8000b800000 */
[----:B------:R-:W0:Y:S01]  /*2bd20*/  LDL.LU R2, [R1] ;  /* 0x0000000001027983 */ /* 0x000e220000300800 */
[----:B------:R-:W-:-:S03]  /*2bd30*/  ULDC UR4, c[0x0][0xc3c] ;  /* 0x00030f0000047ab9 */ /* 0x000fc60000000800 */
[----:B------:R-:W2:Y:S01]  /*2bd40*/  LDL R3, [R1+0xc] ;  /* 0x00000c0001037983 */ /* 0x000ea20000100800 */
[----:B0-----:R-:W-:Y:S02]  /*2bd50*/  IMAD.MOV.U32 R10, RZ, RZ, R2 ;  /* 0x000000ffff0a7224 */ /* 0x001fe400078e0002 */
[----:B--23--:R-:W-:-:S05]  /*2bd60*/  IMAD.IADD R0, R3, 0x1, R16 ;  /* 0x0000000103007824 */ /* 0x00cfca00078e0210 */
        /* <DEDUP_REMOVED lines=36> */
.L_x_2028:
[----:B------:R-:W-:Y:S02]  /*2bfb0*/  ULDC UR4, c[0x0][0xc38] ;  /* 0x00030e0000047ab9 */ /* 0x000fe40000000800 */
[----:B------:R-:W-:-:S04]  /*2bfc0*/  IMAD.U32 R2, RZ, RZ, UR4 ;  /* 0x00000004ff027e24 */ /* 0x000fc8000f8e00ff */
[----:B-1----:R-:W-:-:S04]  /*2bfd0*/  IMAD R9, R9, R2, RZ ;  /* 0x0000000209097224 */ /* 0x002fc800078e02ff */
[----:B------:R-:W-:-:S05]  /*2bfe0*/  IMAD.IADD R0, R0, 0x1, R9 ;  /* 0x0000000100007824 */ /* 0x000fca00078e0209 */
[----:B------:R-:W-:-:S13]  /*2bff0*/  ISETP.GT.AND P6, PT, R0, R5, PT ;  /* 0x000000050000720c */ /* 0x000fda0003fc4270 */
[----:B------:R-:W-:Y:S05]  /*2c000*/  @P6 BRA `(.L_x_1926) ;  /* 0x0000000000ac6947 */ /* 0x000fea0003800000 */
.L_x_1929:
        /* <DEDUP_REMOVED lines=37> */
.L_x_2036:
[----:B------:R-:W-:Y:S02]  /*2c260*/  ULDC UR4, c[0x0][0xc38] ;  /* 0x00030e0000047ab9 */ /* 0x000fe40000000800 */
[----:B------:R-:W-:-:S04]  /*2c270*/  IMAD.U32 R2, RZ, RZ, UR4 ;  /* 0x00000004ff027e24 */ /* 0x000fc8000f8e00ff */
[----:B-1----:R-:W-:-:S04]  /*2c280*/  IMAD R9, R9, R2, RZ ;  /* 0x0000000209097224 */ /* 0x002fc800078e02ff */
[----:B------:R-:W-:-:S05]  /*2c290*/  IMAD.IADD R0, R9, 0x1, R0 ;  /* 0x0000000109007824 */ /* 0x000fca00078e0200 */
[----:B------:R-:W-:-:S13]  /*2c2a0*/  ISETP.GT.AND P6, PT, R0, R5, PT ;  /* 0x000000050000720c */ /* 0x000fda0003fc4270 */
[----:B------:R-:W-:Y:S05]  /*2c2b0*/  @!P6 BRA `(.L_x_1929) ;  /* 0xfffffffc0054e947 */ /* 0x000fea000383ffff */
.L_x_1926:
        /* <DEDUP_REMOVED lines=8> */
[----:B-1----:R1:W3:Y:S04]  /*2c340*/  SHFL.IDX PT, R4, R4, R3, 0x1f ;  /* 0x00001f0304047589 */ /* 0x0022e800000e0000 */
[----:B------:R1:W4:Y:S01]  /*2c350*/  SHFL.IDX PT, R6, R6, R3, 0x1f ;  /* 0x00001f0306067589 */ /* 0x00032200000e0000 */
[----:B--2---:R-:W-:-:S05]  /*2c360*/  IMAD.IADD R10, R3, 0x1, R10 ;  /* 0x00000001030a7824 */ /* 0x004fca00078e020a */
[----:B---34-:R1:W-:Y:S02]  /*2c370*/  STL [R1+0xc], R10 ;  /* 0x00000c0a01007387 */ /* 0x0183e40000100800 */
.L_x_2041:
[----:B------:R-:W-:-:S13]  /*2c380*/  ISETP.NE.AND P0, PT, R0, RZ, PT ;  /* 0x000000ff0000720c */ /* 0x000fda0003f05270 */
[----:B------:R-:W-:Y:S05]  /*2c390*/  @!P0 BRA `(.L_x_1931) ;  /* 0x0000000000148947 */ /* 0x000fea0003800000 */
[----:B------:R-:W-:Y:S01]  /*2c3a0*/  UMOV UR4, 0xffffffff ;  /* 0xffffffff00047882 */ /* 0x000fe20000000000 */
[----:B-1----:R-:W-:Y:S02]  /*2c3b0*/  VIADD R3, R3, 0xffffffff ;  /* 0xffffffff03037836 */ /* 0x002fe40000000000 */
[----:B------:R-:W-:Y:S05]  /*2c3c0*/  BRA.DIV UR4, `(.L_x_1932) ;  /* 0x0000003604b87947 */ /* 0x000fea000b800000 */
[----:B------:R1:W2:Y:S02]  /*2c3d0*/  SHFL.IDX PT, R3, R7, R3, 0x1f ;  /* 0x00001f0307037589 */ /* 0x0002a400000e0000 */
.L_x_2044:
[----:B--2---:R-:W-:-:S07]  /*2c3e0*/  IMAD.MOV.U32 R8, RZ, RZ, R3 ;  /* 0x000000ffff087224 */ /* 0x004fce00078e0003 */
.L_x_1931:
[----:B------:R-:W-:Y:S01]  /*2c3f0*/  ISETP.NE.AND P0, PT, R6, 0x1, PT ;  /* 0x000000010600780c */ /* 0x000fe20003f05270 */
[----:B------:R-:W-:-:S05]  /*2c400*/  IMAD R0, R8, R2, R9 ;  /* 0x0000000208007224 */ /* 0x000fca00078e0209 */
[----:B------:R2:W-:Y:S02]  /*2c410*/  STL [R1], R0 ;  /* 0x0000000001007387 */ /* 0x0005e40000100800 */
[----:B--2---:R-:W-:-:S05]  /*2c420*/  IMAD.IADD R0, R5, 0x1, -R0 ;  /* 0x0000000105007824 */ /* 0x004fca00078e0a00 */
[----:B------:R-:W-:Y:S05]  /*2c430*/  @!P0 BRA `(.L_x_1933) ;  /* 0x0000000000e48947 */ /* 0x000fea0003800000 */
[----:B------:R-:W-:-:S04]  /*2c440*/  IABS R5, R4 ;  /* 0x0000000400057213 */ /* 0x000fc80000000000 */
[----:B------:R-:W2:Y:S08]  /*2c450*/  I2F.RP R2, R5 ;  /* 0x0000000500027306 */ /* 0x000eb00000209400 */
[----:B--2---:R-:W2:Y:S02]  /*2c460*/  MUFU.RCP R2, R2 ;  /* 0x0000000200027308 */ /* 0x004ea40000001000 */
[----:B--2---:R-:W-:-:S06]  /*2c470*/  VIADD R2, R2, 0xffffffe ;  /* 0x0ffffffe02027836 */ /* 0x004fcc0000000000 */
[----:B-1----:R-:W1:Y:S02]  /*2c480*/  F2I.FTZ.U32.TRUNC.NTZ R3, R2 ;  /* 0x0000000200037305 */ /* 0x002e64000021f000 */
[----:B-1----:R-:W-:-:S04]  /*2c490*/  IMAD.MOV R2, RZ, RZ, -R3 ;  /* 0x000000ffff027224 */ /* 0x002fc800078e0a03 */
        /* <DEDUP_REMOVED lines=14> */
[----:B------:R-:W1:Y:S07]  /*2c580*/  I2F.RP R2, R5 ;  /* 0x0000000500027306 */ /* 0x000e6e0000209400 */
[----:B------:R-:W-:Y:S01]  /*2c590*/  @P0 VIADD R8, R8, 0x1 ;  /* 0x0000000108080836 */ /* 0x000fe20000000000 */
[----:B-1----:R-:W1:Y:S02]  /*2c5a0*/  MUFU.RCP R2, R2 ;  /* 0x0000000200027308 */ /* 0x002e640000001000 */
[----:B-1----:R-:W-:-:S06]  /*2c5b0*/  VIADD R2, R2, 0xffffffe ;  /* 0x0ffffffe02027836 */ /* 0x002fcc0000000000 */
[----:B------:R-:W1:Y:S02]  /*2c5c0*/  F2I.FTZ.U32.TRUNC.NTZ R3, R2 ;  /* 0x0000000200037305 */ /* 0x000e64000021f000 */
[----:B-1----:R-:W-:-:S04]  /*2c5d0*/  IMAD.MOV R2, RZ, RZ, -R3 ;  /* 0x000000ffff027224 */ /* 0x002fc800078e0a03 */
[----:B0-----:R-:W-:Y:S02]  /*2c5e0*/  IMAD R7, R2, R5, RZ ;  /* 0x0000000502077224 */ /* 0x001fe400078e02ff */
        /* <DEDUP_REMOVED lines=30> */
.L_x_1933:
[----:B-1----:R-:W2:Y:S01]  /*2c7d0*/  LDL R3, [R1+0xc] ;  /* 0x00000c0001037983 */ /* 0x002ea20000100800 */
[----:B0-----:R-:W2:Y:S02]  /*2c7e0*/  LDC.64 R6, c[0x0][0xc90] ;  /* 0x00032400ff067b82 */ /* 0x001ea40000000a00 */
        /* <DEDUP_REMOVED lines=31> */
[----:B------:R-:W-:-:S04]  /*2c9e0*/  VIADDMNMX R8, R8, R2, R3, PT ;  /* 0x0000000208087246 */ /* 0x000fc80003800103 */
[----:B------:R-:W-:-:S04]  /*2c9f0*/  IABS R9, R8 ;  /* 0x0000000800097213 */ /* 0x000fc80000000000 */
[----:B------:R-:W0:Y:S08]  /*2ca00*/  I2F.RP R2, R9 ;  /* 0x0000000900027306 */ /* 0x000e300000209400 */
[----:B0-----:R-:W0:Y:S02]  /*2ca10*/  MUFU.RCP R2, R2 ;  /* 0x0000000200027308 */ /* 0x001e240000001000 */
[----:B0-----:R-:W-:-:S06]  /*2ca20*/  VIADD R2, R2, 0xffffffe ;  /* 0x0ffffffe02027836 */ /* 0x001fcc0000000000 */
[----:B------:R0:W1:Y:S02]  /*2ca30*/  F2I.FTZ.U32.TRUNC.NTZ R3, R2 ;  /* 0x0000000200037305 */ /* 0x000064000021f000 */
[----:B0-----:R-:W-:Y:S02]  /*2ca40*/  IMAD.MOV.U32 R2, RZ, RZ, RZ ;  /* 0x000000ffff027224 */ /* 0x001fe400078e00ff */
[----:B-1----:R-:W-:-:S04]  /*2ca50*/  IMAD.MOV R0, RZ, RZ, -R3 ;  /* 0x000000ffff007224 */ /* 0x002fc800078e0a03 */
[----:B------:R-:W-:-:S04]  /*2ca60*/  IMAD R0, R0, R9, RZ ;  /* 0x0000000900007224 */ /* 0x000fc800078e02ff */
        /* <DEDUP_REMOVED lines=11> */
[----:B------:R-:W-:Y:S02]  /*2cb20*/  LOP3.LUT R0, R6, R8, RZ, 0x3c, !PT ;  /* 0x0000000806007212 */ /* 0x000fe400078e3cff */
[----:B------:R-:W-:Y:S02]  /*2cb30*/  IADD3 R6, R7, 0x1000000, R6 ;  /* 0x0100000007067810 */ /* 0x000fe40007ffe006 */
[----:B------:R-:W-:-:S07]  /*2cb40*/  ISETP.GE.AND P2, PT, R0, RZ, PT ;  /* 0x000000ff0000720c */ /* 0x000fce0003f46270 */
[----:B------:R-:W-:-:S04]  /*2cb50*/  @P0 VIADD R2, R2, 0x1 ;  /* 0x0000000102020836 */ /* 0x000fc80000000000 */
[----:B------:R-:W-:-:S04]  /*2cb60*/  IMAD.MOV.U32 R0, RZ, RZ, R2 ;  /* 0x000000ffff007224 */ /* 0x000fc800078e0002 */
[----:B------:R-:W-:Y:S01]  /*2cb70*/  @!P2 IMAD.MOV R0, RZ, RZ, -R0 ;  /* 0x000000ffff00a224 */ /* 0x000fe200078e0a00 */
[----:B------:R-:W-:Y:S01]  /*2cb80*/  @!P1 LOP3.LUT R0, RZ, R8, RZ, 0x33, !PT ;  /* 0x00000008ff009212 */ /* 0x000fe200078e33ff */
[----:B------:R-:W-:-:S04]  /*2cb90*/  IMAD.MOV R8, RZ, RZ, -R8 ;  /* 0x000000ffff087224 */ /* 0x000fc800078e0a08 */
[----:B------:R-:W-:-:S05]  /*2cba0*/  IMAD R2, R0, R8, R6 ;  /* 0x0000000800027224 */ /* 0x000fca00078e0206 */
[----:B------:R1:W-:Y:S02]  /*2cbb0*/  STL [R1+0x8], R2 ;  /* 0x0000080201007387 */ /* 0x0003e40000100800 */
.L_x_1934:
[----:B------:R-:W-:-:S05]  /*2cbc0*/  LOP3.LUT R0, RZ, R0, RZ, 0x33, !PT ;  /* 0x00000000ff007212 */ /* 0x000fca00078e33ff */
[----:B------:R-:W-:-:S05]  /*2cbd0*/  IMAD.IADD R0, R4, 0x1, R0 ;  /* 0x0000000104007824 */ /* 0x000fca00078e0200 */
[----:B------:R2:W-:Y:S01]  /*2cbe0*/  STL [R1+0x4], R0 ;  /* 0x0000040001007387 */ /* 0x0005e20000100800 */
[----:B------:R-:W-:Y:S05]  /*2cbf0*/  BRA `(.L_x_1935) ;  /* 0x0000000000287947 */ /* 0x000fea0003800000 */
.L_x_1927:
        /* <DEDUP_REMOVED lines=10> */
.L_x_1935:
[----:B01-3--:R-:W3:Y:S04]  /*2cca0*/  LDL R2, [R1+0xc] ;  /* 0x00000c0001027983 */ /* 0x00bee80000100800 */
[----:B------:R-:W4:Y:S04]  /*2ccb0*/  LDL R3, [R1+0x8] ;  /* 0x0000080001037983 */ /* 0x000f280000100800 */
[----:B------:R-:W5:Y:S04]  /*2ccc0*/  LDL R5, [R1+0x4] ;  /* 0x0000040001057983 */ /* 0x000f680000100800 */
[----:B------:R-:W5:Y:S01]  /*2ccd0*/  LDL R4, [R1] ;  /* 0x0000000001047983 */ /* 0x000f620000100800 */
[----:B--2---:R-:W0:Y:S01]  /*2cce0*/  S2R R0, SR_TID.X ;  /* 0x0000000000007919 */ /* 0x004e220000002100 */
[----:B------:R-:W-:Y:S05]  /*2ccf0*/  WARPSYNC.ALL ;  /* 0x0000000000007948 */ /* 0x000fea0003800000 */
[----:B0-----:R-:W-:Y:S01]  /*2cd00*/  LOP3.LUT R0, R0, 0x1f, RZ, 0xc0, !PT ;  /* 0x0000001f00007812 */ /* 0x001fe200078ec0ff */
[----:B------:R-:W-:Y:S03]  /*2cd10*/  BAR.SYNC.DEFER_BLOCKING 0x4, 0x180 ;  /* 0x0106000000007b1d */ /* 0x000fe60000010000 */
[----:B------:R-:W-:-:S13]  /*2cd20*/  ISETP.NE.AND P0, PT, R0, RZ, PT ;  /* 0x000000ff0000720c */ /* 0x000fda0003f05270 */
[----:B------:R-:W0:Y:S01]  /*2cd30*/  @!P0 S2R R0, SR_CgaCtaId ;  /* 0x0000000000008919 */ /* 0x000e220000008800 */
[----:B---3--:R-:W-:Y:S01]  /*2cd40*/  IMAD.MOV.U32 R7, RZ, RZ, R2 ;  /* 0x000000ffff077224 */ /* 0x008fe200078e0002 */
[----:B------:R-:W-:Y:S01]  /*2cd50*/  @!P0 MOV R2, 0x400 ;  /* 0x0000040000028802 */ /* 0x000fe20000000f00 */
[----:B----4-:R-:W-:-:S03]  /*2cd60*/  IMAD.MOV.U32 R6, RZ, RZ, R3 ;  /* 0x000000ffff067224 */ /* 0x010fc600078e0003 */
[----:B0-----:R-:W-:-:S05]  /*2cd70*/  @!P0 LEA R19, R0, R2, 0x18 ;  /* 0x0000000200138211 */ /* 0x001fca00078ec0ff */
[----:B-----5:R1:W-:Y:S01]  /*2cd80*/  @!P0 STS.128 [R19+0x308d0], R4 ;  /* 0x0308d00413008388 */ /* 0x0203e20000000c00 */
[----:B------:R-:W-:Y:S06]  /*2cd90*/  BAR.ARV 0x5, 0x180 ;  /* 0x0146000000007b1d */ /* 0x000fec0000002000 */
.L_x_1924:
[----:B--2---:R-:W2:Y:S01]  /*2cda0*/  LDL R0, [R1+0xc] ;  /* 0x00000c0001007983 */ /* 0x004ea20000100800 */
[----:B------:R-:W-:Y:S02]  /*2cdb0*/  ULDC UR4, c[0x0][0xc3c] ;  /* 0x00030f0000047ab9 */ /* 0x000fe40000000800 */
[----:B--2---:R-:W-:-:S13]  /*2cdc0*/  ISETP.GE.AND P0, PT, R0, UR4, PT ;  /* 0x0000000400007c0c */ /* 0x004fda000bf06270 */
[----:B------:R-:W-:Y:S05]  /*2cdd0*/  @!P0 BRA `(.L_x_1936) ;  /* 0xffffff7c00ec8947 */ /* 0x000fea000383ffff */
[----:B------:R-:W-:Y:S05]  /*2cde0*/  BSYNC B8 ;  /* 0x0000000000087941 */ /* 0x000fea0003800000 */
.L_x_1770:
[----:B----4-:R-:W2:Y:S01]  /*2cdf0*/  LDL.LU R0, [R1+0x58] ;  /* 0x0000580001007983 */ /* 0x010ea20000300800 */
        /* <DEDUP_REMOVED lines=11> */
.L_x_2045:
[----:B------:R-:W-:Y:S05]  /*2ceb0*/  BSYNC B0 ;  /* 0x0000000000007941 */ /* 0x000fea0003800000 */
.L_x_1937:
[----:B------:R-:W-:-:S03]  /*2cec0*/  UMOV UR4, 0xffffffff ;  /* 0xffffffff00047882 */ /* 0x000fc60000000000 */
[----:B------:R-:W-:Y:S05]  /*2ced0*/  BRA.DIV UR4, `(.L_x_1939) ;  /* 0x0000002e04347947 */ /* 0x000fea000b800000 */
[----:B------:R-:W1:Y:S02]  /*2cee0*/  S2R R2, SR_TID.X ;  /* 0x0000000000027919 */ /* 0x000e640000002100 */
[----:B-1----:R-:W-:-:S04]  /*2cef0*/  SHF.R.U32.HI R2, RZ, 0x5, R2 ;  /* 0x00000005ff027819 */ /* 0x002fc80000011602 */
[----:B------:R-:W-:-:S05]  /*2cf00*/  LOP3.LUT R2, R2, 0x3, RZ, 0xc0, !PT ;  /* 0x0000000302027812 */ /* 0x000fca00078ec0ff */
[----:B------:R1:W2:Y:S02]  /*2cf10*/  SHFL.IDX PT, R14, R2, RZ, 0x1f ;  /* 0x00001fff020e7589 */ /* 0x0002a400000e0000 */
.L_x_2048:
[----:B--2---:R-:W-:-:S13]  /*2cf20*/  ISETP.NE.AND P0, PT, R14, RZ, PT ;  /* 0x000000ff0e00720c */ /* 0x004fda0003f05270 */
[----:B------:R-:W-:Y:S05]  /*2cf30*/  @P0 BRA `(.L_x_1467) ;  /* 0x0000000000940947 */ /* 0x000fea0003800000 */
[----:B------:R-:W-:-:S03]  /*2cf40*/  UMOV UR4, 0xffffffff ;  /* 0xffffffff00047882 */ /* 0x000fc60000000000 */
[----:B------:R-:W-:Y:S05]  /*2cf50*/  BRA.DIV UR4, `(.L_x_1940) ;  /* 0x0000002e04487947 */ /* 0x000fea000b800000 */
[----:B------:R-:W-:-:S13]  /*2cf60*/  ELECT P6, URZ, PT ;  /* 0x00000000003f782f */ /* 0x000fda00038c0000 */
.L_x_2051:
[----:B------:R-:W-:Y:S05]  /*2cf70*/  @!P6 BRA `(.L_x_1467) ;  /* 0x000000000084e947 */ /* 0x000fea0003800000 */
[----:B-1----:R-:W2:Y:S02]  /*2cf80*/  LDL.LU R2, [R1+0x64] ;  /* 0x0000640001027983 */ /* 0x002ea40000300800 */
[----:B--2---:R-:W-:-:S04]  /*2cf90*/  LOP3.LUT R2, R2, 0x2, RZ, 0xfc, !PT ;  /* 0x0000000202027812 */ /* 0x004fc800078efcff */
[----:B------:R-:W-:-:S13]  /*2cfa0*/  ISETP.NE.AND P2, PT, R2, 0x3, PT ;  /* 0x000000030200780c */ /* 0x000fda0003f45270 */
[----:B------:R-:W-:Y:S05]  /*2cfb0*/  @!P2 BRA `(.L_x_1941) ;  /* 0x000000000004a947 */ /* 0x000fea0003800000 */
[----:B------:R-:W-:Y:S01]  /*2cfc0*/  BPT.TRAP 0x1 ;  /* 0x000000040000795c */ /* 0x000fe20000300000 */
.L_x_1941:
[----:B0-----:R-:W2:Y:S04]  /*2cfd0*/  LDL R3, [R1+0x10] ;  /* 0x0000100001037983 */ /* 0x001ea80000100800 */
[----:B------:R-:W4:Y:S01]  /*2cfe0*/  LDL.LU R7, [R1+0x14] ;  /* 0x0000140001077983 */ /* 0x000f220000300800 */
[----:B------:R-:W-:-:S04]  /*2cff0*/  VIADD R2, R0, 0x30840 ;  /* 0x0003084000027836 */ /* 0x000fc80000000000 */
[C---:B--2---:R-:W-:Y:S02]  /*2d000*/  IMAD R6, R3.reuse, 0x8, R2 ;  /* 0x0000000803067824 */ /* 0x044fe400078e0202 */
[----:B------:R-:W-:Y:S01]  /*2d010*/  VIADD R3, R3, 0x1 ;  /* 0x0000000103037836 */ /* 0x000fe20000000000 */
[----:B----4-:R-:W-:-:S04]  /*2d020*/  SHF.L.U32 R5, R7, 0x1f, RZ ;  /* 0x0000001f07057819 */ /* 0x010fc800000006ff */
        /* <DEDUP_REMOVED lines=8> */
.L_x_2052:
[----:B------:R-:W1:Y:S02]  /*2d0b0*/  SYNCS.PHASECHK.TRANS64.TRYWAIT P0, [R7+URZ], R2 ;  /* 0x00000002070075a7 */ /* 0x000e64000800017f */
[----:B-1----:R-:W-:Y:S05]  /*2d0c0*/  @!P0 BRA `(.L_x_1943) ;  /* 0x0000002c00208947 */ /* 0x002fea0003800000 */
.L_x_2053:
[----:B------:R-:W-:Y:S05]  /*2d0d0*/  @!P2 BRA `(.L_x_1944) ;  /* 0x000000000004a947 */ /* 0x000fea0003800000 */
[----:B------:R-:W-:Y:S01]  /*2d0e0*/  BPT.TRAP 0x1 ;  /* 0x000000040000795c */ /* 0x000fe20000300000 */
.L_x_1944:
[----:B------:R-:W2:Y:S01]  /*2d0f0*/  LDL.LU R4, [R1+0x10] ;  /* 0x0000100001047983 */ /* 0x000ea20000300800 */
[----:B------:R-:W-:-:S04]  /*2d100*/  VIADD R0, R0, 0x30860 ;  /* 0x0003086000007836 */ /* 0x000fc80000000000 */
[----:B--2---:R-:W-:-:S04]  /*2d110*/  IMAD R4, R4, 0x8, R0 ;  /* 0x0000000804047824 */ /* 0x004fc800078e0200 */
[----:B------:R-:W2:Y:S02]  /*2d120*/  SYNCS.PHASECHK.TRANS64.TRYWAIT P0, [R4+URZ], R5 ;  /* 0x00000005040075a7 */ /* 0x000ea4000800017f */
[----:B--2---:R-:W-:Y:S05]  /*2d130*/  @!P0 BRA `(.L_x_1945) ;  /* 0x0000002c00188947 */ /* 0x004fea0003800000 */
.L_x_2054:
[----:B------:R-:W-:-:S07]  /*2d140*/  IMAD R3, R3, 0x8, R0 ;  /* 0x0000000803037824 */ /* 0x000fce00078e0200 */
.L_x_1946:
[----:B----4-:R4:W0:Y:S02]  /*2d150*/  SYNCS.PHASECHK.TRANS64.TRYWAIT P0, [R3+URZ], R2 ;  /* 0x00000002030075a7 */ /* 0x010824000800017f */
[----:B0-----:R-:W-:Y:S05]  /*2d160*/  @!P0 NANOSLEEP.SYNCS 0x989680 ;  /* 0x009896800000895d */ /* 0x001fea0003900000 */
[----:B------:R-:W0:Y:S02]  /*2d170*/  @!P0 SYNCS.PHASECHK.TRANS64 P0, [R3+URZ], R2 ;  /* 0x00000002030085a7 */ /* 0x000e24000800007f */
[----:B0-----:R-:W-:Y:S05]  /*2d180*/  @!P0 BRA `(.L_x_1946) ;  /* 0xfffffffc00f08947 */ /* 0x001fea000383ffff */
.L_x_1467:
[----:B------:R-:W-:Y:S05]  /*2d190*/  BSYNC B9 ;  /* 0x0000000000097941 */ /* 0x000fea0003800000 */
.L_x_1464:
[----:B------:R-:W-:Y:S05]  /*2d1a0*/  EXIT ;  /* 0x000000000000794d */ /* 0x000fea0003800000 */
.L_x_1495:
[----:B0-----:R0:W1:Y:S02]  /*2d1b0*/  SYNCS.PHASECHK.TRANS64.TRYWAIT P5, [R86+URZ+0x30890], R87 ;  /* 0x03089057560075a7 */ /* 0x00106400080a017f */
[----:B-1----:R-:W-:Y:S05]  /*2d1c0*/  @!P5 NANOSLEEP.SYNCS 0x989680 ;  /* 0x009896800000d95d */ /* 0x002fea0003900000 */
[----:B------:R-:W1:Y:S02]  /*2d1d0*/  @!P5 SYNCS.PHASECHK.TRANS64 P5, [R86+URZ+0x30890], R87 ;  /* 0x030890575600d5a7 */ /* 0x000e6400080a007f */
[----:B-1----:R-:W-:Y:S05]  /*2d1e0*/  @!P5 BRA `(.L_x_1495) ;  /* 0xfffffffc00f0d947 */ /* 0x002fea000383ffff */
[----:B------:R-:W-:Y:S05]  /*2d1f0*/  BRA `(.L_x_1947) ;  /* 0xfffffd6800a07947 */ /* 0x000fea000383ffff */
.L_x_1549:
[----:B-1----:R1:W3:Y:S02]  /*2d200*/  SYNCS.PHASECHK.TRANS64.TRYWAIT P5, [R86+URZ+0x30890], R87 ;  /* 0x03089057560075a7 */ /* 0x0022e400080a017f */
[----:B---3--:R-:W-:Y:S05]  /*2d210*/  @!P5 NANOSLEEP.SYNCS 0x989680 ;  /* 0x009896800000d95d */ /* 0x008fea0003900000 */
[----:B------:R-:W3:Y:S02]  /*2d220*/  @!P5 SYNCS.PHASECHK.TRANS64 P5, [R86+URZ+0x30890], R87 ;  /* 0x030890575600d5a7 */ /* 0x000ee400080a007f */
[----:B---3--:R-:W-:Y:S05]  /*2d230*/  @!P5 BRA `(.L_x_1549) ;  /* 0xfffffffc00f0d947 */ /* 0x008fea000383ffff */
[----:B------:R-:W-:Y:S05]  /*2d240*/  BRA `(.L_x_1948) ;  /* 0xfffffda000007947 */ /* 0x000fea000383ffff */
.L_x_1574:
[----:B0-----:R0:W1:Y:S02]  /*2d250*/  SYNCS.PHASECHK.TRANS64.TRYWAIT P3, [R86+URZ+0x30890], R87 ;  /* 0x03089057560075a7 */ /* 0x001064000806017f */
[----:B-1----:R-:W-:Y:S05]  /*2d260*/  @!P3 NANOSLEEP.SYNCS 0x989680 ;  /* 0x009896800000b95d */ /* 0x002fea0003900000 */
[----:B------:R-:W1:Y:S02]  /*2d270*/  @!P3 SYNCS.PHASECHK.TRANS64 P3, [R86+URZ+0x30890], R87 ;  /* 0x030890575600b5a7 */ /* 0x000e64000806007f */
[----:B-1----:R-:W-:Y:S05]  /*2d280*/  @!P3 BRA `(.L_x_1574) ;  /* 0xfffffffc00f0b947 */ /* 0x002fea000383ffff */
[----:B------:R-:W-:Y:S05]  /*2d290*/  BRA `(.L_x_1949) ;  /* 0xfffffdd0008c7947 */ /* 0x000fea000383ffff */
.L_x_1580:
[----:B-1----:R1:W2:Y:S02]  /*2d2a0*/  SYNCS.PHASECHK.TRANS64.TRYWAIT P2, [R86+URZ+0x308b0], R87 ;  /* 0x0308b057560075a7 */ /* 0x0022a4000804017f */
[----:B--2---:R-:W-:Y:S05]  /*2d2b0*/  @!P2 NANOSLEEP.SYNCS 0x989680 ;  /* 0x009896800000a95d */ /* 0x004fea0003900000 */
[----:B------:R-:W2:Y:S02]  /*2d2c0*/  @!P2 SYNCS.PHASECHK.TRANS64 P2, [R86+URZ+0x308b0], R87 ;  /* 0x0308b0575600a5a7 */ /* 0x000ea4000804007f */
[----:B--2---:R-:W-:Y:S05]  /*2d2d0*/  @!P2 BRA `(.L_x_1580) ;  /* 0xfffffffc00f0a947 */ /* 0x004fea000383ffff */
[----:B------:R-:W-:Y:S05]  /*2d2e0*/  BRA `(.L_x_1950) ;  /* 0xfffffdd400847947 */ /* 0x000fea000383ffff */
.L_x_1608:
        /* <DEDUP_REMOVED lines=8> */
.L_x_1952:
[----:B------:R-:W-:Y:S05]  /*2d370*/  BSYNC B1 ;  /* 0x0000000000017941 */ /* 0x000fea0003800000 */
.L_x_1951:
        /* <DEDUP_REMOVED lines=8> */
.L_x_1953:
[----:B------:R-:W-:Y:S02]  /*2d400*/  IMAD.MOV.U32 R13, RZ, RZ, R5 ;  /* 0x000000ffff0d7224 */ /* 0x000fe400078e0005 */
[----:B------:R-:W-:-:S07]  /*2d410*/  IMAD.MOV.U32 R6, RZ, RZ, R14 ;  /* 0x000000ffff067224 */ /* 0x000fce00078e000e */
[----:B------:R-:W-:Y:S05]  /*2d420*/  WARPSYNC.COLLECTIVE R15, `(.L_x_1954) ;  /* 0x000000000f087348 */ /* 0x000fea0003c00000 */
[----:B------:R0:W1:Y:S02]  /*2d430*/  SHFL.IDX P6, R14, R13, R12, R11 ;  /* 0x0000000c0d0e7389 */ /* 0x00006400000c000b */
[----:B01----:R-:W-:Y:S01]  /*2d440*/  ENDCOLLECTIVE ;  /* 0x000000000000791b */ /* 0x003fe20003800000 */
.L_x_1954:
[----:B------:R-:W-:Y:S02]  /*2d450*/  IMAD.MOV.U32 R13, RZ, RZ, R0 ;  /* 0x000000ffff0d7224 */ /* 0x000fe400078e0000 */
[----:B------:R-:W-:-:S07]  /*2d460*/  IMAD.MOV.U32 R9, RZ, RZ, R14 ;  /* 0x000000ffff097224 */ /* 0x000fce00078e000e */
[----:B------:R-:W-:Y:S05]  /*2d470*/  WARPSYNC.COLLECTIVE R15, `(.L_x_1955) ;  /* 0x000000000f087348 */ /* 0x000fea0003c00000 */
[----:B------:R0:W1:Y:S02]  /*2d480*/  SHFL.IDX P6, R14, R13, R12, R11 ;  /* 0x0000000c0d0e7389 */ /* 0x00006400000c000b */
[----:B01----:R-:W-:Y:S01]  /*2d490*/  ENDCOLLECTIVE ;  /* 0x000000000000791b */ /* 0x003fe20003800000 */
.L_x_1955:
[----:B------:R-:W-:Y:S05]  /*2d4a0*/  BRA `(.L_x_1956) ;  /* 0xfffffde800dc7947 */ /* 0x000fea000383ffff */
.L_x_1611:
[----:B------:R-:W-:Y:S01]  /*2d4b0*/  BSSY B1, `(.L_x_1957) ;  /* 0x0000008000017945 */ /* 0x000fe20003800000 */
[----:B------:R-:W-:Y:S02]  /*2d4c0*/  IMAD.MOV.U32 R13, RZ, RZ, R4 ;  /* 0x000000ffff0d7224 */ /* 0x000fe400078e0004 */
[----:B------:R-:W-:Y:S02]  /*2d4d0*/  IMAD.MOV.U32 R12, RZ, RZ, 0x1 ;  /* 0x00000001ff0c7424 */ /* 0x000fe400078e00ff */
[----:B------:R-:W-:Y:S02]  /*2d4e0*/  IMAD.MOV.U32 R11, RZ, RZ, 0x1c1f ;  /* 0x00001c1fff0b7424 */ /* 0x000fe400078e00ff */
[----:B------:R-:W-:-:S07]  /*2d4f0*/  IMAD.MOV.U32 R15, RZ, RZ, -0x1 ;  /* 0xffffffffff0f7424 */ /* 0x000fce00078e00ff */
[----:B0---4-:R-:W-:Y:S05]  /*2d500*/  WARPSYNC.COLLECTIVE R15, `(.L_x_1958) ;  /* 0x000000000f087348 */ /* 0x011fea0003c00000 */
[----:B----4-:R1:W2:Y:S02]  /*2d510*/  SHFL.IDX P6, R14, R13, R12, R11 ;  /* 0x0000000c0d0e7389 */ /* 0x0102a400000c000b */
[----:B012---:R-:W-:Y:S01]  /*2d520*/  ENDCOLLECTIVE ;  /* 0x000000000000791b */ /* 0x007fe20003800000 */
.L_x_1958:
[----:B------:R-:W-:Y:S05]  /*2d530*/  BSYNC B1 ;  /* 0x0000000000017941 */ /* 0x000fea0003800000 */
.L_x_1957:
[----:B------:R-:W-:Y:S02]  /*2d540*/  IMAD.MOV.U32 R13, RZ, RZ, R3 ;  /* 0x000000ffff0d7224 */ /* 0x000fe400078e0003 */
[----:B------:R-:W-:Y:S02]  /*2d550*/  IMAD.MOV.U32 R12, RZ, RZ, 0x1 ;  /* 0x00000001ff0c7424 */ /* 0x000fe400078e00ff */
[----:B------:R-:W-:Y:S02]  /*2d560*/  IMAD.MOV.U32 R11, RZ, RZ, 0x1c1f ;  /* 0x00001c1fff0b7424 */ /* 0x000fe400078e00ff */
[----:B------:R-:W-:Y:S02]  /*2d570*/  IMAD.MOV.U32 R15, RZ, RZ, -0x1 ;  /* 0xffffffffff0f7424 */ /* 0x000fe400078e00ff */
[----:B------:R-:W-:-:S07]  /*2d580*/  IMAD.MOV.U32 R7, RZ, RZ, R14 ;  /* 0x000000ffff077224 */ /* 0x000fce00078e000e */
[----:B------:R-:W-:Y:S05]  /*2d590*/  WARPSYNC.COLLECTIVE R15, `(.L_x_1959) ;  /* 0x000000000f087348 */ /* 0x000fea0003c00000 */
[----:B------:R0:W1:Y:S02]  /*2d5a0*/  SHFL.IDX P6, R14, R13, R12, R11 ;  /* 0x0000000c0d0e7389 */ /* 0x00006400000c000b */
[----:B01----:R-:W-:Y:S01]  /*2d5b0*/  ENDCOLLECTIVE ;  /* 0x000000000000791b */ /* 0x003fe20003800000 */
.L_x_1959:
[----:B------:R-:W-:Y:S02]  /*2d5c0*/  IMAD.MOV.U32 R13, RZ, RZ, R5 ;  /* 0x000000ffff0d7224 */ /* 0x000fe400078e0005 */
[----:B------:R-:W-:-:S07]  /*2d5d0*/  IMAD.MOV.U32 R6, RZ, RZ, R14 ;  /* 0x000000ffff067224 */ /* 0x000fce00078e000e */
[----:B------:R-:W-:Y:S05]  /*2d5e0*/  WARPSYNC.COLLECTIVE R15, `(.L_x_1960) ;  /* 0x000000000f087348 */ /* 0x000fea0003c00000 */
[----:B------:R0:W1:Y:S02]  /*2d5f0*/  SHFL.IDX P6, R14, R13, R12, R11 ;  /* 0x0000000c0d0e7389 */ /* 0x00006400000c000b */
[----:B01----:R-:W-:Y:S01]  /*2d600*/  ENDCOLLECTIVE ;  /* 0x000000000000791b */ /* 0x003fe20003800000 */
.L_x_1960:
[----:B------:R-:W-:Y:S02]  /*2d610*/  IMAD.MOV.U32 R13, RZ, RZ, R0 ;  /* 0x000000ffff0d7224 */ /* 0x000fe400078e0000 */
[----:B------:R-:W-:-:S07]  /*2d620*/  IMAD.MOV.U32 R5, RZ, RZ, R14 ;  /* 0x000000ffff057224 */ /* 0x000fce00078e000e */
[----:B------:R-:W-:Y:S05]  /*2d630*/  WARPSYNC.COLLECTIVE R15, `(.L_x_1961) ;  /* 0x000000000f087348 */ /* 0x000fea0003c00000 */
[----:B------:R0:W1:Y:S02]  /*2d640*/  SHFL.IDX P6, R14, R13, R12, R11 ;  /* 0x0000000c0d0e7389 */ /* 0x00006400000c000b */
[----:B01----:R-:W-:Y:S01]  /*2d650*/  ENDCOLLECTIVE ;  /* 0x000000000000791b */ /* 0x003fe20003800000 */
.L_x_1961:
[----:B------:R-:W-:Y:S01]  /*2d660*/  IMAD.MOV.U32 R0, RZ, RZ, R14 ;  /* 0x000000ffff007224 */ /* 0x000fe200078e000e */
[----:B------:R-:W-:Y:S06]  /*2d670*/  BRA `(.L_x_1962) ;  /* 0xfffffdf000887947 */ /* 0x000fec000383ffff */
.L_x_1615:
[----:B0-----:R0:W1:Y:S02]  /*2d680*/  SYNCS.PHASECHK.TRANS64.TRYWAIT P0, [R16+URZ+0x30800], R5 ;  /* 0x03080005100075a7 */ /* 0x001064000800017f */
[----:B-1----:R-:W-:Y:S05]  /*2d690*/  @!P0 NANOSLEEP.SYNCS 0x989680 ;  /* 0x009896800000895d */ /* 0x002fea0003900000 */
[----:B------:R-:W1:Y:S02]  /*2d6a0*/  @!P0 SYNCS.PHASECHK.TRANS64 P0, [R16+URZ+0x30800], R5 ;  /* 0x03080005100085a7 */ /* 0x000e64000800007f */
[----:B-1----:R-:W-:Y:S05]  /*2d6b0*/  @!P0 BRA `(.L_x_1615) ;  /* 0xfffffffc00f08947 */ /* 0x002fea000383ffff */
[----:B------:R-:W-:Y:S05]  /*2d6c0*/  BRA `(.L_x_1963) ;  /* 0xfffffdf800bc7947 */ /* 0x000fea000383ffff */
.L_x_1639:
        /* <DEDUP_REMOVED lines=8> */
.L_x_1965:
[----:B------:R-:W-:Y:S05]  /*2d750*/  BSYNC B1 ;  /* 0x0000000000017941 */ /* 0x000fea0003800000 */
.L_x_1964:
        /* <DEDUP_REMOVED lines=8> */
.L_x_1966:
[----:B------:R-:W-:Y:S02]  /*2d7e0*/  IMAD.MOV.U32 R13, RZ, RZ, R69 ;  /* 0x000000ffff0d7224 */ /* 0x000fe400078e0045 */
[----:B------:R-:W-:-:S07]  /*2d7f0*/  IMAD.MOV.U32 R4, RZ, RZ, R14 ;  /* 0x000000ffff047224 */ /* 0x000fce00078e000e */
[----:B------:R-:W-:Y:S05]  /*2d800*/  WARPSYNC.COLLECTIVE R15, `(.L_x_1967) ;  /* 0x000000000f087348 */ /* 0x000fea0003c00000 */
[----:B------:R0:W1:Y:S02]  /*2d810*/  SHFL.IDX P6, R14, R13, R12, R11 ;  /* 0x0000000c0d0e7389 */ /* 0x00006400000c000b */
[----:B01----:R-:W-:Y:S01]  /*2d820*/  ENDCOLLECTIVE ;  /* 0x000000000000791b */ /* 0x003fe20003800000 */
.L_x_1967:
[----:B------:R-:W-:Y:S02]  /*2d830*/  IMAD.MOV.U32 R10, RZ, RZ, R4 ;  /* 0x000000ffff0a7224 */ /* 0x000fe400078e0004 */
[----:B------:R-:W-:Y:S02]  /*2d840*/  IMAD.MOV.U32 R13, RZ, RZ, R68 ;  /* 0x000000ffff0d7224 */ /* 0x000fe400078e0044 */
[----:B------:R-:W-:-:S07]  /*2d850*/  IMAD.MOV.U32 R7, RZ, RZ, R14 ;  /* 0x000000ffff077224 */ /* 0x000fce00078e000e */
[----:B------:R-:W-:Y:S05]  /*2d860*/  WARPSYNC.COLLECTIVE R15, `(.L_x_1968) ;  /* 0x000000000f087348 */ /* 0x000fea0003c00000 */
[----:B------:R0:W1:Y:S02]  /*2d870*/  SHFL.IDX P6, R14, R13, R12, R11 ;  /* 0x0000000c0d0e7389 */ /* 0x00006400000c000b */
[----:B01----:R-:W-:Y:S01]  /*2d880*/  ENDCOLLECTIVE ;  /* 0x000000000000791b */ /* 0x003fe20003800000 */
.L_x_1968:
[----:B------:R-:W-:Y:S01]  /*2d890*/  IMAD.MOV.U32 R11, RZ, RZ, R5 ;  /* 0x000000ffff0b7224 */ /* 0x000fe200078e0005 */
[----:B------:R-:W-:Y:S06]  /*2d8a0*/  BRA `(.L_x_1969) ;  /* 0xfffffe2000747947 */ /* 0x000fec000383ffff */
.L_x_1642:
[----:B------:R-:W-:Y:S01]  /*2d8b0*/  BSSY B1, `(.L_x_1970) ;  /* 0x0000008000017945 */ /* 0x000fe20003800000 */
[----:B------:R-:W-:Y:S02]  /*2d8c0*/  IMAD.MOV.U32 R13, RZ, RZ, R63 ;  /* 0x000000ffff0d7224 */ /* 0x000fe400078e003f */
[----:B------:R-:W-:Y:S02]  /*2d8d0*/  IMAD.MOV.U32 R12, RZ, RZ, 0x1 ;  /* 0x00000001ff0c7424 */ /* 0x000fe400078e00ff */
[----:B------:R-:W-:Y:S02]  /*2d8e0*/  IMAD.MOV.U32 R11, RZ, RZ, 0x1c1f ;  /* 0x00001c1fff0b7424 */ /* 0x000fe400078e00ff */
[----:B------:R-:W-:-:S07]  /*2d8f0*/  IMAD.MOV.U32 R15, RZ, RZ, -0x1 ;  /* 0xffffffffff0f7424 */ /* 0x000fce00078e00ff */
[----:B----4-:R-:W-:Y:S05]  /*2d900*/  WARPSYNC.COLLECTIVE R15, `(.L_x_1971) ;  /* 0x000000000f087348 */ /* 0x010fea0003c00000 */
[----:B----4-:R0:W1:Y:S02]  /*2d910*/  SHFL.IDX P6, R14, R13, R12, R11 ;  /* 0x0000000c0d0e7389 */ /* 0x01006400000c000b */
[----:B01----:R-:W-:Y:S01]  /*2d920*/  ENDCOLLECTIVE ;  /* 0x000000000000791b */ /* 0x003fe20003800000 */
.L_x_1971:
[----:B------:R-:W-:Y:S05]  /*2d930*/  BSYNC B1 ;  /* 0x0000000000017941 */ /* 0x000fea0003800000 */
.L_x_1970:
        /* <DEDUP_REMOVED lines=8> */
.L_x_1972:
[----:B------:R-:W-:Y:S02]  /*2d9c0*/  IMAD.MOV.U32 R13, RZ, RZ, R69 ;  /* 0x000000ffff0d7224 */ /* 0x000fe400078e0045 */
[----:B------:R-:W-:-:S07]  /*2d9d0*/  IMAD.MOV.U32 R62, RZ, RZ, R14 ;  /* 0x000000ffff3e7224 */ /* 0x000fce00078e000e */
[----:B------:R-:W-:Y:S05]  /*2d9e0*/  WARPSYNC.COLLECTIVE R15, `(.L_x_1973) ;  /* 0x000000000f087348 */ /* 0x000fea0003c00000 */
[----:B------:R0:W1:Y:S02]  /*2d9f0*/  SHFL.IDX P6, R14, R13, R12, R11 ;  /* 0x0000000c0d0e7389 */ /* 0x00006400000c000b */
[----:B01----:R-:W-:Y:S01]  /*2da00*/  ENDCOLLECTIVE ;  /* 0x000000000000791b */ /* 0x003fe20003800000 */
.L_x_1973:
[----:B------:R-:W-:Y:S02]  /*2da10*/  IMAD.MOV.U32 R13, RZ, RZ, R68 ;  /* 0x000000ffff0d7224 */ /* 0x000fe400078e0044 */
[----:B------:R-:W-:-:S07]  /*2da20*/  IMAD.MOV.U32 R69, RZ, RZ, R14 ;  /* 0x000000ffff457224 */ /* 0x000fce00078e000e */
[----:B------:R-:W-:Y:S05]  /*2da30*/  WARPSYNC.COLLECTIVE R15, `(.L_x_1974) ;  /* 0x000000000f087348 */ /* 0x000fea0003c00000 */
[----:B------:R0:W1:Y:S02]  /*2da40*/  SHFL.IDX P6, R14, R13, R12, R11 ;  /* 0x0000000c0d0e7389 */ /* 0x00006400000c000b */
[----:B01----:R-:W-:Y:S01]  /*2da50*/  ENDCOLLECTIVE ;  /* 0x000000000000791b */ /* 0x003fe20003800000 */
.L_x_1974:
[----:B------:R-:W-:Y:S01]  /*2da60*/  IMAD.MOV.U32 R68, RZ, RZ, R14 ;  /* 0x000000ffff447224 */ /* 0x000fe200078e000e */
[----:B------:R-:W-:Y:S06]  /*2da70*/  BRA `(.L_x_1975) ;  /* 0xfffffe24009c7947 */ /* 0x000fec000383ffff */
.L_x_1646:
[----:B0-----:R0:W1:Y:S02]  /*2da80*/  SYNCS.PHASECHK.TRANS64.TRYWAIT P0, [R16+URZ+0x30800], R61 ;  /* 0x0308003d100075a7 */ /* 0x001064000800017f */
[----:B-1----:R-:W-:Y:S05]  /*2da90*/  @!P0 NANOSLEEP.SYNCS 0x989680 ;  /* 0x009896800000895d */ /* 0x002fea0003900000 */
[----:B------:R-:W1:Y:S02]  /*2daa0*/  @!P0 SYNCS.PHASECHK.TRANS64 P0, [R16+URZ+0x30800], R61 ;  /* 0x0308003d100085a7 */ /* 0x000e64000800007f */
[----:B-1----:R-:W-:Y:S05]  /*2dab0*/  @!P0 BRA `(.L_x_1646) ;  /* 0xfffffffc00f08947 */ /* 0x002fea000383ffff */
[----:B------:R-:W-:Y:S05]  /*2dac0*/  BRA `(.L_x_1976) ;  /* 0xfffffe2c001c7947 */ /* 0x000fea000383ffff */
.L_x_1660:
[----:B-1----:R1:W2:Y:S02]  /*2dad0*/  SYNCS.PHASECHK.TRANS64.TRYWAIT P2, [R5+URZ+0x30830], R0 ;  /* 0x03083000050075a7 */ /* 0x0022a4000804017f */
[----:B--2---:R-:W-:Y:S05]  /*2dae0*/  @!P2 NANOSLEEP.SYNCS 0x989680 ;  /* 0x009896800000a95d */ /* 0x004fea0003900000 */
[----:B------:R-:W2:Y:S02]  /*2daf0*/  @!P2 SYNCS.PHASECHK.TRANS64 P2, [R5+URZ+0x30830], R0 ;  /* 0x030830000500a5a7 */ /* 0x000ea4000804007f */
[----:B--2---:R-:W-:Y:S05]  /*2db00*/  @!P2 BRA `(.L_x_1660) ;  /* 0xfffffffc00f0a947 */ /* 0x004fea000383ffff */
[----:B------:R-:W-:Y:S05]  /*2db10*/  BRA `(.L_x_1659) ;  /* 0xfffffe5400fc7947 */ /* 0x000fea000383ffff */
.L_x_1680:
[----:B-1----:R1:W2:Y:S02]  /*2db20*/  SYNCS.PHASECHK.TRANS64.TRYWAIT P2, [R0+URZ+0x30830], R11 ;  /* 0x0308300b000075a7 */ /* 0x0022a4000804017f */
[----:B--2---:R-:W-:Y:S05]  /*2db30*/  @!P2 NANOSLEEP.SYNCS 0x989680 ;  /* 0x009896800000a95d */ /* 0x004fea0003900000 */
[----:B------:R-:W2:Y:S02]  /*2db40*/  @!P2 SYNCS.PHASECHK.TRANS64 P2, [R0+URZ+0x30830], R11 ;  /* 0x0308300b0000a5a7 */ /* 0x000ea4000804007f */
[----:B--2---:R-:W-:Y:S05]  /*2db50*/  @!P2 BRA `(.L_x_1680) ;  /* 0xfffffffc00f0a947 */ /* 0x004fea000383ffff */
[----:B------:R-:W-:Y:S05]  /*2db60*/  BRA `(.L_x_1679) ;  /* 0xfffffe8400dc7947 */ /* 0x000fea000383ffff */
.L_x_1685:
[----:B-1----:R1:W2:Y:S02]  /*2db70*/  SYNCS.PHASECHK.TRANS64.TRYWAIT P2, [R2+URZ+0x30850], R9 ;  /* 0x03085009020075a7 */ /* 0x0022a4000804017f */
[----:B--2---:R-:W-:Y:S05]  /*2db80*/  @!P2 NANOSLEEP.SYNCS 0x989680 ;  /* 0x009896800000a95d */ /* 0x004fea0003900000 */
[----:B------:R-:W2:Y:S02]  /*2db90*/  @!P2 SYNCS.PHASECHK.TRANS64 P2, [R2+URZ+0x30850], R9 ;  /* 0x030850090200a5a7 */ /* 0x000ea4000804007f */
[----:B--2---:R-:W-:Y:S05]  /*2dba0*/  @!P2 BRA `(.L_x_1685) ;  /* 0xfffffffc00f0a947 */ /* 0x004fea000383ffff */
[----:B------:R-:W-:Y:S05]  /*2dbb0*/  BRA `(.L_x_1684) ;  /* 0xfffffe9400187947 */ /* 0x000fea000383ffff */
.L_x_1705:
[----:B-1----:R1:W2:Y:S02]  /*2dbc0*/  SYNCS.PHASECHK.TRANS64.TRYWAIT P2, [R3+URZ+0x30830], R4 ;  /* 0x03083004030075a7 */ /* 0x0022a4000804017f */
[----:B--2---:R-:W-:Y:S05]  /*2dbd0*/  @!P2 NANOSLEEP.SYNCS 0x989680 ;  /* 0x009896800000a95d */ /* 0x004fea0003900000 */
[----:B------:R-:W2:Y:S02]  /*2dbe0*/  @!P2 SYNCS.PHASECHK.TRANS64 P2, [R3+URZ+0x30830], R4 ;  /* 0x030830040300a5a7 */ /* 0x000ea4000804007f */
[----:B--2---:R-:W-:Y:S05]  /*2dbf0*/  @!P2 BRA `(.L_x_1705) ;  /* 0xfffffffc00f0a947 */ /* 0x004fea000383ffff */
[----:B------:R-:W-:Y:S05]  /*2dc00*/  BRA `(.L_x_1704) ;  /* 0xfffffebc007c7947 */ /* 0x000fea000383ffff */
.L_x_1710:
[----:B-1----:R1:W2:Y:S02]  /*2dc10*/  SYNCS.PHASECHK.TRANS64.TRYWAIT P2, [R15+URZ+0x30850], R0 ;  /* 0x030850000f0075a7 */ /* 0x0022a4000804017f */
[----:B--2---:R-:W-:Y:S05]  /*2dc20*/  @!P2 NANOSLEEP.SYNCS 0x989680 ;  /* 0x009896800000a95d */ /* 0x004fea0003900000 */
[----:B------:R-:W2:Y:S02]  /*2dc30*/  @!P2 SYNCS.PHASECHK.TRANS64 P2, [R15+URZ+0x30850], R0 ;  /* 0x030850000f00a5a7 */ /* 0x000ea4000804007f */
[----:B--2---:R-:W-:Y:S05]  /*2dc40*/  @!P2 BRA `(.L_x_1710) ;  /* 0xfffffffc00f0a947 */ /* 0x004fea000383ffff */
[----:B------:R-:W-:Y:S05]  /*2dc50*/  BRA `(.L_x_1709) ;  /* 0xfffffec800b87947 */ /* 0x000fea000383ffff */
.L_x_1718:
[----:B-1----:R1:W2:Y:S02]  /*2dc60*/  SYNCS.PHASECHK.TRANS64.TRYWAIT P2, [R4+URZ+0x30830], R15 ;  /* 0x0308300f040075a7 */ /* 0x0022a4000804017f */
[----:B--2---:R-:W-:Y:S05]  /*2dc70*/  @!P2 NANOSLEEP.SYNCS 0x989680 ;  /* 0x009896800000a95d */ /* 0x004fea0003900000 */
[----:B------:R-:W2:Y:S02]  /*2dc80*/  @!P2 SYNCS.PHASECHK.TRANS64 P2, [R4+URZ+0x30830], R15 ;  /* 0x0308300f0400a5a7 */ /* 0x000ea4000804007f */
[----:B--2---:R-:W-:Y:S05]  /*2dc90*/  @!P2 BRA `(.L_x_1718) ;  /* 0xfffffffc00f0a947 */ /* 0x004fea000383ffff */
[----:B------:R-:W-:Y:S05]  /*2dca0*/  BRA `(.L_x_1717) ;  /* 0xfffffedc00b47947 */ /* 0x000fea000383ffff */
.L_x_1723:
[----:B-1----:R1:W2:Y:S02]  /*2dcb0*/  SYNCS.PHASECHK.TRANS64.TRYWAIT P2, [R14+URZ+0x30850], R2 ;  /* 0x030850020e0075a7 */ /* 0x0022a4000804017f */
[----:B--2---:R-:W-:Y:S05]  /*2dcc0*/  @!P2 NANOSLEEP.SYNCS 0x989680 ;  /* 0x009896800000a95d */ /* 0x004fea0003900000 */
[----:B------:R-:W2:Y:S02]  /*2dcd0*/  @!P2 SYNCS.PHASECHK.TRANS64 P2, [R14+URZ+0x30850], R2 ;  /* 0x030850020e00a5a7 */ /* 0x000ea4000804007f */
[----:B--2---:R-:W-:Y:S05]  /*2dce0*/  @!P2 BRA `(.L_x_1723) ;  /* 0xfffffffc00f0a947 */ /* 0x004fea000383ffff */
[----:B------:R-:W-:Y:S05]  /*2dcf0*/  BRA `(.L_x_1722) ;  /* 0xfffffee800e87947 */ /* 0x000fea000383ffff */
.L_x_1737:
[----:B-1----:R1:W2:Y:S02]  /*2dd00*/  SYNCS.PHASECHK.TRANS64.TRYWAIT P0, [R2+URZ+0x30850], R9 ;  /* 0x03085009020075a7 */ /* 0x0022a4000800017f */
[----:B--2---:R-:W-:Y:S05]  /*2dd10*/  @!P0 NANOSLEEP.SYNCS 0x989680 ;  /* 0x009896800000895d */ /* 0x004fea0003900000 */
[----:B------:R-:W2:Y:S02]  /*2dd20*/  @!P0 SYNCS.PHASECHK.TRANS64 P0, [R2+URZ+0x30850], R9 ;  /* 0x03085009020085a7 */ /* 0x000ea4000800007f */
[----:B--2---:R-:W-:Y:S05]  /*2dd30*/  @!P0 BRA `(.L_x_1737) ;  /* 0xfffffffc00f08947 */ /* 0x004fea000383ffff */
[----:B------:R-:W-:Y:S05]  /*2dd40*/  BRA `(.L_x_1736) ;  /* 0xffffff1400f47947 */ /* 0x000fea000383ffff */
.L_x_1786:
[----:B------:R-:W1:Y:S01]  /*2dd50*/  S2R R6, SR_TID.X ;  /* 0x0000000000067919 */ /* 0x000e620000002100 */
[----:B------:R-:W-:Y:S01]  /*2dd60*/  BSSY B1, `(.L_x_1977) ;  /* 0x000000a000017945 */ /* 0x000fe20003800000 */
[----:B------:R-:W-:Y:S02]  /*2dd70*/  IMAD.MOV.U32 R12, RZ, RZ, RZ ;  /* 0x000000ffff0c7224 */ /* 0x000fe400078e00ff */
[----:B------:R-:W-:Y:S02]  /*2dd80*/  IMAD.MOV.U32 R11, RZ, RZ, 0x1f ;  /* 0x0000001fff0b7424 */ /* 0x000fe400078e00ff */
[----:B0-----:R-:W-:Y:S01]  /*2dd90*/  IMAD.MOV.U32 R15, RZ, RZ, -0x1 ;  /* 0xffffffffff0f7424 */ /* 0x001fe200078e00ff */
[----:B-1----:R-:W-:-:S04]  /*2dda0*/  SHF.R.U32.HI R6, RZ, 0x5, R6 ;  /* 0x00000005ff067819 */ /* 0x002fc80000011606 */
[----:B------:R-:W-:-:S05]  /*2ddb0*/  LOP3.LUT R6, R6, 0x3, RZ, 0xc0, !PT ;  /* 0x0000000306067812 */ /* 0x000fca00078ec0ff */
[----:B------:R-:W-:-:S07]  /*2ddc0*/  IMAD.MOV.U32 R13, RZ, RZ, R6 ;  /* 0x000000ffff0d7224 */ /* 0x000fce00078e0006 */
[----:B------:R-:W-:Y:S05]  /*2ddd0*/  WARPSYNC.COLLECTIVE R15, `(.L_x_1978) ;  /* 0x000000000f087348 */ /* 0x000fea0003c00000 */
[----:B------:R0:W1:Y:S02]  /*2dde0*/  SHFL.IDX P6, R14, R13, R12, R11 ;  /* 0x0000000c0d0e7389 */ /* 0x00006400000c000b */
[----:B01----:R-:W-:Y:S01]  /*2ddf0*/  ENDCOLLECTIVE ;  /* 0x000000000000791b */ /* 0x003fe20003800000 */
.L_x_1978:
[----:B------:R-:W-:Y:S05]  /*2de00*/  BSYNC B1 ;  /* 0x0000000000017941 */ /* 0x000fea0003800000 */
.L_x_1977:
[----:B------:R-:W-:Y:S05]  /*2de10*/  BRA `(.L_x_1979) ;  /* 0xffffff7c00487947 */ /* 0x000fea000383ffff */
.L_x_1788:
[----:B------:R-:W-:Y:S01]  /*2de20*/  BSSY B1, `(.L_x_1980) ;  /* 0x0000006000017945 */ /* 0x000fe20003800000 */
[----:B0-----:R-:W-:-:S07]  /*2de30*/  IMAD.MOV.U32 R15, RZ, RZ, -0x1 ;  /* 0xffffffffff0f7424 */ /* 0x001fce00078e00ff */
[----:B-1----:R-:W-:Y:S05]  /*2de40*/  WARPSYNC.COLLECTIVE R15, `(.L_x_1981) ;  /* 0x000000000f0c7348 */ /* 0x002fea0003c00000 */
[----:B------:R-:W-:Y:S02]  /*2de50*/  ELECT P6, UR62, PT ;  /* 0x00000000003e782f */ /* 0x000fe400038c0000 */
[----:B------:R-:W-:Y:S01]  /*2de60*/  MOV R14, UR62 ;  /* 0x0000003e000e7c02 */ /* 0x000fe20008000f00 */
[----:B-1----:R-:W-:Y:S10]  /*2de70*/  ENDCOLLECTIVE ;  /* 0x000000000000791b */ /* 0x002ff40003800000 */
.L_x_1981:
[----:B------:R-:W-:Y:S05]  /*2de80*/  BSYNC B1 ;  /* 0x0000000000017941 */ /* 0x000fea0003800000 */
.L_x_1980:
[----:B------:R-:W-:Y:S05]  /*2de90*/  BRA `(.L_x_1787) ;  /* 0xffffff7c00407947 */ /* 0x000fea000383ffff */
.L_x_1790:
[----:B-1----:R1:W2:Y:S02]  /*2dea0*/  SYNCS.PHASECHK.TRANS64.TRYWAIT P0, [R19+URZ+0x30820], R4 ;  /* 0x03082004130075a7 */ /* 0x0022a4000800017f */
[----:B--2---:R-:W-:Y:S05]  /*2deb0*/  @!P0 NANOSLEEP.SYNCS 0x989680 ;  /* 0x009896800000895d */ /* 0x004fea0003900000 */
[----:B------:R-:W2:Y:S02]  /*2dec0*/  @!P0 SYNCS.PHASECHK.TRANS64 P0, [R19+URZ+0x30820], R4 ;  /* 0x03082004130085a7 */ /* 0x000ea4000800007f */
[----:B--2---:R-:W-:Y:S05]  /*2ded0*/  @!P0 BRA `(.L_x_1790) ;  /* 0xfffffffc00f08947 */ /* 0x004fea000383ffff */
[----:B------:R-:W-:Y:S05]  /*2dee0*/  BRA `(.L_x_1982) ;  /* 0xffffff7c00507947 */ /* 0x000fea000383ffff */
.L_x_1794:
[----:B--2---:R2:W3:Y:S02]  /*2def0*/  SYNCS.PHASECHK.TRANS64.TRYWAIT P0, [R7+URZ+0x308a0], R10 ;  /* 0x0308a00a070075a7 */ /* 0x0044e4000800017f */
[----:B---3--:R-:W-:Y:S05]  /*2df00*/  @!P0 NANOSLEEP.SYNCS 0x989680 ;  /* 0x009896800000895d */ /* 0x008fea0003900000 */
[----:B------:R-:W3:Y:S02]  /*2df10*/  @!P0 SYNCS.PHASECHK.TRANS64 P0, [R7+URZ+0x308a0], R10 ;  /* 0x0308a00a070085a7 */ /* 0x000ee4000800007f */
[----:B---3--:R-:W-:Y:S05]  /*2df20*/  @!P0 BRA `(.L_x_1794) ;  /* 0xfffffffc00f08947 */ /* 0x008fea000383ffff */
[----:B------:R-:W-:Y:S05]  /*2df30*/  BRA `(.L_x_1983) ;  /* 0xffffff7c00707947 */ /* 0x000fea000383ffff */
.L_x_1801:
[----:B-1----:R1:W3:Y:S02]  /*2df40*/  SYNCS.PHASECHK.TRANS64.TRYWAIT P0, [R7+URZ+0x308c0], R10 ;  /* 0x0308c00a070075a7 */ /* 0x0022e4000800017f */
[----:B---3--:R-:W-:Y:S05]  /*2df50*/  @!P0 NANOSLEEP.SYNCS 0x989680 ;  /* 0x009896800000895d */ /* 0x008fea0003900000 */
[----:B------:R-:W3:Y:S02]  /*2df60*/  @!P0 SYNCS.PHASECHK.TRANS64 P0, [R7+URZ+0x308c0], R10 ;  /* 0x0308c00a070085a7 */ /* 0x000ee4000800007f */
[----:B---3--:R-:W-:Y:S05]  /*2df70*/  @!P0 BRA `(.L_x_1801) ;  /* 0xfffffffc00f08947 */ /* 0x008fea000383ffff */
[----:B------:R-:W-:Y:S05]  /*2df80*/  BRA `(.L_x_1984) ;  /* 0xffffff8000707947 */ /* 0x000fea000383ffff */
.L_x_1810:
[----:B-1----:R1:W2:Y:S02]  /*2df90*/  SYNCS.PHASECHK.TRANS64.TRYWAIT P1, [R8+URZ+0x308a0], R7 ;  /* 0x0308a007080075a7 */ /* 0x0022a4000802017f */
[----:B--2---:R-:W-:Y:S05]  /*2dfa0*/  @!P1 NANOSLEEP.SYNCS 0x989680 ;  /* 0x009896800000995d */ /* 0x004fea0003900000 */
[----:B------:R-:W2:Y:S02]  /*2dfb0*/  @!P1 SYNCS.PHASECHK.TRANS64 P1, [R8+URZ+0x308a0], R7 ;  /* 0x0308a007080095a7 */ /* 0x000ea4000802007f */
[----:B--2---:R-:W-:Y:S05]  /*2dfc0*/  @!P1 BRA `(.L_x_1810) ;  /* 0xfffffffc00f09947 */ /* 0x004fea000383ffff */
[----:B------:R-:W-:Y:S05]  /*2dfd0*/  BRA `(.L_x_1985) ;  /* 0xffffff8400bc7947 */ /* 0x000fea000383ffff */
.L_x_1817:
[----:B--2---:R2:W3:Y:S02]  /*2dfe0*/  SYNCS.PHASECHK.TRANS64.TRYWAIT P1, [R8+URZ+0x308c0], R7 ;  /* 0x0308c007080075a7 */ /* 0x0044e4000802017f */
[----:B---3--:R-:W-:Y:S05]  /*2dff0*/  @!P1 NANOSLEEP.SYNCS 0x989680 ;  /* 0x009896800000995d */ /* 0x008fea0003900000 */
[----:B------:R-:W3:Y:S02]  /*2e000*/  @!P1 SYNCS.PHASECHK.TRANS64 P1, [R8+URZ+0x308c0], R7 ;  /* 0x0308c007080095a7 */ /* 0x000ee4000802007f */
[----:B---3--:R-:W-:Y:S05]  /*2e010*/  @!P1 BRA `(.L_x_1817) ;  /* 0xfffffffc00f09947 */ /* 0x008fea000383ffff */
[----:B------:R-:W-:Y:S05]  /*2e020*/  BRA `(.L_x_1986) ;  /* 0xffffff8800b87947 */ /* 0x000fea000383ffff */
.L_x_1842:
[----:B------:R-:W2:Y:S01]  /*2e030*/  S2R R4, SR_TID.X ;  /* 0x0000000000047919 */ /* 0x000ea20000002100 */
[----:B------:R-:W-:Y:S01]  /*2e040*/  BSSY B0, `(.L_x_1987) ;  /* 0x000000a000007945 */ /* 0x000fe20003800000 */
[----:B------:R-:W-:Y:S02]  /*2e050*/  IMAD.MOV.U32 R12, RZ, RZ, RZ ;  /* 0x000000ffff0c7224 */ /* 0x000fe400078e00ff */
[----:B------:R-:W-:Y:S02]  /*2e060*/  IMAD.MOV.U32 R11, RZ, RZ, 0x1f ;  /* 0x0000001fff0b7424 */ /* 0x000fe400078e00ff */
[----:B0-----:R-:W-:Y:S01]  /*2e070*/  IMAD.MOV.U32 R15, RZ, RZ, -0x1 ;  /* 0xffffffffff0f7424 */ /* 0x001fe200078e00ff */
[----:B--2---:R-:W-:-:S04]  /*2e080*/  SHF.R.U32.HI R4, RZ, 0x5, R4 ;  /* 0x00000005ff047819 */ /* 0x004fc80000011604 */
[----:B------:R-:W-:-:S05]  /*2e090*/  LOP3.LUT R4, R4, 0x3, RZ, 0xc0, !PT ;  /* 0x0000000304047812 */ /* 0x000fca00078ec0ff */
[----:B------:R-:W-:-:S07]  /*2e0a0*/  IMAD.MOV.U32 R13, RZ, RZ, R4 ;  /* 0x000000ffff0d7224 */ /* 0x000fce00078e0004 */
[----:B-1----:R-:W-:Y:S05]  /*2e0b0*/  WARPSYNC.COLLECTIVE R15, `(.L_x_1988) ;  /* 0x000000000f087348 */ /* 0x002fea0003c00000 */
[----:B------:R0:W2:Y:S02]  /*2e0c0*/  SHFL.IDX P6, R14, R13, R12, R11 ;  /* 0x0000000c0d0e7389 */ /* 0x0000a400000c000b */
[----:B012---:R-:W-:Y:S01]  /*2e0d0*/  ENDCOLLECTIVE ;  /* 0x000000000000791b */ /* 0x007fe20003800000 */
.L_x_1988:
[----:B------:R-:W-:Y:S05]  /*2e0e0*/  BSYNC B0 ;  /* 0x0000000000007941 */ /* 0x000fea0003800000 */
.L_x_1987:
[----:B------:R-:W-:Y:S05]  /*2e0f0*/  BRA `(.L_x_1989) ;  /* 0xffffff9c00087947 */ /* 0x000fea000383ffff */
.L_x_1844:
[----:B------:R-:W-:Y:S01]  /*2e100*/  BSSY B0, `(.L_x_1990) ;  /* 0x0000006000007945 */ /* 0x000fe20003800000 */
[----:B0-----:R-:W-:-:S07]  /*2e110*/  IMAD.MOV.U32 R15, RZ, RZ, -0x1 ;  /* 0xffffffffff0f7424 */ /* 0x001fce00078e00ff */
[----:B-12---:R-:W-:Y:S05]  /*2e120*/  WARPSYNC.COLLECTIVE R15, `(.L_x_1991) ;  /* 0x000000000f0c7348 */ /* 0x006fea0003c00000 */
[----:B------:R-:W-:Y:S02]  /*2e130*/  ELECT P6, UR62, PT ;  /* 0x00000000003e782f */ /* 0x000fe400038c0000 */
[----:B------:R-:W-:Y:S01]  /*2e140*/  MOV R14, UR62 ;  /* 0x0000003e000e7c02 */ /* 0x000fe20008000f00 */
[----:B-12---:R-:W-:Y:S10]  /*2e150*/  ENDCOLLECTIVE ;  /* 0x000000000000791b */ /* 0x006ff40003800000 */
.L_x_1991:
[----:B------:R-:W-:Y:S05]  /*2e160*/  BSYNC B0 ;  /* 0x0000000000007941 */ /* 0x000fea0003800000 */
.L_x_1990:
[----:B------:R-:W-:Y:S05]  /*2e170*/  BRA `(.L_x_1992) ;  /* 0xffffff9c000c7947 */ /* 0x000fea000383ffff */
.L_x_1846:
[----:B---3--:R3:W4:Y:S02]  /*2e180*/  SYNCS.PHASECHK.TRANS64.TRYWAIT P0, [R0+URZ+0x30840], R2 ;  /* 0x03084002000075a7 */ /* 0x008724000800017f */
[----:B----4-:R-:W-:Y:S05]  /*2e190*/  @!P0 NANOSLEEP.SYNCS 0x989680 ;  /* 0x009896800000895d */ /* 0x010fea0003900000 */
[----:B------:R-:W4:Y:S02]  /*2e1a0*/  @!P0 SYNCS.PHASECHK.TRANS64 P0, [R0+URZ+0x30840], R2 ;  /* 0x03084002000085a7 */ /* 0x000f24000800007f */
[----:B----4-:R-:W-:Y:S05]  /*2e1b0*/  @!P0 BRA `(.L_x_1846) ;  /* 0xfffffffc00f08947 */ /* 0x010fea000383ffff */
[----:B------:R-:W-:Y:S05]  /*2e1c0*/  BRA `(.L_x_1993) ;  /* 0xffffff9c00707947 */ /* 0x000fea000383ffff */
.L_x_1850:
        /* <DEDUP_REMOVED lines=15> */
.L_x_1994:
[----:B------:R-:W-:Y:S02]  /*2e2c0*/  IMAD.MOV.U32 R13, RZ, RZ, R4 ;  /* 0x000000ffff0d7224 */ /* 0x000fe400078e0004 */
[----:B------:R-:W-:-:S07]  /*2e2d0*/  IMAD.MOV.U32 R6, RZ, RZ, R14 ;  /* 0x000000ffff067224 */ /* 0x000fce00078e000e */
[----:B------:R-:W-:Y:S05]  /*2e2e0*/  WARPSYNC.COLLECTIVE R15, `(.L_x_1995) ;  /* 0x000000000f087348 */ /* 0x000fea0003c00000 */
[----:B------:R0:W1:Y:S02]  /*2e2f0*/  SHFL.IDX P6, R14, R13, R12, R11 ;  /* 0x0000000c0d0e7389 */ /* 0x00006400000c000b */
[----:B01----:R-:W-:Y:S01]  /*2e300*/  ENDCOLLECTIVE ;  /* 0x000000000000791b */ /* 0x003fe20003800000 */
.L_x_1995:
[----:B------:R-:W-:Y:S02]  /*2e310*/  IMAD.MOV.U32 R13, RZ, RZ, R3 ;  /* 0x000000ffff0d7224 */ /* 0x000fe400078e0003 */
[----:B------:R-:W-:Y:S02]  /*2e320*/  IMAD.MOV.U32 R12, RZ, RZ, 0x1 ;  /* 0x00000001ff0c7424 */ /* 0x000fe400078e00ff */
[----:B------:R-:W-:-:S07]  /*2e330*/  IMAD.MOV.U32 R7, RZ, RZ, R14 ;  /* 0x000000ffff077224 */ /* 0x000fce00078e000e */
[----:B------:R-:W-:Y:S05]  /*2e340*/  WARPSYNC.COLLECTIVE R15, `(.L_x_1996) ;  /* 0x000000000f087348 */ /* 0x000fea0003c00000 */
[----:B------:R0:W1:Y:S02]  /*2e350*/  SHFL.IDX P6, R14, R13, R12, R11 ;  /* 0x0000000c0d0e7389 */ /* 0x00006400000c000b */
[----:B01----:R-:W-:Y:S01]  /*2e360*/  ENDCOLLECTIVE ;  /* 0x000000000000791b */ /* 0x003fe20003800000 */
.L_x_1996:
[----:B------:R-:W-:-:S05]  /*2e370*/  @!P3 LEA R7, P5, R8, R7, 0x1 ;  /* 0x000000070807b211 */ /* 0x000fca00078a08ff */
[----:B------:R-:W-:-:S05]  /*2e380*/  @!P3 IMAD.X R6, RZ, RZ, R6, P5 ;  /* 0x000000ffff06b224 */ /* 0x000fca00028e0606 */
[----:B------:R-:W-:Y:S01]  /*2e390*/  @!P3 LOP3.LUT R7, R7, R6, RZ, 0x3c, !PT ;  /* 0x000000060707b212 */ /* 0x000fe200078e3cff */
[----:B------:R-:W-:-:S03]  /*2e3a0*/  IMAD.MOV.U32 R13, RZ, RZ, R4 ;  /* 0x000000ffff0d7224 */ /* 0x000fc600078e0004 */
[----:B------:R-:W-:-:S04]  /*2e3b0*/  @!P3 LOP3.LUT R6, R7, R6, RZ, 0x3c, !PT ;  /* 0x000000060706b212 */ /* 0x000fc800078e3cff */
[----:B------:R-:W-:Y:S01]  /*2e3c0*/  @!P3 LOP3.LUT R7, R7, R6, RZ, 0x3c, !PT ;  /* 0x000000060707b212 */ /* 0x000fe200078e3cff */
[----:B------:R-:W-:-:S07]  /*2e3d0*/  IMAD.MOV.U32 R9, RZ, RZ, R14 ;  /* 0x000000ffff097224 */ /* 0x000fce00078e000e */
[----:B------:R-:W-:Y:S05]  /*2e3e0*/  WARPSYNC.COLLECTIVE R15, `(.L_x_1997) ;  /* 0x000000000f087348 */ /* 0x000fea0003c00000 */
[----:B------:R0:W1:Y:S02]  /*2e3f0*/  SHFL.IDX P6, R14, R13, R12, R11 ;  /* 0x0000000c0d0e7389 */ /* 0x00006400000c000b */
[----:B01----:R-:W-:Y:S01]  /*2e400*/  ENDCOLLECTIVE ;  /* 0x000000000000791b */ /* 0x003fe20003800000 */
.L_x_1997:
[----:B------:R-:W-:Y:S01]  /*2e410*/  @!PT LDS RZ, [RZ] ;  /* 0x00000000fffff984 */ /* 0x000fe20000000800 */
[----:B------:R-:W-:Y:S01]  /*2e420*/  @!PT LDS RZ, [RZ] ;  /* 0x00000000fffff984 */ /* 0x000fe20000000800 */
[----:B------:R-:W-:Y:S01]  /*2e430*/  @!PT LDS RZ, [RZ] ;  /* 0x00000000fffff984 */ /* 0x000fe20000000800 */
[----:B------:R0:W-:Y:S04]  /*2e440*/  @!P3 LDGSTS.E.BYPASS.LTC128B.128 [R10+0x12400], desc[UR46][R6.64], !P2 ;  /* 0x12400000060abfae */ /* 0x0001e8000d101d6e */
[----:B------:R0:W-:Y:S04]  /*2e450*/  @!P3 LDGSTS.E.BYPASS.LTC128B.128 [R10+0x16400], desc[UR46][R6.64+0x80], !P1 ;  /* 0x16400080060abfae */ /* 0x0001e8000c901d6e */
[----:B------:R0:W-:Y:S01]  /*2e460*/  @!P3 LDGSTS.E.BYPASS.LTC128B.128 [R10+0x1a400], desc[UR46][R6.64+0x100], !P0 ;  /* 0x1a400100060abfae */ /* 0x0001e2000c101d6e */
[----:B------:R-:W-:Y:S01]  /*2e470*/  ISETP.GE.AND P3, PT, R5, R2, PT ;  /* 0x000000020500720c */ /* 0x000fe20003f66270 */
[----:B------:R-:W-:-:S02]  /*2e480*/  IMAD.MOV.U32 R13, RZ, RZ, R3 ;  /* 0x000000ffff0d7224 */ /* 0x000fc400078e0003 */
[----:B------:R-:W-:Y:S02]  /*2e490*/  IMAD.MOV.U32 R12, RZ, RZ, 0x2 ;  /* 0x00000002ff0c7424 */ /* 0x000fe400078e00ff */
[----:B------:R-:W-:-:S08]  /*2e4a0*/  IMAD.MOV.U32 R5, RZ, RZ, R14 ;  /* 0x000000ffff057224 */ /* 0x000fd000078e000e */
[----:B0-----:R-:W-:Y:S05]  /*2e4b0*/  WARPSYNC.COLLECTIVE R15, `(.L_x_1998) ;  /* 0x000000000f087348 */ /* 0x001fea0003c00000 */
[----:B------:R1:W2:Y:S02]  /*2e4c0*/  SHFL.IDX P6, R14, R13, R12, R11 ;  /* 0x0000000c0d0e7389 */ /* 0x0002a400000c000b */
[----:B012---:R-:W-:Y:S01]  /*2e4d0*/  ENDCOLLECTIVE ;  /* 0x000000000000791b */ /* 0x007fe20003800000 */
.L_x_1998:
[----:B------:R-:W-:-:S05]  /*2e4e0*/  @!P3 LEA R8, P5, R8, R5, 0x1 ;  /* 0x000000050808b211 */ /* 0x000fca00078a08ff */
[----:B------:R-:W-:Y:S02]  /*2e4f0*/  @!P3 IMAD.X R5, RZ, RZ, R9, P5 ;  /* 0x000000ffff05b224 */ /* 0x000fe400028e0609 */
[----:B------:R-:W0:Y:S01]  /*2e500*/  S2R R9, SR_TID.X ;  /* 0x0000000000097919 */ /* 0x000e220000002100 */
[----:B------:R-:W-:Y:S02]  /*2e510*/  @!P3 IMAD.MOV.U32 R6, RZ, RZ, R8 ;  /* 0x000000ffff06b224 */ /* 0x000fe400078e0008 */
[----:B------:R-:W-:Y:S02]  /*2e520*/  @!P3 IMAD.MOV.U32 R7, RZ, RZ, R5 ;  /* 0x000000ffff07b224 */ /* 0x000fe400078e0005 */
[----:B------:R-:W-:Y:S02]  /*2e530*/  IMAD.MOV.U32 R13, RZ, RZ, R4 ;  /* 0x000000ffff0d7224 */ /* 0x000fe400078e0004 */
[----:B------:R-:W-:Y:S01]  /*2e540*/  VIADD R5, R0, 0x20 ;  /* 0x0000002000057836 */ /* 0x000fe20000000000 */
[----:B------:R-:W-:Y:S01]  /*2e550*/  @!PT LDS RZ, [RZ] ;  /* 0x00000000fffff984 */ /* 0x000fe20000000800 */
[----:B------:R-:W-:Y:S01]  /*2e560*/  @!PT LDS RZ, [RZ] ;  /* 0x00000000fffff984 */ /* 0x000fe20000000800 */
[----:B------:R-:W-:Y:S01]  /*2e570*/  @!PT LDS RZ, [RZ] ;  /* 0x00000000fffff984 */ /* 0x000fe20000000800 */
[----:B------:R1:W-:Y:S04]  /*2e580*/  @!P3 LDGSTS.E.BYPASS.LTC128B.128 [R10+0x12c00], desc[UR46][R6.64], !P2 ;  /* 0x12c00000060abfae */ /* 0x0003e8000d101d6e */
[----:B------:R1:W-:Y:S01]  /*2e590*/  @!P3 LDGSTS.E.BYPASS.LTC128B.128 [R10+0x16c00], desc[UR46][R6.64+0x80], !P1 ;  /* 0x16c00080060abfae */ /* 0x0003e2000c901d6e */
[----:B------:R-:W-:-:S07]  /*2e5a0*/  IMAD.MOV.U32 R8, RZ, RZ, R14 ;  /* 0x000000ffff087224 */ /* 0x000fce00078e000e */
[----:B01----:R-:W-:Y:S05]  /*2e5b0*/  WARPSYNC.COLLECTIVE R15, `(.L_x_1999) ;  /* 0x000000000f087348 */ /* 0x003fea0003c00000 */
[----:B------:R2:W3:Y:S02]  /*2e5c0*/  SHFL.IDX P6, R14, R13, R12, R11 ;  /* 0x0000000c0d0e7389 */ /* 0x0004e400000c000b */
[----:B0123--:R-:W-:Y:S01]  /*2e5d0*/  ENDCOLLECTIVE ;  /* 0x000000000000791b */ /* 0x00ffe20003800000 */
.L_x_1999:
[----:B------:R-:W-:Y:S01]  /*2e5e0*/  @!PT LDS RZ, [RZ] ;  /* 0x00000000fffff984 */ /* 0x000fe20000000800 */
[----:B------:R-:W-:Y:S01]  /*2e5f0*/  @!PT LDS RZ, [RZ] ;  /* 0x00000000fffff984 */ /* 0x000fe20000000800 */
[----:B------:R-:W-:Y:S01]  /*2e600*/  @!PT LDS RZ, [RZ] ;  /* 0x00000000fffff984 */ /* 0x000fe20000000800 */
[----:B------:R0:W-:Y:S01]  /*2e610*/  @!P3 LDGSTS.E.BYPASS.LTC128B.128 [R10+0x1ac00], desc[UR46][R6.64+0x100], !P0 ;  /* 0x1ac00100060abfae */ /* 0x0001e2000c101d6e */
[----:B------:R-:W-:Y:S01]  /*2e620*/  ISETP.GE.AND P3, PT, R5, R2, PT ;  /* 0x000000020500720c */ /* 0x000fe20003f66270 */
[----:B------:R-:W-:Y:S02]  /*2e630*/  IMAD.MOV.U32 R13, RZ, RZ, R3 ;  /* 0x000000ffff0d7224 */ /* 0x000fe400078e0003 */
[----:B------:R-:W-:Y:S02]  /*2e640*/  IMAD.MOV.U32 R12, RZ, RZ, 0x3 ;  /* 0x00000003ff0c7424 */ /* 0x000fe400078e00ff */
[----:B------:R-:W-:-:S05]  /*2e650*/  IMAD.SHL.U32 R9, R9, 0x8, RZ ;  /* 0x0000000809097824 */ /* 0x000fca00078e00ff */
[----:B------:R-:W-:Y:S01]  /*2e660*/  LOP3.LUT R9, R9, 0x38, RZ, 0xc0, !PT ;  /* 0x0000003809097812 */ /* 0x000fe200078ec0ff */
[----:B0-----:R-:W-:-:S07]  /*2e670*/  IMAD.MOV.U32 R5, RZ, RZ, R14 ;  /* 0x000000ffff057224 */ /* 0x001fce00078e000e */
[----:B------:R-:W-:Y:S05]  /*2e680*/  WARPSYNC.COLLECTIVE R15, `(.L_x_2000) ;  /* 0x000000000f087348 */ /* 0x000fea0003c00000 */
[----:B------:R0:W1:Y:S02]  /*2e690*/  SHFL.IDX P6, R14, R13, R12, R11 ;  /* 0x0000000c0d0e7389 */ /* 0x00006400000c000b */
[----:B01----:R-:W-:Y:S01]  /*2e6a0*/  ENDCOLLECTIVE ;  /* 0x000000000000791b */ /* 0x003fe20003800000 */
.L_x_2000:
        /* <DEDUP_REMOVED lines=17> */
.L_x_2001:
[----:B------:R-:W-:Y:S02]  /*2e7c0*/  IMAD.MOV.U32 R13, RZ, RZ, R3 ;  /* 0x000000ffff0d7224 */ /* 0x000fe400078e0003 */
[----:B------:R-:W-:Y:S02]  /*2e7d0*/  IMAD.MOV.U32 R12, RZ, RZ, 0x4 ;  /* 0x00000004ff0c7424 */ /* 0x000fe400078e00ff */
[----:B------:R-:W-:-:S07]  /*2e7e0*/  IMAD.MOV.U32 R5, RZ, RZ, R14 ;  /* 0x000000ffff057224 */ /* 0x000fce00078e000e */
[----:B------:R-:W-:Y:S05]  /*2e7f0*/  WARPSYNC.COLLECTIVE R15, `(.L_x_2002) ;  /* 0x000000000f087348 */ /* 0x000fea0003c00000 */
[----:B------:R0:W1:Y:S02]  /*2e800*/  SHFL.IDX P6, R14, R13, R12, R11 ;  /* 0x0000000c0d0e7389 */ /* 0x00006400000c000b */
[----:B01----:R-:W-:Y:S01]  /*2e810*/  ENDCOLLECTIVE ;  /* 0x000000000000791b */ /* 0x003fe20003800000 */
.L_x_2002:
        /* <DEDUP_REMOVED lines=17> */
.L_x_2003:
[----:B------:R-:W-:Y:S02]  /*2e930*/  IMAD.MOV.U32 R13, RZ, RZ, R3 ;  /* 0x000000ffff0d7224 */ /* 0x000fe400078e0003 */
[----:B------:R-:W-:Y:S02]  /*2e940*/  IMAD.MOV.U32 R12, RZ, RZ, 0x5 ;  /* 0x00000005ff0c7424 */ /* 0x000fe400078e00ff */
[----:B------:R-:W-:-:S07]  /*2e950*/  IMAD.MOV.U32 R5, RZ, RZ, R14 ;  /* 0x000000ffff057224 */ /* 0x000fce00078e000e */
[----:B------:R-:W-:Y:S05]  /*2e960*/  WARPSYNC.COLLECTIVE R15, `(.L_x_2004) ;  /* 0x000000000f087348 */ /* 0x000fea0003c00000 */
[----:B------:R0:W1:Y:S02]  /*2e970*/  SHFL.IDX P6, R14, R13, R12, R11 ;  /* 0x0000000c0d0e7389 */ /* 0x00006400000c000b */
[----:B01----:R-:W-:Y:S01]  /*2e980*/  ENDCOLLECTIVE ;  /* 0x000000000000791b */ /* 0x003fe20003800000 */
.L_x_2004:
        /* <DEDUP_REMOVED lines=17> */
.L_x_2005:
[----:B------:R-:W-:Y:S02]  /*2eaa0*/  IMAD.MOV.U32 R13, RZ, RZ, R3 ;  /* 0x000000ffff0d7224 */ /* 0x000fe400078e0003 */
[----:B------:R-:W-:Y:S02]  /*2eab0*/  IMAD.MOV.U32 R12, RZ, RZ, 0x6 ;  /* 0x00000006ff0c7424 */ /* 0x000fe400078e00ff */
[----:B------:R-:W-:-:S07]  /*2eac0*/  IMAD.MOV.U32 R5, RZ, RZ, R14 ;  /* 0x000000ffff057224 */ /* 0x000fce00078e000e */
[----:B------:R-:W-:Y:S05]  /*2ead0*/  WARPSYNC.COLLECTIVE R15, `(.L_x_2006) ;  /* 0x000000000f087348 */ /* 0x000fea0003c00000 */
[----:B------:R0:W1:Y:S02]  /*2eae0*/  SHFL.IDX P6, R14, R13, R12, R11 ;  /* 0x0000000c0d0e7389 */ /* 0x00006400000c000b */
[----:B01----:R-:W-:Y:S01]  /*2eaf0*/  ENDCOLLECTIVE ;  /* 0x000000000000791b */ /* 0x003fe20003800000 */
.L_x_2006:
        /* <DEDUP_REMOVED lines=15> */
.L_x_2007:
        /* <DEDUP_REMOVED lines=8> */
.L_x_2008:
        /* <DEDUP_REMOVED lines=14> */
.L_x_2009:
[----:B------:R-:W-:Y:S01]  /*2ed50*/  @!PT LDS RZ, [RZ] ;  /* 0x00000000fffff984 */ /* 0x000fe20000000800 */
[----:B------:R-:W-:Y:S01]  /*2ed60*/  @!PT LDS RZ, [RZ] ;  /* 0x00000000fffff984 */ /* 0x000fe20000000800 */
[----:B------:R-:W-:Y:S01]  /*2ed70*/  @!PT LDS RZ, [RZ] ;  /* 0x00000000fffff984 */ /* 0x000fe20000000800 */
[----:B------:R0:W-:Y:S01]  /*2ed80*/  @!P4 LDGSTS.E.BYPASS.LTC128B.128 [R10+0x1d400], desc[UR46][R6.64+0x100], !P0 ;  /* 0x1d400100060acfae */ /* 0x0001e2000c101d6e */
[----:B------:R-:W-:Y:S01]  /*2ed90*/  IMAD.MOV.U32 R3, RZ, RZ, R14 ;  /* 0x000000ffff037224 */ /* 0x000fe200078e000e */
[----:B------:R-:W-:Y:S06]  /*2eda0*/  BRA `(.L_x_2010) ;  /* 0xffffffa000147947 */ /* 0x000fec000383ffff */
.L_x_1855:
[----:B----4-:R4:W0:Y:S02]  /*2edb0*/  SYNCS.PHASECHK.TRANS64.TRYWAIT P0, [R19+URZ+0x30820], R0 ;  /* 0x03082000130075a7 */ /* 0x010824000800017f */
[----:B0-----:R-:W-:Y:S05]  /*2edc0*/  @!P0 NANOSLEEP.SYNCS 0x989680 ;  /* 0x009896800000895d */ /* 0x001fea0003900000 */
[----:B------:R-:W0:Y:S02]  /*2edd0*/  @!P0 SYNCS.PHASECHK.TRANS64 P0, [R19+URZ+0x30820], R0 ;  /* 0x03082000130085a7 */ /* 0x000e24000800007f */
[----:B0-----:R-:W-:Y:S05]  /*2ede0*/  @!P0 BRA `(.L_x_1855) ;  /* 0xfffffffc00f08947 */ /* 0x001fea000383ffff */
[----:B------:R-:W-:Y:S05]  /*2edf0*/  BRA `(.L_x_2011) ;  /* 0xffffffa000947947 */ /* 0x000fea000383ffff */
.L_x_1864:
[----:B-1----:R1:W2:Y:S02]  /*2ee00*/  SYNCS.PHASECHK.TRANS64.TRYWAIT P0, [R3+URZ+0x30840], R2 ;  /* 0x03084002030075a7 */ /* 0x0022a4000800017f */
[----:B--2---:R-:W-:Y:S05]  /*2ee10*/  @!P0 NANOSLEEP.SYNCS 0x989680 ;  /* 0x009896800000895d */ /* 0x004fea0003900000 */
[----:B------:R-:W2:Y:S02]  /*2ee20*/  @!P0 SYNCS.PHASECHK.TRANS64 P0, [R3+URZ+0x30840], R2 ;  /* 0x03084002030085a7 */ /* 0x000ea4000800007f */
[----:B--2---:R-:W-:Y:S05]  /*2ee30*/  @!P0 BRA `(.L_x_1864) ;  /* 0xfffffffc00f08947 */ /* 0x004fea000383ffff */
[----:B------:R-:W-:Y:S05]  /*2ee40*/  BRA `(.L_x_2012) ;  /* 0xffffffa400887947 */ /* 0x000fea000383ffff */
.L_x_1871:
[----:B0-----:R0:W1:Y:S02]  /*2ee50*/  SYNCS.PHASECHK.TRANS64.TRYWAIT P0, [R3+URZ+0x60], R2 ;  /* 0x00006002030075a7 */ /* 0x001064000800017f */
[----:B-1----:R-:W-:Y:S05]  /*2ee60*/  @!P0 NANOSLEEP.SYNCS 0x989680 ;  /* 0x009896800000895d */ /* 0x002fea0003900000 */
[----:B------:R-:W1:Y:S02]  /*2ee70*/  @!P0 SYNCS.PHASECHK.TRANS64 P0, [R3+URZ+0x60], R2 ;  /* 0x00006002030085a7 */ /* 0x000e64000800007f */
[----:B-1----:R-:W-:Y:S05]  /*2ee80*/  @!P0 BRA `(.L_x_1871) ;  /* 0xfffffffc00f08947 */ /* 0x002fea000383ffff */
[----:B------:R-:W-:Y:S05]  /*2ee90*/  BRA `(.L_x_2013) ;  /* 0xffffffa800a07947 */ /* 0x000fea000383ffff */
.L_x_1881:
[----:B-1----:R1:W2:Y:S02]  /*2eea0*/  SYNCS.PHASECHK.TRANS64.TRYWAIT P0, [R3+URZ+0x30840], R2 ;  /* 0x03084002030075a7 */ /* 0x0022a4000800017f */
[----:B--2---:R-:W-:Y:S05]  /*2eeb0*/  @!P0 NANOSLEEP.SYNCS 0x989680 ;  /* 0x009896800000895d */ /* 0x004fea0003900000 */
[----:B------:R-:W2:Y:S02]  /*2eec0*/  @!P0 SYNCS.PHASECHK.TRANS64 P0, [R3+URZ+0x30840], R2 ;  /* 0x03084002030085a7 */ /* 0x000ea4000800007f */
[----:B--2---:R-:W-:Y:S05]  /*2eed0*/  @!P0 BRA `(.L_x_1881) ;  /* 0xfffffffc00f08947 */ /* 0x004fea000383ffff */
[----:B------:R-:W-:Y:S05]  /*2eee0*/  BRA `(.L_x_2014) ;  /* 0xffffffb000707947 */ /* 0x000fea000383ffff */
.L_x_1888:
[----:B0-----:R0:W1:Y:S02]  /*2eef0*/  SYNCS.PHASECHK.TRANS64.TRYWAIT P0, [R2+URZ+0x60], R3 ;  /* 0x00006003020075a7 */ /* 0x001064000800017f */
[----:B-1----:R-:W-:Y:S05]  /*2ef00*/  @!P0 NANOSLEEP.SYNCS 0x989680 ;  /* 0x009896800000895d */ /* 0x002fea0003900000 */
[----:B------:R-:W1:Y:S02]  /*2ef10*/  @!P0 SYNCS.PHASECHK.TRANS64 P0, [R2+URZ+0x60], R3 ;  /* 0x00006003020085a7 */ /* 0x000e64000800007f */
[----:B-1----:R-:W-:Y:S05]  /*2ef20*/  @!P0 BRA `(.L_x_1888) ;  /* 0xfffffffc00f08947 */ /* 0x002fea000383ffff */
[----:B------:R-:W-:Y:S05]  /*2ef30*/  BRA `(.L_x_2015) ;  /* 0xffffffb400887947 */ /* 0x000fea000383ffff */
.L_x_1898:
[----:B--2---:R2:W3:Y:S02]  /*2ef40*/  SYNCS.PHASECHK.TRANS64.TRYWAIT P0, [R2+URZ+0x30840], R3 ;  /* 0x03084003020075a7 */ /* 0x0044e4000800017f */
[----:B---3--:R-:W-:Y:S05]  /*2ef50*/  @!P0 NANOSLEEP.SYNCS 0x989680 ;  /* 0x009896800000895d */ /* 0x008fea0003900000 */
[----:B------:R-:W3:Y:S02]  /*2ef60*/  @!P0 SYNCS.PHASECHK.TRANS64 P0, [R2+URZ+0x30840], R3 ;  /* 0x03084003020085a7 */ /* 0x000ee4000800007f */
[----:B---3--:R-:W-:Y:S05]  /*2ef70*/  @!P0 BRA `(.L_x_1898) ;  /* 0xfffffffc00f08947 */ /* 0x008fea000383ffff */
[----:B------:R-:W-:Y:S05]  /*2ef80*/  BRA `(.L_x_2016) ;  /* 0xffffffbc00287947 */ /* 0x000fea000383ffff */
.L_x_1905:
[----:B0-----:R0:W1:Y:S02]  /*2ef90*/  SYNCS.PHASECHK.TRANS64.TRYWAIT P0, [R2+URZ+0x60], R5 ;  /* 0x00006005020075a7 */ /* 0x001064000800017f */
[----:B-1----:R-:W-:Y:S05]  /*2efa0*/  @!P0 NANOSLEEP.SYNCS 0x989680 ;  /* 0x009896800000895d */ /* 0x002fea0003900000 */
[----:B------:R-:W1:Y:S02]  /*2efb0*/  @!P0 SYNCS.PHASECHK.TRANS64 P0, [R2+URZ+0x60], R5 ;  /* 0x00006005020085a7 */ /* 0x000e64000800007f */
[----:B-1----:R-:W-:Y:S05]  /*2efc0*/  @!P0 BRA `(.L_x_1905) ;  /* 0xfffffffc00f08947 */ /* 0x002fea000383ffff */
[----:B------:R-:W-:Y:S05]  /*2efd0*/  BRA `(.L_x_2017) ;  /* 0xffffffc000407947 */ /* 0x000fea000383ffff */
.L_x_1917:
[----:B---3--:R3:W4:Y:S02]  /*2efe0*/  SYNCS.PHASECHK.TRANS64.TRYWAIT P0, [R0+URZ+0x30860], R2 ;  /* 0x03086002000075a7 */ /* 0x008724000800017f */
[----:B----4-:R-:W-:Y:S05]  /*2eff0*/  @!P0 NANOSLEEP.SYNCS 0x989680 ;  /* 0x009896800000895d */ /* 0x010fea0003900000 */
[----:B------:R-:W4:Y:S02]  /*2f000*/  @!P0 SYNCS.PHASECHK.TRANS64 P0, [R0+URZ+0x30860], R2 ;  /* 0x03086002000085a7 */ /* 0x000f24000800007f */
[----:B----4-:R-:W-:Y:S05]  /*2f010*/  @!P0 BRA `(.L_x_1917) ;  /* 0xfffffffc00f08947 */ /* 0x010fea000383ffff */
[----:B------:R-:W-:Y:S05]  /*2f020*/  BRA `(.L_x_2018) ;  /* 0xffffffc400c87947 */ /* 0x000fea000383ffff */
.L_x_1925:
[----:B--23--:R-:W2:Y:S01]  /*2f030*/  LDL R0, [R1] ;  /* 0x0000000001007983 */ /* 0x00cea20000100800 */
[----:B------:R-:W-:Y:S01]  /*2f040*/  BSSY B0, `(.L_x_2019) ;  /* 0x0000008000007945 */ /* 0x000fe20003800000 */
[----:B0-----:R-:W-:Y:S02]  /*2f050*/  IMAD.MOV.U32 R12, RZ, RZ, RZ ;  /* 0x000000ffff0c7224 */ /* 0x001fe400078e00ff */
[----:B------:R-:W-:Y:S02]  /*2f060*/  IMAD.MOV.U32 R11, RZ, RZ, 0x1f ;  /* 0x0000001fff0b7424 */ /* 0x000fe400078e00ff */
[----:B------:R-:W-:Y:S02]  /*2f070*/  IMAD.MOV.U32 R15, RZ, RZ, -0x1 ;  /* 0xffffffffff0f7424 */ /* 0x000fe400078e00ff */
[----:B--2---:R-:W-:-:S07]  /*2f080*/  IMAD.MOV.U32 R13, RZ, RZ, R0 ;  /* 0x000000ffff0d7224 */ /* 0x004fce00078e0000 */
[----:B-1----:R-:W-:Y:S05]  /*2f090*/  WARPSYNC.COLLECTIVE R15, `(.L_x_2020) ;  /* 0x000000000f087348 */ /* 0x002fea0003c00000 */
[----:B------:R0:W2:Y:S02]  /*2f0a0*/  SHFL.IDX P6, R14, R13, R12, R11 ;  /* 0x0000000c0d0e7389 */ /* 0x0000a400000c000b */
[----:B012---:R-:W-:Y:S01]  /*2f0b0*/  ENDCOLLECTIVE ;  /* 0x000000000000791b */ /* 0x007fe20003800000 */
.L_x_2020:
[----:B------:R-:W-:Y:S05]  /*2f0c0*/  BSYNC B0 ;  /* 0x0000000000007941 */ /* 0x000fea0003800000 */
.L_x_2019:
        /* <DEDUP_REMOVED lines=9> */
.L_x_2021:
        /* <DEDUP_REMOVED lines=26> */
.L_x_2022:
        /* <DEDUP_REMOVED lines=8> */
.L_x_2023:
        /* <DEDUP_REMOVED lines=8> */
.L_x_2024:
        /* <DEDUP_REMOVED lines=8> */
.L_x_2025:
        /* <DEDUP_REMOVED lines=8> */
.L_x_2026:
        /* <DEDUP_REMOVED lines=9> */
.L_x_2027:
[----:B------:R-:W-:Y:S01]  /*2f590*/  IMAD.MOV.U32 R9, RZ, RZ, R14 ;  /* 0x000000ffff097224 */ /* 0x000fe200078e000e */
[----:B------:R-:W-:Y:S06]  /*2f5a0*/  BRA `(.L_x_2028) ;  /* 0xffffffc800807947 */ /* 0x000fec000383ffff */
.L_x_1928:
        /* <DEDUP_REMOVED lines=8> */
.L_x_2030:
[----:B------:R-:W-:Y:S05]  /*2f630*/  BSYNC B0 ;  /* 0x0000000000007941 */ /* 0x000fea0003800000 */
.L_x_2029:
        /* <DEDUP_REMOVED lines=10> */
.L_x_2031:
        /* <DEDUP_REMOVED lines=8> */
.L_x_2032:
        /* <DEDUP_REMOVED lines=8> */
.L_x_2033:
        /* <DEDUP_REMOVED lines=8> */
.L_x_2034:
        /* <DEDUP_REMOVED lines=9> */
.L_x_2035:
[----:B------:R-:W-:Y:S01]  /*2f8f0*/  IMAD.MOV.U32 R9, RZ, RZ, R14 ;  /* 0x000000ffff097224 */ /* 0x000fe200078e000e */
[----:B------:R-:W-:Y:S06]  /*2f900*/  BRA `(.L_x_2036) ;  /* 0xffffffc800547947 */ /* 0x000fec000383ffff */
.L_x_1930:
[----:B------:R-:W-:Y:S01]  /*2f910*/  BSSY B0, `(.L_x_2037) ;  /* 0x0000006000007945 */ /* 0x000fe20003800000 */
[----:B------:R-:W-:Y:S01]  /*2f920*/  PLOP3.LUT P6, PT, P6, PT, PT, 0x8, 0x0 ;  /* 0x000000000000781c */ /* 0x000fe200037ce170 */
[----:B------:R-:W-:-:S12]  /*2f930*/  IMAD.MOV.U32 R15, RZ, RZ, -0x1 ;  /* 0xffffffffff0f7424 */ /* 0x000fd800078e00ff */
[----:B0-----:R-:W-:Y:S05]  /*2f940*/  WARPSYNC.COLLECTIVE R15, `(.L_x_2038) ;  /* 0x000000000f087348 */ /* 0x001fea0003c00000 */
[----:B------:R-:W-:Y:S01]  /*2f950*/  VOTE.ANY R14, PT, P6 ;  /* 0x00000000000e7806 */ /* 0x000fe200030e0100 */
[----:B0-----:R-:W-:Y:S06]  /*2f960*/  ENDCOLLECTIVE ;  /* 0x000000000000791b */ /* 0x001fec0003800000 */
.L_x_2038:
[----:B------:R-:W-:Y:S05]  /*2f970*/  BSYNC B0 ;  /* 0x0000000000007941 */ /* 0x000fea0003800000 */
.L_x_2037:
        /* <DEDUP_REMOVED lines=10> */
.L_x_2039:
[----:B------:R-:W-:Y:S02]  /*2fa20*/  IMAD.MOV.U32 R13, RZ, RZ, R6 ;  /* 0x000000ffff0d7224 */ /* 0x000fe400078e0006 */
[----:B------:R-:W-:-:S07]  /*2fa30*/  IMAD.MOV.U32 R4, RZ, RZ, R14 ;  /* 0x000000ffff047224 */ /* 0x000fce00078e000e */
[----:B------:R-:W-:Y:S05]  /*2fa40*/  WARPSYNC.COLLECTIVE R15, `(.L_x_2040) ;  /* 0x000000000f087348 */ /* 0x000fea0003c00000 */
[----:B------:R0:W1:Y:S02]  /*2fa50*/  SHFL.IDX P6, R14, R13, R12, R11 ;  /* 0x0000000c0d0e7389 */ /* 0x00006400000c000b */
[----:B01----:R-:W-:Y:S01]  /*2fa60*/  ENDCOLLECTIVE ;  /* 0x000000000000791b */ /* 0x003fe20003800000 */
.L_x_2040:
[----:B------:R-:W-:Y:S02]  /*2fa70*/  IMAD.MOV.U32 R6, RZ, RZ, R14 ;  /* 0x000000ffff067224 */ /* 0x000fe400078e000e */
[----:B------:R-:W-:-:S05]  /*2fa80*/  IMAD.IADD R10, R3, 0x1, R10 ;  /* 0x00000001030a7824 */ /* 0x000fca00078e020a */
[----:B------:R0:W-:Y:S01]  /*2fa90*/  STL [R1+0xc], R10 ;  /* 0x00000c0a01007387 */ /* 0x0001e20000100800 */
[----:B------:R-:W-:Y:S05]  /*2faa0*/  BRA `(.L_x_2041) ;  /* 0xffffffc800347947 */ /* 0x000fea000383ffff */
.L_x_1932:
        /* <DEDUP_REMOVED lines=8> */
.L_x_2043:
[----:B------:R-:W-:Y:S05]  /*2fb30*/  BSYNC B0 ;  /* 0x0000000000007941 */ /* 0x000fea0003800000 */
.L_x_2042:
[----:B------:R-:W-:Y:S01]  /*2fb40*/  IMAD.MOV.U32 R3, RZ, RZ, R14 ;  /* 0x000000ffff037224 */ /* 0x000fe200078e000e */
[----:B------:R-:W-:Y:S06]  /*2fb50*/  BRA `(.L_x_2044) ;  /* 0xffffffc800207947 */ /* 0x000fec000383ffff */
.L_x_1938:
[----:B0-----:R0:W1:Y:S02]  /*2fb60*/  SYNCS.PHASECHK.TRANS64.TRYWAIT P0, [R0+URZ+0x30820], R3 ;  /* 0x03082003000075a7 */ /* 0x001064000800017f */
[----:B-1----:R-:W-:Y:S05]  /*2fb70*/  @!P0 NANOSLEEP.SYNCS 0x989680 ;  /* 0x009896800000895d */ /* 0x002fea0003900000 */
[----:B------:R-:W1:Y:S02]  /*2fb80*/  @!P0 SYNCS.PHASECHK.TRANS64 P0, [R0+URZ+0x30820], R3 ;  /* 0x03082003000085a7 */ /* 0x000e64000800007f */
[----:B-1----:R-:W-:Y:S05]  /*2fb90*/  @!P0 BRA `(.L_x_1938) ;  /* 0xfffffffc00f08947 */ /* 0x002fea000383ffff */
[----:B------:R-:W-:Y:S05]  /*2fba0*/  BRA `(.L_x_2045) ;  /* 0xffffffd000c07947 */ /* 0x000fea000383ffff */
.L_x_1939:
        /* <DEDUP_REMOVED lines=8> */
[----:B0-----:R-:W-:Y:S05]  /*2fc30*/  WARPSYNC.COLLECTIVE R15, `(.L_x_2047) ;  /* 0x000000000f087348 */ /* 0x001fea0003c00000 */
[----:B------:R1:W2:Y:S02]  /*2fc40*/  SHFL.IDX P6, R14, R13, R12, R11 ;  /* 0x0000000c0d0e7389 */ /* 0x0002a400000c000b */
[----:B012---:R-:W-:Y:S01]  /*2fc50*/  ENDCOLLECTIVE ;  /* 0x000000000000791b */ /* 0x007fe20003800000 */
.L_x_2047:
[----:B------:R-:W-:Y:S05]  /*2fc60*/  BSYNC B0 ;  /* 0x0000000000007941 */ /* 0x000fea0003800000 */
.L_x_2046:
[----:B------:R-:W-:Y:S05]  /*2fc70*/  BRA `(.L_x_2048) ;  /* 0xffffffd000a87947 */ /* 0x000fea000383ffff */
.L_x_1940:
[----:B------:R-:W-:Y:S01]  /*2fc80*/  BSSY B0, `(.L_x_2049) ;  /* 0x0000006000007945 */ /* 0x000fe20003800000 */
[----:B------:R-:W-:-:S07]  /*2fc90*/  IMAD.MOV.U32 R15, RZ, RZ, -0x1 ;  /* 0xffffffffff0f7424 */ /* 0x000fce00078e00ff */
[----:B01-3--:R-:W-:Y:S05]  /*2fca0*/  WARPSYNC.COLLECTIVE R15, `(.L_x_2050) ;  /* 0x000000000f0c7348 */ /* 0x00bfea0003c00000 */
[----:B------:R-:W-:Y:S02]  /*2fcb0*/  ELECT P6, UR62, PT ;  /* 0x00000000003e782f */ /* 0x000fe400038c0000 */
[----:B------:R-:W-:Y:S01]  /*2fcc0*/  MOV R14, UR62 ;  /* 0x0000003e000e7c02 */ /* 0x000fe20008000f00 */
[----:B01-3--:R-:W-:Y:S10]  /*2fcd0*/  ENDCOLLECTIVE ;  /* 0x000000000000791b */ /* 0x00bff40003800000 */
.L_x_2050:
[----:B------:R-:W-:Y:S05]  /*2fce0*/  BSYNC B0 ;  /* 0x0000000000007941 */ /* 0x000fea0003800000 */
.L_x_2049:
[----:B------:R-:W-:Y:S05]  /*2fcf0*/  BRA `(.L_x_2051) ;  /* 0xffffffd0009c7947 */ /* 0x000fea000383ffff */
.L_x_1942:
[----:B0-----:R0:W1:Y:S02]  /*2fd00*/  SYNCS.PHASECHK.TRANS64.TRYWAIT P0, [R6+URZ], R5 ;  /* 0x00000005060075a7 */ /* 0x001064000800017f */
[----:B-1----:R-:W-:Y:S05]  /*2fd10*/  @!P0 NANOSLEEP.SYNCS 0x989680 ;  /* 0x009896800000895d */ /* 0x002fea0003900000 */
[----:B------:R-:W1:Y:S02]  /*2fd20*/  @!P0 SYNCS.PHASECHK.TRANS64 P0, [R6+URZ], R5 ;  /* 0x00000005060085a7 */ /* 0x000e64000800007f */
[----:B-1----:R-:W-:Y:S05]  /*2fd30*/  @!P0 BRA `(.L_x_1942) ;  /* 0xfffffffc00f08947 */ /* 0x002fea000383ffff */
[----:B------:R-:W-:Y:S05]  /*2fd40*/  BRA `(.L_x_2052) ;  /* 0xffffffd000d87947 */ /* 0x000fea000383ffff */
.L_x_1943:
[----:B-1----:R1:W2:Y:S02]  /*2fd50*/  SYNCS.PHASECHK.TRANS64.TRYWAIT P0, [R7+URZ], R2 ;  /* 0x00000002070075a7 */ /* 0x0022a4000800017f */
[----:B--2---:R-:W-:Y:S05]  /*2fd60*/  @!P0 NANOSLEEP.SYNCS 0x989680 ;  /* 0x009896800000895d */ /* 0x004fea0003900000 */
[----:B------:R-:W2:Y:S02]  /*2fd70*/  @!P0 SYNCS.PHASECHK.TRANS64 P0, [R7+URZ], R2 ;  /* 0x00000002070085a7 */ /* 0x000ea4000800007f */
[----:B--2---:R-:W-:Y:S05]  /*2fd80*/  @!P0 BRA `(.L_x_1943) ;  /* 0xfffffffc00f08947 */ /* 0x004fea000383ffff */
[----:B------:R-:W-:Y:S05]  /*2fd90*/  BRA `(.L_x_2053) ;  /* 0xffffffd000cc7947 */ /* 0x000fea000383ffff */
.L_x_1945:
[----:B--2---:R2:W4:Y:S02]  /*2fda0*/  SYNCS.PHASECHK.TRANS64.TRYWAIT P0, [R4+URZ], R5 ;  /* 0x00000005040075a7 */ /* 0x004524000800017f */
[----:B----4-:R-:W-:Y:S05]  /*2fdb0*/  @!P0 NANOSLEEP.SYNCS 0x989680 ;  /* 0x009896800000895d */ /* 0x010fea0003900000 */
[----:B------:R-:W4:Y:S02]  /*2fdc0*/  @!P0 SYNCS.PHASECHK.TRANS64 P0, [R4+URZ], R5 ;  /* 0x00000005040085a7 */ /* 0x000f24000800007f */
[----:B----4-:R-:W-:Y:S05]  /*2fdd0*/  @!P0 BRA `(.L_x_1945) ;  /* 0xfffffffc00f08947 */ /* 0x010fea000383ffff */
[----:B------:R-:W-:Y:S05]  /*2fde0*/  BRA `(.L_x_2054) ;  /* 0xffffffd000d47947 */ /* 0x000fea000383ffff */
.L_x_2055:
        /* <DEDUP_REMOVED lines=9> */
.L_x_3027:


//--------------------- .text._ZN7cutlass13device_kernelIN5flash11enable_sm90INS1_16FlashAttnFwdSm90INS1_25CollectiveMainloopFwdSm90ILi2EN4cute5tupleIJNS5_1CILi1EEES8_S8_EEENS6_IJNS7_ILi128EEENS7_ILi112EEENS7_ILi192EEEEEELi192ENS_10bfloat16_tEfNS_4arch4Sm90ELb1ELb0ELb0ELb0ELb0ELb0ELb0ELb1ELb1ELb1ELb1ELb0EEENS1_21CollectiveEpilogueFwdINS6_IJSA_SC_SB_EEES9_SE_SG_Li256ELb0ELb1ELb1ELb0EEENS1_19SingleTileSchedulerILb0ELb1ELb1ELi128EEEEEEEEEvNT_6ParamsE --------------------------
	.section	.text._ZN7cutlass13device_kernelIN5flash11enable_sm90INS1_16FlashAttnFwdSm90INS1_25CollectiveMainloopFwdSm90ILi2EN4cute5tupleIJNS5_1CILi1EEES8_S8_EEENS6_IJNS7_ILi128EEENS7_ILi112EEENS7_ILi192EEEEEELi192ENS_10bfloat16_tEfNS_4arch4Sm90ELb1ELb0ELb0ELb0ELb0ELb0ELb0ELb1ELb1ELb1ELb1ELb0EEENS1_21CollectiveEpilogueFwdINS6_IJSA_SC_SB_EEES9_SE_SG_Li256ELb0ELb1ELb1ELb0EEENS1_19SingleTileSchedulerILb0ELb1ELb1ELi128EEEEEEEEEvNT_6ParamsE,"ax",@progbits
	.align	128
.text._ZN7cutlass13device_kernelIN5flash11enable_sm90INS1_16FlashAttnFwdSm90INS1_25CollectiveMainloopFwdSm90ILi2EN4cute5tupleIJNS5_1CILi1EEES8_S8_EEENS6_IJNS7_ILi128EEENS7_ILi112EEENS7_ILi192EEEEEELi192ENS_10bfloat16_tEfNS_4arch4Sm90ELb1ELb0ELb0ELb0ELb0ELb0ELb0ELb1ELb1ELb1ELb1ELb0EEENS1_21CollectiveEpilogueFwdINS6_IJSA_SC_SB_EEES9_SE_SG_Li256ELb0ELb1ELb1ELb0EEENS1_19SingleTileSchedulerILb0ELb1ELb1ELi128EEEEEEEEEvNT_6ParamsE:
        .type           _ZN7cutlass13device_kernelIN5flash11enable_sm90INS1_16FlashAttnFwdSm90INS1_25CollectiveMainloopFwdSm90ILi2EN4cute5tupleIJNS5_1CILi1EEES8_S8_EEENS6_IJNS7_ILi128EEENS7_ILi112EEENS7_ILi192EEEEEELi192ENS_10bfloat16_tEfNS_4arch4Sm90ELb1ELb0ELb0ELb0ELb0ELb0ELb0ELb1ELb1ELb1ELb1ELb0EEENS1_21CollectiveEpilogueFwdINS6_IJSA_SC_SB_EEES9_SE_SG_Li256ELb0ELb1ELb1ELb0EEENS1_19SingleTileSchedulerILb0ELb1ELb1ELi128EEEEEEEEEvNT_6ParamsE,@function
        .size           _ZN7cutlass13device_kernelIN5flash11enable_sm90INS1_16FlashAttnFwdSm90INS1_25CollectiveMainloopFwdSm90ILi2EN4cute5tupleIJNS5_1CILi1EEES8_S8_EEENS6_IJNS7_ILi128EEENS7_ILi112EEENS7_ILi192EEEEEELi192ENS_10bfloat16_tEfNS_4arch4Sm90ELb1ELb0ELb0ELb0ELb0ELb0ELb0ELb1ELb1ELb1ELb1ELb0EEENS1_21CollectiveEpilogueFwdINS6_IJSA_SC_SB_EEES9_SE_SG_Li256ELb0ELb1ELb1ELb0EEENS1_19SingleTileSchedulerILb0ELb1ELb1ELi128EEEEEEEEEvNT_6ParamsE,(.L_x_3028 - _ZN7cutlass13device_kernelIN5flash11enable_sm90INS1_16FlashAttnFwdSm90INS1_25CollectiveMainloopFwdSm90ILi2EN4cute5tupleIJNS5_1CILi1EEES8_S8_EEENS6_IJNS7_ILi128EEENS7_ILi112EEENS7_ILi192EEEEEELi192ENS_10bfloat16_tEfNS_4arch4Sm90ELb1ELb0ELb0ELb0ELb0ELb0ELb0ELb1ELb1ELb1ELb1ELb0EEENS1_21CollectiveEpilogueFwdINS6_IJSA_SC_SB_EEES9_SE_SG_Li256ELb0ELb1ELb1ELb0EEENS1_19SingleTileSchedulerILb0ELb1ELb1ELi128EEEEEEEEEvNT_6ParamsE)
        .other          _ZN7cutlass13device_kernelIN5flash11enable_sm90INS1_16FlashAttnFwdSm90INS1_25CollectiveMainloopFwdSm90ILi2EN4cute5tupleIJNS5_1CILi1EEES8_S8_EEENS6_IJNS7_ILi128EEENS7_ILi112EEENS7_ILi192EEEEEELi192ENS_10bfloat16_tEfNS_4arch4Sm90ELb1ELb0ELb0ELb0ELb0ELb0ELb0ELb1ELb1ELb1ELb1ELb0EEENS1_21CollectiveEpilogueFwdINS6_IJSA_SC_SB_EEES9_SE_SG_Li256ELb0ELb1ELb1ELb0EEENS1_19SingleTileSchedulerILb0ELb1ELb1ELi128EEEEEEEEEvNT_6ParamsE,@"STO_CUDA_ENTRY STV_DEFAULT"
_ZN7cutlass13device_kernelIN5flash11enable_sm90INS1_16FlashAttnFwdSm90INS1_25CollectiveMainloopFwdSm90ILi2EN4cute5tupleIJNS5_1CILi1EEES8_S8_EEENS6_IJNS7_ILi128EEENS7_ILi112EEENS7_ILi192EEEEEELi192ENS_10bfloat16_tEfNS_4arch4Sm90ELb1ELb0ELb0ELb0ELb0ELb0ELb0ELb1ELb1ELb1ELb1ELb0EEENS1_21CollectiveEpilogueFwdINS6_IJSA_SC_SB_EEES9_SE_SG_Li256ELb0ELb1ELb1ELb0EEENS1_19SingleTileSchedulerILb0ELb1ELb1ELi128EEEEEEEEEvNT_6ParamsE:
        /* <DEDUP_REMOVED lines=18> */
.L_x_2057:
[----:B------:R-:W-:Y:S05]  /*0120*/  BSYNC B0 ;  /* 0x0000000000007941 */ /* 0x000fea0003800000 */
.L_x_2056:
        /* <DEDUP_REMOVED lines=41> */
.L_x_2058:
        /* <DEDUP_REMOVED lines=22> */
.L_x_2059:
        /* <DEDUP_REMOVED lines=18> */
.L_x_2060:
        /* <DEDUP_REMOVED lines=22> */
.L_x_2061:
        /* <DEDUP_REMOVED lines=22> */
.L_x_2062:
        /* <DEDUP_REMOVED lines=9> */
.L_x_2065:
        /* <DEDUP_REMOVED lines=19> */
[----:B------:R-:W1:Y:S01]  /*0ac0*/  S2UR UR38, SR_CTAID.X ;  /* 0x00000000002679c3 */ /* 0x000e620000002500 */
[----:B------:R-:W-:Y:S01]  /*0ad0*/  ULDC UR4, c[0x0][0x448] ;  /* 0x0001120000047ab9 */ /* 0x000fe20000000800 */
[----:B------:R-:W-:Y:S01]  /*0ae0*/  ULDC UR6, c[0x0][0x424] ;  /* 0x0001090000067ab9 */ /* 0x000fe20000000800 */
[----:B------:R-:W-:Y:S01]  /*0af0*/  UISETP.NE.AND UP1, UPT, UR4, 0x1, UPT ;  /* 0x000000010400788c */ /* 0x000fe2000bf25270 */
[----:B------:R-:W-:Y:S02]  /*0b00*/  ULDC UR7, c[0x0][0x288] ;  /* 0x0000a20000077ab9 */ /* 0x000fe40000000800 */
[----:B------:R-:W-:Y:S01]  /*0b10*/  ULDC.64 UR4, c[0x0][0x418] ;  /* 0x0001060000047ab9 */ /* 0x000fe20000000a00 */
[----:B------:R-:W-:Y:S02]  /*0b20*/  UIADD3 UR7, -UR7, 0x70, URZ ;  /* 0x0000007007077890 */ /* 0x000fe4000fffe13f */
[----:B------:R-:W-:Y:S01]  /*0b30*/  UISETP.NE.U32.AND UP0, UPT, UR4, URZ, UPT ;  /* 0x0000003f0400728c */ /* 0x000fe2000bf05070 */
[----:B------:R-:W-:Y:S01]  /*0b40*/  ULDC UR48, c[0x0][0x2f0] ;  /* 0x0000bc0000307ab9 */ /* 0x000fe20000000800 */
[----:B------:R-:W-:-:S02]  /*0b50*/  USHF.R.U32.HI UR11, URZ, 0x10, UR8 ;  /* 0x000000103f0b7899 */ /* 0x000fc40008011608 */
[----:B------:R-:W-:Y:S01]  /*0b60*/  UISETP.NE.AND.EX UP0, UPT, UR5, URZ, UPT, UP0 ;  /* 0x0000003f0500728c */ /* 0x000fe2000bf05300 */
[----:B------:R-:W-:Y:S02]  /*0b70*/  @UP1 ULDC UR9, c[0x0][0x450] ;  /* 0x0001140000091ab9 */ /* 0x000fe40000000800 */
[----:B------:R-:W-:Y:S01]  /*0b80*/  @UP1 ULDC UR5, c[0x0][0x44c] ;  /* 0x0001130000051ab9 */ /* 0x000fe20000000800 */
[----:B------:R-:W-:-:S04]  /*0b90*/  USEL UR10, UR6, 0x1, UP0 ;  /* 0x00000001060a7887 */ /* 0x000fc80008000000 */
[----:B------:R-:W-:Y:S02]  /*0ba0*/  UIMAD UR7, UR10, UR48, UR7 ;  /* 0x000000300a0772a4 */ /* 0x000fe4000f8e0207 */
[----:B-1----:R-:W-:Y:S01]  /*0bb0*/  USHF.L.U32 UR38, UR38, 0x7, URZ ;  /* 0x0000000726267899 */ /* 0x002fe2000800063f */
[----:B------:R-:W-:-:S03]  /*0bc0*/  IMAD.U32 R17, RZ, RZ, UR10 ;  /* 0x0000000aff117e24 */ /* 0x000fc6000f8e00ff */
[----:B------:R-:W-:Y:S02]  /*0bd0*/  @UP1 UIADD3 UR4, UR38, 0x7f, URZ ;  /* 0x0000007f26041890 */ /* 0x000fe4000fffe03f */
[----:B------:R-:W-:Y:S02]  /*0be0*/  UIADD3 UR6, UR38, 0x7f, URZ ;  /* 0x0000007f26067890 */ /* 0x000fe4000fffe03f */
[----:B------:R-:W-:-:S04]  /*0bf0*/  UIMAD.WIDE.U32 UR4, UR4, UR5, URZ ;  /* 0x00000005040472a5 */ /* 0x000fc8000f8e003f */
[----:B------:R-:W-:Y:S02]  /*0c00*/  @UP1 USHF.R.U32.HI UR6, URZ, UR9, UR5 ;  /* 0x000000093f061299 */ /* 0x000fe40008011605 */
[----:B------:R-:W-:Y:S02]  /*0c10*/  UIMAD UR5, UR10, UR48, 0x6f ;  /* 0x0000006f0a0574a4 */ /* 0x000fe4000f8e0230 */
[----:B------:R-:W-:Y:S01]  /*0c20*/  UIADD3 UR7, UR7, UR6, URZ ;  /* 0x0000000607077290 */ /* 0x000fe2000fffe03f */
[----:B------:R-:W-:Y:S02]  /*0c30*/  UMOV UR4, URZ ;  /* 0x0000003f00047c82 */ /* 0x000fe40008000000 */
[----:B------:R-:W-:Y:S01]  /*0c40*/  UMOV UR6, URZ ;  /* 0x0000003f00067c82 */ /* 0x000fe20008000000 */
[----:B------:R-:W-:Y:S02]  /*0c50*/  UIMAD.WIDE UR4, UR5, -0x6db6db6d, UR4 ;  /* 0x92492493050478a5 */ /* 0x000fe4000f8e0204 */
[----:B------:R-:W-:-:S02]  /*0c60*/  UIMAD.WIDE UR6, UR7, -0x6db6db6d, UR6 ;  /* 0x92492493070678a5 */ /* 0x000fc4000f8e0206 */
[----:B------:R-:W-:Y:S02]  /*0c70*/  USHF.R.U32.HI UR4, URZ, 0x1f, UR5 ;  /* 0x0000001f3f047899 */ /* 0x000fe40008011605 */
[----:B------:R-:W-:Y:S02]  /*0c80*/  USHF.R.U32.HI UR6, URZ, 0x1f, UR7 ;  /* 0x0000001f3f067899 */ /* 0x000fe40008011607 */
[----:B------:R-:W-:Y:S02]  /*0c90*/  ULEA.HI.SX32 UR4, UR5, UR4, 0x1a ;  /* 0x0000000405047291 */ /* 0x000fe4000f8fd23f */
[----:B------:R-:W-:Y:S02]  /*0ca0*/  ULEA.HI.SX32 UR6, UR7, UR6, 0x1a ;  /* 0x0000000607067291 */ /* 0x000fe4000f8fd23f */
[----:B------:R-:W-:Y:S02]  /*0cb0*/  ULOP3.LUT UR7, UR8, 0xffff, URZ, 0xc0, !UPT ;  /* 0x0000ffff08077892 */ /* 0x000fe4000f8ec03f */
[----:B------:R-:W-:-:S04]  /*0cc0*/  UISETP.LT.AND UP0, UPT, UR4, UR6, UPT ;  /* 0x000000060400728c */ /* 0x000fc8000bf01270 */
[----:B------:R-:W-:Y:S02]  /*0cd0*/  USEL UR10, UR4, UR6, UP0 ;  /* 0x00000006040a7287 */ /* 0x000fe40008000000 */
[----:B------:R-:W-:Y:S02]  /*0ce0*/  UISETP.NE.AND UP0, UPT, UR11, URZ, UPT ;  /* 0x0000003f0b00728c */ /* 0x000fe4000bf05270 */
[----:B------:R-:W-:Y:S01]  /*0cf0*/  UISETP.GE.AND UP1, UPT, UR10, 0x1, UPT ;  /* 0x000000010a00788c */ /* 0x000fe2000bf26270 */
[----:B------:R-:W-:-:S05]  /*0d00*/  UMOV UR4, URZ ;  /* 0x0000003f00047c82 */ /* 0x000fca0008000000 */
[----:B------:R-:W-:-:S03]  /*0d10*/  PLOP3.LUT P0, PT, PT, PT, UP1, 0x80, 0x0 ;  /* 0x000000000000781c */ /* 0x000fc60003f0f018 */
[----:B------:R-:W-:-:S10]  /*0d20*/  @!UP0 ULDC UR11, c[0x0][0x9f0] ;  /* 0x00027c00000b8ab9 */ /* 0x000fd40000000800 */
[----:B------:R-:W-:Y:S05]  /*0d30*/  @!P0 BRA `(.L_x_2067) ;  /* 0x0000000000848947 */ /* 0x000fea0003800000 */
[----:B------:R-:W-:Y:S01]  /*0d40*/  IMAD.U32 R3, RZ, RZ, UR11 ;  /* 0x0000000bff037e24 */ /* 0x000fe2000f8e00ff */
[----:B------:R-:W-:Y:S01]  /*0d50*/  UIADD3 UR6, UR11, -0x1, UR10 ;  /* 0xffffffff0b067890 */ /* 0x000fe2000fffe00a */
[----:B------:R-:W-:-:S03]  /*0d60*/  UMOV UR4, URZ ;  /* 0x0000003f00047c82 */ /* 0x000fc60008000000 */
        /* <DEDUP_REMOVED lines=30> */
.L_x_2067:
[----:B------:R-:W-:Y:S01]  /*0f50*/  UIMAD UR6, UR7, UR4, URZ ;  /* 0x00000004070672a4 */ /* 0x000fe2000f8e023f */
[----:B------:R-:W-:Y:S01]  /*0f60*/  IMAD.U32 R0, RZ, RZ, UR10 ;  /* 0x0000000aff007e24 */ /* 0x000fe2000f8e00ff */
[----:B0-----:R-:W0:Y:S01]  /*0f70*/  S2R R2, SR_TID.X ;  /* 0x0000000000027919 */ /* 0x001e220000002100 */
[----:B------:R-:W-:Y:S01]  /*0f80*/  IMAD.U32 R3, RZ, RZ, UR4 ;  /* 0x00000004ff037e24 */ /* 0x000fe2000f8e00ff */
[----:B------:R-:W-:Y:S02]  /*0f90*/  R2UR UR5, R17 ;  /* 0x00000000110572ca */ /* 0x000fe400000e0000 */
[----:B------:R-:W-:Y:S01]  /*0fa0*/  CS2R R118, SRZ ;  /* 0x0000000000767805 */ /* 0x000fe2000001ff00 */
[----:B------:R-:W-:Y:S01]  /*0fb0*/  IMAD.U32 R18, RZ, RZ, UR6 ;  /* 0x00000006ff127e24 */ /* 0x000fe2000f8e00ff */
[----:B------:R-:W-:Y:S02]  /*0fc0*/  PLOP3.LUT P0, PT, PT, PT, PT, 0x80, 0x0 ;  /* 0x000000000000781c */ /* 0x000fe40003f0f070 */
[----:B------:R-:W-:-:S02]  /*0fd0*/  CS2R R116, SRZ ;  /* 0x0000000000747805 */ /* 0x000fc4000001ff00 */
[----:B------:R-:W-:Y:S02]  /*0fe0*/  VIADDMNMX R0, R3, UR6, R0, PT ;  /* 0x0000000603007c46 */ /* 0x000fe4000b800100 */
[----:B------:R-:W-:Y:S02]  /*0ff0*/  CS2R R114, SRZ ;  /* 0x0000000000727805 */ /* 0x000fe4000001ff00 */
[----:B------:R-:W-:Y:S02]  /*1000*/  CS2R R112, SRZ ;  /* 0x0000000000707805 */ /* 0x000fe4000001ff00 */
[----:B------:R-:W-:Y:S02]  /*1010*/  CS2R R110, SRZ ;  /* 0x00000000006e7805 */ /* 0x000fe4000001ff00 */
[----:B------:R-:W-:Y:S02]  /*1020*/  R2UR UR39, R0 ;  /* 0x00000000002772ca */ /* 0x000fe400000e0000 */
[----:B------:R-:W-:-:S02]  /*1030*/  CS2R R108, SRZ ;  /* 0x00000000006c7805 */ /* 0x000fc4000001ff00 */
[----:B------:R-:W-:Y:S02]  /*1040*/  CS2R R106, SRZ ;  /* 0x00000000006a7805 */ /* 0x000fe4000001ff00 */
[----:B------:R-:W-:Y:S01]  /*1050*/  CS2R R104, SRZ ;  /* 0x0000000000687805 */ /* 0x000fe2000001ff00 */
[----:B------:R-:W-:Y:S01]  /*1060*/  UIMAD UR48, UR5, UR48, URZ ;  /* 0x00000030053072a4 */ /* 0x000fe2000f8e023f */
        /* <DEDUP_REMOVED lines=8> */
[----:B------:R-:W-:Y:S01]  /*10f0*/  UISETP.GT.AND UP0, UPT, UR39, UR6, UPT ;  /* 0x000000062700728c */ /* 0x000fe2000bf04270 */
[----:B------:R-:W-:Y:S02]  /*1100*/  CS2R R86, SRZ ;  /* 0x0000000000567805 */ /* 0x000fe4000001ff00 */
[----:B------:R-:W-:-:S02]  /*1110*/  CS2R R84, SRZ ;  /* 0x0000000000547805 */ /* 0x000fc4000001ff00 */
[----:B------:R-:W-:Y:S02]  /*1120*/  CS2R R82, SRZ ;  /* 0x0000000000527805 */ /* 0x000fe4000001ff00 */
[----:B------:R-:W-:Y:S02]  /*1130*/  CS2R R80, SRZ ;  /* 0x0000000000507805 */ /* 0x000fe4000001ff00 */
[----:B------:R-:W-:Y:S02]  /*1140*/  CS2R R78, SRZ ;  /* 0x00000000004e7805 */ /* 0x000fe4000001ff00 */
[----:B------:R-:W-:Y:S02]  /*1150*/  PLOP3.LUT P1, PT, PT, PT, UP0, 0x80, 0x0 ;  /* 0x000000000000781c */ /* 0x000fe40003f2f008 */
[----:B------:R-:W-:Y:S01]  /*1160*/  CS2R R76, SRZ ;  /* 0x00000000004c7805 */ /* 0x000fe2000001ff00 */
[----:B0-----:R-:W-:Y:S01]  /*1170*/  VIADD R22, R2, 0xffffff80 ;  /* 0xffffff8002167836 */ /* 0x001fe20000000000 */
        /* <DEDUP_REMOVED lines=63> */
.L_x_2069:
[----:B------:R-:W-:Y:S02]  /*1570*/  R2UR UR4, R16 ;  /* 0x00000000100472ca */ /* 0x000fe400000e0000 */
[----:B------:R-:W-:-:S11]  /*1580*/  SHF.L.U32 R0, RZ, 0x1f, RZ ;  /* 0x0000001fff007819 */ /* 0x000fd600000006ff */
[----:B------:R-:W0:Y:S02]  /*1590*/  SYNCS.PHASECHK.TRANS64.TRYWAIT P0, [UR4+0x36800], R0 ;  /* 0x03680000ff0075a7 */ /* 0x000e240008000144 */
[----:B0-----:R-:W-:Y:S05]  /*15a0*/  @!P0 BRA `(.L_x_2070) ;  /* 0x0000013800648947 */ /* 0x001fea0003800000 */
.L_x_2191:
[----:B------:R-:W2:Y:S02]  /*15b0*/  LDL R2, [R1+0xc] ;  /* 0x00000c0001027983 */ /* 0x000ea40000100800 */
[----:B--2---:R-:W-:-:S13]  /*15c0*/  R2UR UR4, R2 ;  /* 0x00000000020472ca */ /* 0x004fda00000e0000 */
[----:B------:R-:W-:-:S06]  /*15d0*/  ULOP3.LUT UR4, UR4, 0x1, URZ, 0xfc, !UPT ;  /* 0x0000000104047892 */ /* 0x000fcc000f8efc3f */
[----:B------:R-:W-:-:S05]  /*15e0*/  IMAD.U32 R2, RZ, RZ, UR4 ;  /* 0x00000004ff027e24 */ /* 0x000fca000f8e00ff */
[----:B------:R-:W-:-:S13]  /*15f0*/  ISETP.NE.AND P0, PT, R2, 0x3, PT ;  /* 0x000000030200780c */ /* 0x000fda0003f05270 */
[----:B------:R-:W-:Y:S05]  /*1600*/  @!P0 BRA `(.L_x_2071) ;  /* 0x0000000000048947 */ /* 0x000fea0003800000 */
[----:B------:R-:W-:Y:S01]  /*1610*/  BPT.TRAP 0x1 ;  /* 0x000000040000795c */ /* 0x000fe20000300000 */
.L_x_2071:
[----:B------:R-:W-:-:S13]  /*1620*/  R2UR UR4, R16 ;  /* 0x00000000100472ca */ /* 0x000fda00000e0000 */
[----:B------:R1:W2:Y:S01]  /*1630*/  SYNCS.PHASECHK.TRANS64.TRYWAIT P2, [UR4+0x36830], R0 ;  /* 0x03683000ff0075a7 */ /* 0x0002a20008040144 */
[----:B------:R-:W-:Y:S05]  /*1640*/  @!P0 BRA `(.L_x_2072) ;  /* 0x0000000000048947 */ /* 0x000fea0003800000 */
[----:B------:R-:W-:Y:S01]  /*1650*/  BPT.TRAP 0x1 ;  /* 0x000000040000795c */ /* 0x000fe20000300000 */
.L_x_2072:
[----:B------:R-:W3:Y:S01]  /*1660*/  S2R R2, SR_TID.X ;  /* 0x0000000000027919 */ /* 0x000ee20000002100 */
[----:B------:R-:W-:-:S05]  /*1670*/  IMAD.U32 R4, RZ, RZ, UR36 ;  /* 0x00000024ff047e24 */ /* 0x000fca000f8e00ff */
[----:B------:R-:W-:Y:S02]  /*1680*/  LOP3.LUT R4, R4, 0x10000, RZ, 0xfc, !PT ;  /* 0x0001000004047812 */ /* 0x000fe400078efcff */
[----:B---3--:R-:W-:-:S04]  /*1690*/  LOP3.LUT R2, R2, 0x7f, RZ, 0xc0, !PT ;  /* 0x0000007f02027812 */ /* 0x008fc800078ec0ff */
[----:B------:R-:W-:Y:S01]  /*16a0*/  ISETP.NE.AND P1, PT, R2, RZ, PT ;  /* 0x000000ff0200720c */ /* 0x000fe20003f25270 */
[----:B--2---:R-:W-:-:S12]  /*16b0*/  @P2 BRA `(.L_x_2073) ;  /* 0x00000000000c2947 */ /* 0x004fd80003800000 */
[----:B------:R-:W-:-:S13]  /*16c0*/  R2UR UR4, R16 ;  /* 0x00000000100472ca */ /* 0x000fda00000e0000 */
[----:B------:R-:W2:Y:S02]  /*16d0*/  SYNCS.PHASECHK.TRANS64.TRYWAIT P2, [UR4+0x36830], R0 ;  /* 0x03683000ff0075a7 */ /* 0x000ea40008040144 */
[----:B--2---:R-:W-:Y:S05]  /*16e0*/  @!P2 BRA `(.L_x_2074) ;  /* 0x000001380030a947 */ /* 0x004fea0003800000 */
.L_x_2073:
[----:B------:R-:W-:Y:S05]  /*16f0*/  WARPSYNC.ALL ;  /* 0x0000000000007948 */ /* 0x000fea0003800000 */
        /* <DEDUP_REMOVED lines=17> */
[----:B------:R-:W-:Y:S01]  /*1810*/  R2UR UR21, R5 ;  /* 0x00000000051572ca */ /* 0x000fe200000e0000 */
[----:B------:R-:W-:Y:S01]  /*1820*/  USHF.R.U32.HI UR4, URZ, 0x4, UR4 ;  /* 0x000000043f047899 */ /* 0x000fe20008011604 */
[----:B------:R-:W-:Y:S01]  /*1830*/  R2UR UR6, R4 ;  /* 0x00000000040672ca */ /* 0x000fe200000e0000 */
[----:B------:R-:W-:Y:S01]  /*1840*/  UMOV UR27, 0x40000040 ;  /* 0x40000040001b7882 */ /* 0x000fe20000000000 */
[----:B------:R-:W-:Y:S01]  /*1850*/  UMOV UR29, 0x40000040 ;  /* 0x40000040001d7882 */ /* 0x000fe20000000000 */
[----:B------:R-:W-:Y:S01]  /*1860*/  ULOP3.LUT UR4, UR4, 0x3fff, URZ, 0xc0, !UPT ;  /* 0x00003fff04047892 */ /* 0x000fe2000f8ec03f */
[----:B0-----:R-:W-:Y:S01]  /*1870*/  LOP3.LUT R3, R80, 0xffffff80, RZ, 0xc0, !PT ;  /* 0xffffff8050037812 */ /* 0x001fe200078ec0ff */
[----:B------:R-:W-:Y:S01]  /*1880*/  UMOV UR31, 0x40000040 ;  /* 0x40000040001f7882 */ /* 0x000fe20000000000 */
[----:B------:R-:W-:Y:S01]  /*1890*/  UMOV UR33, 0x40000040 ;  /* 0x4000004000217882 */ /* 0x000fe20000000000 */
[----:B------:R-:W-:Y:S01]  /*18a0*/  ULOP3.LUT UR50, UR4, 0x10000, URZ, 0xfc, !UPT ;  /* 0x0001000004327892 */ /* 0x000fe2000f8efc3f */
[----:B------:R-:W-:Y:S01]  /*18b0*/  LEA.HI R23, R23, R22, RZ, 0x2 ;  /* 0x0000001617177211 */ /* 0x000fe200078f10ff */
[----:B------:R-:W-:Y:S01]  /*18c0*/  UMOV UR35, 0x40000040 ;  /* 0x4000004000237882 */ /* 0x000fe20000000000 */
[----:B------:R-:W-:Y:S01]  /*18d0*/  UMOV UR37, 0x40000040 ;  /* 0x4000004000257882 */ /* 0x000fe20000000000 */
[----:B------:R-:W-:Y:S01]  /*18e0*/  UIADD3 UR4, UR50, 0x80, URZ ;  /* 0x0000008032047890 */ /* 0x000fe2000fffe03f */
[----:B------:R-:W-:Y:S01]  /*18f0*/  IMAD.IADD R3, R22, 0x1, -R3 ;  /* 0x0000000116037824 */ /* 0x000fe200078e0a03 */
[----:B------:R-:W-:Y:S01]  /*1900*/  UIADD3 UR18, UR50, 0x100, URZ ;  /* 0x0000010032127890 */ /* 0x000fe2000fffe03f */
[----:B------:R-:W-:Y:S01]  /*1910*/  LOP3.LUT R23, R23, 0xfffffffc, RZ, 0xc0, !PT ;  /* 0xfffffffc17177812 */ /* 0x000fe200078ec0ff */
[----:B------:R-:W-:Y:S01]  /*1920*/  UMOV UR10, UR50 ;  /* 0x00000032000a7c82 */ /* 0x000fe20008000000 */
[----:B------:R-:W-:Y:S01]  /*1930*/  UIADD3 UR22, UR50, 0x300, URZ ;  /* 0x0000030032167890 */ /* 0x000fe2000fffe03f */
[----:B------:R-:W-:Y:S01]  /*1940*/  HGMMA.64x16x16.F32.BF16 R72, gdesc[UR8], RZ, !UPT, gsb0 ;  /* 0x00200000084879f0 */ /* 0x000fe2000c0018ff */
[----:B------:R-:W-:Y:S01]  /*1950*/  UMOV UR14, UR4 ;  /* 0x00000004000e7c82 */ /* 0x000fe20008000000 */
[----:B------:R-:W-:Y:S01]  /*1960*/  R2UR UR8, R4 ;  /* 0x00000000040872ca */ /* 0x000fe200000e0000 */
[----:B------:R-:W-:Y:S01]  /*1970*/  UIADD3 UR10, UR50, 0x180, URZ ;  /* 0x00000180320a7890 */ /* 0x000fe2000fffe03f */
[----:B------:R-:W-:Y:S01]  /*1980*/  R2UR UR9, R5 ;  /* 0x00000000050972ca */ /* 0x000fe200000e0000 */
[----:B------:R-:W-:Y:S01]  /*1990*/  UMOV UR11, 0x40000040 ;  /* 0x40000040000b7882 */ /* 0x000fe20000000000 */
[----:B------:R-:W-:Y:S01]  /*19a0*/  UIADD3 UR4, UR6, 0x2, URZ ;  /* 0x0000000206047890 */ /* 0x000fe2000fffe03f */
[----:B-1----:R-:W-:Y:S01]  /*19b0*/  SHF.R.S32.HI R0, RZ, 0x1f, R3 ;  /* 0x0000001fff007819 */ /* 0x002fe20000011403 */
[----:B------:R-:W-:Y:S01]  /*19c0*/  UIADD3 UR7, UR50, 0x202, URZ ;  /* 0x0000020232077890 */ /* 0x000fe2000fffe03f */
[----:B------:R-:W-:Y:S01]  /*19d0*/  IMAD.IADD R23, R22, 0x1, -R23 ;  /* 0x0000000116177824 */ /* 0x000fe200078e0a17 */
[----:B------:R-:W-:Y:S01]  /*19e0*/  UIADD3 UR24, UR6, 0x404, URZ ;  /* 0x0000040406187890 */ /* 0x000fe2000fffe03f */
[CC--:B------:R-:W-:Y:S01]  /*19f0*/  LEA.HI R2, R0.reuse, R3.reuse, RZ, 0x2 ;  /* 0x0000000300027211 */ /* 0x0c0fe200078f10ff */
[----:B------:R-:W-:Y:S01]  /*1a00*/  UIADD3 UR26, UR50, 0x384, URZ ;  /* 0x00000384321a7890 */ /* 0x000fe2000fffe03f */
[----:B------:R-:W-:Y:S01]  /*1a10*/  LEA.HI R6, R0, R3, RZ, 0x5 ;  /* 0x0000000300067211 */ /* 0x000fe200078f28ff */
[----:B------:R-:W-:Y:S01]  /*1a20*/  UIADD3 UR28, UR6, 0x406, URZ ;  /* 0x00000406061c7890 */ /* 0x000fe2000fffe03f */
[--C-:B------:R-:W-:Y:S01]  /*1a30*/  SHF.R.S32.HI R0, RZ, 0x2, R2.reuse ;  /* 0x00000002ff007819 */ /* 0x100fe20000011402 */
[----:B------:R-:W-:Y:S01]  /*1a40*/  UIADD3 UR30, UR50, 0x386, URZ ;  /* 0x00000386321e7890 */ /* 0x000fe2000fffe03f */
[----:B------:R-:W-:Y:S01]  /*1a50*/  SHF.R.S32.HI R7, RZ, 0x1f, R2 ;  /* 0x0000001fff077819 */ /* 0x000fe20000011402 */
[----:B------:R-:W-:Y:S01]  /*1a60*/  UIADD3 UR32, UR6, 0x800, URZ ;  /* 0x0000080006207890 */ /* 0x000fe2000fffe03f */
[----:B------:R-:W-:Y:S01]  /*1a70*/  LEA.HI R8, R81, R81, RZ, 0x1 ;  /* 0x0000005151087211 */ /* 0x000fe200078f08ff */
[----:B------:R-:W-:Y:S01]  /*1a80*/  UIADD3 UR34, UR50, 0x700, URZ ;  /* 0x0000070032227890 */ /* 0x000fe2000fffe03f */
[----:B------:R-:W-:Y:S01]  /*1a90*/  SHF.R.S32.HI R6, RZ, 0x5, R6 ;  /* 0x00000005ff067819 */ /* 0x000fe20000011406 */
[----:B------:R-:W-:Y:S01]  /*1aa0*/  UIADD3 UR36, UR6, 0x802, URZ ;  /* 0x0000080206247890 */ /* 0x000fe2000fffe03f */
[-C--:B------:R-:W-:Y:S01]  /*1ab0*/  LEA.HI R7, R7, R0.reuse, RZ, 0x3 ;  /* 0x0000000007077211 */ /* 0x080fe200078f18ff */
[----:B------:R-:W-:Y:S01]  /*1ac0*/  UIADD3 UR42, UR50, 0x702, URZ ;  /* 0x00000702322a7890 */ /* 0x000fe2000fffe03f */
[----:B------:R-:W-:Y:S01]  /*1ad0*/  LOP3.LUT R8, R8, 0x3fffffe, RZ, 0xc0, !PT ;  /* 0x03fffffe08087812 */ /* 0x000fe200078ec0ff */
[----:B------:R-:W-:Y:S01]  /*1ae0*/  UMOV UR41, UR37 ;  /* 0x0000002500297c82 */ /* 0x000fe20008000000 */
[----:B------:R-:W-:Y:S01]  /*1af0*/  UMOV UR43, 0x40000040 ;  /* 0x40000040002b7882 */ /* 0x000fe20000000000 */
[----:B------:R-:W-:Y:S01]  /*1b00*/  UIADD3 UR44, UR6, 0x806, URZ ;  /* 0x00000806062c7890 */ /* 0x000fe2000fffe03f */
[----:B------:R-:W-:Y:S01]  /*1b10*/  LEA.HI R9, R23, R23, RZ, 0x1 ;  /* 0x0000001717097211 */ /* 0x000fe200078f08ff */
[----:B------:R-:W-:Y:S01]  /*1b20*/  UMOV UR40, UR36 ;  /* 0x0000002400287c82 */ /* 0x000fe20008000000 */
[----:B------:R-:W-:Y:S01]  /*1b30*/  UIADD3 UR46, UR50, 0x706, URZ ;  /* 0x00000706322e7890 */ /* 0x000fe2000fffe03f */
[----:B------:R-:W-:Y:S01]  /*1b40*/  LEA R6, R6, UR38, 0x4 ;  /* 0x0000002606067c11 */ /* 0x000fe2000f8e20ff */
[----:B------:R-:W-:Y:S01]  /*1b50*/  UMOV UR45, 0x40000040 ;  /* 0x40000040002d7882 */ /* 0x000fe20000000000 */
[----:B------:R-:W-:Y:S01]  /*1b60*/  UMOV UR47, 0x40000040 ;  /* 0x40000040002f7882 */ /* 0x000fe20000000000 */
[----:B------:R-:W-:Y:S01]  /*1b70*/  LOP3.LUT R7, R7, 0xfffffff8, RZ, 0xc0, !PT ;  /* 0xfffffff807077812 */ /* 0x000fe200078ec0ff */
[----:B------:R-:W-:Y:S01]  /*1b80*/  IMAD.IADD R8, R81, 0x1, -R8 ;  /* 0x0000000151087824 */ /* 0x000fe200078e0a08 */
[----:B------:R-:W-:Y:S01]  /*1b90*/  LOP3.LUT R10, R9, 0x1ffffffe, RZ, 0xc0, !PT ;  /* 0x1ffffffe090a7812 */ /* 0x000fe200078ec0ff */
[----:B------:R-:W-:Y:S01]  /*1ba0*/  IMAD.U32 R12, RZ, RZ, UR50 ;  /* 0x00000032ff0c7e24 */ /* 0x000fe2000f8e00ff */
[----:B------:R-:W-:Y:S01]  /*1bb0*/  IADD3 R7, R6, R0, -R7 ;  /* 0x0000000006077210 */ /* 0x000fe20007ffe807 */
[----:B------:R-:W-:Y:S01]  /*1bc0*/  UMOV UR60, URZ ;  /* 0x0000003f003c7c82 */ /* 0x000fe20008000000 */
[----:B------:R-:W-:Y:S01]  /*1bd0*/  LOP3.LUT R2, R2, 0x7ffffffc, RZ, 0xc0, !PT ;  /* 0x7ffffffc02027812 */ /* 0x000fe200078ec0ff */
[----:B------:R-:W-:-:S02]  /*1be0*/  IMAD.IADD R10, R23, 0x1, -R10 ;  /* 0x00000001170a7824 */ /* 0x000fc400078e0a0a */
[----:B------:R-:W-:Y:S02]  /*1bf0*/  IMAD R7, R8, 0x40, R7 ;  /* 0x0000004008077824 */ /* 0x000fe400078e0207 */
[----:B------:R-:W-:Y:S02]  /*1c00*/  IMAD.IADD R13, R3, 0x1, -R2 ;  /* 0x00000001030d7824 */ /* 0x000fe400078e0a02 */
[----:B------:R-:W-:Y:S02]  /*1c10*/  IMAD R11, R10, 0x8, R7 ;  /* 0x000000080a0b7824 */ /* 0x000fe400078e0207 */
[----:B------:R-:W-:Y:S01]  /*1c20*/  IMAD.U32 R3, RZ, RZ, UR48 ;  /* 0x00000030ff037e24 */ /* 0x000fe2000f8e00ff */
[----:B------:R-:W-:Y:S02]  /*1c30*/  WARPGROUP.DEPBAR.LE gsb0, 0x0 ;  /* 0x00008000000079c5 */ /* 0x000fe40000010000 */
[----:B------:R-:W-:Y:S01]  /*1c40*/  WARPGROUP.ARRIVE ;  /* 0x00000000000079c5 */ /* 0x000fe20000000000 */
[----:B------:R-:W-:-:S05]  /*1c50*/  IMAD.MOV.U32 R6, RZ, RZ, R11 ;  /* 0x000000ffff067224 */ /* 0x000fca00078e000b */
        /* <DEDUP_REMOVED lines=91> */
[----:B------:R-:W-:Y:S01]  /*2210*/  UMOV UR11, 0x40000040 ;  /* 0x40000040000b7882 */ /* 0x000fe20000000000 */
        /* <DEDUP_REMOVED lines=29> */
[----:B------:R-:W-:Y:S01]  /*23f0*/  UMOV UR14, UR16 ;  /* 0x00000010000e7c82 */ /* 0x000fe20008000000 */
        /* <DEDUP_REMOVED lines=10> */
[----:B------:R-:W-:Y:S02]  /*24a0*/  UIADD3 UR10, UR50, 0x286, URZ ;  /* 0x00000286320a7890 */ /* 0x000fe4000fffe03f */
[----:B------:R-:W-:Y:S02]  /*24b0*/  UIADD3 UR11, UR6, 0x804, URZ ;  /* 0x00000804060b7890 */ /* 0x000fe4000fffe03f */
[----:B------:R-:W-:Y:S01]  /*24c0*/  UIADD3 UR6, UR50, 0x904, URZ ;  /* 0x0000090432067890 */ /* 0x000fe2000fffe03f */
        /* <DEDUP_REMOVED lines=36> */
[----:B------:R-:W-:Y:S01]  /*2710*/  UIADD3 UR14, UR39, -0x2, URZ ;  /* 0xfffffffe270e7890 */ /* 0x000fe2000fffe03f */
[----:B------:R-:W-:Y:S01]  /*2720*/  R2UR UR15, R18 ;  /* 0x00000000120f72ca */ /* 0x000fe200000e0000 */
        /* <DEDUP_REMOVED lines=229> */
[----:B------:R-:W-:Y:S01]  /*3580*/  UMOV UR41, 0x40000040 ;  /* 0x4000004000297882 */ /* 0x000fe20000000000 */
[----:B------:R-:W-:Y:S01]  /*3590*/  UMOV UR42, UR7 ;  /* 0x00000007002a7c82 */ /* 0x000fe20008000000 */
[----:B------:R-:W-:Y:S01]  /*35a0*/  UMOV UR43, 0x40000040 ;  /* 0x40000040002b7882 */ /* 0x000fe20000000000 */
[----:B------:R-:W-:Y:S02]  /*35b0*/  ULDC UR7, c[0x0][0x448] ;  /* 0x0001120000077ab9 */ /* 0x000fe40000000800 */
[----:B------:R-:W-:Y:S02]  /*35c0*/  UISETP.NE.AND UP0, UPT, UR7, 0x1, UPT ;  /* 0x000000010700788c */ /* 0x000fe4000bf05270 */
[----:B------:R-:W-:-:S04]  /*35d0*/  UIADD3 UR7, UR50, 0x984, URZ ;  /* 0x0000098432077890 */ /* 0x000fc8000fffe03f */
[----:B------:R-:W-:-:S05]  /*35e0*/  PLOP3.LUT P2, PT, PT, PT, UP0, 0x80, 0x0 ;  /* 0x000000000000781c */ /* 0x000fca0003f4f008 */
[----:B------:R-:W-:Y:S02]  /*35f0*/  @UP0 ULDC UR10, c[0x0][0x44c] ;  /* 0x00011300000a0ab9 */ /* 0x000fe40000000800 */
[----:B------:R-:W-:Y:S01]  /*3600*/  UIMAD.WIDE.U32 UR10, UR38, UR10, URZ ;  /* 0x0000000a260a72a5 */ /* 0x000fe2000f8e003f */
        /* <DEDUP_REMOVED lines=26> */
[----:B------:R-:W-:Y:S01]  /*37b0*/  @UP0 ULDC UR7, c[0x0][0x450] ;  /* 0x0001140000070ab9 */ /* 0x000fe20000000800 */
[----:B------:R-:W-:Y:S02]  /*37c0*/  WARPGROUP.DEPBAR.LE gsb0, 0x0 ;  /* 0x00008000000079c5 */ /* 0x000fe40000010000 */
[----:B------:R-:W-:-:S06]  /*37d0*/  WARPGROUP.ARRIVE ;  /* 0x00000000000079c5 */ /* 0x000fcc0000000000 */
[----:B------:R-:W-:Y:S01]  /*37e0*/  HGMMA.64x16x16.F32.BF16 R32, gdesc[UR40], R32, gsb0 ;  /* 0x00200000282079f0 */ /* 0x000fe20008001820 */
[----:B------:R-:W-:Y:S01]  /*37f0*/  UMOV UR42, UR6 ;  /* 0x00000006002a7c82 */ /* 0x000fe20008000000 */
[----:B------:R-:W-:Y:S01]  /*3800*/  UMOV UR43, 0x40000040 ;  /* 0x40000040002b7882 */ /* 0x000fe20000000000 */
[----:B------:R-:W-:Y:S02]  /*3810*/  @UP0 ULDC UR6, c[0x0][0x44c] ;  /* 0x0001130000060ab9 */ /* 0x000fe40000000800 */
[----:B------:R-:W-:Y:S01]  /*3820*/  @P2 IMAD.HI.U32 R0, R11, UR6, RZ ;  /* 0x000000060b002c27 */ /* 0x000fe2000f8e00ff */
[----:B------:R-:W-:-:S04]  /*3830*/  UIMAD UR6, UR39, -0x70, UR48 ;  /* 0xffffff90270678a4 */ /* 0x000fc8000f8e0230 */
[----:B------:R-:W-:Y:S01]  /*3840*/  @P2 SHF.R.U32.HI R6, RZ, UR7, R0 ;  /* 0x00000007ff062c19 */ /* 0x000fe20008011600 */
[----:B------:R-:W-:Y:S01]  /*3850*/  UMOV UR7, 0xffffff90 ;  /* 0xffffff9000077882 */ /* 0x000fe20000000000 */
[----:B------:R-:W-:Y:S02]  /*3860*/  UIADD3 UR6, UR6, 0x70, URZ ;  /* 0x0000007006067890 */ /* 0x000fe4000fffe03f */
[----:B------:R-:W-:Y:S01]  /*3870*/  UIMAD UR7, UR39, UR7, 0x71 ;  /* 0x00000071270774a4 */ /* 0x000fe2000f8e0207 */
[----:B------:R-:W0:Y:S03]  /*3880*/  SHFL.IDX PT, R7, R6, 0x1, 0x1c1f ;  /* 0x003c1f0006077f89 */ /* 0x000e2600000e0000 */
[----:B------:R-:W-:Y:S01]  /*3890*/  IMAD.U32 R2, RZ, RZ, UR6 ;  /* 0x00000006ff027e24 */ /* 0x000fe2000f8e00ff */
[----:B------:R-:W-:Y:S01]  /*38a0*/  ULDC UR6, c[0x0][0x288] ;  /* 0x0000a20000067ab9 */ /* 0x000fe20000000800 */
[----:B------:R-:W-:Y:S01]  /*38b0*/  IMAD.U32 R0, RZ, RZ, UR7 ;  /* 0x00000007ff007e24 */ /* 0x000fe2000f8e00ff */
[----:B------:R-:W1:Y:S01]  /*38c0*/  SHFL.IDX PT, R6, R6, RZ, 0x1c1f ;  /* 0x001c1fff06067589 */ /* 0x000e6200000e0000 */
[C---:B------:R-:W-:Y:S01]  /*38d0*/  IMAD R2, R13.reuse, -0x2, R2 ;  /* 0xfffffffe0d027824 */ /* 0x040fe200078e0202 */
[----:B------:R-:W-:Y:S01]  /*38e0*/  ULDC UR7, c[0x0][0x988] ;  /* 0x0002620000077ab9 */ /* 0x000fe20000000800 */
[----:B------:R-:W-:-:S05]  /*38f0*/  IMAD R0, R13, -0x2, R0 ;  /* 0xfffffffe0d007824 */ /* 0x000fca00078e0200 */
[----:B------:R-:W-:-:S04]  /*3900*/  IADD3 R3, R0, -UR6, R3 ;  /* 0x8000000600037c10 */ /* 0x000fc8000fffe003 */
[----:B0-----:R-:W-:-:S04]  /*3910*/  VIADDMNMX R7, R7, R3, R2, PT ;  /* 0x0000000307077246 */ /* 0x001fc80003800102 */
[C---:B------:R-:W-:Y:S02]  /*3920*/  ISETP.GT.AND P3, PT, R7.reuse, RZ, PT ;  /* 0x000000ff0700720c */ /* 0x040fe40003f64270 */
[C---:B------:R-:W-:Y:S02]  /*3930*/  ISETP.GT.AND P4, PT, R7.reuse, 0x1, PT ;  /* 0x000000010700780c */ /* 0x040fe40003f84270 */
[----:B------:R-:W-:Y:S02]  /*3940*/  ISETP.GT.AND P5, PT, R7, 0x8, PT ;  /* 0x000000080700780c */ /* 0x000fe40003fa4270 */
[----:B-1----:R-:W-:Y:S01]  /*3950*/  VIADDMNMX R3, R6, R3, R2, PT ;  /* 0x0000000306037246 */ /* 0x002fe20003800102 */
        /* <DEDUP_REMOVED lines=12> */
[----:B------:R-:W-:Y:S01]  /*3a20*/  ISETP.GT.AND P3, PT, R7, 0x9, PT ;  /* 0x000000090700780c */ /* 0x000fe20003f64270 */
[----:B------:R-:W-:Y:S01]  /*3a30*/  HGMMA.64x16x16.F32.BF16 R64, gdesc[UR44], R64, gsb0 ;  /* 0x002000002c4079f0 */ /* 0x000fe20008001840 */
[----:B------:R-:W-:Y:S01]  /*3a40*/  UIADD3 UR46, UR50, 0x806, URZ ;  /* 0x00000806322e7890 */ /* 0x000fe2000fffe03f */
[----:B------:R-:W-:Y:S01]  /*3a50*/  FSEL R23, R78, -INF , P5 ;  /* 0xff8000004e177808 */ /* 0x000fe20002800000 */
[----:B------:R-:W-:Y:S01]  /*3a60*/  UMOV UR47, 0x40000040 ;  /* 0x40000040002f7882 */ /* 0x000fe20000000000 */
[----:B------:R-:W-:-:S02]  /*3a70*/  FMNMX.FTZ R0, R9, R75, !PT ;  /* 0x0000004b09007209 */ /* 0x000fc40007810000 */
[----:B------:R-:W-:Y:S02]  /*3a80*/  ISETP.GT.AND P4, PT, R7, 0x10, PT ;  /* 0x000000100700780c */ /* 0x000fe40003f84270 */
[----:B------:R-:W-:Y:S02]  /*3a90*/  FSEL R79, R79, -INF , P3 ;  /* 0xff8000004f4f7808 */ /* 0x000fe40001800000 */
[----:B------:R-:W-:Y:S02]  /*3aa0*/  FMNMX.FTZ R0, R23, R0, !PT ;  /* 0x0000000017007209 */ /* 0x000fe40007810000 */
[----:B------:R-:W-:Y:S02]  /*3ab0*/  ISETP.GT.AND P3, PT, R7, 0x11, PT ;  /* 0x000000110700780c */ /* 0x000fe40003f64270 */
[----:B------:R-:W-:Y:S02]  /*3ac0*/  FMNMX.FTZ R0, R79, R0, !PT ;  /* 0x000000004f007209 */ /* 0x000fe40007810000 */
[----:B------:R-:W-:-:S04]  /*3ad0*/  ISETP.GT.AND P5, PT, R3, 0x8, PT ;  /* 0x000000080300780c */ /* 0x000fc80003fa4270 */
[----:B------:R-:W-:Y:S01]  /*3ae0*/  FSEL R15, R76, -INF , P5 ;  /* 0xff8000004c0f7808 */ /* 0x000fe20002800000 */
[----:B------:R-:W-:Y:S02]  /*3af0*/  WARPGROUP.DEPBAR.LE gsb0, 0x0 ;  /* 0x00008000000079c5 */ /* 0x000fe40000010000 */
[----:B------:R-:W-:Y:S01]  /*3b00*/  WARPGROUP.ARRIVE ;  /* 0x00000000000079c5 */ /* 0x000fe20000000000 */
[----:B------:R-:W-:Y:S02]  /*3b10*/  FSEL R81, R66, -INF , P4 ;  /* 0xff80000042517808 */ /* 0x000fe40002000000 */
[----:B------:R-:W-:Y:S02]  /*3b20*/  ISETP.GT.AND P4, PT, R7, 0x18, PT ;  /* 0x000000180700780c */ /* 0x000fe40003f84270 */
[----:B------:R-:W-:Y:S01]  /*3b30*/  FSEL R67, R67, -INF , P3 ;  /* 0xff80000043437808 */ /* 0x000fe20001800000 */
[----:B------:R-:W-:Y:S01]  /*3b40*/  HGMMA.64x16x16.F32.BF16 R56, gdesc[UR44], R56, gsb0 ;  /* 0x002000002c3879f0 */ /* 0x000fe20008001838 */
[----:B------:R-:W-:Y:S01]  /*3b50*/  UIADD3 UR46, UR50, 0x886, URZ ;  /* 0x00000886322e7890 */ /* 0x000fe2000fffe03f */
[----:B------:R-:W-:Y:S01]  /*3b60*/  FMNMX.FTZ R0, R81, R0, !PT ;  /* 0x0000000051007209 */ /* 0x000fe20007810000 */
[----:B------:R-:W-:Y:S01]  /*3b70*/  UMOV UR47, 0x40000040 ;  /* 0x40000040002f7882 */ /* 0x000fe20000000000 */
[----:B------:R-:W-:-:S02]  /*3b80*/  ISETP.GT.AND P3, PT, R7, 0x19, PT ;  /* 0x000000190700780c */ /* 0x000fc40003f64270 */
[----:B------:R-:W-:Y:S02]  /*3b90*/  FSEL R83, R70, -INF , P4 ;  /* 0xff80000046537808 */ /* 0x000fe40002000000 */
[----:B------:R-:W-:Y:S02]  /*3ba0*/  FMNMX.FTZ R0, R67, R0, !PT ;  /* 0x0000000043007209 */ /* 0x000fe40007810000 */
[----:B------:R-:W-:Y:S02]  /*3bb0*/  ISETP.GT.AND P4, PT, R7, 0x20, PT ;  /* 0x000000200700780c */ /* 0x000fe40003f84270 */
[----:B------:R-:W-:Y:S02]  /*3bc0*/  FSEL R71, R71, -INF , P3 ;  /* 0xff80000047477808 */ /* 0x000fe40001800000 */
[----:B------:R-:W-:Y:S02]  /*3bd0*/  FMNMX.FTZ R0, R83, R0, !PT ;  /* 0x0000000053007209 */ /* 0x000fe40007810000 */
[----:B------:R-:W-:-:S02]  /*3be0*/  ISETP.GT.AND P3, PT, R7, 0x21, PT ;  /* 0x000000210700780c */ /* 0x000fc40003f64270 */
[----:B------:R-:W-:Y:S01]  /*3bf0*/  FMNMX.FTZ R0, R71, R0, !PT ;  /* 0x0000000047007209 */ /* 0x000fe20007810000 */
        /* <DEDUP_REMOVED lines=44> */
[----:B------:R-:W-:Y:S01]  /*3ec0*/  FSEL R101, R46, -INF , P4 ;  /* 0xff8000002e657808 */ /* 0x000fe20002000000 */
[----:B------:R-:W-:Y:S01]  /*3ed0*/  IMAD.U32 R46, RZ, RZ, UR49 ;  /* 0x00000031ff2e7e24 */ /* 0x000fe2000f8e00ff */
        /* <DEDUP_REMOVED lines=12> */
[----:B------:R-:W-:-:S02]  /*3fa0*/  FMNMX.FTZ R0, R105, R0, !PT ;  /* 0x0000000069007209 */ /* 0x000fc40007810000 */
[----:B------:R-:W-:Y:S02]  /*3fb0*/  ISETP.GT.AND P3, PT, R7, 0x59, PT ;  /* 0x000000590700780c */ /* 0x000fe40003f64270 */
[----:B------:R-:W-:Y:S02]  /*3fc0*/  FSEL R109, R38, -INF , P4 ;  /* 0xff800000266d7808 */ /* 0x000fe40002000000 */
[----:B------:R-:W-:Y:S02]  /*3fd0*/  FMNMX.FTZ R0, R107, R0, !PT ;  /* 0x000000006b007209 */ /* 0x000fe40007810000 */
[----:B------:R-:W-:Y:S02]  /*3fe0*/  ISETP.GT.AND P4, PT, R7, 0x60, PT ;  /* 0x000000600700780c */ /* 0x000fe40003f84270 */
[----:B------:R-:W-:Y:S02]  /*3ff0*/  FSEL R111, R39, -INF , P3 ;  /* 0xff800000276f7808 */ /* 0x000fe40001800000 */
[----:B------:R-:W-:-:S02]  /*4000*/  FMNMX.FTZ R0, R109, R0, !PT ;  /* 0x000000006d007209 */ /* 0x000fc40007810000 */
[----:B------:R-:W-:Y:S02]  /*4010*/  ISETP.GT.AND P3, PT, R7, 0x61, PT ;  /* 0x000000610700780c */ /* 0x000fe40003f64270 */
[----:B------:R-:W-:Y:S01]  /*4020*/  FMNMX.FTZ R0, R111, R0, !PT ;  /* 0x000000006f007209 */ /* 0x000fe20007810000 */
[----:B------:R-:W-:Y:S02]  /*4030*/  WARPGROUP.DEPBAR.LE gsb0, 0x0 ;  /* 0x00008000000079c5 */ /* 0x000fe40000010000 */
[----:B------:R-:W-:Y:S02]  /*4040*/  FSEL R113, R26, -INF , P4 ;  /* 0xff8000001a717808 */ /* 0x000fe40002000000 */
[----:B------:R-:W-:Y:S02]  /*4050*/  ISETP.GT.AND P4, PT, R7, 0x68, PT ;  /* 0x000000680700780c */ /* 0x000fe40003f84270 */
[----:B------:R-:W-:Y:S02]  /*4060*/  FSEL R115, R27, -INF , P3 ;  /* 0xff8000001b737808 */ /* 0x000fe40001800000 */
[----:B------:R-:W-:-:S02]  /*4070*/  FMNMX.FTZ R0, R113, R0, !PT ;  /* 0x0000000071007209 */ /* 0x000fc40007810000 */
[----:B------:R-:W-:Y:S02]  /*4080*/  ISETP.GT.AND P3, PT, R7, 0x69, PT ;  /* 0x000000690700780c */ /* 0x000fe40003f64270 */
[----:B------:R-:W-:Y:S02]  /*4090*/  FSEL R117, R30, -INF , P4 ;  /* 0xff8000001e757808 */ /* 0x000fe40002000000 */
[----:B------:R-:W-:Y:S02]  /*40a0*/  FMNMX.FTZ R0, R115, R0, !PT ;  /* 0x0000000073007209 */ /* 0x000fe40007810000 */
[----:B------:R-:W-:Y:S02]  /*40b0*/  FSEL R119, R31, -INF , P3 ;  /* 0xff8000001f777808 */ /* 0x000fe40001800000 */
[----:B------:R-:W-:Y:S02]  /*40c0*/  FMNMX.FTZ R0, R117, R0, !PT ;  /* 0x0000000075007209 */ /* 0x000fe40007810000 */
[----:B------:R-:W-:-:S02]  /*40d0*/  ISETP.GT.AND P4, PT, R3, 0x1, PT ;  /* 0x000000010300780c */ /* 0x000fc40003f84270 */
[----:B------:R-:W-:Y:S01]  /*40e0*/  FMNMX.FTZ R8, R119, R0, !PT ;  /* 0x0000000077087209 */ /* 0x000fe20007810000 */
[----:B------:R-:W-:Y:S01]  /*40f0*/  IMAD.U32 R0, RZ, RZ, UR7 ;  /* 0x00000007ff007e24 */ /* 0x000fe2000f8e00ff */
[----:B------:R-:W-:Y:S01]  /*4100*/  FSEL R73, R73, -INF , P4 ;  /* 0xff80000049497808 */ /* 0x000fe20002000000 */
[----:B------:R-:W-:Y:S01]  /*4110*/  @UP0 ULDC UR7, c[0x0][0x450] ;  /* 0x0001140000070ab9 */ /* 0x000fe20000000800 */
[----:B------:R-:W-:Y:S01]  /*4120*/  ISETP.GT.AND P4, PT, R3, 0x11, PT ;  /* 0x000000110300780c */ /* 0x000fe20003f84270 */
[----:B------:R-:W0:Y:S01]  /*4130*/  SHFL.BFLY PT, R7, R8, 0x2, 0x1f ;  /* 0x0c401f0008077f89 */ /* 0x000e2200000e0000 */
[----:B------:R-:W-:Y:S02]  /*4140*/  @UP0 USHF.R.U32.HI UR38, URZ, UR7, UR11 ;  /* 0x000000073f260299 */ /* 0x000fe4000801160b */
[----:B------:R-:W-:Y:S02]  /*4150*/  FSEL R65, R65, -INF , P4 ;  /* 0xff80000041417808 */ /* 0x000fe40002000000 */
[----:B------:R-:W-:Y:S01]  /*4160*/  ISETP.GT.AND P4, PT, R3, 0x19, PT ;  /* 0x000000190300780c */ /* 0x000fe20003f84270 */
[----:B------:R-:W-:-:S03]  /*4170*/  UIADD3 UR39, UR38, -UR6, UR48 ;  /* 0x8000000626277290 */ /* 0x000fc6000fffe030 */
[----:B------:R-:W-:Y:S01]  /*4180*/  FSEL R69, R69, -INF , P4 ;  /* 0xff80000045457808 */ /* 0x000fe20002000000 */
[----:B------:R-:W-:Y:S01]  /*4190*/  UMOV UR38, URZ ;  /* 0x0000003f00267c82 */ /* 0x000fe20008000000 */
[----:B------:R-:W-:Y:S01]  /*41a0*/  ISETP.GT.AND P4, PT, R3, 0x21, PT ;  /* 0x000000210300780c */ /* 0x000fe20003f84270 */
[----:B------:R-:W-:-:S03]  /*41b0*/  UIMAD.WIDE UR38, UR39, -0x6db6db6d, UR38 ;  /* 0x92492493272678a5 */ /* 0x000fc6000f8e0226 */
[----:B------:R-:W-:Y:S01]  /*41c0*/  FSEL R57, R57, -INF , P4 ;  /* 0xff80000039397808 */ /* 0x000fe20002000000 */
[----:B------:R-:W-:Y:S01]  /*41d0*/  USHF.R.U32.HI UR6, URZ, 0x1f, UR39 ;  /* 0x0000001f3f067899 */ /* 0x000fe20008011627 */
[----:B------:R-:W-:-:S03]  /*41e0*/  ISETP.GT.AND P4, PT, R3, 0x29, PT ;  /* 0x000000290300780c */ /* 0x000fc60003f84270 */
[----:B------:R-:W-:Y:S01]  /*41f0*/  ULEA.HI.SX32 UR6, UR39, UR6, 0x1a ;  /* 0x0000000627067291 */ /* 0x000fe2000f8fd23f */
[----:B------:R-:W-:Y:S02]  /*4200*/  FSEL R61, R61, -INF , P4 ;  /* 0xff8000003d3d7808 */ /* 0x000fe40002000000 */
[----:B------:R-:W-:Y:S01]  /*4210*/  ISETP.GT.AND P4, PT, R3, 0x31, PT ;  /* 0x000000310300780c */ /* 0x000fe20003f84270 */
[----:B------:R-:W-:Y:S01]  /*4220*/  UISETP.LT.AND UP1, UPT, UR15, UR6, UPT ;  /* 0x000000060f00728c */ /* 0x000fe2000bf21270 */
[----:B0-----:R-:W-:Y:S02]  /*4230*/  FMNMX.FTZ R10, R8, R7, !PT ;  /* 0x00000007080a7209 */ /* 0x001fe40007810000 */
[----:B------:R-:W-:Y:S01]  /*4240*/  FSEL R49, R49, -INF , P4 ;  /* 0xff80000031317808 */ /* 0x000fe20002000000 */
[----:B------:R-:W-:Y:S01]  /*4250*/  USEL UR7, UR15, UR6, !UP1 ;  /* 0x000000060f077287 */ /* 0x000fe2000c800000 */
[----:B------:R-:W-:Y:S01]  /*4260*/  ISETP.GT.AND P4, PT, R3, 0x39, PT ;  /* 0x000000390300780c */ /* 0x000fe20003f84270 */
[----:B------:R-:W0:Y:S01]  /*4270*/  SHFL.BFLY PT, R7, R10, 0x1, 0x1f ;  /* 0x0c201f000a077f89 */ /* 0x000e2200000e0000 */
[----:B------:R-:W-:Y:S01]  /*4280*/  UMOV UR6, URZ ;  /* 0x0000003f00067c82 */ /* 0x000fe20008000000 */
[----:B------:R-:W-:Y:S01]  /*4290*/  UISETP.GE.AND UP1, UPT, UR14, UR7, UPT ;  /* 0x000000070e00728c */ /* 0x000fe2000bf26270 */
[----:B------:R-:W-:Y:S01]  /*42a0*/  FSEL R53, R53, -INF , P4 ;  /* 0xff80000035357808 */ /* 0x000fe20002000000 */
[----:B------:R-:W-:Y:S01]  /*42b0*/  IMAD.U32 R204, RZ, RZ, UR7 ;  /* 0x00000007ffcc7e24 */ /* 0x000fe2000f8e00ff */
[----:B------:R-:W-:-:S04]  /*42c0*/  ISETP.GT.AND P4, PT, R3, 0x41, PT ;  /* 0x000000410300780c */ /* 0x000fc80003f84270 */
[----:B------:R-:W-:Y:S02]  /*42d0*/  FSEL R41, R41, -INF , P4 ;  /* 0xff80000029297808 */ /* 0x000fe40002000000 */
[----:B------:R-:W-:-:S04]  /*42e0*/  ISETP.GT.AND P4, PT, R3, 0x49, PT ;  /* 0x000000490300780c */ /* 0x000fc80003f84270 */
[----:B------:R-:W-:Y:S02]  /*42f0*/  FSEL R45, R45, -INF , P4 ;  /* 0xff8000002d2d7808 */ /* 0x000fe40002000000 */
[----:B------:R-:W-:-:S04]  /*4300*/  ISETP.GT.AND P4, PT, R3, 0x51, PT ;  /* 0x000000510300780c */ /* 0x000fc80003f84270 */
[----:B------:R-:W-:Y:S02]  /*4310*/  FSEL R33, R33, -INF , P4 ;  /* 0xff80000021217808 */ /* 0x000fe40002000000 */
[----:B------:R-:W-:Y:S02]  /*4320*/  ISETP.GT.AND P4, PT, R3, 0x59, PT ;  /* 0x000000590300780c */ /* 0x000fe40003f84270 */
[----:B0-----:R-:W-:Y:S02]  /*4330*/  FMNMX.FTZ R7, R10, R7, !PT ;  /* 0x000000070a077209 */ /* 0x001fe40007810000 */
[----:B------:R-:W-:Y:S02]  /*4340*/  FSEL R37, R37, -INF , P4 ;  /* 0xff80000025257808 */ /* 0x000fe40002000000 */
[C---:B------:R-:W-:Y:S01]  /*4350*/  FSETP.NEU.FTZ.AND P3, PT, R7.reuse, -INF , PT ;  /* 0xff8000000700780b */ /* 0x040fe20003f7d000 */
[----:B------:R-:W-:Y:S01]  /*4360*/  FMUL.FTZ R14, R7, R0 ;  /* 0x00000000070e7220 */ /* 0x000fe20000410000 */
[----:B------:R-:W-:-:S04]  /*4370*/  ISETP.GT.AND P4, PT, R3, 0x61, PT ;  /* 0x000000610300780c */ /* 0x000fc80003f84270 */
[----:B------:R-:W-:Y:S02]  /*4380*/  FSEL R14, R14, RZ, P3 ;  /* 0x000000ff0e0e7208 */ /* 0x000fe40001800000 */
[----:B------:R-:W-:Y:S02]  /*4390*/  ISETP.GT.AND P3, PT, R3, RZ, PT ;  /* 0x000000ff0300720c */ /* 0x000fe40003f64270 */
[----:B------:R-:W-:Y:S01]  /*43a0*/  FSEL R25, R25, -INF , P4 ;  /* 0xff80000019197808 */ /* 0x000fe20002000000 */
[-CC-:B------:R-:W-:Y:S01]  /*43b0*/  FFMA.FTZ R201, R9, R0.reuse, -R14.reuse ;  /* 0x0000000009c97223 */ /* 0x180fe2000001080e */
[----:B------:R-:W-:Y:S01]  /*43c0*/  FSEL R9, R72, -INF , P3 ;  /* 0xff80000048097808 */ /* 0x000fe20001800000 */
[-CC-:B------:R-:W-:Y:S01]  /*43d0*/  FFMA.FTZ R203, R23, R0.reuse, -R14.reuse ;  /* 0x0000000017cb7223 */ /* 0x180fe2000001080e */
[----:B------:R-:W-:Y:S01]  /*43e0*/  ISETP.GT.AND P3, PT, R3, 0x9, PT ;  /* 0x000000090300780c */ /* 0x000fe20003f64270 */
[-CC-:B------:R-:W-:Y:S01]  /*43f0*/  FFMA.FTZ R59, R59, R0.reuse, -R14.reuse ;  /* 0x000000003b3b7223 */ /* 0x180fe2000001080e */
[----:B------:R-:W-:Y:S01]  /*4400*/  FMNMX.FTZ R6, R9, R73, !PT ;  /* 0x0000004909067209 */ /* 0x000fe20007810000 */
[-CC-:B------:R-:W-:Y:S01]  /*4410*/  FFMA.FTZ R63, R63, R0.reuse, -R14.reuse ;  /* 0x000000003f3f7223 */ /* 0x180fe2000001080e */
[----:B------:R-:W-:Y:S01]  /*4420*/  FSEL R77, R77, -INF , P3 ;  /* 0xff8000004d4d7808 */ /* 0x000fe20001800000 */
[----:B------:R-:W-:Y:S01]  /*4430*/  MUFU.EX2 R22, R59 ;  /* 0x0000003b00167308 */ /* 0x000fe20000000800 */
[----:B------:R-:W-:Y:S01]  /*4440*/  ISETP.GT.AND P3, PT, R3, 0x10, PT ;  /* 0x000000100300780c */ /* 0x000fe20003f64270 */
[--C-:B------:R-:W-:Y:S01]  /*4450*/  FFMA.FTZ R2, R75, R0, -R14.reuse ;  /* 0x000000004b027223 */ /* 0x100fe2000001080e */
[----:B------:R-:W-:Y:S01]  /*4460*/  FMNMX.FTZ R6, R15, R6, !PT ;  /* 0x000000060f067209 */ /* 0x000fe20007810000 */
[-CC-:B------:R-:W-:Y:S01]  /*4470*/  FFMA.FTZ R8, R79, R0.reuse, -R14.reuse ;  /* 0x000000004f087223 */ /* 0x180fe2000001080e */
[----:B------:R-:W-:Y:S01]  /*4480*/  FSEL R21, R64, -INF , P3 ;  /* 0xff80000040157808 */ /* 0x000fe20001800000 */
[--C-:B------:R-:W-:Y:S01]  /*4490*/  FFMA.FTZ R197, R81, R0, -R14.reuse ;  /* 0x0000000051c57223 */ /* 0x100fe2000001080e */
[----:B------:R-:W-:Y:S01]  /*44a0*/  FMNMX.FTZ R6, R77, R6, !PT ;  /* 0x000000064d067209 */ /* 0x000fe20007810000 */
        /* <DEDUP_REMOVED lines=16> */
[----:B------:R-:W0:Y:S01]  /*45b0*/  MUFU.EX2 R2, R2 ;  /* 0x0000000200027308 */ /* 0x000e220000000800 */
[----:B------:R-:W-:Y:S01]  /*45c0*/  ISETP.GT.AND P3, PT, R3, 0x28, PT ;  /* 0x000000280300780c */ /* 0x000fe20003f64270 */
[--C-:B------:R-:W-:Y:S01]  /*45d0*/  FFMA.FTZ R91, R91, R0, -R14.reuse ;  /* 0x000000005b5b7223 */ /* 0x100fe2000001080e */
[----:B------:R-:W-:Y:S01]  /*45e0*/  FMNMX.FTZ R6, R27, R6, !PT ;  /* 0x000000061b067209 */ /* 0x000fe20007810000 */
[-CC-:B------:R-:W-:Y:S01]  /*45f0*/  FFMA.FTZ R93, R93, R0.reuse, -R14.reuse ;  /* 0x000000005d5d7223 */ /* 0x180fe2000001080e */
[----:B------:R-:W-:Y:S01]  /*4600*/  FSEL R31, R60, -INF , P3 ;  /* 0xff8000003c1f7808 */ /* 0x000fe20001800000 */
[--C-:B------:R-:W-:Y:S01]  /*4610*/  FFMA.FTZ R95, R95, R0, -R14.reuse ;  /* 0x000000005f5f7223 */ /* 0x100fe2000001080e */
[----:B------:R-:W-:Y:S01]  /*4620*/  FMNMX.FTZ R6, R57, R6, !PT ;  /* 0x0000000639067209 */ /* 0x000fe20007810000 */
[-CC-:B------:R-:W-:Y:S01]  /*4630*/  FFMA.FTZ R97, R97, R0.reuse, -R14.reuse ;  /* 0x0000000061617223 */ /* 0x180fe2000001080e */
        /* <DEDUP_REMOVED lines=21> */
[----:B------:R-:W-:Y:S01]  /*4790*/  FFMA.FTZ R119, R119, R0, -R14 ;  /* 0x0000000077777223 */ /* 0x000fe2000001080e */
[----:B------:R-:W-:Y:S01]  /*47a0*/  FMNMX.FTZ R6, R53, R6, !PT ;  /* 0x0000000635067209 */ /* 0x000fe20007810000 */
[----:B------:R-:W-:Y:S01]  /*47b0*/  MUFU.EX2 R203, R203 ;  /* 0x000000cb00cb7308 */ /* 0x000fe20000000800 */
[----:B------:R-:W-:Y:S01]  /*47c0*/  ISETP.GT.AND P3, PT, R3, 0x48, PT ;  /* 0x000000480300780c */ /* 0x000fe20003f64270 */
[----:B0-----:R-:W-:Y:S01]  /*47d0*/  FADD.FTZ R42, R201, R2 ;  /* 0x00000002c92a7221 */ /* 0x001fe20000010000 */
[----:B------:R-:W-:-:S02]  /*47e0*/  FMNMX.FTZ R6, R43, R6, !PT ;  /* 0x000000062b067209 */ /* 0x000fc40007810000 */
[----:B------:R-:W-:Y:S02]  /*47f0*/  CS2R R82, SRZ ;  /* 0x0000000000527805 */ /* 0x000fe4000001ff00 */
[----:B------:R-:W-:Y:S02]  /*4800*/  FSEL R47, R44, -INF , P3 ;  /* 0xff8000002c2f7808 */ /* 0x000fe40001800000 */
[----:B------:R-:W-:Y:S02]  /*4810*/  CS2R R80, SRZ ;  /* 0x0000000000507805 */ /* 0x000fe4000001ff00 */
[----:B------:R-:W-:Y:S01]  /*4820*/  FMNMX.FTZ R6, R41, R6, !PT ;  /* 0x0000000629067209 */ /* 0x000fe20007810000 */
[----:B------:R-:W-:Y:S01]  /*4830*/  MUFU.EX2 R8, R8 ;  /* 0x0000000800087308 */ /* 0x000fe20000000800 */
[----:B------:R-:W-:Y:S02]  /*4840*/  ISETP.GT.AND P3, PT, R3, 0x50, PT ;  /* 0x000000500300780c */ /* 0x000fe40003f64270 */
[----:B------:R-:W-:-:S02]  /*4850*/  CS2R R78, SRZ ;  /* 0x00000000004e7805 */ /* 0x000fc4000001ff00 */
[----:B------:R-:W-:Y:S02]  /*4860*/  FMNMX.FTZ R6, R47, R6, !PT ;  /* 0x000000062f067209 */ /* 0x000fe40007810000 */
[----:B------:R-:W-:Y:S02]  /*4870*/  CS2R R74, SRZ ;  /* 0x00000000004a7805 */ /* 0x000fe4000001ff00 */
[----:B------:R-:W-:Y:S02]  /*4880*/  FSEL R51, R32, -INF , P3 ;  /* 0xff80000020337808 */ /* 0x000fe40001800000 */
[----:B------:R-:W-:Y:S02]  /*4890*/  CS2R R66, SRZ ;  /* 0x0000000000427805 */ /* 0x000fe4000001ff00 */
[----:B------:R-:W-:Y:S01]  /*48a0*/  FMNMX.FTZ R6, R45, R6, !PT ;  /* 0x000000062d067209 */ /* 0x000fe20007810000 */
[----:B------:R-:W-:Y:S01]  /*48b0*/  MUFU.EX2 R197, R197 ;  /* 0x000000c500c57308 */ /* 0x000fe20000000800 */
[----:B------:R-:W-:-:S02]  /*48c0*/  ISETP.GT.AND P3, PT, R3, 0x58, PT ;  /* 0x000000580300780c */ /* 0x000fc40003f64270 */
[----:B------:R-:W-:Y:S02]  /*48d0*/  FMNMX.FTZ R6, R51, R6, !PT ;  /* 0x0000000633067209 */ /* 0x000fe40007810000 */
[----:B------:R-:W-:Y:S02]  /*48e0*/  FSEL R55, R36, -INF , P3 ;  /* 0xff80000024377808 */ /* 0x000fe40001800000 */
[----:B------:R-:W-:Y:S01]  /*48f0*/  FMNMX.FTZ R6, R33, R6, !PT ;  /* 0x0000000621067209 */ /* 0x000fe20007810000 */
[----:B------:R-:W-:Y:S01]  /*4900*/  MUFU.EX2 R10, R10 ;  /* 0x0000000a000a7308 */ /* 0x000fe20000000800 */
[----:B------:R-:W-:Y:S02]  /*4910*/  ISETP.GT.AND P3, PT, R3, 0x60, PT ;  /* 0x000000600300780c */ /* 0x000fe40003f64270 */
[----:B------:R-:W-:Y:S02]  /*4920*/  FMNMX.FTZ R6, R55, R6, !PT ;  /* 0x0000000637067209 */ /* 0x000fe40007810000 */
[----:B------:R-:W-:-:S02]  /*4930*/  FSEL R59, R24, -INF , P3 ;  /* 0xff800000183b7808 */ /* 0x000fc40001800000 */
[----:B------:R-:W-:Y:S01]  /*4940*/  FMNMX.FTZ R6, R37, R6, !PT ;  /* 0x0000000625067209 */ /* 0x000fe20007810000 */
[----:B------:R-:W-:Y:S01]  /*4950*/  MUFU.EX2 R199, R199 ;  /* 0x000000c700c77308 */ /* 0x000fe20000000800 */
[----:B------:R-:W-:Y:S02]  /*4960*/  ISETP.GT.AND P3, PT, R3, 0x68, PT ;  /* 0x000000680300780c */ /* 0x000fe40003f64270 */
[----:B------:R-:W-:Y:S02]  /*4970*/  FMNMX.FTZ R6, R59, R6, !PT ;  /* 0x000000063b067209 */ /* 0x000fe40007810000 */
[----:B------:R-:W-:Y:S02]  /*4980*/  ISETP.GT.AND P4, PT, R3, 0x69, PT ;  /* 0x000000690300780c */ /* 0x000fe40003f84270 */
[----:B------:R-:W-:Y:S01]  /*4990*/  FSEL R63, R28, -INF , P3 ;  /* 0xff8000001c3f7808 */ /* 0x000fe20001800000 */
[----:B------:R0:W-:Y:S01]  /*49a0*/  MUFU.EX2 R20, R71 ;  /* 0x0000004700147308 */ /* 0x0001e20000000800 */
[----:B------:R-:W-:-:S02]  /*49b0*/  FMNMX.FTZ R6, R25, R6, !PT ;  /* 0x0000000619067209 */ /* 0x000fc40007810000 */
[----:B------:R-:W-:Y:S02]  /*49c0*/  FSEL R29, R29, -INF , P4 ;  /* 0xff8000001d1d7808 */ /* 0x000fe40002000000 */
[----:B------:R-:W-:Y:S02]  /*49d0*/  FMNMX.FTZ R6, R63, R6, !PT ;  /* 0x000000063f067209 */ /* 0x000fe40007810000 */
[----:B------:R-:W-:Y:S01]  /*49e0*/  F2FP.BF16.F32.PACK_AB R201, R2, R201 ;  /* 0x000000c902c9723e */ /* 0x000fe200000010ff */
[----:B------:R-:W1:Y:S01]  /*49f0*/  MUFU.EX2 R85, R85 ;  /* 0x0000005500557308 */ /* 0x000e620000000800 */
[----:B------:R-:W-:Y:S02]  /*4a00*/  FMNMX.FTZ R6, R29, R6, !PT ;  /* 0x000000061d067209 */ /* 0x000fe40007810000 */
[----:B0-----:R-:W-:-:S03]  /*4a10*/  CS2R R70, SRZ ;  /* 0x0000000000467805 */ /* 0x001fc6000001ff00 */
[----:B------:R-:W0:Y:S02]  /*4a20*/  SHFL.BFLY PT, R3, R6, 0x2, 0x1f ;  /* 0x0c401f0006037f89 */ /* 0x000e2400000e0000 */
[----:B------:R-:W2:Y:S08]  /*4a30*/  MUFU.EX2 R87, R87 ;  /* 0x0000005700577308 */ /* 0x000eb00000000800 */
[----:B------:R-:W-:Y:S01]  /*4a40*/  MUFU.EX2 R89, R89 ;  /* 0x0000005900597308 */ /* 0x000fe20000000800 */
[----:B-1----:R-:W-:-:S07]  /*4a50*/  F2FP.BF16.F32.PACK_AB R193, R22, R85 ;  /* 0x0000005516c1723e */ /* 0x002fce00000010ff */
[----:B------:R1:W3:Y:S01]  /*4a60*/  MUFU.EX2 R24, R91 ;  /* 0x0000005b00187308 */ /* 0x0002e20000000800 */
[----:B--2---:R-:W-:Y:S02]  /*4a70*/  F2FP.BF16.F32.PACK_AB R195, R26, R87 ;  /* 0x000000571ac3723e */ /* 0x004fe400000010ff */
[----:B0-----:R-:W-:-:S05]  /*4a80*/  FMNMX.FTZ R3, R6, R3, !PT ;  /* 0x0000000306037209 */ /* 0x001fca0007810000 */
[----:B------:R-:W-:Y:S01]  /*4a90*/  MUFU.EX2 R93, R93 ;  /* 0x0000005d005d7308 */ /* 0x000fe20000000800 */
[----:B-1----:R-:W-:Y:S01]  /*4aa0*/  CS2R R90, SRZ ;  /* 0x00000000005a7805 */ /* 0x002fe2000001ff00 */
[----:B------:R-:W0:Y:S06]  /*4ab0*/  SHFL.BFLY PT, R6, R3, 0x1, 0x1f ;  /* 0x0c201f0003067f89 */ /* 0x000e2c00000e0000 */
[----:B------:R1:W2:Y:S01]  /*4ac0*/  MUFU.EX2 R28, R95 ;  /* 0x0000005f001c7308 */ /* 0x0002a20000000800 */
[----:B---3--:R-:W-:-:S07]  /*4ad0*/  F2FP.BF16.F32.PACK_AB R189, R24, R89 ;  /* 0x0000005918bd723e */ /* 0x008fce00000010ff */
[----:B------:R-:W-:Y:S01]  /*4ae0*/  MUFU.EX2 R97, R97 ;  /* 0x0000006100617308 */ /* 0x000fe20000000800 */
[----:B-1----:R-:W-:-:S07]  /*4af0*/  CS2R R94, SRZ ;  /* 0x00000000005e7805 */ /* 0x002fce000001ff00 */
[----:B------:R1:W-:Y:S01]  /*4b00*/  MUFU.EX2 R30, R99 ;  /* 0x00000063001e7308 */ /* 0x0003e20000000800 */
[----:B--2---:R-:W-:Y:S02]  /*4b10*/  F2FP.BF16.F32.PACK_AB R191, R28, R93 ;  /* 0x0000005d1cbf723e */ /* 0x004fe400000010ff */
[----:B0-----:R-:W-:-:S04]  /*4b20*/  FMNMX.FTZ R6, R3, R6, !PT ;  /* 0x0000000603067209 */ /* 0x001fc80007810000 */
[C---:B------:R-:W-:Y:S01]  /*4b30*/  FSETP.NEU.FTZ.AND P3, PT, R6.reuse, -INF , PT ;  /* 0xff8000000600780b */ /* 0x040fe20003f7d000 */
[----:B------:R-:W-:Y:S01]  /*4b40*/  FMUL.FTZ R3, R6, R0 ;  /* 0x0000000006037220 */ /* 0x000fe20000410000 */
[----:B------:R-:W-:Y:S01]  /*4b50*/  MUFU.EX2 R101, R101 ;  /* 0x0000006500657308 */ /* 0x000fe20000000800 */
[----:B-1----:R-:W-:-:S03]  /*4b60*/  CS2R R98, SRZ ;  /* 0x0000000000627805 */ /* 0x002fc6000001ff00 */
[----:B------:R-:W-:Y:S01]  /*4b70*/  FSEL R14, R3, RZ, P3 ;  /* 0x000000ff030e7208 */ /* 0x000fe20001800000 */
[----:B------:R-:W-:Y:S01]  /*4b80*/  FADD.FTZ R3, R203, R42 ;  /* 0x0000002acb037221 */ /* 0x000fe20000010000 */
[C---:B------:R-:W-:Y:S02]  /*4b90*/  F2FP.BF16.F32.PACK_AB R203, R8.reuse, R203 ;  /* 0x000000cb08cb723e */ /* 0x040fe400000010ff */
[----:B------:R-:W-:Y:S01]  /*4ba0*/  MUFU.EX2 R32, R103 ;  /* 0x0000006700207308 */ /* 0x000fe20000000800 */
[-CC-:B------:R-:W-:Y:S01]  /*4bb0*/  FFMA.FTZ R73, R73, R0.reuse, -R14.reuse ;  /* 0x0000000049497223 */ /* 0x180fe2000001080e */
[-CC-:B------:R-:W-:Y:S01]  /*4bc0*/  FFMA.FTZ R9, R9, R0.reuse, -R14.reuse ;  /* 0x0000000009097223 */ /* 0x180fe2000001080e */
[-CC-:B------:R-:W-:Y:S01]  /*4bd0*/  FFMA.FTZ R15, R15, R0.reuse, -R14.reuse ;  /* 0x000000000f0f7223 */ /* 0x180fe2000001080e */
[-CC-:B------:R-:W-:Y:S01]  /*4be0*/  FFMA.FTZ R77, R77, R0.reuse, -R14.reuse ;  /* 0x000000004d4d7223 */ /* 0x180fe2000001080e */
[-CC-:B------:R-:W-:Y:S01]  /*4bf0*/  FFMA.FTZ R21, R21, R0.reuse, -R14.reuse ;  /* 0x0000000015157223 */ /* 0x180fe2000001080e */
[----:B------:R-:W-:Y:S01]  /*4c00*/  FADD.FTZ R42, R8, R3 ;  /* 0x00000003082a7221 */ /* 0x000fe20000010000 */
[-CC-:B------:R-:W-:Y:S01]  /*4c10*/  FFMA.FTZ R65, R65, R0.reuse, -R14.reuse ;  /* 0x0000000041417223 */ /* 0x180fe2000001080e */
[----:B------:R0:W-:Y:S01]  /*4c20*/  MUFU.EX2 R200, R9 ;  /* 0x0000000900c87308 */ /* 0x0001e20000000800 */
[-C--:B------:R-:W-:Y:S01]  /*4c30*/  FFMA.FTZ R23, R23, R0.reuse, -R14 ;  /* 0x0000000017177223 */ /* 0x080fe2000001080e */
[----:B------:R-:W-:Y:S01]  /*4c40*/  FADD.FTZ R3, R197, R42 ;  /* 0x0000002ac5037221 */ /* 0x000fe20000010000 */
[-CC-:B------:R-:W-:Y:S01]  /*4c50*/  FFMA.FTZ R69, R69, R0.reuse, -R14.reuse ;  /* 0x0000000045457223 */ /* 0x180fe2000001080e */
[-CC-:B------:R-:W-:Y:S01]  /*4c60*/  FFMA.FTZ R27, R27, R0.reuse, -R14.reuse ;  /* 0x000000001b1b7223 */ /* 0x180fe2000001080e */
[-CC-:B------:R-:W-:Y:S01]  /*4c70*/  FFMA.FTZ R57, R57, R0.reuse, -R14.reuse ;  /* 0x0000000039397223 */ /* 0x180fe2000001080e */
[----:B------:R-:W-:Y:S01]  /*4c80*/  FADD.FTZ R44, R10, R3 ;  /* 0x000000030a2c7221 */ /* 0x000fe20000010000 */
[-CC-:B------:R-:W-:Y:S01]  /*4c90*/  FFMA.FTZ R31, R31, R0.reuse, -R14.reuse ;  /* 0x000000001f1f7223 */ /* 0x180fe2000001080e */
[----:B------:R-:W1:Y:S01]  /*4ca0*/  MUFU.EX2 R73, R73 ;  /* 0x0000004900497308 */ /* 0x000e620000000800 */
[-C--:B------:R-:W-:Y:S01]  /*4cb0*/  FFMA.FTZ R61, R61, R0.reuse, -R14 ;  /* 0x000000003d3d7223 */ /* 0x080fe2000001080e */
[----:B0-----:R-:W-:Y:S01]  /*4cc0*/  FADD.FTZ R9, R199, R44 ;  /* 0x0000002cc7097221 */ /* 0x001fe20000010000 */
[-CC-:B------:R-:W-:Y:S01]  /*4cd0*/  FFMA.FTZ R35, R35, R0.reuse, -R14.reuse ;  /* 0x0000000023237223 */ /* 0x180fe2000001080e */
[-CC-:B------:R-:W-:Y:S01]  /*4ce0*/  FFMA.FTZ R49, R49, R0.reuse, -R14.reuse ;  /* 0x0000000031317223 */ /* 0x180fe2000001080e */
[-CC-:B------:R-:W-:Y:S01]  /*4cf0*/  FFMA.FTZ R39, R39, R0.reuse, -R14.reuse ;  /* 0x0000000027277223 */ /* 0x180fe2000001080e */
[----:B------:R-:W-:Y:S01]  /*4d00*/  FADD.FTZ R44, R20, R9 ;  /* 0x00000009142c7221 */ /* 0x000fe20000010000 */
[-CC-:B------:R-:W-:Y:S01]  /*4d10*/  FFMA.FTZ R53, R53, R0.reuse, -R14.reuse ;  /* 0x0000000035357223 */ /* 0x180fe2000001080e */
[----:B------:R-:W0:Y:S01]  /*4d20*/  MUFU.EX2 R15, R15 ;  /* 0x0000000f000f7308 */ /* 0x000e220000000800 */
[-C--:B------:R-:W-:Y:S01]  /*4d30*/  FFMA.FTZ R43, R43, R0.reuse, -R14 ;  /* 0x000000002b2b7223 */ /* 0x080fe2000001080e */
[----:B------:R-:W-:Y:S01]  /*4d40*/  FADD.FTZ R9, R85, R44 ;  /* 0x0000002c55097221 */ /* 0x000fe20000010000 */
[-CC-:B------:R-:W-:Y:S01]  /*4d50*/  FFMA.FTZ R41, R41, R0.reuse, -R14.reuse ;  /* 0x0000000029297223 */ /* 0x180fe2000001080e */
[-CC-:B------:R-:W-:Y:S01]  /*4d60*/  FFMA.FTZ R47, R47, R0.reuse, -R14.reuse ;  /* 0x000000002f2f7223 */ /* 0x180fe2000001080e */
[-CC-:B------:R-:W-:Y:S01]  /*4d70*/  FFMA.FTZ R45, R45, R0.reuse, -R14.reuse ;  /* 0x000000002d2d7223 */ /* 0x180fe2000001080e */
[----:B------:R-:W-:Y:S01]  /*4d80*/  FADD.FTZ R44, R22, R9 ;  /* 0x00000009162c7221 */ /* 0x000fe20000010000 */
[-CC-:B------:R-:W-:Y:S01]  /*4d90*/  FFMA.FTZ R51, R51, R0.reuse, -R14.reuse ;  /* 0x0000000033337223 */ /* 0x180fe2000001080e */
[----:B------:R-:W2:Y:S01]  /*4da0*/  MUFU.EX2 R202, R77 ;  /* 0x0000004d00ca7308 */ /* 0x000ea20000000800 */
[----:B-1----:R-:W-:Y:S01]  /*4db0*/  FADD.FTZ R42, R200, R73 ;  /* 0x00000049c82a7221 */ /* 0x002fe20000010000 */
        /* <DEDUP_REMOVED lines=8> */
[----:B------:R-:W-:Y:S01]  /*4e40*/  FFMA.FTZ R14, R29, R0, -R14 ;  /* 0x000000001d0e7223 */ /* 0x000fe2000001080e */
[----:B------:R-:W-:-:S02]  /*4e50*/  PLOP3.LUT P3, PT, PT, PT, UP1, 0x80, 0x0 ;  /* 0x000000000000781c */ /* 0x000fc40003f6f018 */
[----:B------:R-:W-:Y:S02]  /*4e60*/  CS2R R102, SRZ ;  /* 0x0000000000667805 */ /* 0x000fe4000001ff00 */
[----:B------:R-:W-:Y:S01]  /*4e70*/  F2FP.BF16.F32.PACK_AB R199, R20, R199 ;  /* 0x000000c714c7723e */ /* 0x000fe200000010ff */
[----:B------:R-:W-:Y:S01]  /*4e80*/  IMAD.U32 R20, RZ, RZ, UR14 ;  /* 0x0000000eff147e24 */ /* 0x000fe2000f8e00ff */
[----:B------:R-:W-:Y:S01]  /*4e90*/  F2FP.BF16.F32.PACK_AB R197, R10, R197 ;  /* 0x000000c50ac5723e */ /* 0x000fe200000010ff */
[----:B------:R0:W3:Y:S01]  /*4ea0*/  MUFU.EX2 R196, R65 ;  /* 0x0000004100c47308 */ /* 0x0000e20000000800 */
[----:B--2---:R-:W-:Y:S01]  /*4eb0*/  FADD.FTZ R42, R202, R3 ;  /* 0x00000003ca2a7221 */ /* 0x004fe20000010000 */
[----:B------:R-:W-:Y:S02]  /*4ec0*/  F2FP.BF16.F32.PACK_AB R185, R30, R97 ;  /* 0x000000611eb9723e */ /* 0x000fe400000010ff */
[----:B------:R-:W-:Y:S02]  /*4ed0*/  CS2R R84, SRZ ;  /* 0x0000000000547805 */ /* 0x000fe4000001ff00 */
[----:B------:R-:W-:-:S02]  /*4ee0*/  F2FP.BF16.F32.PACK_AB R187, R32, R101 ;  /* 0x0000006520bb723e */ /* 0x000fc400000010ff */
[----:B------:R-:W-:Y:S02]  /*4ef0*/  CS2R R76, SRZ ;  /* 0x00000000004c7805 */ /* 0x000fe4000001ff00 */
[----:B------:R-:W-:Y:S02]  /*4f00*/  F2FP.BF16.F32.PACK_AB R200, R73, R200 ;  /* 0x000000c849c8723e */ /* 0x000fe400000010ff */
[----:B------:R-:W-:Y:S01]  /*4f10*/  CS2R R72, SRZ ;  /* 0x0000000000487805 */ /* 0x000fe2000001ff00 */
[----:B------:R-:W2:Y:S01]  /*4f20*/  MUFU.EX2 R23, R23 ;  /* 0x0000001700177308 */ /* 0x000ea20000000800 */
[----:B-1----:R-:W-:Y:S01]  /*4f30*/  FADD.FTZ R3, R21, R42 ;  /* 0x0000002a15037221 */ /* 0x002fe20000010000 */
[----:B------:R-:W-:Y:S02]  /*4f40*/  F2FP.BF16.F32.PACK_AB R202, R202, R15 ;  /* 0x0000000fcaca723e */ /* 0x000fe400000010ff */
[----:B0-----:R-:W-:-:S04]  /*4f50*/  CS2R R64, SRZ ;  /* 0x0000000000407805 */ /* 0x001fc8000001ff00 */
[----:B------:R0:W1:Y:S01]  /*4f60*/  MUFU.EX2 R198, R69 ;  /* 0x0000004500c67308 */ /* 0x0000620000000800 */
[C---:B---3--:R-:W-:Y:S01]  /*4f70*/  FADD.FTZ R42, R196.reuse, R3 ;  /* 0x00000003c42a7221 */ /* 0x048fe20000010000 */
[----:B------:R-:W-:Y:S01]  /*4f80*/  FADD.FTZ R3, R87, R44 ;  /* 0x0000002c57037221 */ /* 0x000fe20000010000 */
[----:B------:R-:W-:Y:S02]  /*4f90*/  F2FP.BF16.F32.PACK_AB R196, R196, R21 ;  /* 0x00000015c4c4723e */ /* 0x000fe400000010ff */
[----:B------:R-:W-:Y:S01]  /*4fa0*/  CS2R R86, SRZ ;  /* 0x0000000000567805 */ /* 0x000fe2000001ff00 */
[----:B------:R-:W-:Y:S01]  /*4fb0*/  FADD.FTZ R44, R26, R3 ;  /* 0x000000031a2c7221 */ /* 0x000fe20000010000 */
[----:B------:R-:W-:Y:S01]  /*4fc0*/  @!P1 VIADD R3, R46, 0x36840 ;  /* 0x000368402e039836 */ /* 0x000fe20000000000 */
[----:B------:R-:W3:Y:S01]  /*4fd0*/  MUFU.EX2 R27, R27 ;  /* 0x0000001b001b7308 */ /* 0x000ee20000000800 */
[----:B--2---:R-:W-:Y:S01]  /*4fe0*/  FADD.FTZ R9, R23, R42 ;  /* 0x0000002a17097221 */ /* 0x004fe20000010000 */
[----:B0-----:R-:W-:-:S02]  /*4ff0*/  CS2R R68, SRZ ;  /* 0x0000000000447805 */ /* 0x001fc4000001ff00 */
[----:B------:R-:W-:-:S04]  /*5000*/  @!P1 PRMT R3, RZ, 0x654, R3 ;  /* 0x00000654ff039816 */ /* 0x000fc80000000003 */
[----:B------:R0:W2:Y:S01]  /*5010*/  MUFU.EX2 R192, R57 ;  /* 0x0000003900c07308 */ /* 0x0000a20000000800 */
[C---:B-1----:R-:W-:Y:S01]  /*5020*/  FADD.FTZ R42, R198.reuse, R9 ;  /* 0x00000009c62a7221 */ /* 0x042fe20000010000 */
[----:B------:R1:W-:Y:S01]  /*5030*/  @!P1 SYNCS.ARRIVE.TRANS64.RED.A1T0 RZ, [R3+URZ], RZ ;  /* 0x000000ff03ff99a7 */ /* 0x0003e2000810043f */
[----:B------:R-:W-:-:S05]  /*5040*/  F2FP.BF16.F32.PACK_AB R198, R198, R23 ;  /* 0x00000017c6c6723e */ /* 0x000fca00000010ff */
[----:B------:R-:W1:Y:S01]  /*5050*/  MUFU.EX2 R31, R31 ;  /* 0x0000001f001f7308 */ /* 0x000e620000000800 */
[----:B---3--:R-:W-:Y:S01]  /*5060*/  FADD.FTZ R9, R27, R42 ;  /* 0x0000002a1b097221 */ /* 0x008fe20000010000 */
[----:B0-----:R-:W-:-:S06]  /*5070*/  CS2R R56, SRZ ;  /* 0x0000000000387805 */ /* 0x001fcc000001ff00 */
[----:B------:R0:W3:Y:S01]  /*5080*/  MUFU.EX2 R194, R61 ;  /* 0x0000003d00c27308 */ /* 0x0000e20000000800 */
[C---:B--2---:R-:W-:Y:S01]  /*5090*/  FADD.FTZ R42, R192.reuse, R9 ;  /* 0x00000009c02a7221 */ /* 0x044fe20000010000 */
[----:B------:R-:W-:Y:S02]  /*50a0*/  F2FP.BF16.F32.PACK_AB R192, R192, R27 ;  /* 0x0000001bc0c0723e */ /* 0x000fe400000010ff */
[----:B------:R-:W-:-:S04]  /*50b0*/  CS2R R26, SRZ ;  /* 0x00000000001a7805 */ /* 0x000fc8000001ff00 */
[----:B------:R-:W2:Y:S01]  /*50c0*/  MUFU.EX2 R35, R35 ;  /* 0x0000002300237308 */ /* 0x000ea20000000800 */
[----:B-1----:R-:W-:Y:S01]  /*50d0*/  FADD.FTZ R3, R31, R42 ;  /* 0x0000002a1f037221 */ /* 0x002fe20000010000 */
[----:B0-----:R-:W-:-:S06]  /*50e0*/  CS2R R60, SRZ ;  /* 0x00000000003c7805 */ /* 0x001fcc000001ff00 */
[----:B------:R0:W1:Y:S01]  /*50f0*/  MUFU.EX2 R188, R49 ;  /* 0x0000003100bc7308 */ /* 0x0000620000000800 */
[C---:B---3--:R-:W-:Y:S01]  /*5100*/  FADD.FTZ R42, R194.reuse, R3 ;  /* 0x00000003c22a7221 */ /* 0x048fe20000010000 */
[----:B------:R-:W-:-:S06]  /*5110*/  F2FP.BF16.F32.PACK_AB R194, R194, R31 ;  /* 0x0000001fc2c2723e */ /* 0x000fcc00000010ff */
[----:B------:R-:W3:Y:S01]  /*5120*/  MUFU.EX2 R39, R39 ;  /* 0x0000002700277308 */ /* 0x000ee20000000800 */
[----:B--2---:R-:W-:Y:S01]  /*5130*/  FADD.FTZ R3, R35, R42 ;  /* 0x0000002a23037221 */ /* 0x004fe20000010000 */
[----:B0-----:R-:W-:-:S06]  /*5140*/  CS2R R48, SRZ ;  /* 0x0000000000307805 */ /* 0x001fcc000001ff00 */
[----:B------:R0:W2:Y:S01]  /*5150*/  MUFU.EX2 R190, R53 ;  /* 0x0000003500be7308 */ /* 0x0000a20000000800 */
[C---:B-1----:R-:W-:Y:S01]  /*5160*/  FADD.FTZ R42, R188.reuse, R3 ;  /* 0x00000003bc2a7221 */ /* 0x042fe20000010000 */
[----:B------:R-:W-:-:S06]  /*5170*/  F2FP.BF16.F32.PACK_AB R188, R188, R35 ;  /* 0x00000023bcbc723e */ /* 0x000fcc00000010ff */
[----:B------:R-:W1:Y:S01]  /*5180*/  MUFU.EX2 R43, R43 ;  /* 0x0000002b002b7308 */ /* 0x000e620000000800 */
[----:B---3--:R-:W-:Y:S01]  /*5190*/  FADD.FTZ R3, R39, R42 ;  /* 0x0000002a27037221 */ /* 0x008fe20000010000 */
[----:B0-----:R-:W-:-:S06]  /*51a0*/  CS2R R52, SRZ ;  /* 0x0000000000347805 */ /* 0x001fcc000001ff00 */
[----:B------:R0:W3:Y:S01]  /*51b0*/  MUFU.EX2 R184, R41 ;  /* 0x0000002900b87308 */ /* 0x0000e20000000800 */
[C---:B--2---:R-:W-:Y:S01]  /*51c0*/  FADD.FTZ R2, R190.reuse, R3 ;  /* 0x00000003be027221 */ /* 0x044fe20000010000 */
[----:B------:R-:W-:-:S06]  /*51d0*/  F2FP.BF16.F32.PACK_AB R190, R190, R39 ;  /* 0x00000027bebe723e */ /* 0x000fcc00000010ff */
[----:B------:R-:W2:Y:S01]  /*51e0*/  MUFU.EX2 R47, R47 ;  /* 0x0000002f002f7308 */ /* 0x000ea20000000800 */
[----:B0-----:R-:W-:Y:S01]  /*51f0*/  FADD.FTZ R41, R89, R44 ;  /* 0x0000002c59297221 */ /* 0x001fe20000010000 */
[----:B-1----:R-:W-:Y:S01]  /*5200*/  FADD.FTZ R3, R43, R2 ;  /* 0x000000022b037221 */ /* 0x002fe20000010000 */
[----:B------:R-:W-:Y:S02]  /*5210*/  CS2R R88, SRZ ;  /* 0x0000000000587805 */ /* 0x000fe4000001ff00 */
[----:B------:R-:W-:-:S03]  /*5220*/  FADD.FTZ R44, R24, R41 ;  /* 0x00000029182c7221 */ /* 0x000fc60000010000 */
[----:B------:R-:W0:Y:S01]  /*5230*/  MUFU.EX2 R186, R45 ;  /* 0x0000002d00ba7308 */ /* 0x000e220000000800 */
[----:B------:R-:W-:Y:S01]  /*5240*/  FADD.FTZ R9, R93, R44 ;  /* 0x0000002c5d097221 */ /* 0x000fe20000010000 */
[C---:B---3--:R-:W-:Y:S01]  /*5250*/  FADD.FTZ R2, R184.reuse, R3 ;  /* 0x00000003b8027221 */ /* 0x048fe20000010000 */
[----:B------:R-:W-:Y:S02]  /*5260*/  F2FP.BF16.F32.PACK_AB R184, R184, R43 ;  /* 0x0000002bb8b8723e */ /* 0x000fe400000010ff */
[----:B------:R-:W-:Y:S01]  /*5270*/  CS2R R92, SRZ ;  /* 0x00000000005c7805 */ /* 0x000fe2000001ff00 */
[----:B------:R-:W-:Y:S01]  /*5280*/  FADD.FTZ R44, R28, R9 ;  /* 0x000000091c2c7221 */ /* 0x000fe20000010000 */
[----:B------:R-:W-:Y:S01]  /*5290*/  CS2R R28, SRZ ;  /* 0x00000000001c7805 */ /* 0x000fe2000001ff00 */
[----:B------:R-:W1:Y:S02]  /*52a0*/  MUFU.EX2 R105, R105 ;  /* 0x0000006900697308 */ /* 0x000e640000000800 */
[----:B------:R-:W-:Y:S01]  /*52b0*/  FADD.FTZ R9, R97, R44 ;  /* 0x0000002c61097221 */ /* 0x000fe20000010000 */
[----:B--2---:R-:W-:Y:S01]  /*52c0*/  FADD.FTZ R3, R47, R2 ;  /* 0x000000022f037221 */ /* 0x004fe20000010000 */
[----:B------:R-:W-:-:S02]  /*52d0*/  CS2R R96, SRZ ;  /* 0x0000000000607805 */ /* 0x000fc4000001ff00 */
[----:B------:R-:W-:Y:S01]  /*52e0*/  FADD.FTZ R44, R30, R9 ;  /* 0x000000091e2c7221 */ /* 0x000fe20000010000 */
[----:B------:R-:W-:Y:S01]  /*52f0*/  CS2R R30, SRZ ;  /* 0x00000000001e7805 */ /* 0x000fe2000001ff00 */
[----:B------:R-:W2:Y:S02]  /*5300*/  MUFU.EX2 R51, R51 ;  /* 0x0000003300337308 */ /* 0x000ea40000000800 */
[----:B------:R-:W-:Y:S01]  /*5310*/  FADD.FTZ R9, R101, R44 ;  /* 0x0000002c65097221 */ /* 0x000fe20000010000 */
[C---:B0-----:R-:W-:Y:S01]  /*5320*/  FADD.FTZ R2, R186.reuse, R3 ;  /* 0x00000003ba027221 */ /* 0x041fe20000010000 */
[----:B------:R-:W-:Y:S02]  /*5330*/  F2FP.BF16.F32.PACK_AB R186, R186, R47 ;  /* 0x0000002fbaba723e */ /* 0x000fe400000010ff */
[----:B------:R-:W-:Y:S01]  /*5340*/  CS2R R100, SRZ ;  /* 0x0000000000647805 */ /* 0x000fe2000001ff00 */
[----:B------:R-:W-:Y:S01]  /*5350*/  FADD.FTZ R42, R32, R9 ;  /* 0x00000009202a7221 */ /* 0x000fe20000010000 */
[----:B------:R-:W-:-:S02]  /*5360*/  CS2R R46, SRZ ;  /* 0x00000000002e7805 */ /* 0x000fc4000001ff00 */
[----:B------:R-:W-:Y:S01]  /*5370*/  CS2R R44, SRZ ;  /* 0x00000000002c7805 */ /* 0x000fe2000001ff00 */
[----:B------:R0:W3:Y:S01]  /*5380*/  MUFU.EX2 R34, R107 ;  /* 0x0000006b00227308 */ /* 0x0000e20000000800 */
[----:B-1----:R-:W-:Y:S01]  /*5390*/  FADD.FTZ R9, R105, R42 ;  /* 0x0000002a69097221 */ /* 0x002fe20000010000 */
[----:B------:R-:W-:-:S06]  /*53a0*/  CS2R R42, SRZ ;  /* 0x00000000002a7805 */ /* 0x000fcc000001ff00 */
[----:B------:R1:W4:Y:S01]  /*53b0*/  MUFU.EX2 R180, R33 ;  /* 0x0000002100b47308 */ /* 0x0003220000000800 */
[----:B--2---:R-:W-:Y:S01]  /*53c0*/  FADD.FTZ R3, R51, R2 ;  /* 0x0000000233037221 */ /* 0x004fe20000010000 */
[----:B0-----:R-:W-:-:S06]  /*53d0*/  CS2R R106, SRZ ;  /* 0x00000000006a7805 */ /* 0x001fcc000001ff00 */
[----:B------:R-:W0:Y:S01]  /*53e0*/  MUFU.EX2 R109, R109 ;  /* 0x0000006d006d7308 */ /* 0x000e220000000800 */
[C---:B---3--:R-:W-:Y:S01]  /*53f0*/  FADD.FTZ R8, R34.reuse, R9 ;  /* 0x0000000922087221 */ /* 0x048fe20000010000 */
[----:B------:R-:W-:Y:S02]  /*5400*/  F2FP.BF16.F32.PACK_AB R181, R34, R105 ;  /* 0x0000006922b5723e */ /* 0x000fe400000010ff */
[----:B------:R-:W-:Y:S02]  /*5410*/  CS2R R104, SRZ ;  /* 0x0000000000687805 */ /* 0x000fe4000001ff00 */
[----:B------:R-:W-:Y:S02]  /*5420*/  CS2R R34, SRZ ;  /* 0x0000000000227805 */ /* 0x000fe4000001ff00 */
[----:B-1----:R-:W-:Y:S01]  /*5430*/  CS2R R32, SRZ ;  /* 0x0000000000207805 */ /* 0x002fe2000001ff00 */
[----:B------:R-:W1:Y:S01]  /*5440*/  MUFU.EX2 R55, R55 ;  /* 0x0000003700377308 */ /* 0x000e620000000800 */
[C---:B----4-:R-:W-:Y:S01]  /*5450*/  FADD.FTZ R2, R180.reuse, R3 ;  /* 0x00000003b4027221 */ /* 0x050fe20000010000 */
[----:B------:R-:W-:-:S02]  /*5460*/  F2FP.BF16.F32.PACK_AB R180, R180, R51 ;  /* 0x00000033b4b4723e */ /* 0x000fc400000010ff */
[----:B------:R-:W-:-:S04]  /*5470*/  CS2R R50, SRZ ;  /* 0x0000000000327805 */ /* 0x000fc8000001ff00 */
[----:B------:R2:W3:Y:S01]  /*5480*/  MUFU.EX2 R36, R111 ;  /* 0x0000006f00247308 */ /* 0x0004e20000000800 */
[----:B0-----:R-:W-:-:S07]  /*5490*/  FADD.FTZ R9, R109, R8 ;  /* 0x000000086d097221 */ /* 0x001fce0000010000 */
[----:B------:R0:W4:Y:S01]  /*54a0*/  MUFU.EX2 R182, R37 ;  /* 0x0000002500b67308 */ /* 0x0001220000000800 */
[----:B-1----:R-:W-:Y:S01]  /*54b0*/  FADD.FTZ R3, R55, R2 ;  /* 0x0000000237037221 */ /* 0x002fe20000010000 */
[----:B--2---:R-:W-:-:S06]  /*54c0*/  CS2R R110, SRZ ;  /* 0x00000000006e7805 */ /* 0x004fcc000001ff00 */
[----:B------:R-:W1:Y:S01]  /*54d0*/  MUFU.EX2 R113, R113 ;  /* 0x0000007100717308 */ /* 0x000e620000000800 */
[C---:B---3--:R-:W-:Y:S01]  /*54e0*/  FADD.FTZ R8, R36.reuse, R9 ;  /* 0x0000000924087221 */ /* 0x048fe20000010000 */
[----:B------:R-:W-:Y:S02]  /*54f0*/  F2FP.BF16.F32.PACK_AB R183, R36, R109 ;  /* 0x0000006d24b7723e */ /* 0x000fe400000010ff */
[----:B------:R-:W-:Y:S02]  /*5500*/  CS2R R108, SRZ ;  /* 0x00000000006c7805 */ /* 0x000fe4000001ff00 */
[----:B0-----:R-:W-:Y:S02]  /*5510*/  CS2R R36, SRZ ;  /* 0x0000000000247805 */ /* 0x001fe4000001ff00 */
[----:B------:R-:W0:Y:S01]  /*5520*/  MUFU.EX2 R59, R59 ;  /* 0x0000003b003b7308 */ /* 0x000e220000000800 */
[C---:B----4-:R-:W-:Y:S01]  /*5530*/  FADD.FTZ R2, R182.reuse, R3 ;  /* 0x00000003b6027221 */ /* 0x050fe20000010000 */
[----:B------:R-:W-:-:S02]  /*5540*/  F2FP.BF16.F32.PACK_AB R182, R182, R55 ;  /* 0x00000037b6b6723e */ /* 0x000fc400000010ff */
[----:B------:R-:W-:-:S04]  /*5550*/  CS2R R54, SRZ ;  /* 0x0000000000367805 */ /* 0x000fc8000001ff00 */
[----:B------:R2:W3:Y:S01]  /*5560*/  MUFU.EX2 R38, R115 ;  /* 0x0000007300267308 */ /* 0x0004e20000000800 */
[----:B-1----:R-:W-:-:S07]  /*5570*/  FADD.FTZ R9, R113, R8 ;  /* 0x0000000871097221 */ /* 0x002fce0000010000 */
[----:B------:R1:W4:Y:S01]  /*5580*/  MUFU.EX2 R176, R25 ;  /* 0x0000001900b07308 */ /* 0x0003220000000800 */
[----:B0-----:R-:W-:Y:S01]  /*5590*/  FADD.FTZ R3, R59, R2 ;  /* 0x000000023b037221 */ /* 0x001fe20000010000 */
[----:B--2---:R-:W-:-:S06]  /*55a0*/  CS2R R114, SRZ ;  /* 0x0000000000727805 */ /* 0x004fcc000001ff00 */
        /* <DEDUP_REMOVED lines=11> */
[----:B0-----:R-:W-:Y:S01]  /*5660*/  FADD.FTZ R9, R117, R8 ;  /* 0x0000000875097221 */ /* 0x001fe20000010000 */
[----:B------:R-:W-:-:S06]  /*5670*/  IMAD.U32 R8, RZ, RZ, UR6 ;  /* 0x00000006ff087e24 */ /* 0x000fcc000f8e00ff */
[----:B------:R-:W0:Y:S01]  /*5680*/  MUFU.EX2 R14, R14 ;  /* 0x0000000e000e7308 */ /* 0x000e220000000800 */
[----:B-1----:R-:W-:Y:S01]  /*5690*/  FADD.FTZ R3, R63, R2 ;  /* 0x000000023f037221 */ /* 0x002fe20000010000 */
[----:B------:R-:W-:Y:S01]  /*56a0*/  IMAD.MOV.U32 R2, RZ, RZ, 0x3f800000 ;  /* 0x3f800000ff027424 */ /* 0x000fe200078e00ff */
[----:B--2---:R-:W-:Y:S01]  /*56b0*/  CS2R R118, SRZ ;  /* 0x0000000000767805 */ /* 0x004fe2000001ff00 */
[C---:B---3--:R-:W-:Y:S01]  /*56c0*/  FADD.FTZ R9, R40.reuse, R9 ;  /* 0x0000000928097221 */ /* 0x048fe20000010000 */
[----:B------:R-:W-:Y:S02]  /*56d0*/  F2FP.BF16.F32.PACK_AB R179, R40, R117 ;  /* 0x0000007528b3723e */ /* 0x000fe400000010ff */
[----:B------:R-:W-:Y:S02]  /*56e0*/  CS2R R116, SRZ ;  /* 0x0000000000747805 */ /* 0x000fe4000001ff00 */
[----:B------:R-:W-:Y:S01]  /*56f0*/  CS2R R40, SRZ ;  /* 0x0000000000287805 */ /* 0x000fe2000001ff00 */
[C---:B0-----:R-:W-:Y:S01]  /*5700*/  FADD.FTZ R10, R14.reuse, R3 ;  /* 0x000000030e0a7221 */ /* 0x041fe20000010000 */
[----:B------:R-:W-:Y:S01]  /*5710*/  F2FP.BF16.F32.PACK_AB R178, R14, R63 ;  /* 0x0000003f0eb2723e */ /* 0x000fe200000010ff */
[----:B------:R-:W-:Y:S01]  /*5720*/  IMAD.MOV.U32 R3, RZ, RZ, 0x3f800000 ;  /* 0x3f800000ff037424 */ /* 0x000fe200078e00ff */
[----:B------:R-:W-:Y:S01]  /*5730*/  CS2R R62, SRZ ;  /* 0x00000000003e7805 */ /* 0x000fe2000001ff00 */
[----:B------:R-:W-:Y:S06]  /*5740*/  @!P3 BRA `(.L_x_2075) ;  /* 0x00000044005cb947 */ /* 0x000fec0003800000 */
[----:B------:R-:W-:Y:S01]  /*5750*/  R2UR UR58, R20 ;  /* 0x00000000143a72ca */ /* 0x000fe200000e0000 */
[----:B------:R-:W-:Y:S01]  /*5760*/  IMAD.MOV.U32 R14, RZ, RZ, R7 ;  /* 0x000000ffff0e7224 */ /* 0x000fe200078e0007 */
[----:B------:R-:W-:Y:S01]  /*5770*/  UMOV UR61, URZ ;  /* 0x0000003f003d7c82 */ /* 0x000fe20008000000 */
[----:B------:R-:W-:Y:S01]  /*5780*/  IMAD.MOV.U32 R15, RZ, RZ, R6 ;  /* 0x000000ffff0f7224 */ /* 0x000fe200078e0006 */
[----:B------:R-:W-:Y:S01]  /*5790*/  UMOV UR57, URZ ;  /* 0x0000003f00397c82 */ /* 0x000fe20008000000 */
[----:B------:R-:W-:Y:S02]  /*57a0*/  IMAD.MOV.U32 R3, RZ, RZ, 0x3f800000 ;  /* 0x3f800000ff037424 */ /* 0x000fe400078e00ff */
[----:B------:R-:W-:-:S08]  /*57b0*/  IMAD.MOV.U32 R119, RZ, RZ, RZ ;  /* 0x000000ffff777224 */ /* 0x000fd000078e00ff */
.L_x_2084:
[----:B------:R-:W-:-:S04]  /*57c0*/  UIADD3 UR6, UR57, 0x1, URZ ;  /* 0x0000000139067890 */ /* 0x000fc8000fffe03f */
[----:B------:R-:W-:-:S04]  /*57d0*/  UISETP.NE.AND UP1, UPT, UR6, 0x2, UPT ;  /* 0x000000020600788c */ /* 0x000fc8000bf25270 */
[----:B------:R-:W-:Y:S02]  /*57e0*/  USEL UR7, URZ, 0x1, UP1 ;  /* 0x000000013f077887 */ /* 0x000fe40008800000 */
[----:B------:R-:W-:Y:S02]  /*57f0*/  USEL UR60, UR6, URZ, UP1 ;  /* 0x0000003f063c7287 */ /* 0x000fe40008800000 */
[----:B------:R-:W-:-:S06]  /*5800*/  ULOP3.LUT UR6, UR61, UR7, URZ, 0x3c, !UPT ;  /* 0x000000073d067292 */ /* 0x000fcc000f8e3c3f */
[----:B------:R-:W-:Y:S01]  /*5810*/  IMAD.U32 R8, RZ, RZ, UR6 ;  /* 0x00000006ff087e24 */ /* 0x000fe2000f8e00ff */
[----:B------:R-:W-:Y:S06]  /*5820*/  @!P0 BRA `(.L_x_2076) ;  /* 0x0000000000048947 */ /* 0x000fec0003800000 */
[----:B------:R-:W-:Y:S01]  /*5830*/  BPT.TRAP 0x1 ;  /* 0x000000040000795c */ /* 0x000fe20000300000 */
.L_x_2076:
        /* <DEDUP_REMOVED lines=8> */
.L_x_2077:
[----:B-1----:R-:W-:Y:S05]  /*58c0*/  @P3 BRA `(.L_x_2078) ;  /* 0x0000000000083947 */ /* 0x002fea0003800000 */
[----:B------:R-:W1:Y:S02]  /*58d0*/  SYNCS.PHASECHK.TRANS64.TRYWAIT P3, [UR59+0x36830], R0 ;  /* 0x03683000ff0075a7 */ /* 0x000e64000806017b */
[----:B-1----:R-:W-:Y:S05]  /*58e0*/  @!P3 BRA `(.L_x_2079) ;  /* 0x000000f400ccb947 */ /* 0x002fea0003800000 */
.L_x_2078:
        /* <DEDUP_REMOVED lines=10> */
[----:B01----:R-:W-:Y:S01]  /*5990*/  MOV R0, UR41 ;  /* 0x0000002900007c02 */ /* 0x003fe20008000f00 */
[----:B------:R-:W-:Y:S01]  /*59a0*/  UMOV UR15, 0x40000040 ;  /* 0x40000040000f7882 */ /* 0x000fe20000000000 */
[----:B------:R-:W-:Y:S01]  /*59b0*/  MOV R6, UR40 ;  /* 0x0000002800067c02 */ /* 0x000fe20008000f00 */
[----:B------:R-:W-:Y:S01]  /*59c0*/  UIMAD UR56, UR60, 0xa80, UR6 ;  /* 0x00000a803c3878a4 */ /* 0x000fe2000f8e0206 */
[C---:B------:R-:W-:Y:S01]  /*59d0*/  R2UR UR40, R4.reuse ;  /* 0x00000000042872ca */ /* 0x040fe200000e0000 */
[----:B------:R-:W-:Y:S01]  /*59e0*/  UMOV UR19, 0x40000040 ;  /* 0x4000004000137882 */ /* 0x000fe20000000000 */
[C---:B------:R-:W-:Y:S01]  /*59f0*/  R2UR UR41, R5.reuse ;  /* 0x00000000052972ca */ /* 0x040fe200000e0000 */
[----:B------:R-:W-:Y:S01]  /*5a00*/  UIADD3 UR50, UR56, 0x80, URZ ;  /* 0x0000008038327890 */ /* 0x000fe2000fffe03f */
[----:B------:R-:W-:Y:S01]  /*5a10*/  MOV R7, UR45 ;  /* 0x0000002d00077c02 */ /* 0x000fe20008000f00 */
[----:B------:R-:W-:Y:S01]  /*5a20*/  UIADD3 UR6, UR56, 0x100, URZ ;  /* 0x0000010038067890 */ /* 0x000fe2000fffe03f */
[----:B------:R-:W-:Y:S01]  /*5a30*/  MOV R20, UR44 ;  /* 0x0000002c00147c02 */ /* 0x000fe20008000f00 */
[----:B------:R-:W-:Y:S01]  /*5a40*/  UMOV UR54, UR56 ;  /* 0x0000003800367c82 */ /* 0x000fe20008000000 */
[----:B------:R-:W-:Y:S01]  /*5a50*/  UIADD3 UR7, UR56, 0x180, URZ ;  /* 0x0000018038077890 */ /* 0x000fe2000fffe03f */
[----:B------:R-:W-:Y:S01]  /*5a60*/  HGMMA.64x16x16.F32.BF16 R168, gdesc[UR52], RZ, !UPT, gsb0 ;  /* 0x0020000034a879f0 */ /* 0x000fe2000c0018ff */
[C---:B------:R-:W-:Y:S01]  /*5a70*/  R2UR UR52, R4.reuse ;  /* 0x00000000043472ca */ /* 0x040fe200000e0000 */
[----:B------:R-:W-:Y:S01]  /*5a80*/  UMOV UR55, 0x40000040 ;  /* 0x4000004000377882 */ /* 0x000fe20000000000 */
[C---:B------:R-:W-:Y:S01]  /*5a90*/  R2UR UR53, R5.reuse ;  /* 0x00000000053572ca */ /* 0x040fe200000e0000 */
[----:B------:R-:W-:Y:S01]  /*5aa0*/  UMOV UR54, UR6 ;  /* 0x0000000600367c82 */ /* 0x000fe20008000000 */
[----:B------:R-:W-:Y:S01]  /*5ab0*/  R2UR UR44, R4 ;  /* 0x00000000042c72ca */ /* 0x000fe200000e0000 */
[----:B------:R-:W-:Y:S01]  /*5ac0*/  UMOV UR42, UR7 ;  /* 0x00000007002a7c82 */ /* 0x000fe20008000000 */
[----:B------:R-:W-:Y:S01]  /*5ad0*/  R2UR UR45, R5 ;  /* 0x00000000052d72ca */ /* 0x000fe200000e0000 */
[----:B------:R-:W-:Y:S01]  /*5ae0*/  UIADD3 UR6, UR56, 0x200, URZ ;  /* 0x0000020038067890 */ /* 0x000fe2000fffe03f */
[-C--:B------:R-:W-:Y:S01]  /*5af0*/  FMUL.FTZ R24, R24, R2.reuse ;  /* 0x0000000218187220 */ /* 0x080fe20000410000 */
[----:B------:R-:W-:Y:S01]  /*5b00*/  UMOV UR7, 0x40000040 ;  /* 0x4000004000077882 */ /* 0x000fe20000000000 */
[----:B------:R-:W-:Y:S01]  /*5b10*/  UIADD3 UR10, UR56, 0x82, URZ ;  /* 0x00000082380a7890 */ /* 0x000fe2000fffe03f */
[-C--:B------:R-:W-:Y:S01]  /*5b20*/  FMUL.FTZ R25, R25, R2.reuse ;  /* 0x0000000219197220 */ /* 0x080fe20000410000 */
[----:B------:R-:W-:Y:S01]  /*5b30*/  UIADD3 UR11, UR56, 0x102, URZ ;  /* 0x00000102380b7890 */ /* 0x000fe2000fffe03f */
[-C--:B------:R-:W-:Y:S01]  /*5b40*/  FMUL.FTZ R28, R28, R2.reuse ;  /* 0x000000021c1c7220 */ /* 0x080fe20000410000 */
[----:B------:R-:W-:Y:S01]  /*5b50*/  UMOV UR46, UR6 ;  /* 0x00000006002e7c82 */ /* 0x000fe20008000000 */
        /* <DEDUP_REMOVED lines=572> */
.L_x_2080:
[----:B------:R-:W-:Y:S01]  /*7f20*/  R2UR UR6, R16 ;  /* 0x00000000100672ca */ /* 0x000fe200000e0000 */
[----:B------:R-:W-:-:S05]  /*7f30*/  IMAD.U32 R0, RZ, RZ, UR61 ;  /* 0x0000003dff007e24 */ /* 0x000fca000f8e00ff */
[----:B------:R-:W-:-:S07]  /*7f40*/  SHF.L.U32 R0, R0, 0x1f, RZ ;  /* 0x0000001f00007819 */ /* 0x000fce00000006ff */
[----:B------:R-:W-:-:S09]  /*7f50*/  ULEA UR11, UR57, UR6, 0x3 ;  /* 0x00000006390b7291 */ /* 0x000fd2000f8e183f */
[----:B------:R0:W1:Y:S01]  /*7f60*/  SYNCS.PHASECHK.TRANS64.TRYWAIT P3, [UR11+0x36850], R0 ;  /* 0x03685000ff0075a7 */ /* 0x000062000806014b */
[----:B------:R-:W-:Y:S05]  /*7f70*/  @!P0 BRA `(.L_x_2081) ;  /* 0x0000000000048947 */ /* 0x000fea0003800000 */
[----:B------:R-:W-:Y:S01]  /*7f80*/  BPT.TRAP 0x1 ;  /* 0x000000040000795c */ /* 0x000fe20000300000 */
.L_x_2081:
[----:B-1----:R-:W-:Y:S05]  /*7f90*/  @P3 BRA `(.L_x_2082) ;  /* 0x0000000000083947 */ /* 0x002fea0003800000 */
[----:B------:R-:W1:Y:S02]  /*7fa0*/  SYNCS.PHASECHK.TRANS64.TRYWAIT P3, [UR11+0x36850], R0 ;  /* 0x03685000ff0075a7 */ /* 0x000e64000806014b */
[----:B-1----:R-:W-:Y:S05]  /*7fb0*/  @!P3 BRA `(.L_x_2083) ;  /* 0x000000d00030b947 */ /* 0x002fea0003800000 */
.L_x_2082:
[----:B------:R-:W-:Y:S01]  /*7fc0*/  R2UR UR6, R16 ;  /* 0x00000000100672ca */ /* 0x000fe200000e0000 */
[----:B------:R-:W-:Y:S01]  /*7fd0*/  WARPGROUP.ARRIVE ;  /* 0x00000000000079c5 */ /* 0x000fe20000000000 */
[----:B------:R-:W-:Y:S01]  /*7fe0*/  UMOV UR7, 0x40000040 ;  /* 0x4000004000077882 */ /* 0x000fe20000000000 */
[----:B------:R-:W-:Y:S01]  /*7ff0*/  IMAD.MOV.U32 R6, RZ, RZ, R11 ;  /* 0x000000ffff067224 */ /* 0x000fe200078e000b */
[----:B------:R-:W-:Y:S01]  /*8000*/  R2UR UR15, R17 ;  /* 0x00000000110f72ca */ /* 0x000fe200000e0000 */
[----:B------:R-:W-:Y:S01]  /*8010*/  ULDC UR18, c[0x0][0x2f0] ;  /* 0x0000bc0000127ab9 */ /* 0x000fe20000000800 */
[----:B------:R-:W-:Y:S01]  /*8020*/  ULDC UR14, c[0x0][0x288] ;  /* 0x0000a200000e7ab9 */ /* 0x000fe20000000800 */
[----:B------:R-:W-:Y:S01]  /*8030*/  IMAD.U32 R7, RZ, RZ, UR18 ;  /* 0x00000012ff077e24 */ /* 0x000fe2000f8e00ff */
[----:B------:R-:W-:-:S05]  /*8040*/  R2UR UR61, R8 ;  /* 0x00000000083d72ca */ /* 0x000fca00000e0000 */
[----:B------:R-:W-:-:S04]  /*8050*/  UIADD3 UR6, UR6, 0x400, URZ ;  /* 0x0000040006067890 */ /* 0x000fc8000fffe03f */
[----:B------:R-:W-:-:S04]  /*8060*/  USHF.R.U32.HI UR6, URZ, 0x4, UR6 ;  /* 0x000000043f067899 */ /* 0x000fc80008011606 */
[----:B------:R-:W-:-:S04]  /*8070*/  ULOP3.LUT UR6, UR6, 0x3fff, URZ, 0xc0, !UPT ;  /* 0x00003fff06067892 */ /* 0x000fc8000f8ec03f */
[----:B------:R-:W-:-:S04]  /*8080*/  ULOP3.LUT UR6, UR6, 0x3800000, URZ, 0xfc, !UPT ;  /* 0x0380000006067892 */ /* 0x000fc8000f8efc3f */
[----:B------:R-:W-:-:S03]  /*8090*/  UIMAD UR10, UR57, 0xa80, UR6 ;  /* 0x00000a80390a78a4 */ /* 0x000fc6000f8e0206 */
[----:B------:R-:W-:-:S04]  /*80a0*/  UMOV UR57, UR60 ;  /* 0x0000003c00397c82 */ /* 0x000fc80008000000 */
        /* <DEDUP_REMOVED lines=12> */
[----:B------:R-:W-:Y:S01]  /*8170*/  @UP0 ULDC UR6, c[0x0][0x44c] ;  /* 0x0001130000060ab9 */ /* 0x000fe20000000800 */
[----:B------:R-:W-:Y:S01]  /*8180*/  UMOV UR7, 0x40000040 ;  /* 0x4000004000077882 */ /* 0x000fe20000000000 */
[----:B01----:R-:W-:Y:S01]  /*8190*/  @P2 IMAD.HI.U32 R0, R11, UR6, RZ ;  /* 0x000000060b002c27 */ /* 0x003fe2000f8e00ff */
[----:B------:R-:W-:-:S04]  /*81a0*/  @UP0 ULDC UR6, c[0x0][0x450] ;  /* 0x0001140000060ab9 */ /* 0x000fc80000000800 */
[----:B------:R-:W-:Y:S01]  /*81b0*/  @P2 SHF.R.U32.HI R6, RZ, UR6, R0 ;  /* 0x00000006ff062c19 */ /* 0x000fe20008011600 */
[----:B------:R-:W-:Y:S02]  /*81c0*/  UMOV UR6, 0x1 ;  /* 0x0000000100067882 */ /* 0x000fe40000000000 */
[----:B------:R-:W-:Y:S02]  /*81d0*/  UIMAD UR6, UR58, -0x70, UR6 ;  /* 0xffffff903a0678a4 */ /* 0x000fe4000f8e0206 */
[----:B------:R-:W0:Y:S04]  /*81e0*/  SHFL.IDX PT, R3, R6, 0x1, 0x1c1f ;  /* 0x003c1f0006037f89 */ /* 0x000e2800000e0000 */
[----:B------:R-:W-:Y:S01]  /*81f0*/  IMAD.U32 R2, RZ, RZ, UR6 ;  /* 0x00000006ff027e24 */ /* 0x000fe2000f8e00ff */
[----:B------:R-:W-:Y:S01]  /*8200*/  UIADD3 UR6, UR10, 0x180, URZ ;  /* 0x000001800a067890 */ /* 0x000fe2000fffe03f */
[----:B------:R-:W1:Y:S02]  /*8210*/  SHFL.IDX PT, R211, R6, RZ, 0x1c1f ;  /* 0x001c1fff06d37589 */ /* 0x000e6400000e0000 */
[----:B------:R-:W-:-:S04]  /*8220*/  IMAD R2, R13, -0x2, R2 ;  /* 0xfffffffe0d027824 */ /* 0x000fc800078e0202 */
[----:B------:R-:W-:-:S05]  /*8230*/  IMAD R2, R7, UR15, R2 ;  /* 0x0000000f07027c24 */ /* 0x000fca000f8e0202 */
[----:B0-----:R-:W-:-:S04]  /*8240*/  IADD3 R0, R3, -UR14, R2 ;  /* 0x8000000e03007c10 */ /* 0x001fc8000fffe002 */
[C---:B------:R-:W-:Y:S02]  /*8250*/  ISETP.GT.AND P3, PT, R0.reuse, RZ, PT ;  /* 0x000000ff0000720c */ /* 0x040fe40003f64270 */
[----:B------:R-:W-:Y:S02]  /*8260*/  ISETP.GT.AND P4, PT, R0, 0x1, PT ;  /* 0x000000010000780c */ /* 0x000fe40003f84270 */
[----:B------:R-:W-:Y:S02]  /*8270*/  FSEL R209, R170, -INF , P3 ;  /* 0xff800000aad17808 */ /* 0x000fe40001800000 */
[----:B------:R-:W-:Y:S02]  /*8280*/  ISETP.GT.AND P3, PT, R0, 0x8, PT ;  /* 0x000000080000780c */ /* 0x000fe40003f64270 */
[----:B------:R-:W-:Y:S02]  /*8290*/  FSEL R201, R171, -INF , P4 ;  /* 0xff800000abc97808 */ /* 0x000fe40002000000 */
        /* <DEDUP_REMOVED lines=17> */
[----:B------:R-:W-:Y:S02]  /*83b0*/  FMNMX.FTZ R20, R199, R20, !PT ;  /* 0x00000014c7147209 */ /* 0x000fe40007810000 */
[----:B-1----:R-:W-:-:S02]  /*83c0*/  IADD3 R2, R211, -UR14, R2 ;  /* 0x8000000ed3027c10 */ /* 0x002fc4000fffe002 */
[----:B------:R-:W-:Y:S02]  /*83d0*/  R2UR UR14, R204 ;  /* 0x00000000cc0e72ca */ /* 0x000fe400000e0000 */
[----:B------:R-:W-:-:S04]  /*83e0*/  ISETP.GT.AND P5, PT, R2, 0x1, PT ;  /* 0x000000010200780c */ /* 0x000fc80003fa4270 */
[----:B------:R-:W-:Y:S02]  /*83f0*/  FSEL R169, R169, -INF , P5 ;  /* 0xff800000a9a97808 */ /* 0x000fe40002800000 */
[----:B------:R-:W-:-:S04]  /*8400*/  ISETP.GT.AND P5, PT, R2, 0x9, PT ;  /* 0x000000090200780c */ /* 0x000fc80003fa4270 */
[----:B------:R-:W-:Y:S01]  /*8410*/  FSEL R173, R173, -INF , P5 ;  /* 0xff800000adad7808 */ /* 0x000fe20002800000 */
[----:B------:R-:W-:Y:S01]  /*8420*/  UISETP.GT.AND UP1, UPT, UR58, UR14, UPT ;  /* 0x0000000e3a00728c */ /* 0x000fe2000bf24270 */
[----:B------:R-:W-:Y:S01]  /*8430*/  ISETP.GT.AND P5, PT, R2, 0x11, PT ;  /* 0x000000110200780c */ /* 0x000fe20003fa4270 */
[----:B------:R-:W-:-:S03]  /*8440*/  UIADD3 UR58, UR58, -0x1, URZ ;  /* 0xffffffff3a3a7890 */ /* 0x000fc6000fffe03f */
[----:B------:R-:W-:Y:S02]  /*8450*/  FSEL R161, R161, -INF , P5 ;  /* 0xff800000a1a17808 */ /* 0x000fe40002800000 */
[----:B------:R-:W-:-:S04]  /*8460*/  ISETP.GT.AND P5, PT, R2, 0x19, PT ;  /* 0x000000190200780c */ /* 0x000fc80003fa4270 */
        /* <DEDUP_REMOVED lines=20> */
[----:B------:R-:W-:Y:S01]  /*85b0*/  FSEL R225, R125, -INF , P5 ;  /* 0xff8000007de17808 */ /* 0x000fe20002800000 */
[----:B------:R-:W-:Y:S02]  /*85c0*/  WARPGROUP.DEPBAR.LE gsb0, 0x0 ;  /* 0x00008000000079c5 */ /* 0x000fe40000010000 */
[----:B------:R-:W-:Y:S01]  /*85d0*/  WARPGROUP.ARRIVE ;  /* 0x00000000000079c5 */ /* 0x000fe20000000000 */
[----:B------:R-:W-:Y:S02]  /*85e0*/  FSEL R195, R167, -INF , P4 ;  /* 0xff800000a7c37808 */ /* 0x000fe40002000000 */
[----:B------:R-:W-:Y:S02]  /*85f0*/  ISETP.GT.AND P4, PT, R0, 0x21, PT ;  /* 0x000000210000780c */ /* 0x000fe40003f84270 */
[----:B------:R-:W-:Y:S01]  /*8600*/  FSEL R193, R154, -INF , P3 ;  /* 0xff8000009ac17808 */ /* 0x000fe20001800000 */
[----:B------:R-:W-:Y:S01]  /*8610*/  HGMMA.64x192x16.F32.BF16 R24, R188, gdesc[UR4].tnspB, R24, gsb0 ;  /* 0x42e00004bc187df0 */ /* 0x000fe20008001818 */
        /* <DEDUP_REMOVED lines=10> */
[----:B------:R-:W-:Y:S02]  /*86c0*/  FSEL R159, R159, -INF , P4 ;  /* 0xff8000009f9f7808 */ /* 0x000fe40002000000 */
[----:B------:R-:W-:Y:S02]  /*86d0*/  FMNMX.FTZ R20, R3, R20, !PT ;  /* 0x0000001403147209 */ /* 0x000fe40007810000 */
[----:B------:R-:W-:Y:S02]  /*86e0*/  ISETP.GT.AND P4, PT, R0, 0x31, PT ;  /* 0x000000310000780c */ /* 0x000fe40003f84270 */
[----:B------:R-:W-:Y:S01]  /*86f0*/  FSEL R21, R146, -INF , P3 ;  /* 0xff80000092157808 */ /* 0x000fe20001800000 */
[----:B------:R-:W-:Y:S01]  /*8700*/  IMAD.U32 R146, RZ, RZ, UR11 ;  /* 0x0000000bff927e24 */ /* 0x000fe2000f8e00ff */
[----:B------:R-:W-:Y:S02]  /*8710*/  FMNMX.FTZ R20, R159, R20, !PT ;  /* 0x000000149f147209 */ /* 0x000fe40007810000 */
[----:B------:R-:W-:Y:S01]  /*8720*/  ISETP.GT.AND P3, PT, R0, 0x38, PT ;  /* 0x000000380000780c */ /* 0x000fe20003f64270 */
[----:B------:R-:W-:Y:S01]  /*8730*/  @!P1 VIADD R146, R146, 0x36860 ;  /* 0x0003686092929836 */ /* 0x000fe20000000000 */
[----:B------:R-:W-:-:S02]  /*8740*/  FSEL R147, R147, -INF , P4 ;  /* 0xff80000093937808 */ /* 0x000fc40002000000 */
[----:B------:R-:W-:Y:S02]  /*8750*/  FMNMX.FTZ R20, R21, R20, !PT ;  /* 0x0000001415147209 */ /* 0x000fe40007810000 */
[----:B------:R-:W-:Y:S02]  /*8760*/  ISETP.GT.AND P4, PT, R0, 0x39, PT ;  /* 0x000000390000780c */ /* 0x000fe40003f84270 */
[----:B------:R-:W-:Y:S02]  /*8770*/  FSEL R23, R150, -INF , P3 ;  /* 0xff80000096177808 */ /* 0x000fe40001800000 */
[----:B------:R-:W-:Y:S02]  /*8780*/  FMNMX.FTZ R20, R147, R20, !PT ;  /* 0x0000001493147209 */ /* 0x000fe40007810000 */
[----:B------:R-:W-:Y:S02]  /*8790*/  ISETP.GT.AND P3, PT, R0, 0x40, PT ;  /* 0x000000400000780c */ /* 0x000fe40003f64270 */
        /* <DEDUP_REMOVED lines=24> */
[----:B------:R-:W-:-:S02]  /*8920*/  FMNMX.FTZ R20, R175, R20, !PT ;  /* 0x00000014af147209 */ /* 0x000fc40007810000 */
[----:B------:R-:W-:Y:S01]  /*8930*/  @!P1 PRMT R146, RZ, 0x654, R146 ;  /* 0x00000654ff929816 */ /* 0x000fe20000000092 */
[----:B------:R-:W-:Y:S02]  /*8940*/  WARPGROUP.DEPBAR.LE gsb0, 0x0 ;  /* 0x00008000000079c5 */ /* 0x000fe40000010000 */
[----:B------:R-:W-:Y:S01]  /*8950*/  WARPGROUP.ARRIVE ;  /* 0x00000000000079c5 */ /* 0x000fe20000000000 */
[----:B------:R-:W-:Y:S02]  /*8960*/  FSEL R189, R135, -INF , P4 ;  /* 0xff80000087bd7808 */ /* 0x000fe40002000000 */
[----:B------:R-:W-:Y:S02]  /*8970*/  ISETP.GT.AND P4, PT, R0, 0x61, PT ;  /* 0x000000610000780c */ /* 0x000fe40003f84270 */
[----:B------:R-:W-:Y:S01]  /*8980*/  FSEL R135, R122, -INF , P3 ;  /* 0xff8000007a877808 */ /* 0x000fe20001800000 */
[----:B------:R-:W-:Y:S01]  /*8990*/  HGMMA.64x192x16.F32.BF16 R24, R184, gdesc[UR4].tnspB, R24, gsb0 ;  /* 0x42e00004b8187df0 */ /* 0x000fe20008001818 */
[----:B------:R-:W-:Y:S01]  /*89a0*/  FMNMX.FTZ R20, R189, R20, !PT ;  /* 0x00000014bd147209 */ /* 0x000fe20007810000 */
[----:B------:R-:W-:Y:S01]  /*89b0*/  UIADD3 UR6, UR10, 0x280, URZ ;  /* 0x000002800a067890 */ /* 0x000fe2000fffe03f */
[----:B------:R-:W-:Y:S01]  /*89c0*/  ISETP.GT.AND P3, PT, R0, 0x68, PT ;  /* 0x000000680000780c */ /* 0x000fe20003f64270 */
[----:B------:R-:W-:Y:S01]  /*89d0*/  UMOV UR7, 0x40000040 ;  /* 0x4000004000077882 */ /* 0x000fe20000000000 */
[----:B------:R-:W-:-:S02]  /*89e0*/  FSEL R123, R123, -INF , P4 ;  /* 0xff8000007b7b7808 */ /* 0x000fc40002000000 */
[----:B------:R-:W-:Y:S02]  /*89f0*/  FMNMX.FTZ R20, R135, R20, !PT ;  /* 0x0000001487147209 */ /* 0x000fe40007810000 */
[----:B------:R-:W-:Y:S02]  /*8a00*/  ISETP.GT.AND P4, PT, R0, 0x69, PT ;  /* 0x000000690000780c */ /* 0x000fe40003f84270 */
[----:B------:R-:W-:Y:S01]  /*8a10*/  FSEL R191, R126, -INF , P3 ;  /* 0xff8000007ebf7808 */ /* 0x000fe20001800000 */
[----:B------:R-:W0:Y:S01]  /*8a20*/  LDC R0, c[0x0][0x988] ;  /* 0x00026200ff007b82 */ /* 0x000e220000000800 */
[----:B------:R-:W-:Y:S02]  /*8a30*/  FMNMX.FTZ R20, R123, R20, !PT ;  /* 0x000000147b147209 */ /* 0x000fe40007810000 */
[----:B------:R-:W-:Y:S02]  /*8a40*/  FSEL R127, R127, -INF , P4 ;  /* 0xff8000007f7f7808 */ /* 0x000fe40002000000 */
[----:B------:R-:W-:-:S02]  /*8a50*/  FMNMX.FTZ R20, R191, R20, !PT ;  /* 0x00000014bf147209 */ /* 0x000fc40007810000 */
[----:B------:R-:W-:Y:S02]  /*8a60*/  ISETP.GT.AND P4, PT, R2, RZ, PT ;  /* 0x000000ff0200720c */ /* 0x000fe40003f84270 */
[----:B------:R-:W-:Y:S02]  /*8a70*/  FMNMX.FTZ R20, R127, R20, !PT ;  /* 0x000000147f147209 */ /* 0x000fe40007810000 */
[----:B------:R-:W-:Y:S02]  /*8a80*/  FSEL R168, R168, -INF , P4 ;  /* 0xff800000a8a87808 */ /* 0x000fe40002000000 */
[----:B------:R-:W-:Y:S01]  /*8a90*/  ISETP.GT.AND P4, PT, R2, 0x8, PT ;  /* 0x000000080200780c */ /* 0x000fe20003f84270 */
[----:B------:R-:W1:Y:S01]  /*8aa0*/  SHFL.BFLY PT, R7, R20, 0x2, 0x1f ;  /* 0x0c401f0014077f89 */ /* 0x000e6200000e0000 */
[----:B------:R-:W-:-:S04]  /*8ab0*/  FMNMX.FTZ R6, R168, R15, !PT ;  /* 0x0000000fa8067209 */ /* 0x000fc80007810000 */
[----:B------:R-:W-:Y:S02]  /*8ac0*/  FMNMX.FTZ R6, R169, R6, !PT ;  /* 0x00000006a9067209 */ /* 0x000fe40007810000 */
[----:B-1----:R-:W-:-:S05]  /*8ad0*/  FMNMX.FTZ R22, R20, R7, !PT ;  /* 0x0000000714167209 */ /* 0x002fca0007810000 */
[----:B------:R-:W1:Y:S02]  /*8ae0*/  SHFL.BFLY PT, R7, R22, 0x1, 0x1f ;  /* 0x0c201f0016077f89 */ /* 0x000e6400000e0000 */
[----:B-1----:R-:W-:-:S04]  /*8af0*/  FMNMX.FTZ R7, R22, R7, !PT ;  /* 0x0000000716077209 */ /* 0x002fc80007810000 */
[C---:B------:R-:W-:Y:S01]  /*8b00*/  FSETP.NEU.FTZ.AND P3, PT, R7.reuse, -INF , PT ;  /* 0xff8000000700780b */ /* 0x040fe20003f7d000 */
[----:B0-----:R-:W-:-:S05]  /*8b10*/  FMUL.FTZ R122, R7, R0 ;  /* 0x00000000077a7220 */ /* 0x001fca0000410000 */
[----:B------:R-:W-:-:S05]  /*8b20*/  FSEL R20, R122, RZ, P3 ;  /* 0x000000ff7a147208 */ /* 0x000fca0001800000 */
[-CC-:B------:R-:W-:Y:S01]  /*8b30*/  FFMA.FTZ R22, R209, R0.reuse, -R20.reuse ;  /* 0x00000000d1167223 */ /* 0x180fe20000010814 */
        /* <DEDUP_REMOVED lines=18> */
[----:B------:R-:W-:-:S05]  /*8c60*/  FFMA.FTZ R123, R191, R0, -R20 ;  /* 0x00000000bf7b7223 */ /* 0x000fca0000010814 */
        /* <DEDUP_REMOVED lines=13> */
[----:B------:R-:W-:-:S04]  /*8d40*/  FSEL R185, R172, -INF , P4 ;  /* 0xff800000acb97808 */ /* 0x000fc80002000000 */
[----:B------:R-:W-:Y:S01]  /*8d50*/  MUFU.EX2 R138, R138 ;  /* 0x0000008a008a7308 */ /* 0x000fe20000000800 */
[----:B------:R-:W-:Y:S02]  /*8d60*/  ISETP.GT.AND P4, PT, R2, 0x10, PT ;  /* 0x000000100200780c */ /* 0x000fe40003f84270 */
[----:B------:R-:W-:Y:S01]  /*8d70*/  FMNMX.FTZ R6, R185, R6, !PT ;  /* 0x00000006b9067209 */ /* 0x000fe20007810000 */
[----:B------:R-:W-:Y:S01]  /*8d80*/  HGMMA.64x192x16.F32.BF16 R24, R180, gdesc[UR4].tnspB, R24, gsb0 ;  /* 0x42e00004b4187df0 */ /* 0x000fe20008001818 */
[----:B------:R-:W-:Y:S01]  /*8d90*/  FSEL R187, R160, -INF , P4 ;  /* 0xff800000a0bb7808 */ /* 0x000fe20002000000 */
[----:B------:R-:W-:Y:S01]  /*8da0*/  UIADD3 UR6, UR10, 0x300, URZ ;  /* 0x000003000a067890 */ /* 0x000fe2000fffe03f */
[----:B------:R-:W-:Y:S01]  /*8db0*/  FMNMX.FTZ R6, R173, R6, !PT ;  /* 0x00000006ad067209 */ /* 0x000fe20007810000 */
[----:B------:R-:W-:Y:S01]  /*8dc0*/  UMOV UR7, 0x40000040 ;  /* 0x4000004000077882 */ /* 0x000fe20000000000 */
[----:B------:R-:W-:Y:S01]  /*8dd0*/  ISETP.GT.AND P4, PT, R2, 0x18, PT ;  /* 0x000000180200780c */ /* 0x000fe20003f84270 */
[----:B------:R-:W-:Y:S01]  /*8de0*/  MUFU.EX2 R142, R142 ;  /* 0x0000008e008e7308 */ /* 0x000fe20000000800 */
[----:B------:R-:W-:-:S02]  /*8df0*/  FMNMX.FTZ R6, R187, R6, !PT ;  /* 0x00000006bb067209 */ /* 0x000fc40007810000 */
[----:B------:R-:W-:Y:S02]  /*8e00*/  FSEL R209, R164, -INF , P4 ;  /* 0xff800000a4d17808 */ /* 0x000fe40002000000 */
[----:B------:R-:W-:Y:S02]  /*8e10*/  FMNMX.FTZ R6, R161, R6, !PT ;  /* 0x00000006a1067209 */ /* 0x000fe40007810000 */
[----:B------:R-:W-:Y:S01]  /*8e20*/  ISETP.GT.AND P4, PT, R2, 0x20, PT ;  /* 0x000000200200780c */ /* 0x000fe20003f84270 */
[----:B------:R-:W-:Y:S01]  /*8e30*/  MUFU.EX2 R123, R123 ;  /* 0x0000007b007b7308 */ /* 0x000fe20000000800 */
[----:B------:R-:W-:Y:S02]  /*8e40*/  FMNMX.FTZ R6, R209, R6, !PT ;  /* 0x00000006d1067209 */ /* 0x000fe40007810000 */
[----:B------:R-:W-:Y:S02]  /*8e50*/  FSEL R207, R152, -INF , P4 ;  /* 0xff80000098cf7808 */ /* 0x000fe40002000000 */
[----:B------:R-:W-:-:S02]  /*8e60*/  FMNMX.FTZ R6, R165, R6, !PT ;  /* 0x00000006a5067209 */ /* 0x000fc40007810000 */
[----:B------:R-:W-:Y:S02]  /*8e70*/  ISETP.GT.AND P4, PT, R2, 0x28, PT ;  /* 0x000000280200780c */ /* 0x000fe40003f84270 */
[----:B------:R-:W-:Y:S02]  /*8e80*/  FMNMX.FTZ R6, R207, R6, !PT ;  /* 0x00000006cf067209 */ /* 0x000fe40007810000 */
[----:B------:R-:W-:Y:S02]  /*8e90*/  FSEL R211, R156, -INF , P4 ;  /* 0xff8000009cd37808 */ /* 0x000fe40002000000 */
[----:B------:R-:W-:Y:S02]  /*8ea0*/  FMNMX.FTZ R6, R153, R6, !PT ;  /* 0x0000000699067209 */ /* 0x000fe40007810000 */
[----:B------:R-:W-:Y:S02]  /*8eb0*/  ISETP.GT.AND P4, PT, R2, 0x30, PT ;  /* 0x000000300200780c */ /* 0x000fe40003f84270 */
[----:B------:R-:W-:-:S02]  /*8ec0*/  FMNMX.FTZ R6, R211, R6, !PT ;  /* 0x00000006d3067209 */ /* 0x000fc40007810000 */
[----:B------:R-:W-:Y:S02]  /*8ed0*/  FSEL R205, R144, -INF , P4 ;  /* 0xff80000090cd7808 */ /* 0x000fe40002000000 */
[----:B------:R-:W-:Y:S02]  /*8ee0*/  FMNMX.FTZ R6, R157, R6, !PT ;  /* 0x000000069d067209 */ /* 0x000fe40007810000 */
[----:B------:R-:W-:Y:S02]  /*8ef0*/  ISETP.GT.AND P4, PT, R2, 0x38, PT ;  /* 0x000000380200780c */ /* 0x000fe40003f84270 */
[----:B------:R-:W-:Y:S02]  /*8f00*/  FMNMX.FTZ R6, R205, R6, !PT ;  /* 0x00000006cd067209 */ /* 0x000fe40007810000 */
[----:B------:R-:W-:Y:S02]  /*8f10*/  FSEL R215, R148, -INF , P4 ;  /* 0xff80000094d77808 */ /* 0x000fe40002000000 */
[----:B------:R-:W-:-:S02]  /*8f20*/  FMNMX.FTZ R6, R145, R6, !PT ;  /* 0x0000000691067209 */ /* 0x000fc40007810000 */
[----:B------:R-:W-:Y:S02]  /*8f30*/  ISETP.GT.AND P4, PT, R2, 0x40, PT ;  /* 0x000000400200780c */ /* 0x000fe40003f84270 */
[----:B------:R-:W-:Y:S02]  /*8f40*/  FMNMX.FTZ R6, R215, R6, !PT ;  /* 0x00000006d7067209 */ /* 0x000fe40007810000 */
[----:B------:R-:W-:Y:S01]  /*8f50*/  FSEL R213, R136, -INF , P4 ;  /* 0xff80000088d57808 */ /* 0x000fe20002000000 */
[--C-:B------:R-:W-:Y:S01]  /*8f60*/  FFMA.FTZ R136, R143, R0, -R20.reuse ;  /* 0x000000008f887223 */ /* 0x100fe20000010814 */
[----:B------:R-:W-:Y:S02]  /*8f70*/  FMNMX.FTZ R6, R149, R6, !PT ;  /* 0x0000000695067209 */ /* 0x000fe40007810000 */
[----:B------:R-:W-:Y:S02]  /*8f80*/  ISETP.GT.AND P4, PT, R2, 0x48, PT ;  /* 0x000000480200780c */ /* 0x000fe40003f84270 */
[----:B------:R-:W-:Y:S01]  /*8f90*/  FMNMX.FTZ R6, R213, R6, !PT ;  /* 0x00000006d5067209 */ /* 0x000fe20007810000 */
[----:B------:R-:W-:Y:S01]  /*8fa0*/  MUFU.EX2 R136, R136 ;  /* 0x0000008800887308 */ /* 0x000fe20000000800 */
[----:B------:R-:W-:Y:S01]  /*8fb0*/  FSEL R217, R140, -INF , P4 ;  /* 0xff8000008cd97808 */ /* 0x000fe20002000000 */
[----:B------:R-:W-:Y:S01]  /*8fc0*/  FFMA.FTZ R140, R189, R0, -R20 ;  /* 0x00000000bd8c7223 */ /* 0x000fe20000010814 */
[----:B------:R-:W-:-:S02]  /*8fd0*/  FMNMX.FTZ R6, R137, R6, !PT ;  /* 0x0000000689067209 */ /* 0x000fc40007810000 */
[----:B------:R-:W-:Y:S02]  /*8fe0*/  ISETP.GT.AND P4, PT, R2, 0x50, PT ;  /* 0x000000500200780c */ /* 0x000fe40003f84270 */
[----:B------:R-:W-:Y:S01]  /*8ff0*/  FMNMX.FTZ R6, R217, R6, !PT ;  /* 0x00000006d9067209 */ /* 0x000fe20007810000 */
[----:B------:R-:W-:Y:S01]  /*9000*/  MUFU.EX2 R140, R140 ;  /* 0x0000008c008c7308 */ /* 0x000fe20000000800 */
[----:B------:R-:W-:Y:S02]  /*9010*/  FSEL R155, R128, -INF , P4 ;  /* 0xff800000809b7808 */ /* 0x000fe40002000000 */
[----:B------:R-:W-:Y:S02]  /*9020*/  FMNMX.FTZ R6, R141, R6, !PT ;  /* 0x000000068d067209 */ /* 0x000fe40007810000 */
[----:B------:R-:W-:Y:S02]  /*9030*/  ISETP.GT.AND P4, PT, R2, 0x58, PT ;  /* 0x000000580200780c */ /* 0x000fe40003f84270 */
[----:B------:R-:W-:Y:S01]  /*9040*/  FMNMX.FTZ R6, R155, R6, !PT ;  /* 0x000000069b067209 */ /* 0x000fe20007810000 */
[----:B------:R0:W-:Y:S01]  /*9050*/  MUFU.EX2 R128, R134 ;  /* 0x0000008600807308 */ /* 0x0001e20000000800 */
[----:B------:R-:W-:Y:S01]  /*9060*/  FSEL R219, R132, -INF , P4 ;  /* 0xff80000084db7808 */ /* 0x000fe20002000000 */
[----:B------:R-:W-:Y:S01]  /*9070*/  FFMA.FTZ R132, R147, R0, -R20 ;  /* 0x0000000093847223 */ /* 0x000fe20000010814 */
[----:B------:R-:W-:-:S02]  /*9080*/  FMNMX.FTZ R6, R129, R6, !PT ;  /* 0x0000000681067209 */ /* 0x000fc40007810000 */
[----:B------:R-:W-:Y:S02]  /*9090*/  ISETP.GT.AND P4, PT, R2, 0x60, PT ;  /* 0x000000600200780c */ /* 0x000fe40003f84270 */
[----:B------:R-:W-:Y:S01]  /*90a0*/  FMNMX.FTZ R6, R219, R6, !PT ;  /* 0x00000006db067209 */ /* 0x000fe20007810000 */
[----:B------:R-:W1:Y:S01]  /*90b0*/  MUFU.EX2 R132, R132 ;  /* 0x0000008400847308 */ /* 0x000e620000000800 */
[----:B------:R-:W-:Y:S01]  /*90c0*/  FSEL R159, R120, -INF , P4 ;  /* 0xff800000789f7808 */ /* 0x000fe20002000000 */
[--C-:B0-----:R-:W-:Y:S01]  /*90d0*/  FFMA.FTZ R134, R139, R0, -R20.reuse ;  /* 0x000000008b867223 */ /* 0x101fe20000010814 */
[----:B------:R-:W-:Y:S02]  /*90e0*/  FMNMX.FTZ R6, R133, R6, !PT ;  /* 0x0000000685067209 */ /* 0x000fe40007810000 */
[----:B------:R-:W-:Y:S02]  /*90f0*/  ISETP.GT.AND P4, PT, R2, 0x68, PT ;  /* 0x000000680200780c */ /* 0x000fe40003f84270 */
[----:B------:R-:W-:Y:S01]  /*9100*/  FMNMX.FTZ R6, R159, R6, !PT ;  /* 0x000000069f067209 */ /* 0x000fe20007810000 */
[----:B------:R0:W-:Y:S01]  /*9110*/  MUFU.EX2 R120, R3 ;  /* 0x0000000300787308 */ /* 0x0001e20000000800 */
[----:B------:R-:W-:Y:S01]  /*9120*/  FSEL R223, R124, -INF , P4 ;  /* 0xff8000007cdf7808 */ /* 0x000fe20002000000 */
[--C-:B------:R-:W-:Y:S01]  /*9130*/  FFMA.FTZ R124, R23, R0, -R20.reuse ;  /* 0x00000000177c7223 */ /* 0x100fe20000010814 */
[----:B------:R-:W-:Y:S01]  /*9140*/  FMNMX.FTZ R6, R221, R6, !PT ;  /* 0x00000006dd067209 */ /* 0x000fe20007810000 */
[----:B------:R-:W-:-:S03]  /*9150*/  FFMA.FTZ R23, R167, R0, -R20 ;  /* 0x00000000a7177223 */ /* 0x000fc60000010814 */
[----:B------:R-:W-:Y:S01]  /*9160*/  FMNMX.FTZ R6, R223, R6, !PT ;  /* 0x00000006df067209 */ /* 0x000fe20007810000 */
[----:B------:R-:W2:Y:S01]  /*9170*/  MUFU.EX2 R124, R124 ;  /* 0x0000007c007c7308 */ /* 0x000ea20000000800 */
[----:B-1----:R-:W-:Y:S02]  /*9180*/  F2FP.BF16.F32.PACK_AB R189, R132, R21 ;  /* 0x0000001584bd723e */ /* 0x002fe400000010ff */
[----:B------:R-:W-:-:S05]  /*9190*/  FMNMX.FTZ R6, R225, R6, !PT ;  /* 0x00000006e1067209 */ /* 0x000fca0007810000 */
[----:B0-----:R-:W0:Y:S01]  /*91a0*/  SHFL.BFLY PT, R3, R6, 0x2, 0x1f ;  /* 0x0c401f0006037f89 */ /* 0x001e2200000e0000 */
[----:B------:R-:W1:Y:S08]  /*91b0*/  MUFU.EX2 R134, R134 ;  /* 0x0000008600867308 */ /* 0x000e700000000800 */
[----:B------:R-:W3:Y:S01]  /*91c0*/  MUFU.EX2 R23, R23 ;  /* 0x0000001700177308 */ /* 0x000ee20000000800 */
[----:B--2---:R-:W-:-:S02]  /*91d0*/  F2FP.BF16.F32.PACK_AB R191, R125, R124 ;  /* 0x0000007c7dbf723e */ /* 0x004fc400000010ff */
[----:B0-----:R-:W-:-:S05]  /*91e0*/  FMNMX.FTZ R3, R6, R3, !PT ;  /* 0x0000000306037209 */ /* 0x001fca0007810000 */
[----:B------:R-:W0:Y:S02]  /*91f0*/  SHFL.BFLY PT, R6, R3, 0x1, 0x1f ;  /* 0x0c201f0003067f89 */ /* 0x000e2400000e0000 */
[----:B0-----:R-:W-:Y:S02]  /*9200*/  FMNMX.FTZ R6, R3, R6, !PT ;  /* 0x0000000603067209 */ /* 0x001fe40007810000 */
[----:B------:R-:W-:Y:S02]  /*9210*/  FSEL R3, R7, RZ, P3 ;  /* 0x000000ff07037208 */ /* 0x000fe40001800000 */
[C---:B------:R-:W-:Y:S01]  /*9220*/  FSETP.NEU.FTZ.AND P4, PT, R6.reuse, -INF , PT ;  /* 0xff8000000600780b */ /* 0x040fe20003f9d000 */
[CC--:B------:R-:W-:Y:S01]  /*9230*/  FMUL.FTZ R144, R6.reuse, R0.reuse ;  /* 0x0000000006907220 */ /* 0x0c0fe20000410000 */
[----:B------:R-:W-:Y:S01]  /*9240*/  PLOP3.LUT P3, PT, PT, PT, UP1, 0x80, 0x0 ;  /* 0x000000000000781c */ /* 0x000fe20003f6f018 */
[----:B------:R-:W-:Y:S01]  /*9250*/  FADD.FTZ R3, -R3, R14 ;  /* 0x0000000e03037221 */ /* 0x000fe20000010100 */
[----:B------:R-:W-:Y:S01]  /*9260*/  FSEL R2, R6, RZ, P4 ;  /* 0x000000ff06027208 */ /* 0x000fe20002000000 */
[----:B------:R-:W-:Y:S01]  /*9270*/  IMAD.U32 R14, RZ, RZ, UR59 ;  /* 0x0000003bff0e7e24 */ /* 0x000fe2000f8e00ff */
[----:B------:R-:W-:Y:S01]  /*9280*/  FSEL R144, R144, RZ, P4 ;  /* 0x000000ff90907208 */ /* 0x000fe20002000000 */
[----:B------:R-:W-:-:S02]  /*9290*/  FMUL.FTZ R3, R3, R0 ;  /* 0x0000000003037220 */ /* 0x000fc40000410000 */
[----:B------:R-:W-:Y:S01]  /*92a0*/  FADD.FTZ R15, -R2, R15 ;  /* 0x0000000f020f7221 */ /* 0x000fe20000010100 */
[----:B------:R-:W-:Y:S02]  /*92b0*/  @!P1 VIADD R14, R14, 0x36840 ;  /* 0x000368400e0e9836 */ /* 0x000fe40000000000 */
[-CC-:B------:R-:W-:Y:S01]  /*92c0*/  FFMA.FTZ R200, R169, R0.reuse, -R144.reuse ;  /* 0x00000000a9c87223 */ /* 0x180fe20000010890 */
[-CC-:B------:R-:W-:Y:S01]  /*92d0*/  FFMA.FTZ R202, R185, R0.reuse, -R144.reuse ;  /* 0x00000000b9ca7223 */ /* 0x180fe20000010890 */
[-C--:B------:R-:W-:Y:S01]  /*92e0*/  FMUL.FTZ R2, R15, R0.reuse ;  /* 0x000000000f027220 */ /* 0x080fe20000410000 */
[----:B------:R-:W-:Y:S01]  /*92f0*/  MUFU.EX2 R3, R3 ;  /* 0x0000000300037308 */ /* 0x000fe20000000800 */
[-CC-:B------:R-:W-:Y:S01]  /*9300*/  FFMA.FTZ R139, R173, R0.reuse, -R144.reuse ;  /* 0x00000000ad8b7223 */ /* 0x180fe20000010890 */
[-CC-:B------:R-:W-:Y:S01]  /*9310*/  FFMA.FTZ R196, R187, R0.reuse, -R144.reuse ;  /* 0x00000000bbc47223 */ /* 0x180fe20000010890 */
[-CC-:B------:R-:W-:Y:S01]  /*9320*/  FFMA.FTZ R143, R161, R0.reuse, -R144.reuse ;  /* 0x00000000a18f7223 */ /* 0x180fe20000010890 */
[-CC-:B------:R-:W-:Y:S01]  /*9330*/  FFMA.FTZ R15, R149, R0.reuse, -R144.reuse ;  /* 0x00000000950f7223 */ /* 0x180fe20000010890 */
[-C--:B------:R-:W-:Y:S01]  /*9340*/  FFMA.FTZ R198, R209, R0.reuse, -R144 ;  /* 0x00000000d1c67223 */ /* 0x080fe20000010890 */
[----:B------:R-:W-:Y:S01]  /*9350*/  @!P1 PRMT R14, RZ, 0x654, R14 ;  /* 0x00000654ff0e9816 */ /* 0x000fe2000000000e */
        /* <DEDUP_REMOVED lines=21> */
[----:B------:R-:W-:Y:S01]  /*94b0*/  FFMA.FTZ R223, R223, R0, -R144 ;  /* 0x00000000dfdf7223 */ /* 0x000fe20000010890 */
[----:B-1----:R-:W-:Y:S01]  /*94c0*/  F2FP.BF16.F32.PACK_AB R185, R134, R121 ;  /* 0x0000007986b9723e */ /* 0x002fe200000010ff */
[----:B------:R-:W-:-:S02]  /*94d0*/  WARPGROUP.DEPBAR.LE gsb0, 0x0 ;  /* 0x00008000000079c5 */ /* 0x000fc40000010000 */
[----:B------:R-:W-:Y:S01]  /*94e0*/  WARPGROUP.ARRIVE ;  /* 0x00000000000079c5 */ /* 0x000fe20000000000 */
[-CC-:B------:R-:W-:Y:S01]  /*94f0*/  FFMA.FTZ R181, R131, R0.reuse, -R20.reuse ;  /* 0x0000000083b57223 */ /* 0x180fe20000010814 */
[-C--:B------:R-:W-:Y:S01]  /*9500*/  FFMA.FTZ R131, R135, R0.reuse, -R20 ;  /* 0x0000000087837223 */ /* 0x080fe20000010814 */
[-C--:B------:R-:W-:Y:S01]  /*9510*/  FFMA.FTZ R135, R168, R0.reuse, -R144 ;  /* 0x00000000a8877223 */ /* 0x080fe20000010890 */
[----:B------:R-:W-:Y:S01]  /*9520*/  MUFU.EX2 R139, R139 ;  /* 0x0000008b008b7308 */ /* 0x000fe20000000800 */
[-CC-:B------:R-:W-:Y:S01]  /*9530*/  FFMA.FTZ R183, R175, R0.reuse, -R20.reuse ;  /* 0x00000000afb77223 */ /* 0x180fe20000010814 */
[----:B------:R-:W-:Y:S01]  /*9540*/  HGMMA.64x192x16.F32.BF16 R24, R176, gdesc[UR4].tnspB, R24, gsb0 ;  /* 0x42e00004b0187df0 */ /* 0x000fe20008001818 */
[-C--:B------:R-:W-:Y:S01]  /*9550*/  FFMA.FTZ R20, R127, R0.reuse, -R20 ;  /* 0x000000007f147223 */ /* 0x080fe20000010814 */
[----:B------:R-:W-:Y:S01]  /*9560*/  FFMA.FTZ R144, R225, R0, -R144 ;  /* 0x00000000e1907223 */ /* 0x000fe20000010890 */
[----:B---3--:R-:W-:-:S03]  /*9570*/  F2FP.BF16.F32.PACK_AB R187, R136, R23 ;  /* 0x0000001788bb723e */ /* 0x008fc600000010ff */
[----:B------:R-:W0:Y:S08]  /*9580*/  MUFU.EX2 R135, R135 ;  /* 0x0000008700877308 */ /* 0x000e300000000800 */
[----:B------:R-:W-:Y:S08]  /*9590*/  MUFU.EX2 R196, R196 ;  /* 0x000000c400c47308 */ /* 0x000ff00000000800 */
[----:B------:R-:W-:Y:S01]  /*95a0*/  MUFU.EX2 R143, R143 ;  /* 0x0000008f008f7308 */ /* 0x000fe20000000800 */
[----:B0-----:R-:W-:Y:S01]  /*95b0*/  FFMA.FTZ R149, R2, R10, R135 ;  /* 0x0000000a02957223 */ /* 0x001fe20000010087 */
[----:B------:R-:W-:-:S03]  /*95c0*/  FFMA.FTZ R10, R3, R9, R22 ;  /* 0x00000009030a7223 */ /* 0x000fc60000010016 */
[C---:B------:R-:W-:Y:S01]  /*95d0*/  FADD.FTZ R149, R200.reuse, R149 ;  /* 0x00000095c8957221 */ /* 0x040fe20000010000 */
[C---:B------:R-:W-:Y:S01]  /*95e0*/  FADD.FTZ R10, R201.reuse, R10 ;  /* 0x0000000ac90a7221 */ /* 0x040fe20000010000 */
[----:B------:R-:W-:Y:S01]  /*95f0*/  F2FP.BF16.F32.PACK_AB R201, R201, R22 ;  /* 0x00000016c9c9723e */ /* 0x000fe200000010ff */
[----:B------:R-:W-:Y:S01]  /*9600*/  MUFU.EX2 R198, R198 ;  /* 0x000000c600c67308 */ /* 0x000fe20000000800 */
[----:B------:R-:W-:Y:S01]  /*9610*/  F2FP.BF16.F32.PACK_AB R200, R200, R135 ;  /* 0x00000087c8c8723e */ /* 0x000fe200000010ff */
[----:B------:R-:W-:Y:S01]  /*9620*/  FADD.FTZ R127, R203, R10 ;  /* 0x0000000acb7f7221 */ /* 0x000fe20000010000 */
[----:B------:R-:W-:-:S03]  /*9630*/  F2FP.BF16.F32.PACK_AB R203, R122, R203 ;  /* 0x000000cb7acb723e */ /* 0x000fc600000010ff */
[----:B------:R-:W-:Y:S02]  /*9640*/  FADD.FTZ R10, R122, R127 ;  /* 0x0000007f7a0a7221 */ /* 0x000fe40000010000 */
[----:B------:R-:W-:Y:S02]  /*9650*/  MUFU.EX2 R147, R147 ;  /* 0x0000009300937308 */ /* 0x000fe40000000800 */
        /* <DEDUP_REMOVED lines=16> */
[----:B------:R-:W-:-:S04]  /*9760*/  FADD.FTZ R127, R21, R10 ;  /* 0x0000000a157f7221 */ /* 0x000fc80000010000 */
[----:B------:R-:W-:Y:S02]  /*9770*/  FADD.FTZ R127, R132, R127 ;  /* 0x0000007f847f7221 */ /* 0x000fe40000010000 */
        /* <DEDUP_REMOVED lines=15> */
[----:B------:R-:W-:Y:S01]  /*9870*/  MUFU.EX2 R221, R221 ;  /* 0x000000dd00dd7308 */ /* 0x000fe20000000800 */
[----:B------:R-:W-:-:S02]  /*9880*/  WARPGROUP.DEPBAR.LE gsb0, 0x0 ;  /* 0x00008000000079c5 */ /* 0x000fc40000010000 */
[----:B------:R1:W-:Y:S05]  /*9890*/  @!P1 SYNCS.ARRIVE.TRANS64.RED.A1T0 RZ, [R14+URZ], RZ ;  /* 0x000000ff0eff99a7 */ /* 0x0003ea000810043f */
[----:B------:R-:W-:Y:S01]  /*98a0*/  MUFU.EX2 R176, R159 ;  /* 0x0000009f00b07308 */ /* 0x000fe20000000800 */
[----:B0-----:R-:W-:Y:S01]  /*98b0*/  F2FP.BF16.F32.PACK_AB R177, R142, R131 ;  /* 0x000000838eb1723e */ /* 0x001fe200000010ff */
[----:B-1----:R-:W-:-:S06]  /*98c0*/  FADD.FTZ R14, R202, R149 ;  /* 0x00000095ca0e7221 */ /* 0x002fcc0000010000 */
[----:B------:R-:W-:Y:S01]  /*98d0*/  MUFU.EX2 R178, R223 ;  /* 0x000000df00b27308 */ /* 0x000fe20000000800 */
[----:B------:R0:W-:Y:S01]  /*98e0*/  @!P1 SYNCS.ARRIVE.TRANS64.RED.A1T0 RZ, [R146+URZ], RZ ;  /* 0x000000ff92ff99a7 */ /* 0x0001e2000810043f */
[C---:B------:R-:W-:Y:S01]  /*98f0*/  F2FP.BF16.F32.PACK_AB R202, R139.reuse, R202 ;  /* 0x000000ca8bca723e */ /* 0x040fe200000010ff */
[----:B------:R-:W-:-:S04]  /*9900*/  FADD.FTZ R149, R139, R14 ;  /* 0x0000000e8b957221 */ /* 0x000fc80000010000 */
[----:B------:R-:W-:Y:S01]  /*9910*/  FADD.FTZ R14, R196, R149 ;  /* 0x00000095c40e7221 */ /* 0x000fe20000010000 */
[----:B------:R-:W-:Y:S01]  /*9920*/  MUFU.EX2 R144, R144 ;  /* 0x0000009000907308 */ /* 0x000fe20000000800 */
[C---:B------:R-:W-:Y:S02]  /*9930*/  F2FP.BF16.F32.PACK_AB R196, R143.reuse, R196 ;  /* 0x000000c48fc4723e */ /* 0x040fe400000010ff */
[----:B------:R-:W-:-:S04]  /*9940*/  FADD.FTZ R137, R143, R14 ;  /* 0x0000000e8f897221 */ /* 0x000fc80000010000 */
[----:B------:R-:W-:Y:S01]  /*9950*/  FADD.FTZ R14, R198, R137 ;  /* 0x00000089c60e7221 */ /* 0x000fe20000010000 */
[----:B------:R-:W1:Y:S01]  /*9960*/  MUFU.EX2 R20, R20 ;  /* 0x0000001400147308 */ /* 0x000e620000000800 */
[C---:B------:R-:W-:Y:S02]  /*9970*/  F2FP.BF16.F32.PACK_AB R198, R147.reuse, R198 ;  /* 0x000000c693c6723e */ /* 0x040fe400000010ff */
[----:B------:R-:W-:-:S04]  /*9980*/  FADD.FTZ R137, R147, R14 ;  /* 0x0000000e93897221 */ /* 0x000fc80000010000 */
[----:B------:R-:W-:Y:S01]  /*9990*/  FADD.FTZ R14, R192, R137 ;  /* 0x00000089c00e7221 */ /* 0x000fe20000010000 */
[----:B------:R-:W-:-:S03]  /*99a0*/  F2FP.BF16.F32.PACK_AB R192, R151, R192 ;  /* 0x000000c097c0723e */ /* 0x000fc600000010ff */
[----:B------:R-:W-:-:S04]  /*99b0*/  FADD.FTZ R137, R151, R14 ;  /* 0x0000000e97897221 */ /* 0x000fc80000010000 */
[----:B------:R-:W-:Y:S01]  /*99c0*/  FADD.FTZ R14, R194, R137 ;  /* 0x00000089c20e7221 */ /* 0x000fe20000010000 */
[C---:B------:R-:W-:Y:S02]  /*99d0*/  F2FP.BF16.F32.PACK_AB R194, R153.reuse, R194 ;  /* 0x000000c299c2723e */ /* 0x040fe400000010ff */
[----:B-1----:R-:W-:Y:S01]  /*99e0*/  F2FP.BF16.F32.PACK_AB R179, R20, R123 ;  /* 0x0000007b14b3723e */ /* 0x002fe200000010ff */
[----:B------:R-:W-:-:S04]  /*99f0*/  FADD.FTZ R137, R153, R14 ;  /* 0x0000000e99897221 */ /* 0x000fc80000010000 */
[----:B------:R-:W-:Y:S01]  /*9a00*/  FADD.FTZ R14, R188, R137 ;  /* 0x00000089bc0e7221 */ /* 0x000fe20000010000 */
[----:B------:R-:W-:-:S03]  /*9a10*/  F2FP.BF16.F32.PACK_AB R188, R145, R188 ;  /* 0x000000bc91bc723e */ /* 0x000fc600000010ff */
[----:B------:R-:W-:Y:S01]  /*9a20*/  FADD.FTZ R129, R145, R14 ;  /* 0x0000000e91817221 */ /* 0x000fe20000010000 */
[----:B------:R-:W-:-:S03]  /*9a30*/  FADD.FTZ R14, R124, R127 ;  /* 0x0000007f7c0e7221 */ /* 0x000fc60000010000 */
[----:B------:R-:W-:Y:S01]  /*9a40*/  FADD.FTZ R10, R190, R129 ;  /* 0x00000081be0a7221 */ /* 0x000fe20000010000 */
[----:B------:R-:W-:Y:S01]  /*9a50*/  FADD.FTZ R14, R125, R14 ;  /* 0x0000000e7d0e7221 */ /* 0x000fe20000010000 */
[C---:B------:R-:W-:Y:S02]  /*9a60*/  F2FP.BF16.F32.PACK_AB R190, R15.reuse, R190 ;  /* 0x000000be0fbe723e */ /* 0x040fe400000010ff */
[----:B------:R-:W-:-:S04]  /*9a70*/  FADD.FTZ R127, R15, R10 ;  /* 0x0000000a0f7f7221 */ /* 0x000fc80000010000 */
[----:B------:R-:W-:Y:S01]  /*9a80*/  FADD.FTZ R10, R184, R127 ;  /* 0x0000007fb80a7221 */ /* 0x000fe20000010000 */
[----:B------:R-:W-:Y:S01]  /*9a90*/  FADD.FTZ R127, R121, R14 ;  /* 0x0000000e797f7221 */ /* 0x000fe20000010000 */
[C---:B------:R-:W-:Y:S01]  /*9aa0*/  F2FP.BF16.F32.PACK_AB R184, R9.reuse, R184 ;  /* 0x000000b809b8723e */ /* 0x040fe200000010ff */
[----:B------:R-:W-:Y:S02]  /*9ab0*/  IMAD.MOV.U32 R14, RZ, RZ, R7 ;  /* 0x000000ffff0e7224 */ /* 0x000fe400078e0007 */
[----:B------:R-:W-:Y:S01]  /*9ac0*/  FADD.FTZ R129, R9, R10 ;  /* 0x0000000a09817221 */ /* 0x000fe20000010000 */
[----:B------:R-:W-:-:S03]  /*9ad0*/  FADD.FTZ R10, R134, R127 ;  /* 0x0000007f860a7221 */ /* 0x000fc60000010000 */
[----:B------:R-:W-:Y:S01]  /*9ae0*/  FADD.FTZ R129, R186, R129 ;  /* 0x00000081ba817221 */ /* 0x000fe20000010000 */
[----:B------:R-:W-:Y:S01]  /*9af0*/  FADD.FTZ R15, R23, R10 ;  /* 0x0000000a170f7221 */ /* 0x000fe20000010000 */
[C---:B------:R-:W-:Y:S02]  /*9b00*/  F2FP.BF16.F32.PACK_AB R186, R141.reuse, R186 ;  /* 0x000000ba8dba723e */ /* 0x040fe400000010ff */
[----:B------:R-:W-:Y:S01]  /*9b10*/  FADD.FTZ R129, R141, R129 ;  /* 0x000000818d817221 */ /* 0x000fe20000010000 */
[----:B------:R-:W-:-:S03]  /*9b20*/  FADD.FTZ R15, R136, R15 ;  /* 0x0000000f880f7221 */ /* 0x000fc60000010000 */
[----:B------:R-:W-:Y:S01]  /*9b30*/  FADD.FTZ R129, R180, R129 ;  /* 0x00000081b4817221 */ /* 0x000fe20000010000 */
[----:B------:R-:W-:Y:S01]  /*9b40*/  FADD.FTZ R10, R138, R15 ;  /* 0x0000000f8a0a7221 */ /* 0x000fe20000010000 */
[C---:B------:R-:W-:Y:S01]  /*9b50*/  F2FP.BF16.F32.PACK_AB R180, R22.reuse, R180 ;  /* 0x000000b416b4723e */ /* 0x040fe200000010ff */
[----:B------:R-:W-:Y:S02]  /*9b60*/  IMAD.MOV.U32 R15, RZ, RZ, R6 ;  /* 0x000000ffff0f7224 */ /* 0x000fe400078e0006 */
        /* <DEDUP_REMOVED lines=13> */
[----:B------:R-:W-:-:S03]  /*9c40*/  FADD.FTZ R10, R142, R9 ;  /* 0x000000098e0a7221 */ /* 0x000fc60000010000 */
[----:B------:R-:W-:Y:S01]  /*9c50*/  FADD.FTZ R129, R178, R129 ;  /* 0x00000081b2817221 */ /* 0x000fe20000010000 */
[----:B------:R-:W-:Y:S01]  /*9c60*/  FADD.FTZ R9, R123, R10 ;  /* 0x0000000a7b097221 */ /* 0x000fe20000010000 */
[C---:B------:R-:W-:Y:S02]  /*9c70*/  F2FP.BF16.F32.PACK_AB R178, R144.reuse, R178 ;  /* 0x000000b290b2723e */ /* 0x040fe400000010ff */
[----:B------:R-:W-:Y:S01]  /*9c80*/  FADD.FTZ R10, R144, R129 ;  /* 0x00000081900a7221 */ /* 0x000fe20000010000 */
[----:B------:R-:W-:Y:S01]  /*9c90*/  FADD.FTZ R9, R20, R9 ;  /* 0x0000000914097221 */ /* 0x000fe20000010000 */
[----:B0-----:R-:W-:Y:S06]  /*9ca0*/  @P3 BRA `(.L_x_2084) ;  /* 0xffffffb800c43947 */ /* 0x001fec000383ffff */
[----:B------:R-:W-:-:S07]  /*9cb0*/  IMAD.U32 R20, RZ, RZ, UR58 ;  /* 0x0000003aff147e24 */ /* 0x000fce000f8e00ff */
.L_x_2075:
[----:B------:R-:W-:Y:S02]  /*9cc0*/  R2UR UR7, R18 ;  /* 0x00000000120772ca */ /* 0x000fe400000e0000 */
[----:B------:R-:W-:-:S13]  /*9cd0*/  R2UR UR6, R20 ;  /* 0x00000000140672ca */ /* 0x000fda00000e0000 */
[----:B------:R-:W-:-:S06]  /*9ce0*/  UISETP.GE.AND UP0, UPT, UR6, UR7, UPT ;  /* 0x000000070600728c */ /* 0x000fcc000bf06270 */
[----:B------:R-:W-:-:S13]  /*9cf0*/  PLOP3.LUT P2, PT, PT, PT, UP0, 0x80, 0x0 ;  /* 0x000000000000781c */ /* 0x000fda0003f4f008 */
[----:B------:R-:W-:Y:S05]  /*9d00*/  @!P2 BRA `(.L_x_2085) ;  /* 0x0000003c0074a947 */ /* 0x000fea0003800000 */
[----:B------:R-:W-:Y:S01]  /*9d10*/  R2UR UR7, R8 ;  /* 0x00000000080772ca */ /* 0x000fe200000e0000 */
[----:B------:R-:W-:Y:S01]  /*9d20*/  IMAD.MOV.U32 R11, RZ, RZ, R7 ;  /* 0x000000ffff0b7224 */ /* 0x000fe200078e0007 */
[----:B------:R-:W-:Y:S01]  /*9d30*/  UMOV UR6, UR60 ;  /* 0x0000003c00067c82 */ /* 0x000fe20008000000 */
[----:B------:R-:W-:-:S10]  /*9d40*/  IMAD.MOV.U32 R13, RZ, RZ, R6 ;  /* 0x000000ffff0d7224 */ /* 0x000fd400078e0006 */
[----:B------:R-:W-:-:S07]  /*9d50*/  IMAD.U32 R14, RZ, RZ, UR7 ;  /* 0x00000007ff0e7e24 */ /* 0x000fce000f8e00ff */
.L_x_2094:
[----:B------:R-:W-:Y:S01]  /*9d60*/  R2UR UR10, R14 ;  /* 0x000000000e0a72ca */ /* 0x000fe200000e0000 */
        /* <DEDUP_REMOVED lines=8> */
.L_x_2086:
        /* <DEDUP_REMOVED lines=8> */
.L_x_2087:
[----:B-1----:R-:W-:Y:S05]  /*9e70*/  @P2 BRA `(.L_x_2088) ;  /* 0x0000000000082947 */ /* 0x002fea0003800000 */
[----:B------:R-:W1:Y:S02]  /*9e80*/  SYNCS.PHASECHK.TRANS64.TRYWAIT P2, [UR61+0x36830], R0 ;  /* 0x03683000ff0075a7 */ /* 0x000e64000804017d */
[----:B-1----:R-:W-:Y:S05]  /*9e90*/  @!P2 BRA `(.L_x_2089) ;  /* 0x000000b00090a947 */ /* 0x002fea0003800000 */
.L_x_2088:
        /* <DEDUP_REMOVED lines=24> */
[----:B------:R-:W-:Y:S01]  /*a020*/  R2UR UR48, R4 ;  /* 0x00000000043072ca */ /* 0x000fe200000e0000 */
[----:B------:R-:W-:Y:S01]  /*a030*/  UIADD3 UR50, UR7, 0x200, URZ ;  /* 0x0000020007327890 */ /* 0x000fe2000fffe03f */
[----:B------:R-:W-:Y:S01]  /*a040*/  R2UR UR49, R5 ;  /* 0x00000000053172ca */ /* 0x000fe200000e0000 */
[----:B------:R-:W-:Y:S01]  /*a050*/  UMOV UR51, 0x40000040 ;  /* 0x4000004000337882 */ /* 0x000fe20000000000 */
        /* <DEDUP_REMOVED lines=591> */
.L_x_2090:
        /* <DEDUP_REMOVED lines=8> */
.L_x_2091:
[----:B-1----:R-:W-:Y:S05]  /*c5d0*/  @P2 BRA `(.L_x_2092) ;  /* 0x0000000000082947 */ /* 0x002fea0003800000 */
[----:B------:R-:W1:Y:S02]  /*c5e0*/  SYNCS.PHASECHK.TRANS64.TRYWAIT P2, [UR11+0x36850], R0 ;  /* 0x03685000ff0075a7 */ /* 0x000e64000804014b */
[----:B-1----:R-:W-:Y:S05]  /*c5f0*/  @!P2 BRA `(.L_x_2093) ;  /* 0x0000008800d0a947 */ /* 0x002fea0003800000 */
.L_x_2092:
[----:B------:R-:W-:Y:S01]  /*c600*/  R2UR UR7, R16 ;  /* 0x00000000100772ca */ /* 0x000fe200000e0000 */
[----:B------:R-:W-:Y:S01]  /*c610*/  WARPGROUP.ARRIVE ;  /* 0x00000000000079c5 */ /* 0x000fe20000000000 */
[----:B------:R-:W-:Y:S01]  /*c620*/  UMOV UR15, 0x40000040 ;  /* 0x40000040000f7882 */ /* 0x000fe20000000000 */
[----:B01----:R-:W-:Y:S02]  /*c630*/  FMNMX.FTZ R0, R168, R13, !PT ;  /* 0x0000000da8007209 */ /* 0x003fe40007810000 */
[----:B------:R-:W-:Y:S02]  /*c640*/  R2UR UR18, R20 ;  /* 0x00000000141272ca */ /* 0x000fe400000e0000 */
[----:B------:R-:W-:Y:S02]  /*c650*/  FMNMX.FTZ R3, R169, R0, !PT ;  /* 0x00000000a9037209 */ /* 0x000fe40007810000 */
[----:B------:R-:W-:Y:S02]  /*c660*/  R2UR UR19, R18 ;  /* 0x00000000121372ca */ /* 0x000fe400000e0000 */
[----:B------:R-:W-:-:S02]  /*c670*/  FMNMX.FTZ R0, R172, R3, !PT ;  /* 0x00000003ac007209 */ /* 0x000fc40007810000 */
[----:B------:R-:W-:Y:S02]  /*c680*/  UIADD3 UR7, UR7, 0x400, URZ ;  /* 0x0000040007077890 */ /* 0x000fe4000fffe03f */
[----:B------:R-:W-:Y:S02]  /*c690*/  FMNMX.FTZ R3, R173, R0, !PT ;  /* 0x00000000ad037209 */ /* 0x000fe40007810000 */
[----:B------:R-:W-:Y:S02]  /*c6a0*/  USHF.R.U32.HI UR7, URZ, 0x4, UR7 ;  /* 0x000000043f077899 */ /* 0x000fe40008011607 */
[----:B------:R-:W-:Y:S02]  /*c6b0*/  FMNMX.FTZ R0, R160, R3, !PT ;  /* 0x00000003a0007209 */ /* 0x000fe40007810000 */
[----:B------:R-:W-:Y:S02]  /*c6c0*/  ULOP3.LUT UR7, UR7, 0x3fff, URZ, 0xc0, !UPT ;  /* 0x00003fff07077892 */ /* 0x000fe4000f8ec03f */
[----:B------:R-:W-:Y:S01]  /*c6d0*/  FMNMX.FTZ R3, R161, R0, !PT ;  /* 0x00000000a1037209 */ /* 0x000fe20007810000 */
[----:B------:R-:W-:-:S02]  /*c6e0*/  UISETP.GT.AND UP0, UPT, UR18, UR19, UPT ;  /* 0x000000131200728c */ /* 0x000fc4000bf04270 */
[----:B------:R-:W-:Y:S01]  /*c6f0*/  ULOP3.LUT UR7, UR7, 0x3800000, URZ, 0xfc, !UPT ;  /* 0x0380000007077892 */ /* 0x000fe2000f8efc3f */
[----:B------:R-:W-:-:S03]  /*c700*/  FMNMX.FTZ R0, R164, R3, !PT ;  /* 0x00000003a4007209 */ /* 0x000fc60007810000 */
[----:B------:R-:W-:Y:S01]  /*c710*/  UIMAD UR6, UR6, 0xa80, UR7 ;  /* 0x00000a80060678a4 */ /* 0x000fe2000f8e0207 */
[----:B------:R-:W-:Y:S02]  /*c720*/  FMNMX.FTZ R3, R165, R0, !PT ;  /* 0x00000000a5037209 */ /* 0x000fe40007810000 */
[----:B------:R-:W-:Y:S01]  /*c730*/  UMOV UR7, 0x40000040 ;  /* 0x4000004000077882 */ /* 0x000fe20000000000 */
[----:B------:R-:W-:Y:S01]  /*c740*/  UIADD3 UR10, UR6, 0x80, URZ ;  /* 0x00000080060a7890 */ /* 0x000fe2000fffe03f */
[----:B------:R-:W-:Y:S02]  /*c750*/  FMNMX.FTZ R0, R152, R3, !PT ;  /* 0x0000000398007209 */ /* 0x000fe40007810000 */
[----:B------:R-:W-:Y:S02]  /*c760*/  PLOP3.LUT P2, PT, PT, PT, UP0, 0x80, 0x0 ;  /* 0x000000000000781c */ /* 0x000fe40003f4f008 */
[----:B------:R-:W-:Y:S01]  /*c770*/  HGMMA.64x192x16.F32.BF16 R24, R200, gdesc[UR4].tnspB, R24, gsb0 ;  /* 0x42e00004c8187df0 */ /* 0x000fe20008001818 */
[----:B------:R-:W-:Y:S01]  /*c780*/  FMNMX.FTZ R3, R153, R0, !PT ;  /* 0x0000000099037209 */ /* 0x000fe20007810000 */
[----:B------:R-:W-:Y:S01]  /*c790*/  UMOV UR14, UR10 ;  /* 0x0000000a000e7c82 */ /* 0x000fe20008000000 */
[----:B------:R-:W-:-:S02]  /*c7a0*/  UIADD3 UR10, UR6, 0x100, URZ ;  /* 0x00000100060a7890 */ /* 0x000fc4000fffe03f */
        /* <DEDUP_REMOVED lines=21> */
[----:B------:R-:W0:Y:S03]  /*c900*/  LDC R0, c[0x0][0x988] ;  /* 0x00026200ff007b82 */ /* 0x000e260000000800 */
[----:B------:R-:W1:Y:S02]  /*c910*/  SHFL.BFLY PT, R3, R14, 0x1, 0x1f ;  /* 0x0c201f000e037f89 */ /* 0x000e6400000e0000 */
[----:B-1----:R-:W-:Y:S02]  /*c920*/  FMNMX.FTZ R6, R14, R3, !PT ;  /* 0x000000030e067209 */ /* 0x002fe40007810000 */
[----:B------:R-:W-:-:S03]  /*c930*/  FMNMX.FTZ R14, R170, R11, !PT ;  /* 0x0000000baa0e7209 */ /* 0x000fc60007810000 */
[----:B------:R-:W-:Y:S01]  /*c940*/  FADD.FTZ R3, -R6, R13 ;  /* 0x0000000d06037221 */ /* 0x000fe20000010100 */
[----:B------:R-:W-:-:S03]  /*c950*/  FMNMX.FTZ R7, R171, R14, !PT ;  /* 0x0000000eab077209 */ /* 0x000fc60007810000 */
[-C--:B0-----:R-:W-:Y:S01]  /*c960*/  FMUL.FTZ R2, R3, R0.reuse ;  /* 0x0000000003027220 */ /* 0x081fe20000410000 */
[----:B------:R-:W-:Y:S01]  /*c970*/  FMNMX.FTZ R14, R174, R7, !PT ;  /* 0x00000007ae0e7209 */ /* 0x000fe20007810000 */
[----:B------:R-:W-:-:S03]  /*c980*/  FMUL.FTZ R3, R6, R0 ;  /* 0x0000000006037220 */ /* 0x000fc60000410000 */
[----:B------:R-:W-:Y:S01]  /*c990*/  FMNMX.FTZ R7, R175, R14, !PT ;  /* 0x0000000eaf077209 */ /* 0x000fe20007810000 */
[-CC-:B------:R-:W-:Y:S01]  /*c9a0*/  FFMA.FTZ R23, R153, R0.reuse, -R3.reuse ;  /* 0x0000000099177223 */ /* 0x180fe20000010803 */
[-CC-:B------:R-:W-:Y:S01]  /*c9b0*/  FFMA.FTZ R13, R168, R0.reuse, -R3.reuse ;  /* 0x00000000a80d7223 */ /* 0x180fe20000010803 */
[-CC-:B------:R-:W-:Y:S01]  /*c9c0*/  FFMA.FTZ R15, R173, R0.reuse, -R3.reuse ;  /* 0x00000000ad0f7223 */ /* 0x180fe20000010803 */
[----:B------:R-:W-:Y:S01]  /*c9d0*/  FMNMX.FTZ R14, R162, R7, !PT ;  /* 0x00000007a20e7209 */ /* 0x000fe20007810000 */
[-CC-:B------:R-:W-:Y:S01]  /*c9e0*/  FFMA.FTZ R17, R161, R0.reuse, -R3.reuse ;  /* 0x00000000a1117223 */ /* 0x180fe20000010803 */
[-CC-:B------:R-:W-:Y:S01]  /*c9f0*/  FFMA.FTZ R21, R165, R0.reuse, -R3.reuse ;  /* 0x00000000a5157223 */ /* 0x180fe20000010803 */
[--C-:B------:R-:W-:Y:S01]  /*ca00*/  FFMA.FTZ R153, R157, R0, -R3.reuse ;  /* 0x000000009d997223 */ /* 0x100fe20000010803 */
        /* <DEDUP_REMOVED lines=14> */
[----:B------:R-:W0:Y:S01]  /*caf0*/  MUFU.EX2 R13, R13 ;  /* 0x0000000d000d7308 */ /* 0x000e220000000800 */
        /* <DEDUP_REMOVED lines=16> */
[-CC-:B------:R-:W-:Y:S01]  /*cc00*/  FFMA.FTZ R200, R169, R0.reuse, -R3.reuse ;  /* 0x00000000a9c87223 */ /* 0x180fe20000010803 */
[----:B------:R-:W-:Y:S01]  /*cc10*/  FFMA.FTZ R202, R172, R0, -R3 ;  /* 0x00000000acca7223 */ /* 0x000fe20000010803 */
[----:B------:R-:W-:Y:S01]  /*cc20*/  MUFU.EX2 R153, R153 ;  /* 0x0000009900997308 */ /* 0x000fe20000000800 */
[----:B------:R-:W-:Y:S01]  /*cc30*/  FMNMX.FTZ R14, R130, R7, !PT ;  /* 0x00000007820e7209 */ /* 0x000fe20007810000 */
[----:B------:R-:W-:Y:S01]  /*cc40*/  HGMMA.64x192x16.F32.BF16 R24, R196, gdesc[UR12].tnspB, R24, gsb0 ;  /* 0x42e0000cc4187df0 */ /* 0x000fe20008001818 */
[----:B------:R-:W-:Y:S01]  /*cc50*/  UMOV UR14, UR10 ;  /* 0x0000000a000e7c82 */ /* 0x000fe20008000000 */
[----:B------:R-:W-:Y:S01]  /*cc60*/  UMOV UR15, 0x40000040 ;  /* 0x40000040000f7882 */ /* 0x000fe20000000000 */
[----:B------:R-:W-:Y:S01]  /*cc70*/  UIADD3 UR10, UR6, 0x180, URZ ;  /* 0x00000180060a7890 */ /* 0x000fe2000fffe03f */
[----:B------:R-:W-:-:S02]  /*cc80*/  FMNMX.FTZ R7, R131, R14, !PT ;  /* 0x0000000e83077209 */ /* 0x000fc40007810000 */
[----:B------:R-:W1:Y:S02]  /*cc90*/  MUFU.EX2 R200, R200 ;  /* 0x000000c800c87308 */ /* 0x000e640000000800 */
[----:B------:R-:W-:-:S04]  /*cca0*/  FMNMX.FTZ R14, R134, R7, !PT ;  /* 0x00000007860e7209 */ /* 0x000fc80007810000 */
[----:B------:R-:W-:Y:S02]  /*ccb0*/  FMNMX.FTZ R7, R135, R14, !PT ;  /* 0x0000000e87077209 */ /* 0x000fe40007810000 */
[----:B------:R-:W2:Y:S02]  /*ccc0*/  MUFU.EX2 R202, R202 ;  /* 0x000000ca00ca7308 */ /* 0x000ea40000000800 */
[----:B------:R-:W-:-:S04]  /*ccd0*/  FMNMX.FTZ R14, R122, R7, !PT ;  /* 0x000000077a0e7209 */ /* 0x000fc80007810000 */
[----:B------:R-:W-:Y:S02]  /*cce0*/  FMNMX.FTZ R7, R123, R14, !PT ;  /* 0x0000000e7b077209 */ /* 0x000fe40007810000 */
[----:B------:R-:W-:Y:S02]  /*ccf0*/  MUFU.EX2 R145, R145 ;  /* 0x0000009100917308 */ /* 0x000fe40000000800 */
[----:B------:R-:W-:-:S04]  /*cd00*/  FMNMX.FTZ R14, R126, R7, !PT ;  /* 0x000000077e0e7209 */ /* 0x000fc80007810000 */
[----:B------:R-:W-:Y:S02]  /*cd10*/  FMNMX.FTZ R14, R127, R14, !PT ;  /* 0x0000000e7f0e7209 */ /* 0x000fe40007810000 */
[----:B------:R-:W-:Y:S03]  /*cd20*/  MUFU.EX2 R149, R149 ;  /* 0x0000009500957308 */ /* 0x000fe60000000800 */
[----:B------:R-:W3:Y:S05]  /*cd30*/  SHFL.BFLY PT, R7, R14, 0x2, 0x1f ;  /* 0x0c401f000e077f89 */ /* 0x000eea00000e0000 */
[----:B------:R-:W-:Y:S08]  /*cd40*/  MUFU.EX2 R137, R137 ;  /* 0x0000008900897308 */ /* 0x000ff00000000800 */
[----:B------:R-:W-:Y:S08]  /*cd50*/  MUFU.EX2 R141, R141 ;  /* 0x0000008d008d7308 */ /* 0x000ff00000000800 */
[----:B------:R-:W-:Y:S01]  /*cd60*/  MUFU.EX2 R129, R129 ;  /* 0x0000008100817308 */ /* 0x000fe20000000800 */
[----:B---3--:R-:W-:Y:S01]  /*cd70*/  FMNMX.FTZ R20, R14, R7, !PT ;  /* 0x000000070e147209 */ /* 0x008fe20007810000 */
[-CC-:B------:R-:W-:Y:S01]  /*cd80*/  FFMA.FTZ R14, R120, R0.reuse, -R3.reuse ;  /* 0x00000000780e7223 */ /* 0x180fe20000010803 */
[----:B------:R-:W-:-:S03]  /*cd90*/  FFMA.FTZ R120, R125, R0, -R3 ;  /* 0x000000007d787223 */ /* 0x000fc60000010803 */
[----:B------:R-:W3:Y:S02]  /*cda0*/  SHFL.BFLY PT, R7, R20, 0x1, 0x1f ;  /* 0x0c201f0014077f89 */ /* 0x000ee400000e0000 */
[----:B------:R-:W-:Y:S08]  /*cdb0*/  MUFU.EX2 R133, R133 ;  /* 0x0000008500857308 */ /* 0x000ff00000000800 */
[----:B------:R-:W-:Y:S08]  /*cdc0*/  MUFU.EX2 R14, R14 ;  /* 0x0000000e000e7308 */ /* 0x000ff00000000800 */
[----:B------:R-:W-:Y:S01]  /*cdd0*/  MUFU.EX2 R121, R121 ;  /* 0x0000007900797308 */ /* 0x000fe20000000800 */
[----:B---3--:R-:W-:-:S07]  /*cde0*/  FMNMX.FTZ R7, R20, R7, !PT ;  /* 0x0000000714077209 */ /* 0x008fce0007810000 */
[----:B------:R3:W-:Y:S01]  /*cdf0*/  MUFU.EX2 R20, R124 ;  /* 0x0000007c00147308 */ /* 0x0007e20000000800 */
[----:B------:R-:W-:-:S04]  /*ce00*/  FMUL.FTZ R125, R7, R0 ;  /* 0x00000000077d7220 */ /* 0x000fc80000410000 */
[-CC-:B------:R-:W-:Y:S01]  /*ce10*/  FFMA.FTZ R22, R170, R0.reuse, -R125.reuse ;  /* 0x00000000aa167223 */ /* 0x180fe2000001087d */
[-CC-:B------:R-:W-:Y:S01]  /*ce20*/  FFMA.FTZ R201, R171, R0.reuse, -R125.reuse ;  /* 0x00000000abc97223 */ /* 0x180fe2000001087d */
[-CC-:B------:R-:W-:Y:S01]  /*ce30*/  FFMA.FTZ R203, R174, R0.reuse, -R125.reuse ;  /* 0x00000000aecb7223 */ /* 0x180fe2000001087d */
[-CC-:B------:R-:W-:Y:S01]  /*ce40*/  FFMA.FTZ R175, R175, R0.reuse, -R125.reuse ;  /* 0x00000000afaf7223 */ /* 0x180fe2000001087d */
[-CC-:B---3--:R-:W-:Y:S01]  /*ce50*/  FFMA.FTZ R124, R167, R0.reuse, -R125.reuse ;  /* 0x00000000a77c7223 */ /* 0x188fe2000001087d */
        /* <DEDUP_REMOVED lines=22> */
[-C--:B------:R-:W-:Y:S01]  /*cfc0*/  FFMA.FTZ R198, R164, R0.reuse, -R3 ;  /* 0x00000000a4c67223 */ /* 0x080fe20000010803 */
[-CC-:B------:R-:W-:Y:S01]  /*cfd0*/  FFMA.FTZ R197, R162, R0.reuse, -R125.reuse ;  /* 0x00000000a2c57223 */ /* 0x180fe2000001087d */
[----:B------:R-:W-:Y:S02]  /*cfe0*/  FFMA.FTZ R199, R166, R0, -R125 ;  /* 0x00000000a6c77223 */ /* 0x000fe4000001087d */
[----:B------:R-:W-:Y:S01]  /*cff0*/  HGMMA.64x192x16.F32.BF16 R24, R192, gdesc[UR12].tnspB, R24, gsb0 ;  /* 0x42e0000cc0187df0 */ /* 0x000fe20008001818 */
[----:B------:R-:W-:Y:S01]  /*d000*/  UMOV UR14, UR10 ;  /* 0x0000000a000e7c82 */ /* 0x000fe20008000000 */
[----:B------:R-:W-:Y:S01]  /*d010*/  UMOV UR15, 0x40000040 ;  /* 0x40000040000f7882 */ /* 0x000fe20000000000 */
[----:B------:R-:W-:Y:S01]  /*d020*/  UIADD3 UR10, UR6, 0x200, URZ ;  /* 0x00000200060a7890 */ /* 0x000fe2000fffe03f */
[----:B------:R-:W3:Y:S08]  /*d030*/  MUFU.EX2 R196, R196 ;  /* 0x000000c400c47308 */ /* 0x000ef00000000800 */
[----:B------:R-:W-:Y:S08]  /*d040*/  MUFU.EX2 R197, R197 ;  /* 0x000000c500c57308 */ /* 0x000ff00000000800 */
[----:B------:R-:W4:Y:S08]  /*d050*/  MUFU.EX2 R198, R198 ;  /* 0x000000c600c67308 */ /* 0x000f300000000800 */
        /* <DEDUP_REMOVED lines=11> */
[----:B------:R-:W-:Y:S01]  /*d110*/  MUFU.EX2 R192, R192 ;  /* 0x000000c000c07308 */ /* 0x000fe20000000800 */
[----:B------:R-:W-:-:S07]  /*d120*/  UIADD3 UR6, UR6, 0x300, URZ ;  /* 0x0000030006067890 */ /* 0x000fce000fffe03f */
[----:B------:R-:W-:Y:S08]  /*d130*/  MUFU.EX2 R193, R193 ;  /* 0x000000c100c17308 */ /* 0x000ff00000000800 */
[----:B------:R-:W-:Y:S08]  /*d140*/  MUFU.EX2 R194, R194 ;  /* 0x000000c200c27308 */ /* 0x000ff00000000800 */
[----:B------:R-:W-:Y:S01]  /*d150*/  MUFU.EX2 R195, R195 ;  /* 0x000000c300c37308 */ /* 0x000fe20000000800 */
[----:B------:R-:W-:-:S02]  /*d160*/  WARPGROUP.DEPBAR.LE gsb0, 0x0 ;  /* 0x00008000000079c5 */ /* 0x000fc40000010000 */
[----:B------:R-:W-:Y:S01]  /*d170*/  WARPGROUP.ARRIVE ;  /* 0x00000000000079c5 */ /* 0x000fe20000000000 */
[-CC-:B------:R-:W-:Y:S01]  /*d180*/  FFMA.FTZ R188, R144, R0.reuse, -R3.reuse ;  /* 0x0000000090bc7223 */ /* 0x180fe20000010803 */
[-C--:B------:R-:W-:Y:S01]  /*d190*/  FFMA.FTZ R190, R148, R0.reuse, -R3 ;  /* 0x0000000094be7223 */ /* 0x080fe20000010803 */
[----:B------:R-:W-:Y:S02]  /*d1a0*/  IMAD.U32 R144, RZ, RZ, UR61 ;  /* 0x0000003dff907e24 */ /* 0x000fe4000f8e00ff */
[-CC-:B------:R-:W-:Y:S01]  /*d1b0*/  FFMA.FTZ R189, R146, R0.reuse, -R125.reuse ;  /* 0x0000000092bd7223 */ /* 0x180fe2000001087d */
[----:B------:R-:W-:Y:S01]  /*d1c0*/  FFMA.FTZ R191, R150, R0, -R125 ;  /* 0x0000000096bf7223 */ /* 0x000fe2000001087d */
[----:B------:R-:W-:Y:S01]  /*d1d0*/  HGMMA.64x192x16.F32.BF16 R24, R184, gdesc[UR12].tnspB, R24, gsb0 ;  /* 0x42e0000cb8187df0 */ /* 0x000fe20008001818 */
[----:B------:R-:W-:Y:S01]  /*d1e0*/  UMOV UR14, UR10 ;  /* 0x0000000a000e7c82 */ /* 0x000fe20008000000 */
[----:B------:R-:W-:Y:S01]  /*d1f0*/  UMOV UR15, 0x40000040 ;  /* 0x40000040000f7882 */ /* 0x000fe20000000000 */
[----:B------:R-:W-:Y:S01]  /*d200*/  @!P1 VIADD R144, R144, 0x36840 ;  /* 0x0003684090909836 */ /* 0x000fe20000000000 */
[----:B------:R-:W-:Y:S01]  /*d210*/  MUFU.EX2 R188, R188 ;  /* 0x000000bc00bc7308 */ /* 0x000fe20000000800 */
[----:B------:R-:W-:-:S03]  /*d220*/  IMAD.U32 R148, RZ, RZ, UR11 ;  /* 0x0000000bff947e24 */ /* 0x000fc6000f8e00ff */
[----:B------:R-:W-:Y:S01]  /*d230*/  @!P1 PRMT R146, RZ, 0x654, R144 ;  /* 0x00000654ff929816 */ /* 0x000fe20000000090 */
[----:B------:R-:W-:-:S03]  /*d240*/  @!P1 VIADD R148, R148, 0x36860 ;  /* 0x0003686094949836 */ /* 0x000fc60000000000 */
[----:B------:R-:W-:Y:S02]  /*d250*/  MUFU.EX2 R189, R189 ;  /* 0x000000bd00bd7308 */ /* 0x000fe40000000800 */
[----:B------:R-:W-:-:S06]  /*d260*/  @!P1 PRMT R148, RZ, 0x654, R148 ;  /* 0x00000654ff949816 */ /* 0x000fcc0000000094 */
        /* <DEDUP_REMOVED lines=8> */
[----:B------:R-:W-:Y:S01]  /*d2f0*/  FFMA.FTZ R140, R163, R0, -R125 ;  /* 0x00000000a38c7223 */ /* 0x000fe2000001087d */
[----:B0-----:R-:W-:Y:S01]  /*d300*/  FFMA.FTZ R147, R2, R10, R13 ;  /* 0x0000000a02937223 */ /* 0x001fe2000001000d */
[----:B------:R-:W-:Y:S01]  /*d310*/  HGMMA.64x192x16.F32.BF16 R24, R180, gdesc[UR12].tnspB, R24, gsb0 ;  /* 0x42e0000cb4187df0 */ /* 0x000fe20008001818 */
[----:B------:R-:W-:Y:S01]  /*d320*/  FFMA.FTZ R185, R138, R0, -R125 ;  /* 0x000000008ab97223 */ /* 0x000fe2000001087d */
[----:B------:R-:W-:Y:S01]  /*d330*/  MUFU.EX2 R184, R184 ;  /* 0x000000b800b87308 */ /* 0x000fe20000000800 */
[C---:B-1----:R-:W-:Y:S01]  /*d340*/  FADD.FTZ R147, R200.reuse, R147 ;  /* 0x00000093c8937221 */ /* 0x042fe20000010000 */
[----:B------:R-:W-:-:S03]  /*d350*/  F2FP.BF16.F32.PACK_AB R200, R200, R13 ;  /* 0x0000000dc8c8723e */ /* 0x000fc600000010ff */
[----:B--2---:R-:W-:Y:S01]  /*d360*/  FADD.FTZ R138, R202, R147 ;  /* 0x00000093ca8a7221 */ /* 0x004fe20000010000 */
[C---:B------:R-:W-:Y:S02]  /*d370*/  F2FP.BF16.F32.PACK_AB R202, R15.reuse, R202 ;  /* 0x000000ca0fca723e */ /* 0x040fe400000010ff */
[----:B------:R-:W-:Y:S01]  /*d380*/  MUFU.EX2 R140, R140 ;  /* 0x0000008c008c7308 */ /* 0x000fe20000000800 */
[----:B------:R-:W-:-:S04]  /*d390*/  FADD.FTZ R147, R15, R138 ;  /* 0x0000008a0f937221 */ /* 0x000fc80000010000 */
[----:B---3--:R-:W-:Y:S01]  /*d3a0*/  FADD.FTZ R138, R196, R147 ;  /* 0x00000093c48a7221 */ /* 0x008fe20000010000 */
[C---:B------:R-:W-:Y:S02]  /*d3b0*/  F2FP.BF16.F32.PACK_AB R196, R17.reuse, R196 ;  /* 0x000000c411c4723e */ /* 0x040fe400000010ff */
[----:B------:R-:W-:Y:S01]  /*d3c0*/  MUFU.EX2 R136, R136 ;  /* 0x0000008800887308 */ /* 0x000fe20000000800 */
[----:B------:R-:W-:-:S04]  /*d3d0*/  FADD.FTZ R147, R17, R138 ;  /* 0x0000008a11937221 */ /* 0x000fc80000010000 */
[----:B----4-:R-:W-:Y:S01]  /*d3e0*/  FADD.FTZ R138, R198, R147 ;  /* 0x00000093c68a7221 */ /* 0x010fe20000010000 */
[----:B------:R-:W-:Y:S02]  /*d3f0*/  F2FP.BF16.F32.PACK_AB R198, R21, R198 ;  /* 0x000000c615c6723e */ /* 0x000fe400000010ff */
[----:B------:R-:W-:Y:S08]  /*d400*/  MUFU.EX2 R185, R185 ;  /* 0x000000b900b97308 */ /* 0x000ff00000000800 */
[----:B------:R-:W-:Y:S08]  /*d410*/  MUFU.EX2 R186, R186 ;  /* 0x000000ba00ba7308 */ /* 0x000ff00000000800 */
[----:B------:R-:W-:Y:S01]  /*d420*/  MUFU.EX2 R187, R142 ;  /* 0x0000008e00bb7308 */ /* 0x000fe20000000800 */
[----:B------:R-:W-:-:S02]  /*d430*/  WARPGROUP.DEPBAR.LE gsb0, 0x0 ;  /* 0x00008000000079c5 */ /* 0x000fc40000010000 */
[----:B------:R-:W-:Y:S01]  /*d440*/  WARPGROUP.ARRIVE ;  /* 0x00000000000079c5 */ /* 0x000fe20000000000 */
[-CC-:B------:R-:W-:Y:S01]  /*d450*/  FFMA.FTZ R180, R128, R0.reuse, -R3.reuse ;  /* 0x0000000080b47223 */ /* 0x180fe20000010803 */
[-C--:B------:R-:W-:Y:S01]  /*d460*/  FFMA.FTZ R182, R132, R0.reuse, -R3 ;  /* 0x0000000084b67223 */ /* 0x080fe20000010803 */
[----:B------:R-:W-:Y:S01]  /*d470*/  FADD.FTZ R3, -R7, R11 ;  /* 0x0000000b07037221 */ /* 0x000fe20000010100 */
[-CC-:B------:R-:W-:Y:S01]  /*d480*/  FFMA.FTZ R128, R155, R0.reuse, -R125.reuse ;  /* 0x000000009b807223 */ /* 0x180fe2000001087d */
[----:B------:R-:W-:Y:S01]  /*d490*/  MUFU.EX2 R11, R120 ;  /* 0x00000078000b7308 */ /* 0x000fe20000000800 */
[----:B------:R-:W-:Y:S01]  /*d4a0*/  HGMMA.64x192x16.F32.BF16 R24, R176, gdesc[UR4].tnspB, R24, gsb0 ;  /* 0x42e00004b0187df0 */ /* 0x000fe20008001818 */
[-C--:B------:R-:W-:Y:S01]  /*d4b0*/  FMUL.FTZ R3, R3, R0.reuse ;  /* 0x0000000003037220 */ /* 0x080fe20000410000 */
[-CC-:B------:R-:W-:Y:S01]  /*d4c0*/  FFMA.FTZ R132, R159, R0.reuse, -R125.reuse ;  /* 0x000000009f847223 */ /* 0x180fe2000001087d */
[----:B------:R-:W-:Y:S01]  /*d4d0*/  FFMA.FTZ R125, R127, R0, -R125 ;  /* 0x000000007f7d7223 */ /* 0x000fe2000001087d */
[----:B------:R-:W-:Y:S01]  /*d4e0*/  R2UR UR7, R8 ;  /* 0x00000000080772ca */ /* 0x000fe200000e0000 */
[----:B------:R-:W-:-:S02]  /*d4f0*/  UIADD3 UR6, UR18, -0x1, URZ ;  /* 0xffffffff12067890 */ /* 0x000fc4000fffe03f */
[----:B------:R-:W0:Y:S08]  /*d500*/  MUFU.EX2 R3, R3 ;  /* 0x0000000300037308 */ /* 0x000e300000000800 */
[----:B------:R-:W1:Y:S08]  /*d510*/  MUFU.EX2 R120, R175 ;  /* 0x000000af00787308 */ /* 0x000e700000000800 */
[----:B------:R-:W2:Y:S01]  /*d520*/  MUFU.EX2 R128, R128 ;  /* 0x0000008000807308 */ /* 0x000ea20000000800 */
[----:B0-----:R-:W-:-:S04]  /*d530*/  FFMA.FTZ R10, R3, R9, R22 ;  /* 0x00000009030a7223 */ /* 0x001fc80000010016 */
[C---:B------:R-:W-:Y:S01]  /*d540*/  FADD.FTZ R10, R201.reuse, R10 ;  /* 0x0000000ac90a7221 */ /* 0x040fe20000010000 */
[----:B------:R-:W-:Y:S02]  /*d550*/  F2FP.BF16.F32.PACK_AB R201, R201, R22 ;  /* 0x00000016c9c9723e */ /* 0x000fe400000010ff */
[----:B------:R-:W0:Y:S01]  /*d560*/  MUFU.EX2 R132, R132 ;  /* 0x0000008400847308 */ /* 0x000e220000000800 */
[----:B------:R-:W-:Y:S01]  /*d570*/  FADD.FTZ R9, R203, R10 ;  /* 0x0000000acb097221 */ /* 0x000fe20000010000 */
[----:B-1----:R-:W-:-:S03]  /*d580*/  F2FP.BF16.F32.PACK_AB R203, R120, R203 ;  /* 0x000000cb78cb723e */ /* 0x002fc600000010ff */
[----:B------:R-:W-:-:S03]  /*d590*/  FADD.FTZ R10, R120, R9 ;  /* 0x00000009780a7221 */ /* 0x000fc60000010000 */
[----:B------:R-:W-:Y:S01]  /*d5a0*/  MUFU.EX2 R180, R180 ;  /* 0x000000b400b47308 */ /* 0x000fe20000000800 */
[----:B------:R-:W-:Y:S01]  /*d5b0*/  FADD.FTZ R9, R197, R10 ;  /* 0x0000000ac5097221 */ /* 0x000fe20000010000 */
[----:B------:R-:W-:-:S03]  /*d5c0*/  F2FP.BF16.F32.PACK_AB R197, R140, R197 ;  /* 0x000000c58cc5723e */ /* 0x000fc600000010ff */
[----:B------:R-:W-:-:S03]  /*d5d0*/  FADD.FTZ R10, R140, R9 ;  /* 0x000000098c0a7221 */ /* 0x000fc60000010000 */
[----:B------:R-:W-:Y:S01]  /*d5e0*/  MUFU.EX2 R181, R130 ;  /* 0x0000008200b57308 */ /* 0x000fe20000000800 */
[----:B------:R-:W-:Y:S01]  /*d5f0*/  FADD.FTZ R9, R199, R10 ;  /* 0x0000000ac7097221 */ /* 0x000fe20000010000 */
[----:B------:R-:W-:-:S03]  /*d600*/  F2FP.BF16.F32.PACK_AB R199, R124, R199 ;  /* 0x000000c77cc7723e */ /* 0x000fc600000010ff */
[----:B------:R-:W-:-:S03]  /*d610*/  FADD.FTZ R10, R124, R9 ;  /* 0x000000097c0a7221 */ /* 0x000fc60000010000 */
[----:B------:R-:W-:Y:S01]  /*d620*/  MUFU.EX2 R182, R182 ;  /* 0x000000b600b67308 */ /* 0x000fe20000000800 */
[----:B------:R-:W-:Y:S01]  /*d630*/  FADD.FTZ R9, R193, R10 ;  /* 0x0000000ac1097221 */ /* 0x000fe20000010000 */
[----:B--2---:R-:W-:-:S03]  /*d640*/  F2FP.BF16.F32.PACK_AB R193, R128, R193 ;  /* 0x000000c180c1723e */ /* 0x004fc600000010ff */
[----:B------:R-:W-:-:S03]  /*d650*/  FADD.FTZ R10, R128, R9 ;  /* 0x00000009800a7221 */ /* 0x000fc60000010000 */
[----:B------:R-:W-:Y:S01]  /*d660*/  MUFU.EX2 R183, R134 ;  /* 0x0000008600b77308 */ /* 0x000fe20000000800 */
[----:B------:R-:W-:Y:S01]  /*d670*/  FADD.FTZ R9, R195, R10 ;  /* 0x0000000ac3097221 */ /* 0x000fe20000010000 */
[----:B0-----:R-:W-:-:S03]  /*d680*/  F2FP.BF16.F32.PACK_AB R195, R132, R195 ;  /* 0x000000c384c3723e */ /* 0x001fc600000010ff */
[----:B------:R-:W-:-:S03]  /*d690*/  FADD.FTZ R10, R132, R9 ;  /* 0x00000009840a7221 */ /* 0x000fc60000010000 */
[----:B------:R-:W-:Y:S01]  /*d6a0*/  MUFU.EX2 R120, R125 ;  /* 0x0000007d00787308 */ /* 0x000fe20000000800 */
[----:B------:R-:W-:Y:S01]  /*d6b0*/  FADD.FTZ R9, R189, R10 ;  /* 0x0000000abd097221 */ /* 0x000fe20000010000 */
[----:B------:R-:W-:-:S03]  /*d6c0*/  F2FP.BF16.F32.PACK_AB R189, R136, R189 ;  /* 0x000000bd88bd723e */ /* 0x000fc600000010ff */
[----:B------:R-:W-:-:S04]  /*d6d0*/  FADD.FTZ R10, R136, R9 ;  /* 0x00000009880a7221 */ /* 0x000fc80000010000 */
[----:B------:R-:W-:Y:S01]  /*d6e0*/  FADD.FTZ R9, R191, R10 ;  /* 0x0000000abf097221 */ /* 0x000fe20000010000 */
[----:B------:R-:W-:-:S03]  /*d6f0*/  F2FP.BF16.F32.PACK_AB R191, R144, R191 ;  /* 0x000000bf90bf723e */ /* 0x000fc600000010ff */
[----:B------:R-:W-:-:S04]  /*d700*/  FADD.FTZ R10, R144, R9 ;  /* 0x00000009900a7221 */ /* 0x000fc80000010000 */
[----:B------:R-:W-:Y:S01]  /*d710*/  FADD.FTZ R10, R185, R10 ;  /* 0x0000000ab90a7221 */ /* 0x000fe20000010000 */
[----:B------:R-:W-:Y:S02]  /*d720*/  WARPGROUP.DEPBAR.LE gsb0, 0x0 ;  /* 0x00008000000079c5 */ /* 0x000fe40000010000 */
[----:B------:R0:W-:Y:S01]  /*d730*/  @!P1 SYNCS.ARRIVE.TRANS64.RED.A1T0 RZ, [R146+URZ], RZ ;  /* 0x000000ff92ff99a7 */ /* 0x0001e2000810043f */
[----:B------:R-:W-:Y:S01]  /*d740*/  MUFU.EX2 R177, R122 ;  /* 0x0000007a00b17308 */ /* 0x000fe20000000800 */
[----:B------:R-:W-:Y:S02]  /*d750*/  F2FP.BF16.F32.PACK_AB R176, R121, R14 ;  /* 0x0000000e79b0723e */ /* 0x000fe400000010ff */
[----:B------:R-:W-:Y:S01]  /*d760*/  F2FP.BF16.F32.PACK_AB R178, R11, R20 ;  /* 0x000000140bb2723e */ /* 0x000fe200000010ff */
[----:B------:R1:W-:Y:S04]  /*d770*/  @!P1 SYNCS.ARRIVE.TRANS64.RED.A1T0 RZ, [R148+URZ], RZ ;  /* 0x000000ff94ff99a7 */ /* 0x0003e8000810043f */
[----:B0-----:R0:W2:Y:S08]  /*d780*/  MUFU.EX2 R146, R139 ;  /* 0x0000008b00927308 */ /* 0x0010b00000000800 */
[----:B------:R-:W3:Y:S01]  /*d790*/  MUFU.EX2 R179, R126 ;  /* 0x0000007e00b37308 */ /* 0x000ee20000000800 */
[----:B0-----:R-:W-:-:S04]  /*d7a0*/  FADD.FTZ R139, R21, R138 ;  /* 0x0000008a158b7221 */ /* 0x001fc80000010000 */
[----:B------:R-:W-:Y:S01]  /*d7b0*/  FADD.FTZ R138, R192, R139 ;  /* 0x0000008bc08a7221 */ /* 0x000fe20000010000 */
[----:B------:R-:W-:-:S03]  /*d7c0*/  F2FP.BF16.F32.PACK_AB R192, R23, R192 ;  /* 0x000000c017c0723e */ /* 0x000fc600000010ff */
[----:B------:R-:W-:Y:S01]  /*d7d0*/  FADD.FTZ R127, R23, R138 ;  /* 0x0000008a177f7221 */ /* 0x000fe20000010000 */
[C---:B--2---:R-:W-:Y:S01]  /*d7e0*/  FADD.FTZ R10, R146.reuse, R10 ;  /* 0x0000000a920a7221 */ /* 0x044fe20000010000 */
        /* <DEDUP_REMOVED lines=9> */
[C---:B------:R-:W-:Y:S02]  /*d880*/  F2FP.BF16.F32.PACK_AB R188, R145.reuse, R188 ;  /* 0x000000bc91bc723e */ /* 0x040fe400000010ff */
        /* <DEDUP_REMOVED lines=11> */
[C---:B------:R-:W-:Y:S01]  /*d940*/  F2FP.BF16.F32.PACK_AB R184, R137.reuse, R184 ;  /* 0x000000b889b8723e */ /* 0x040fe200000010ff */
[----:B------:R-:W-:Y:S02]  /*d950*/  IMAD.MOV.U32 R13, RZ, RZ, R6 ;  /* 0x000000ffff0d7224 */ /* 0x000fe400078e0006 */
[----:B------:R-:W-:Y:S01]  /*d960*/  FADD.FTZ R9, R137, R22 ;  /* 0x0000001689097221 */ /* 0x000fe20000010000 */
[C---:B------:R-:W-:Y:S01]  /*d970*/  FADD.FTZ R10, R123.reuse, R10 ;  /* 0x0000000a7b0a7221 */ /* 0x040fe20000010000 */
[----:B------:R-:W-:-:S02]  /*d980*/  F2FP.BF16.F32.PACK_AB R177, R123, R177 ;  /* 0x000000b17bb1723e */ /* 0x000fc400000010ff */
        /* <DEDUP_REMOVED lines=11> */
[----:B------:R-:W-:Y:S01]  /*da40*/  FADD.FTZ R14, R20, R9 ;  /* 0x00000009140e7221 */ /* 0x000fe20000010000 */
[----:B---3--:R-:W-:Y:S01]  /*da50*/  FADD.FTZ R9, R179, R10 ;  /* 0x0000000ab3097221 */ /* 0x008fe20000010000 */
[----:B------:R-:W-:Y:S01]  /*da60*/  IMAD.U32 R20, RZ, RZ, UR6 ;  /* 0x00000006ff147e24 */ /* 0x000fe2000f8e00ff */
[----:B------:R-:W-:Y:S01]  /*da70*/  UMOV UR6, UR60 ;  /* 0x0000003c00067c82 */ /* 0x000fe20008000000 */
[----:B------:R-:W-:Y:S01]  /*da80*/  FADD.FTZ R10, R11, R14 ;  /* 0x0000000e0b0a7221 */ /* 0x000fe20000010000 */
[----:B------:R-:W-:Y:S02]  /*da90*/  IMAD.U32 R14, RZ, RZ, UR7 ;  /* 0x00000007ff0e7e24 */ /* 0x000fe4000f8e00ff */
[C---:B------:R-:W-:Y:S01]  /*daa0*/  FADD.FTZ R9, R120.reuse, R9 ;  /* 0x0000000978097221 */ /* 0x040fe20000010000 */
[----:B------:R-:W-:Y:S01]  /*dab0*/  F2FP.BF16.F32.PACK_AB R179, R120, R179 ;  /* 0x000000b378b3723e */ /* 0x000fe200000010ff */
[----:B------:R-:W-:Y:S01]  /*dac0*/  IMAD.MOV.U32 R11, RZ, RZ, R7 ;  /* 0x000000ffff0b7224 */ /* 0x000fe200078e0007 */
[----:B-1----:R-:W-:Y:S06]  /*dad0*/  @P2 BRA `(.L_x_2094) ;  /* 0xffffffc000a02947 */ /* 0x002fec000383ffff */
.L_x_2085:
        /* <DEDUP_REMOVED lines=99> */
.L_x_2095:
        /* <DEDUP_REMOVED lines=8> */
.L_x_2096:
[----:B-1----:R-:W-:Y:S05]  /*e190*/  @P2 BRA `(.L_x_2097) ;  /* 0x0000000000082947 */ /* 0x002fea0003800000 */
[----:B------:R-:W1:Y:S02]  /*e1a0*/  SYNCS.PHASECHK.TRANS64.TRYWAIT P0, [UR5+0x36850], R2 ;  /* 0x03685002ff0075a7 */ /* 0x000e640008000145 */
[----:B-1----:R-:W-:Y:S05]  /*e1b0*/  @!P0 BRA `(.L_x_2098) ;  /* 0x0000006c00f88947 */ /* 0x002fea0003800000 */
.L_x_2097:
[----:B------:R-:W-:Y:S01]  /*e1c0*/  R2UR UR4, R16 ;  /* 0x00000000100472ca */ /* 0x000fe200000e0000 */
[----:B------:R-:W-:Y:S01]  /*e1d0*/  WARPGROUP.ARRIVE ;  /* 0x00000000000079c5 */ /* 0x000fe20000000000 */
[----:B------:R-:W-:Y:S01]  /*e1e0*/  UMOV UR7, 0x40000040 ;  /* 0x4000004000077882 */ /* 0x000fe20000000000 */
[----:B-1----:R-:W1:Y:S01]  /*e1f0*/  SHFL.BFLY PT, R3, R10, 0x2, 0x1f ;  /* 0x0c401f000a037f89 */ /* 0x002e6200000e0000 */
[----:B------:R-:W-:-:S03]  /*e200*/  IMAD.U32 R11, RZ, RZ, UR5 ;  /* 0x00000005ff0b7e24 */ /* 0x000fc6000f8e00ff */
[----:B0-----:R-:W0:Y:S01]  /*e210*/  SHFL.BFLY PT, R2, R9, 0x2, 0x1f ;  /* 0x0c401f0009027f89 */ /* 0x001e2200000e0000 */
[----:B------:R-:W-:-:S05]  /*e220*/  @!P1 VIADD R11, R11, 0x36860 ;  /* 0x000368600b0b9836 */ /* 0x000fca0000000000 */
[----:B------:R-:W-:Y:S01]  /*e230*/  UIADD3 UR4, UR4, 0x400, URZ ;  /* 0x0000040004047890 */ /* 0x000fe2000fffe03f */
[----:B------:R-:W-:-:S03]  /*e240*/  @!P1 PRMT R11, RZ, 0x654, R11 ;  /* 0x00000654ff0b9816 */ /* 0x000fc6000000000b */
[----:B------:R-:W-:-:S04]  /*e250*/  USHF.R.U32.HI UR4, URZ, 0x4, UR4 ;  /* 0x000000043f047899 */ /* 0x000fc80008011604 */
[----:B------:R-:W-:-:S04]  /*e260*/  ULOP3.LUT UR4, UR4, 0x3fff, URZ, 0xc0, !UPT ;  /* 0x00003fff04047892 */ /* 0x000fc8000f8ec03f */
[----:B------:R-:W-:Y:S01]  /*e270*/  ULOP3.LUT UR4, UR4, 0x3800000, URZ, 0xfc, !UPT ;  /* 0x0380000004047892 */ /* 0x000fe2000f8efc3f */
[----:B-1----:R-:W-:-:S03]  /*e280*/  FADD.FTZ R3, R3, R10 ;  /* 0x0000000a03037221 */ /* 0x002fc60000010000 */
[----:B------:R-:W-:Y:S01]  /*e290*/  UIMAD UR60, UR60, 0xa80, UR4 ;  /* 0x00000a803c3c78a4 */ /* 0x000fe2000f8e0204 */
[----:B0-----:R-:W-:-:S03]  /*e2a0*/  FADD.FTZ R4, R2, R9 ;  /* 0x0000000902047221 */ /* 0x001fc60000010000 */
[----:B------:R-:W-:Y:S01]  /*e2b0*/  UIADD3 UR4, UR60, 0x80, URZ ;  /* 0x000000803c047890 */ /* 0x000fe2000fffe03f */
[----:B------:R-:W0:Y:S02]  /*e2c0*/  SHFL.BFLY PT, R2, R3, 0x1, 0x1f ;  /* 0x0c201f0003027f89 */ /* 0x000e2400000e0000 */
[----:B------:R-:W-:-:S06]  /*e2d0*/  UMOV UR6, UR60 ;  /* 0x0000003c00067c82 */ /* 0x000fcc0008000000 */
[----:B------:R-:W-:Y:S01]  /*e2e0*/  HGMMA.64x192x16.F32.BF16 R24, R200, gdesc[UR4].tnspB, R24, gsb0 ;  /* 0x42e00004c8187df0 */ /* 0x000fe20008001818 */
[----:B------:R-:W-:Y:S01]  /*e2f0*/  UMOV UR7, 0x40000040 ;  /* 0x4000004000077882 */ /* 0x000fe20000000000 */
[----:B------:R-:W-:Y:S01]  /*e300*/  UMOV UR6, UR4 ;  /* 0x0000000400067c82 */ /* 0x000fe20008000000 */
[----:B------:R-:W-:Y:S01]  /*e310*/  UIADD3 UR4, UR60, 0x100, URZ ;  /* 0x000001003c047890 */ /* 0x000fe2000fffe03f */
[----:B------:R-:W1:Y:S01]  /*e320*/  SHFL.BFLY PT, R5, R4, 0x1, 0x1f ;  /* 0x0c201f0004057f89 */ /* 0x000e6200000e0000 */
[----:B0-----:R-:W-:Y:S01]  /*e330*/  FADD.FTZ R12, R3, R2 ;  /* 0x00000002030c7221 */ /* 0x001fe20000010000 */
[----:B------:R-:W-:Y:S02]  /*e340*/  IMAD.MOV.U32 R3, RZ, RZ, -0x800000 ;  /* 0xff800000ff037424 */ /* 0x000fe400078e00ff */
[----:B------:R-:W-:Y:S02]  /*e350*/  IMAD.MOV.U32 R2, RZ, RZ, -0x800000 ;  /* 0xff800000ff027424 */ /* 0x000fe400078e00ff */
[----:B------:R-:W-:Y:S01]  /*e360*/  FSETP.NE.FTZ.AND P0, PT, R12, RZ, PT ;  /* 0x000000ff0c00720b */ /* 0x000fe20003f15000 */
[----:B-1----:R-:W-:Y:S01]  /*e370*/  FADD.FTZ R13, R4, R5 ;  /* 0x00000005040d7221 */ /* 0x002fe20000010000 */
[----:B------:R-:W-:-:S04]  /*e380*/  CS2R R4, SRZ ;  /* 0x0000000000047805 */ /* 0x000fc8000001ff00 */
[----:B------:R-:W-:-:S07]  /*e390*/  FSETP.NE.FTZ.AND P2, PT, R13, RZ, PT ;  /* 0x000000ff0d00720b */ /* 0x000fce0003f55000 */
[----:B------:R-:W0:Y:S01]  /*e3a0*/  @P0 MUFU.LG2 R8, R12 ;  /* 0x0000000c00080308 */ /* 0x000e220000000c00 */
[----:B------:R-:W-:-:S07]  /*e3b0*/  @P0 FMUL.FTZ R9, R0, 0.69314718246459960938 ;  /* 0x3f31721800090820 */ /* 0x000fce0000410000 */
[----:B------:R-:W1:Y:S01]  /*e3c0*/  @P2 MUFU.LG2 R10, R13 ;  /* 0x0000000d000a2308 */ /* 0x000e620000000c00 */
[----:B------:R-:W-:-:S07]  /*e3d0*/  @P2 FMUL.FTZ R15, R0, 0.69314718246459960938 ;  /* 0x3f317218000f2820 */ /* 0x000fce0000410000 */
        /* <DEDUP_REMOVED lines=137> */
.L_x_2068:
        /* <DEDUP_REMOVED lines=290> */
.L_x_2101:
[----:B------:R-:W-:Y:S05]  /*fe90*/  BSYNC B0 ;  /* 0x0000000000007941 */ /* 0x000fea0003800000 */
.L_x_2100:
[----:B------:R-:W-:Y:S01]  /*fea0*/  ISETP.GE.AND P0, PT, R18, R21, PT ;  /* 0x000000151200720c */ /* 0x000fe20003f06270 */
[----:B0--3--:R0:W2:Y:S04]  /*feb0*/  SHFL.IDX PT, R3, R6, 0x1, 0x1c1f ;  /* 0x003c1f0006037f89 */ /* 0x0090a800000e0000 */
[----:B------:R0:W3:Y:S08]  /*fec0*/  SHFL.IDX PT, R2, R0, 0x1, 0x1c1f ;  /* 0x003c1f0000027f89 */ /* 0x0000f000000e0000 */
[----:B0-----:R-:W-:Y:S05]  /*fed0*/  @P0 BRA `(.L_x_2066) ;  /* 0x0000005000100947 */ /* 0x001fea0003800000 */
        /* <DEDUP_REMOVED lines=14> */
[--C-:B-1234-:R-:W-:Y:S01]  /*ffc0*/  @!P2 IMAD.WIDE R4, R7, 0x4, R2.reuse ;  /* 0x000000040704a825 */ /* 0x11efe200078e0202 */
        /* <DEDUP_REMOVED lines=131> */
.L_x_2099:
        /* <DEDUP_REMOVED lines=62> */
.L_x_2064:
        /* <DEDUP_REMOVED lines=18> */
.L_x_2102:
[----:B------:R-:W-:Y:S01]  /*10d00*/  ULDC UR42, c[0x0][0xc50] ;  /* 0x00031400002a7ab9 */ /* 0x000fe20000000800 */
[----:B------:R-:W-:Y:S01]  /*10d10*/  UMOV UR36, UR6 ;  /* 0x0000000600247c82 */ /* 0x000fe20008000000 */
[----:B------:R-:W-:-:S11]  /*10d20*/  UISETP.NE.AND UP0, UPT, UR42, 0x1, UPT ;  /* 0x000000012a00788c */ /* 0x000fd6000bf05270 */
[----:B------:R-:W-:Y:S01]  /*10d30*/  @UP0 ULDC UR4, c[0x0][0xc54] ;  /* 0x0003150000040ab9 */ /* 0x000fe20000000800 */
[----:B------:R-:W-:Y:S01]  /*10d40*/  @UP0 ULDC UR7, c[0x0][0xc58] ;  /* 0x0003160000070ab9 */ /* 0x000fe20000000800 */
[----:B------:R-:W-:-:S04]  /*10d50*/  UIMAD.WIDE.U32 UR4, UR6, UR4, URZ ;  /* 0x00000004060472a5 */ /* 0x000fc8000f8e003f */
[----:B------:R-:W-:-:S12]  /*10d60*/  @UP0 USHF.R.U32.HI UR36, URZ, UR7, UR5 ;  /* 0x000000073f240299 */ /* 0x000fd80008011605 */
.L_x_2103:
        /* <DEDUP_REMOVED lines=14> */
[----:B------:R-:W-:Y:S02]  /*10e50*/  UISETP.NE.AND.EX UP0, UPT, UR7, URZ, UPT, UP0 ;  /* 0x0000003f0700728c */ /* 0x000fe4000bf05300 */
[----:B------:R-:W-:-:S02]  /*10e60*/  UIADD3 UR10, -UR5, 0x70, URZ ;  /* 0x00000070050a7890 */ /* 0x000fc4000fffe13f */
[----:B------:R-:W-:Y:S01]  /*10e70*/  USEL UR7, UR6, 0x1, UP0 ;  /* 0x0000000106077887 */ /* 0x000fe20008000000 */
[----:B------:R-:W-:Y:S01]  /*10e80*/  ULDC UR9, c[0x0][0x2f0] ;  /* 0x0000bc0000097ab9 */ /* 0x000fe20000000800 */
[----:B------:R-:W-:Y:S02]  /*10e90*/  UMOV UR41, URZ ;  /* 0x0000003f00297c82 */ /* 0x000fe40008000000 */
[----:B------:R-:W-:Y:S02]  /*10ea0*/  UIMAD UR10, UR7, UR9, UR10 ;  /* 0x00000009070a72a4 */ /* 0x000fe4000f8e020a */
[----:B0-----:R-:W-:-:S03]  /*10eb0*/  ULEA UR8, UR4, 0x7f, 0x7 ;  /* 0x0000007f04087891 */ /* 0x001fc6000f8e383f */
[----:B------:R-:W-:Y:S02]  /*10ec0*/  @UP1 ULDC UR4, c[0x0][0x44c] ;  /* 0x0001130000041ab9 */ /* 0x000fe40000000800 */
[----:B------:R-:W-:Y:S02]  /*10ed0*/  UIMAD.WIDE.U32 UR4, UR8, UR4, URZ ;  /* 0x00000004080472a5 */ /* 0x000fe4000f8e003f */
[----:B------:R-:W-:Y:S01]  /*10ee0*/  UMOV UR6, UR8 ;  /* 0x0000000800067c82 */ /* 0x000fe20008000000 */
[----:B------:R-:W-:Y:S02]  /*10ef0*/  @UP1 ULDC UR8, c[0x0][0x450] ;  /* 0x0001140000081ab9 */ /* 0x000fe40000000800 */
[----:B------:R-:W-:Y:S02]  /*10f00*/  @UP1 USHF.R.U32.HI UR6, URZ, UR8, UR5 ;  /* 0x000000083f061299 */ /* 0x000fe40008011605 */
[----:B------:R-:W-:Y:S02]  /*10f10*/  UIMAD UR5, UR7, UR9, 0x6f ;  /* 0x0000006f070574a4 */ /* 0x000fe4000f8e0209 */
[----:B------:R-:W-:Y:S01]  /*10f20*/  UIADD3 UR7, UR10, UR6, URZ ;  /* 0x000000060a077290 */ /* 0x000fe2000fffe03f */
[----:B------:R-:W-:-:S02]  /*10f30*/  UMOV UR4, URZ ;  /* 0x0000003f00047c82 */ /* 0x000fc40008000000 */
[----:B------:R-:W-:Y:S01]  /*10f40*/  UMOV UR6, URZ ;  /* 0x0000003f00067c82 */ /* 0x000fe20008000000 */
[----:B------:R-:W-:Y:S02]  /*10f50*/  UIMAD.WIDE UR4, UR5, -0x6db6db6d, UR4 ;  /* 0x92492493050478a5 */ /* 0x000fe4000f8e0204 */
[----:B------:R-:W-:Y:S02]  /*10f60*/  UIMAD.WIDE UR6, UR7, -0x6db6db6d, UR6 ;  /* 0x92492493070678a5 */ /* 0x000fe4000f8e0206 */
[----:B------:R-:W-:Y:S02]  /*10f70*/  USHF.R.U32.HI UR8, URZ, 0x1f, UR5 ;  /* 0x0000001f3f087899 */ /* 0x000fe40008011605 */
[----:B------:R-:W-:Y:S02]  /*10f80*/  USHF.R.U32.HI UR4, URZ, 0x1f, UR7 ;  /* 0x0000001f3f047899 */ /* 0x000fe40008011607 */
[----:B------:R-:W-:Y:S02]  /*10f90*/  ULEA.HI.SX32 UR8, UR5, UR8, 0x1a ;  /* 0x0000000805087291 */ /* 0x000fe4000f8fd23f */
[----:B------:R-:W-:-:S02]  /*10fa0*/  ULEA.HI.SX32 UR4, UR7, UR4, 0x1a ;  /* 0x0000000407047291 */ /* 0x000fc4000f8fd23f */
[----:B------:R-:W-:Y:S02]  /*10fb0*/  USHF.R.U32.HI UR10, URZ, 0x10, UR42 ;  /* 0x000000103f0a7899 */ /* 0x000fe4000801162a */
[----:B------:R-:W-:Y:S02]  /*10fc0*/  UISETP.LT.AND UP0, UPT, UR8, UR4, UPT ;  /* 0x000000040800728c */ /* 0x000fe4000bf01270 */
[----:B------:R-:W-:Y:S02]  /*10fd0*/  ULOP3.LUT UR42, UR42, 0xffff, URZ, 0xc0, !UPT ;  /* 0x0000ffff2a2a7892 */ /* 0x000fe4000f8ec03f */
[----:B------:R-:W-:Y:S02]  /*10fe0*/  USEL UR39, UR8, UR4, UP0 ;  /* 0x0000000408277287 */ /* 0x000fe40008000000 */
[----:B------:R-:W-:Y:S02]  /*10ff0*/  UISETP.NE.AND UP0, UPT, UR10, URZ, UPT ;  /* 0x0000003f0a00728c */ /* 0x000fe4000bf05270 */
[----:B------:R-:W-:-:S06]  /*11000*/  UISETP.GE.AND UP1, UPT, UR39, 0x1, UPT ;  /* 0x000000012700788c */ /* 0x000fcc000bf26270 */
[----:B------:R-:W-:-:S03]  /*11010*/  PLOP3.LUT P0, PT, PT, PT, UP1, 0x80, 0x0 ;  /* 0x000000000000781c */ /* 0x000fc60003f0f018 */
[----:B------:R-:W-:-:S10]  /*11020*/  @!UP0 ULDC UR10, c[0x0][0x9f0] ;  /* 0x00027c00000a8ab9 */ /* 0x000fd40000000800 */
[----:B------:R-:W-:Y:S05]  /*11030*/  @!P0 BRA `(.L_x_2105) ;  /* 0x0000000000848947 */ /* 0x000fea0003800000 */
[----:B------:R-:W-:Y:S01]  /*11040*/  IMAD.U32 R3, RZ, RZ, UR10 ;  /* 0x0000000aff037e24 */ /* 0x000fe2000f8e00ff */
[----:B------:R-:W-:Y:S01]  /*11050*/  UIADD3 UR6, UR10, -0x1, UR39 ;  /* 0xffffffff0a067890 */ /* 0x000fe2000fffe027 */
[----:B------:R-:W-:-:S03]  /*11060*/  UMOV UR4, URZ ;  /* 0x0000003f00047c82 */ /* 0x000fc60008000000 */
        /* <DEDUP_REMOVED lines=30> */
.L_x_2105:
[----:B------:R-:W-:Y:S01]  /*11250*/  UIMAD UR40, UR42, UR41, URZ ;  /* 0x000000292a2872a4 */ /* 0x000fe2000f8e023f */
[----:B------:R-:W-:-:S05]  /*11260*/  IMAD.U32 R0, RZ, RZ, UR39 ;  /* 0x00000027ff007e24 */ /* 0x000fca000f8e00ff */
        /* <DEDUP_REMOVED lines=30> */
.L_x_2106:
        /* <DEDUP_REMOVED lines=20> */
.L_x_2108:
        /* <DEDUP_REMOVED lines=15> */
.L_x_2107:
[----:B------:R-:W0:Y:S01]  /*11680*/  LDC.64 R2, c[0x0][0x9f8] ;  /* 0x00027e00ff027b82 */ /* 0x000e220000000a00 */
[----:B------:R-:W-:Y:S01]  /*11690*/  ULDC.64 UR4, c[0x0][0x208] ;  /* 0x0000820000047ab9 */ /* 0x000fe20000000a00 */
[----:B0-----:R-:W-:-:S04]  /*116a0*/  ISETP.NE.U32.AND P0, PT, R2, RZ, PT ;  /* 0x000000ff0200720c */ /* 0x001fc80003f05070 */
[----:B------:R-:W-:-:S13]  /*116b0*/  ISETP.NE.AND.EX P0, PT, R3, RZ, PT, P0 ;  /* 0x000000ff0300720c */ /* 0x000fda0003f05300 */
[----:B------:R-:W0:Y:S02]  /*116c0*/  @P0 LDC.64 R2, c[0x0][0x9f8] ;  /* 0x00027e00ff020b82 */ /* 0x000e240000000a00 */
[----:B0-----:R-:W-:-:S05]  /*116d0*/  @P0 IMAD.WIDE R2, R18, 0x4, R2 ;  /* 0x0000000412020825 */ /* 0x001fca00078e0202 */
[----:B------:R0:W2:Y:S01]  /*116e0*/  @P0 LDG.E R18, desc[UR4][R2.64] ;  /* 0x0000000402120981 */ /* 0x0000a2000c1e1900 */
[----:B------:R-:W-:Y:S01]  /*116f0*/  UMOV UR4, 0xffffffff ;  /* 0xffffffff00047882 */ /* 0x000fe20000000000 */
[----:B------:R-:W-:Y:S01]  /*11700*/  VIADD R17, R17, 0xffffffff ;  /* 0xffffffff11117836 */ /* 0x000fe20000000000 */
[----:B------:R-:W1:Y:S01]  /*11710*/  S2R R16, SR_TID.X ;  /* 0x0000000000107919 */ /* 0x000e620000002100 */
[----:B0-----:R-:W0:Y:S02]  /*11720*/  LDC.64 R2, c[0x0][0x418] ;  /* 0x00010600ff027b82 */ /* 0x001e240000000a00 */
[----:B0-----:R-:W-:Y:S02]  /*11730*/  ISETP.NE.U32.AND P0, PT, R2, RZ, PT ;  /* 0x000000ff0200720c */ /* 0x001fe40003f05070 */
[----:B-1----:R-:W-:Y:S02]  /*11740*/  SHF.R.U32.HI R0, RZ, 0x5, R16 ;  /* 0x00000005ff007819 */ /* 0x002fe40000011610 */
[----:B------:R-:W-:-:S02]  /*11750*/  ISETP.NE.AND.EX P1, PT, R3, RZ, PT, P0 ;  /* 0x000000ff0300720c */ /* 0x000fc40003f25300 */
[----:B------:R-:W-:Y:S02]  /*11760*/  LOP3.LUT R0, R0, 0x3, RZ, 0xc0, !PT ;  /* 0x0000000300007812 */ /* 0x000fe400078ec0ff */
[----:B------:R-:W-:-:S05]  /*11770*/  P2R R4, PR, RZ, 0x2 ;  /* 0x00000002ff047803 */ /* 0x000fca0000000000 */
[----:B------:R0:W-:Y:S01]  /*11780*/  STL [R1+0x4], R4 ;  /* 0x0000040401007387 */ /* 0x0001e20000100800 */
[----:B--2---:R-:W-:Y:S02]  /*11790*/  SHF.R.S32.HI R19, RZ, 0x1f, R18 ;  /* 0x0000001fff137819 */ /* 0x004fe40000011412 */
[----:B------:R-:W-:Y:S01]  /*117a0*/  SEL R16, R18, RZ, !P1 ;  /* 0x000000ff12107207 */ /* 0x000fe20004800000 */
[----:B0-----:R-:W-:Y:S06]  /*117b0*/  BRA.DIV UR4, `(.L_x_2109) ;  /* 0x0000003a04907947 */ /* 0x001fec000b800000 */
[----:B------:R0:W1:Y:S02]  /*117c0*/  SHFL.IDX PT, R14, R0, RZ, 0x1f ;  /* 0x00001fff000e7589 */ /* 0x00006400000e0000 */
.L_x_2193:
[----:B------:R-:W-:Y:S02]  /*117d0*/  PLOP3.LUT P2, PT, PT, PT, PT, 0x8, 0x0 ;  /* 0x000000000000781c */ /* 0x000fe40003f4e170 */
[----:B-1----:R-:W-:Y:S02]  /*117e0*/  ISETP.NE.AND P0, PT, R14, RZ, PT ;  /* 0x000000ff0e00720c */ /* 0x002fe40003f05270 */
[----:B0-----:R-:W-:-:S05]  /*117f0*/  P2R R0, PR, RZ, 0x4 ;  /* 0x00000004ff007803 */ /* 0x001fca0000000000 */
[----:B------:R0:W-:Y:S06]  /*11800*/  STL [R1], R0 ;  /* 0x0000000001007387 */ /* 0x0001ec0000100800 */
[----:B------:R-:W-:Y:S05]  /*11810*/  @P0 BRA `(.L_x_2110) ;  /* 0x0000000400180947 */ /* 0x000fea0003800000 */
[----:B------:R-:W-:-:S03]  /*11820*/  UMOV UR4, 0xffffffff ;  /* 0xffffffff00047882 */ /* 0x000fc60000000000 */
[----:B------:R-:W-:Y:S05]  /*11830*/  BRA.DIV UR4, `(.L_x_2111) ;  /* 0x0000003a04907947 */ /* 0x000fea000b800000 */
[----:B------:R-:W-:-:S13]  /*11840*/  ELECT P6, URZ, PT ;  /* 0x00000000003f782f */ /* 0x000fda00038c0000 */
.L_x_2196:
[----:B------:R-:W-:Y:S05]  /*11850*/  @!P6 BRA `(.L_x_2110) ;  /* 0x000000040008e947 */ /* 0x000fea0003800000 */
[----:B------:R-:W-:Y:S01]  /*11860*/  IMAD.MOV.U32 R16, RZ, RZ, R18 ;  /* 0x000000ffff107224 */ /* 0x000fe200078e0012 */
[----:B------:R-:W-:Y:S06]  /*11870*/  @!P1 BRA `(.L_x_2112) ;  /* 0x00000000004c9947 */ /* 0x000fec0003800000 */
[----:B------:R-:W1:Y:S01]  /*11880*/  LDC R6, c[0x0][0x43c] ;  /* 0x00010f00ff067b82 */ /* 0x000e620000000800 */
[----:B0-----:R-:W-:Y:S01]  /*11890*/  IMAD.MOV.U32 R0, RZ, RZ, R17 ;  /* 0x000000ffff007224 */ /* 0x001fe200078e0011 */
[----:B------:R-:W-:Y:S01]  /*118a0*/  ULDC.64 UR4, c[0x0][0x428] ;  /* 0x00010a0000047ab9 */ /* 0x000fe20000000a00 */
[----:B------:R-:W-:Y:S01]  /*118b0*/  ULDC.64 UR6, c[0x0][0x208] ;  /* 0x0000820000067ab9 */ /* 0x000fe20000000a00 */
[----:B------:R-:W-:-:S04]  /*118c0*/  IMAD R7, R19, UR4, RZ ;  /* 0x0000000413077c24 */ /* 0x000fc8000f8e02ff */
[----:B------:R-:W-:Y:S01]  /*118d0*/  IMAD R7, R18, UR5, R7 ;  /* 0x0000000512077c24 */ /* 0x000fe2000f8e0207 */
[----:B-1----:R-:W-:-:S13]  /*118e0*/  ISETP.NE.AND P0, PT, R6, 0x1, PT ;  /* 0x000000010600780c */ /* 0x002fda0003f05270 */
        /* <DEDUP_REMOVED lines=12> */
.L_x_2112:
[----:B0-----:R-:W-:Y:S01]  /*119b0*/  IMAD.MOV.U32 R0, RZ, RZ, 0x1 ;  /* 0x00000001ff007424 */ /* 0x001fe200078e00ff */
[----:B------:R-:W1:Y:S04]  /*119c0*/  S2R R8, SR_TID.X ;  /* 0x0000000000087919 */ /* 0x000e680000002100 */
[----:B------:R-:W-:-:S04]  /*119d0*/  SHF.L.U32 R0, R0, 0x1f, RZ ;  /* 0x0000001f00007819 */ /* 0x000fc800000006ff */
[----:B------:R-:W0:Y:S01]  /*119e0*/  SYNCS.PHASECHK.TRANS64.TRYWAIT P0, [UR38+0x36840], R0 ;  /* 0x03684000ff0075a7 */ /* 0x000e220008000166 */
[----:B-1----:R-:W-:-:S04]  /*119f0*/  LOP3.LUT R2, R8, 0x7f, RZ, 0xc0, !PT ;  /* 0x0000007f08027812 */ /* 0x002fc800078ec0ff */
[----:B------:R-:W-:Y:S01]  /*11a00*/  ISETP.NE.AND P1, PT, R2, RZ, PT ;  /* 0x000000ff0200720c */ /* 0x000fe20003f25270 */
[----:B0-----:R-:W-:-:S12]  /*11a10*/  @!P0 BRA `(.L_x_2113) ;  /* 0x0000003800388947 */ /* 0x001fd80003800000 */
.L_x_2197:
[----:B------:R-:W-:Y:S05]  /*11a20*/  @P1 BRA `(.L_x_2114) ;  /* 0x0000000000181947 */ /* 0x000fea0003800000 */
[----:B------:R-:W1:Y:S01]  /*11a30*/  S2R R2, SR_TID.X ;  /* 0x0000000000027919 */ /* 0x000e620000002100 */
[----:B0-----:R-:W-:-:S04]  /*11a40*/  IMAD.MOV.U32 R0, RZ, RZ, 0xa800 ;  /* 0x0000a800ff007424 */ /* 0x001fc800078e00ff */
[----:B------:R2:W-:Y:S01]  /*11a50*/  SYNCS.ARRIVE.TRANS64 RZ, [UR38+0x36830], R0 ;  /* 0x03683000ffff79a7 */ /* 0x0005e20008000026 */
[----:B-1----:R-:W-:-:S13]  /*11a60*/  LOP3.LUT P0, RZ, R2, 0x1f, RZ, 0xc0, !PT ;  /* 0x0000001f02ff7812 */ /* 0x002fda000780c0ff */
[----:B--2---:R-:W-:Y:S05]  /*11a70*/  @!P0 BRA `(.L_x_2114) ;  /* 0x0000000000048947 */ /* 0x004fea0003800000 */
[----:B------:R-:W-:Y:S01]  /*11a80*/  BPT.TRAP 0x1 ;  /* 0x000000040000795c */ /* 0x000fe20000300000 */
.L_x_2114:
[----:B------:R-:W-:Y:S01]  /*11a90*/  R2UR UR11, R17 ;  /* 0x00000000110b72ca */ /* 0x000fe200000e0000 */
[----:B------:R-:W-:Y:S01]  /*11aa0*/  ULDC.64 UR4, c[0x0][0x198] ;  /* 0x0000660000047ab9 */ /* 0x000fe20000000a00 */
[----:B-----5:R-:W-:Y:S01]  /*11ab0*/  R2UR UR13, R16 ;  /* 0x00000000100d72ca */ /* 0x020fe200000e0000 */
[----:B------:R-:W-:Y:S01]  /*11ac0*/  UIADD3 UR4, UP0, UR4, 0x370, URZ ;  /* 0x0000037004047890 */ /* 0x000fe2000ff1e03f */
[----:B------:R-:W-:Y:S01]  /*11ad0*/  PLOP3.LUT P0, PT, PT, PT, PT, 0x80, 0x0 ;  /* 0x000000000000781c */ /* 0x000fe20003f0f070 */
[----:B------:R-:W-:Y:S02]  /*11ae0*/  UIADD3 UR8, UR38, 0x21400, URZ ;  /* 0x0002140026087890 */ /* 0x000fe4000fffe03f */
[----:B------:R-:W-:Y:S01]  /*11af0*/  UIADD3 UR9, UR38, 0x36830, URZ ;  /* 0x0003683026097890 */ /* 0x000fe2000fffe03f */
[----:B0-----:R-:W-:Y:S01]  /*11b00*/  P2R R0, PR, RZ, 0x1 ;  /* 0x00000001ff007803 */ /* 0x001fe20000000000 */
[----:B------:R-:W-:Y:S02]  /*11b10*/  UIADD3.X UR5, URZ, UR5, URZ, UP0, !UPT ;  /* 0x000000053f057290 */ /* 0x000fe400087fe43f */
[----:B------:R-:W-:-:S02]  /*11b20*/  UIADD3 UR24, UR38, 0x24c00, URZ ;  /* 0x00024c0026187890 */ /* 0x000fc4000fffe03f */
[----:B------:R-:W-:Y:S01]  /*11b30*/  UIMAD UR11, UR11, 0x70, URZ ;  /* 0x000000700b0b78a4 */ /* 0x000fe2000f8e023f */
[----:B------:R1:W-:Y:S01]  /*11b40*/  STL [R1], R0 ;  /* 0x0000000001007387 */ /* 0x0003e20000100800 */
        /* <DEDUP_REMOVED lines=16> */
[----:B------:R1:W-:Y:S01]  /*11c50*/  UTMALDG.4D [UR24], [UR4], desc[UR6] ;  /* 0x00000618040075b4 */ /* 0x0003e20008019000 */
[----:B------:R1:W-:Y:S02]  /*11c60*/  UTMALDG.4D [UR16], [UR4], desc[UR6] ;  /* 0x00000610040075b4 */ /* 0x0003e40008019000 */
[----:B-1----:R-:W-:Y:S01]  /*11c70*/  NOP ;  /* 0x0000000000007918 */ /* 0x002fe20000000000 */
.L_x_2110:
        /* <DEDUP_REMOVED lines=21> */
[----:B01----:R-:W-:Y:S05]  /*11dd0*/  CALL.ABS.NOINC R2 ;  /* 0x0000000002007343 */ /* 0x003fea0003c00000 */
.L_x_2115:
[----:B------:R-:W1:Y:S01]  /*11de0*/  LDC R6, c[0x0][0x448] ;  /* 0x00011200ff067b82 */ /* 0x000e620000000800 */
[----:B------:R-:W2:Y:S01]  /*11df0*/  S2R R14, SR_TID.X ;  /* 0x00000000000e7919 */ /* 0x000ea20000002100 */
[----:B------:R-:W-:Y:S01]  /*11e00*/  USHF.R.S32.HI UR6, URZ, 0x1f, UR36 ;  /* 0x0000001f3f067899 */ /* 0x000fe20008011424 */
[----:B------:R-:W-:Y:S01]  /*11e10*/  ULDC.64 UR8, c[0x0][0x2d8] ;  /* 0x0000b60000087ab9 */ /* 0x000fe20000000a00 */
[----:B------:R-:W3:Y:S02]  /*11e20*/  S2R R15, SR_CTAID.Z ;  /* 0x00000000000f7919 */ /* 0x000ee40000002700 */
[----:B------:R-:W-:Y:S02]  /*11e30*/  UIMAD UR6, UR6, UR8, URZ ;  /* 0x00000008060672a4 */ /* 0x000fe4000f8e023f */
[----:B------:R-:W4:Y:S01]  /*11e40*/  LDC.64 R2, c[0x0][0x2e0] ;  /* 0x0000b800ff027b82 */ /* 0x000f220000000a00 */
[----:B------:R-:W5:Y:S01]  /*11e50*/  S2R R11, SR_CTAID.X ;  /* 0x00000000000b7919 */ /* 0x000f620000002500 */
[----:B------:R-:W-:-:S02]  /*11e60*/  UIMAD.WIDE.U32 UR4, UR36, UR8, URZ ;  /* 0x00000008240472a5 */ /* 0x000fc4000f8e003f */
[----:B------:R-:W-:-:S04]  /*11e70*/  UIMAD UR6, UR36, UR9, UR6 ;  /* 0x00000009240672a4 */ /* 0x000fc8000f8e0206 */
[----:B------:R-:W-:Y:S01]  /*11e80*/  UIADD3 UR5, UR5, UR6, URZ ;  /* 0x0000000605057290 */ /* 0x000fe2000fffe03f */
[----:B-1----:R-:W-:Y:S02]  /*11e90*/  ISETP.NE.AND P0, PT, R6, 0x1, PT ;  /* 0x000000010600780c */ /* 0x002fe40003f05270 */
[C---:B--2---:R-:W-:Y:S01]  /*11ea0*/  LOP3.LUT R12, R14.reuse, 0x7f, RZ, 0xc0, !PT ;  /* 0x0000007f0e0c7812 */ /* 0x044fe200078ec0ff */
[----:B------:R-:W-:-:S10]  /*11eb0*/  IMAD.SHL.U32 R13, R14, 0x10, RZ ;  /* 0x000000100e0d7824 */ /* 0x000fd400078e00ff */
[----:B------:R-:W1:Y:S01]  /*11ec0*/  @P0 LDC R9, c[0x0][0x44c] ;  /* 0x00011300ff090b82 */ /* 0x000e620000000800 */
[----:B------:R-:W-:Y:S02]  /*11ed0*/  SHF.R.U32.HI R8, RZ, 0x3, R12 ;  /* 0x00000003ff087819 */ /* 0x000fe4000001160c */
[----:B---3--:R-:W-:Y:S02]  /*11ee0*/  SHF.R.S32.HI R5, RZ, 0x1f, R15 ;  /* 0x0000001fff057819 */ /* 0x008fe4000001140f */
[----:B0-----:R-:W-:-:S03]  /*11ef0*/  LOP3.LUT R0, R8, 0x70, R13, 0xf8, !PT ;  /* 0x0000007008007812 */ /* 0x001fc600078ef80d */
[----:B------:R-:W0:Y:S01]  /*11f00*/  @P0 LDC R7, c[0x0][0x450] ;  /* 0x00011400ff070b82 */ /* 0x000e220000000800 */
[-C--:B----4-:R-:W-:Y:S02]  /*11f10*/  IMAD R4, R5, R2.reuse, RZ ;  /* 0x0000000205047224 */ /* 0x090fe400078e02ff */
[----:B-----5:R-:W-:Y:S02]  /*11f20*/  IMAD R0, R11, 0x80, R0 ;  /* 0x000000800b007824 */ /* 0x020fe400078e0200 */
[C---:B------:R-:W-:Y:S02]  /*11f30*/  IMAD R5, R15.reuse, R3, R4 ;  /* 0x000000030f057224 */ /* 0x040fe400078e0204 */
[----:B------:R-:W-:Y:S02]  /*11f40*/  IMAD.MOV.U32 R4, RZ, RZ, R0 ;  /* 0x000000ffff047224 */ /* 0x000fe400078e0000 */
[----:B------:R-:W-:Y:S01]  /*11f50*/  IMAD.WIDE.U32 R2, R15, R2, UR4 ;  /* 0x000000040f027e25 */ /* 0x000fe2000f8e0002 */
[----:B------:R-:W-:-:S03]  /*11f60*/  ULDC.64 UR4, c[0x0][0x2d0] ;  /* 0x0000b40000047ab9 */ /* 0x000fc60000000a00 */
[----:B------:R-:W-:Y:S02]  /*11f70*/  IMAD.IADD R3, R3, 0x1, R5 ;  /* 0x0000000103037824 */ /* 0x000fe400078e0205 */
[----:B-1----:R-:W-:-:S04]  /*11f80*/  @P0 IMAD.HI.U32 R10, R0, R9, RZ ;  /* 0x00000009000a0227 */ /* 0x002fc800078e00ff */
[----:B------:R-:W-:Y:S01]  /*11f90*/  IMAD.SHL.U32 R9, R12, 0x8, RZ ;  /* 0x000000080c097824 */ /* 0x000fe200078e00ff */
        /* <DEDUP_REMOVED lines=33> */
[----:B------:R-:W-:Y:S01]  /*121b0*/  IMAD R8, R11, 0x80, R8 ;  /* 0x000000800b087824 */ /* 0x000fe200078e0208 */
        /* <DEDUP_REMOVED lines=10> */
[----:B------:R-:W-:-:S05]  /*12260*/  @!P3 IMAD.WIDE.U32 R2, R10, 0x2, R2 ;  /* 0x000000020a02b825 */ /* 0x000fca00078e0002 */
[----:B------:R-:W-:Y:S04]  /*12270*/  @!P3 LDGSTS.E.BYPASS.LTC128B.128 [R21+0x15400], desc[UR6][R2.64], !P2 ;  /* 0x154000000215bfae */ /* 0x000fe8000d101d46 */
[----:B------:R-:W-:Y:S04]  /*12280*/  @!P3 LDGSTS.E.BYPASS.LTC128B.128 [R21+0x19400], desc[UR6][R2.64+0x80], !P0 ;  /* 0x194000800215bfae */ /* 0x000fe8000c101d46 */
[----:B------:R1:W-:Y:S01]  /*12290*/  @!P3 LDGSTS.E.BYPASS.LTC128B.128 [R21+0x1d400], desc[UR6][R2.64+0x100], !P1 ;  /* 0x1d4001000215bfae */ /* 0x0003e2000c901d46 */
[----:B------:R-:W-:Y:S01]  /*122a0*/  ISETP.GE.AND P3, PT, R5, R6, PT ;  /* 0x000000060500720c */ /* 0x000fe20003f66270 */
[----:B--2---:R-:W-:-:S02]  /*122b0*/  IMAD.MOV.U32 R5, RZ, RZ, R4 ;  /* 0x000000ffff057224 */ /* 0x004fc400078e0004 */
[----:B0-----:R-:W-:Y:S02]  /*122c0*/  IMAD.MOV.U32 R4, RZ, RZ, R14 ;  /* 0x000000ffff047224 */ /* 0x001fe400078e000e */
[----:B------:R-:W-:Y:S01]  /*122d0*/  SHFL.IDX PT, R14, R0, 0x2, 0x181f ;  /* 0x00581f00000e7f89 */ /* 0x000fe200000e0000 */
[----:B-1----:R-:W-:-:S07]  /*122e0*/  VIADD R3, R8, 0x20 ;  /* 0x0000002008037836 */ /* 0x002fce0000000000 */
        /* <DEDUP_REMOVED lines=60> */
.L_x_2214:
        /* <DEDUP_REMOVED lines=15> */
.L_x_2118:
[----:B------:R-:W-:Y:S05]  /*127a0*/  BSYNC B0 ;  /* 0x0000000000007941 */ /* 0x000fea0003800000 */
.L_x_2117:
        /* <DEDUP_REMOVED lines=12> */
.L_x_2215:
[----:B0-----:R-:W-:Y:S02]  /*12870*/  IMAD.MOV.U32 R9, RZ, RZ, 0x1 ;  /* 0x00000001ff097424 */ /* 0x001fe400078e00ff */
[----:B------:R-:W-:Y:S01]  /*12880*/  IMAD.MOV.U32 R8, RZ, RZ, RZ ;  /* 0x000000ffff087224 */ /* 0x000fe200078e00ff */
[----:B------:R-:W-:Y:S06]  /*12890*/  @!P1 BRA `(.L_x_2120) ;  /* 0x0000001c00a89947 */ /* 0x000fec0003800000 */
[----:B------:R-:W-:Y:S01]  /*128a0*/  UIADD3 UR4, UR42, 0x1, URZ ;  /* 0x000000012a047890 */ /* 0x000fe2000fffe03f */
[----:B-1----:R-:W-:Y:S01]  /*128b0*/  LOP3.LUT R2, RZ, UR40, RZ, 0x33, !PT ;  /* 0x00000028ff027c12 */ /* 0x002fe2000f8e33ff */
        /* <DEDUP_REMOVED lines=22> */
[----:B------:R-:W-:-:S07]  /*12a20*/  IMAD.U32 R7, RZ, RZ, UR4 ;  /* 0x00000004ff077e24 */ /* 0x000fce000f8e00ff */
.L_x_2156:
[----:B------:R-:W2:Y:S01]  /*12a30*/  LDL R2, [R1] ;  /* 0x0000000001027983 */ /* 0x000ea20000100800 */
[----:B------:R-:W-:Y:S01]  /*12a40*/  VIADD R7, R7, 0xfffffffe ;  /* 0xfffffffe07077836 */ /* 0x000fe20000000000 */
[----:B------:R-:W-:Y:S04]  /*12a50*/  BSSY B1, `(.L_x_2122) ;  /* 0x0000097000017945 */ /* 0x000fe80003800000 */
[----:B------:R-:W-:Y:S02]  /*12a60*/  ISETP.NE.AND P1, PT, R7, RZ, PT ;  /* 0x000000ff0700720c */ /* 0x000fe40003f25270 */
[----:B--2---:R-:W-:-:S13]  /*12a70*/  ISETP.NE.AND P0, PT, R2, RZ, PT ;  /* 0x000000ff0200720c */ /* 0x004fda0003f05270 */
[----:B------:R-:W-:Y:S05]  /*12a80*/  @!P0 BRA `(.L_x_2123) ;  /* 0x00000008004c8947 */ /* 0x000fea0003800000 */
[----:B------:R-:W2:Y:S01]  /*12a90*/  LDL R2, [R1+0x4] ;  /* 0x0000040001027983 */ /* 0x000ea20000100800 */
[----:B------:R-:W-:Y:S01]  /*12aa0*/  IMAD.MOV.U32 R9, RZ, RZ, R0 ;  /* 0x000000ffff097224 */ /* 0x000fe200078e0000 */
[----:B--2---:R-:W-:-:S13]  /*12ab0*/  ISETP.NE.AND P0, PT, R2, RZ, PT ;  /* 0x000000ff0200720c */ /* 0x004fda0003f05270 */
[----:B------:R-:W-:Y:S05]  /*12ac0*/  @!P0 BRA `(.L_x_2124) ;  /* 0x00000000004c8947 */ /* 0x000fea0003800000 */
[----:B------:R-:W0:Y:S01]  /*12ad0*/  LDC R9, c[0x0][0x43c] ;  /* 0x00010f00ff097b82 */ /* 0x000e220000000800 */
[----:B------:R-:W-:Y:S01]  /*12ae0*/  ULDC.64 UR4, c[0x0][0x428] ;  /* 0x00010a0000047ab9 */ /* 0x000fe20000000a00 */
[----:B------:R-:W-:Y:S01]  /*12af0*/  ULDC.64 UR6, c[0x0][0x208] ;  /* 0x0000820000067ab9 */ /* 0x000fe20000000a00 */
[----:B------:R-:W-:Y:S01]  /*12b00*/  IMAD R5, R19, UR4, RZ ;  /* 0x0000000413057c24 */ /* 0x000fe2000f8e02ff */
[----:B0-----:R-:W-:-:S13]  /*12b10*/  ISETP.NE.AND P0, PT, R9, 0x1, PT ;  /* 0x000000010900780c */ /* 0x001fda0003f05270 */
[----:B------:R-:W0:Y:S02]  /*12b20*/  @P0 LDC.64 R2, c[0x0][0x440] ;  /* 0x00011000ff020b82 */ /* 0x000e240000000a00 */
[----:B0-----:R-:W-:-:S04]  /*12b30*/  @P0 IMAD.HI.U32 R4, R0, R2, RZ ;  /* 0x0000000200040227 */ /* 0x001fc800078e00ff */
[----:B------:R-:W-:Y:S01]  /*12b40*/  IMAD.MOV.U32 R2, RZ, RZ, R0 ;  /* 0x000000ffff027224 */ /* 0x000fe200078e0000 */
[----:B------:R-:W-:Y:S01]  /*12b50*/  @P0 SHF.R.U32.HI R2, RZ, R3, R4 ;  /* 0x00000003ff020219 */ /* 0x000fe20000011604 */
[----:B------:R-:W-:-:S03]  /*12b60*/  IMAD R4, R18, UR5, R5 ;  /* 0x0000000512047c24 */ /* 0x000fc6000f8e0205 */
[--C-:B------:R-:W-:Y:S01]  /*12b70*/  SHF.R.S32.HI R3, RZ, 0x1f, R2.reuse ;  /* 0x0000001fff037819 */ /* 0x100fe20000011402 */
[--C-:B------:R-:W-:Y:S02]  /*12b80*/  IMAD.MOV R5, RZ, RZ, -R2.reuse ;  /* 0x000000ffff057224 */ /* 0x100fe400078e0a02 */
[----:B------:R-:W-:Y:S01]  /*12b90*/  IMAD.WIDE.U32 R2, R18, UR4, R2 ;  /* 0x0000000412027c25 */ /* 0x000fe2000f8e0002 */
[----:B------:R-:W-:-:S03]  /*12ba0*/  ULDC.64 UR4, c[0x0][0x418] ;  /* 0x0001060000047ab9 */ /* 0x000fc60000000a00 */
[----:B------:R-:W-:Y:S01]  /*12bb0*/  IMAD.IADD R3, R4, 0x1, R3 ;  /* 0x0000000104037824 */ /* 0x000fe200078e0203 */
[----:B------:R-:W-:Y:S01]  /*12bc0*/  LEA R4, P0, R2, UR4, 0x2 ;  /* 0x0000000402047c11 */ /* 0x000fe2000f8010ff */
[----:B------:R-:W-:-:S03]  /*12bd0*/  IMAD R9, R9, R5, R0 ;  /* 0x0000000509097224 */ /* 0x000fc600078e0200 */
[----:B------:R-:W-:-:S05]  /*12be0*/  LEA.HI.X R5, R2, UR5, R3, 0x2, P0 ;  /* 0x0000000502057c11 */ /* 0x000fca00080f1403 */
[----:B------:R0:W5:Y:S04]  /*12bf0*/  LDG.E R4, desc[UR6][R4.64] ;  /* 0x0000000604047981 */ /* 0x000168000c1e1900 */
.L_x_2124:
[----:B------:R-:W1:Y:S01]  /*12c00*/  S2R R2, SR_TID.X ;  /* 0x0000000000027919 */ /* 0x000e620000002100 */
[----:B------:R-:W-:Y:S01]  /*12c10*/  BSSY B2, `(.L_x_2125) ;  /* 0x0000006000027945 */ /* 0x000fe20003800000 */
[----:B-1----:R-:W-:Y:S02]  /*12c20*/  LOP3.LUT R3, R2, 0x7f, RZ, 0xc0, !PT ;  /* 0x0000007f02037812 */ /* 0x002fe400078ec0ff */
[----:B------:R-:W-:Y:S02]  /*12c30*/  SHF.L.U32 R2, R6, 0x1f, RZ ;  /* 0x0000001f06027819 */ /* 0x000fe400000006ff */
[----:B------:R-:W-:Y:S02]  /*12c40*/  ISETP.NE.AND P2, PT, R3, RZ, PT ;  /* 0x000000ff0300720c */ /* 0x000fe40003f45270 */
[----:B------:R-:W1:Y:S02]  /*12c50*/  SYNCS.PHASECHK.TRANS64.TRYWAIT P0, [UR38+0x36848], R2 ;  /* 0x03684802ff0075a7 */ /* 0x000e640008000166 */
[----:B-1----:R-:W-:Y:S09]  /*12c60*/  @!P0 BRA `(.L_x_2126) ;  /* 0x0000003000948947 */ /* 0x002ff20003800000 */
.L_x_2216:
[----:B------:R-:W-:Y:S05]  /*12c70*/  BSYNC B2 ;  /* 0x0000000000027941 */ /* 0x000fea0003800000 */
.L_x_2125:
[----:B------:R-:W-:Y:S04]  /*12c80*/  BSSY B2, `(.L_x_2127) ;  /* 0x0000007000027945 */ /* 0x000fe80003800000 */
[----:B------:R-:W-:Y:S05]  /*12c90*/  @P2 BRA `(.L_x_2128) ;  /* 0x0000000000142947 */ /* 0x000fea0003800000 */
[----:B------:R-:W-:Y:S01]  /*12ca0*/  ISETP.NE.AND P0, PT, R10, RZ, PT ;  /* 0x000000ff0a00720c */ /* 0x000fe20003f05270 */
[----:B-1----:R-:W-:-:S04]  /*12cb0*/  IMAD.MOV.U32 R3, RZ, RZ, 0xa800 ;  /* 0x0000a800ff037424 */ /* 0x002fc800078e00ff */
[----:B------:R2:W-:Y:S08]  /*12cc0*/  SYNCS.ARRIVE.TRANS64 RZ, [UR38+0x36838], R3 ;  /* 0x03683803ffff79a7 */ /* 0x0005f00008000026 */
[----:B--2---:R-:W-:Y:S05]  /*12cd0*/  @!P0 BRA `(.L_x_2128) ;  /* 0x0000000000048947 */ /* 0x004fea0003800000 */
[----:B------:R-:W-:Y:S01]  /*12ce0*/  BPT.TRAP 0x1 ;  /* 0x000000040000795c */ /* 0x000fe20000300000 */
.L_x_2128:
[----:B------:R-:W-:Y:S05]  /*12cf0*/  BSYNC B2 ;  /* 0x0000000000027941 */ /* 0x000fea0003800000 */
.L_x_2127:
        /* <DEDUP_REMOVED lines=11> */
.L_x_2129:
        /* <DEDUP_REMOVED lines=13> */
.L_x_2130:
        /* <DEDUP_REMOVED lines=15> */
.L_x_2131:
        /* <DEDUP_REMOVED lines=12> */
.L_x_2217:
[----:B------:R-:W-:Y:S05]  /*13030*/  BSYNC B2 ;  /* 0x0000000000027941 */ /* 0x000fea0003800000 */
.L_x_2132:
        /* <DEDUP_REMOVED lines=9> */
.L_x_2135:
[----:B------:R-:W-:Y:S05]  /*130d0*/  BSYNC B2 ;  /* 0x0000000000027941 */ /* 0x000fea0003800000 */
.L_x_2134:
        /* <DEDUP_REMOVED lines=10> */
.L_x_2136:
        /* <DEDUP_REMOVED lines=13> */
.L_x_2137:
        /* <DEDUP_REMOVED lines=13> */
.L_x_2138:
        /* <DEDUP_REMOVED lines=10> */
.L_x_2123:
[----:B------:R-:W-:Y:S05]  /*133c0*/  BSYNC B1 ;  /* 0x0000000000017941 */ /* 0x000fea0003800000 */
.L_x_2122:
[----:B------:R-:W2:Y:S01]  /*133d0*/  LDL R2, [R1] ;  /* 0x0000000001027983 */ /* 0x000ea20000100800 */
[----:B------:R-:W-:Y:S01]  /*133e0*/  BSSY B1, `(.L_x_2139) ;  /* 0x0000097000017945 */ /* 0x000fe20003800000 */
[----:B------:R-:W-:Y:S02]  /*133f0*/  LOP3.LUT R9, R6, 0x1, RZ, 0x3c, !PT ;  /* 0x0000000106097812 */ /* 0x000fe400078e3cff */
[----:B--2---:R-:W-:-:S13]  /*13400*/  ISETP.NE.AND P0, PT, R2, RZ, PT ;  /* 0x000000ff0200720c */ /* 0x004fda0003f05270 */
[----:B------:R-:W-:Y:S05]  /*13410*/  @!P0 BRA `(.L_x_2140) ;  /* 0x00000008004c8947 */ /* 0x000fea0003800000 */
[----:B------:R-:W2:Y:S01]  /*13420*/  LDL R2, [R1+0x4] ;  /* 0x0000040001027983 */ /* 0x000ea20000100800 */
[----:B------:R-:W-:Y:S01]  /*13430*/  VIADD R11, R0, 0xffffffff ;  /* 0xffffffff000b7836 */ /* 0x000fe20000000000 */
[----:B--2---:R-:W-:-:S13]  /*13440*/  ISETP.NE.AND P0, PT, R2, RZ, PT ;  /* 0x000000ff0200720c */ /* 0x004fda0003f05270 */
[----:B------:R-:W-:Y:S05]  /*13450*/  @!P0 BRA `(.L_x_2141) ;  /* 0x00000000004c8947 */ /* 0x000fea0003800000 */
        /* <DEDUP_REMOVED lines=11> */
[----:B------:R-:W-:-:S04]  /*13510*/  IMAD R4, R19, UR4, RZ ;  /* 0x0000000413047c24 */ /* 0x000fc8000f8e02ff */
[C---:B------:R-:W-:Y:S02]  /*13520*/  IMAD R4, R18.reuse, UR5, R4 ;  /* 0x0000000512047c24 */ /* 0x040fe4000f8e0204 */
[----:B------:R-:W-:Y:S01]  /*13530*/  IMAD.WIDE.U32 R2, R18, UR4, R2 ;  /* 0x0000000412027c25 */ /* 0x000fe2000f8e0002 */
[----:B------:R-:W-:-:S03]  /*13540*/  ULDC.64 UR4, c[0x0][0x418] ;  /* 0x0001060000047ab9 */ /* 0x000fc60000000a00 */
[----:B------:R-:W-:Y:S01]  /*13550*/  IMAD.IADD R3, R4, 0x1, R3 ;  /* 0x0000000104037824 */ /* 0x000fe200078e0203 */
[----:B------:R-:W-:-:S04]  /*13560*/  LEA R4, P0, R2, UR4, 0x2 ;  /* 0x0000000402047c11 */ /* 0x000fc8000f8010ff */
[----:B------:R-:W-:-:S05]  /*13570*/  LEA.HI.X R5, R2, UR5, R3, 0x2, P0 ;  /* 0x0000000502057c11 */ /* 0x000fca00080f1403 */
[----:B------:R0:W5:Y:S04]  /*13580*/  LDG.E R4, desc[UR6][R4.64] ;  /* 0x0000000604047981 */ /* 0x000168000c1e1900 */
.L_x_2141:
[----:B------:R-:W1:Y:S01]  /*13590*/  S2R R2, SR_TID.X ;  /* 0x0000000000027919 */ /* 0x000e620000002100 */
[----:B------:R-:W-:Y:S01]  /*135a0*/  BSSY B2, `(.L_x_2142) ;  /* 0x0000006000027945 */ /* 0x000fe20003800000 */
[----:B-1----:R-:W-:Y:S02]  /*135b0*/  LOP3.LUT R3, R2, 0x7f, RZ, 0xc0, !PT ;  /* 0x0000007f02037812 */ /* 0x002fe400078ec0ff */
[----:B------:R-:W-:Y:S02]  /*135c0*/  SHF.L.U32 R2, R9, 0x1f, RZ ;  /* 0x0000001f09027819 */ /* 0x000fe400000006ff */
[----:B------:R-:W-:Y:S02]  /*135d0*/  ISETP.NE.AND P2, PT, R3, RZ, PT ;  /* 0x000000ff0300720c */ /* 0x000fe40003f45270 */
[----:B------:R-:W1:Y:S02]  /*135e0*/  SYNCS.PHASECHK.TRANS64.TRYWAIT P0, [UR38+0x36840], R2 ;  /* 0x03684002ff0075a7 */ /* 0x000e640008000166 */
[----:B-1----:R-:W-:Y:S09]  /*135f0*/  @!P0 BRA `(.L_x_2143) ;  /* 0x0000002800608947 */ /* 0x002ff20003800000 */
.L_x_2218:
[----:B------:R-:W-:Y:S05]  /*13600*/  BSYNC B2 ;  /* 0x0000000000027941 */ /* 0x000fea0003800000 */
.L_x_2142:
[----:B------:R-:W-:Y:S04]  /*13610*/  BSSY B2, `(.L_x_2144) ;  /* 0x0000007000027945 */ /* 0x000fe80003800000 */
[----:B------:R-:W-:Y:S05]  /*13620*/  @P2 BRA `(.L_x_2145) ;  /* 0x0000000000142947 */ /* 0x000fea0003800000 */
[----:B------:R-:W-:Y:S01]  /*13630*/  ISETP.NE.AND P0, PT, R10, RZ, PT ;  /* 0x000000ff0a00720c */ /* 0x000fe20003f05270 */
[----:B-1----:R-:W-:-:S04]  /*13640*/  IMAD.MOV.U32 R2, RZ, RZ, 0xa800 ;  /* 0x0000a800ff027424 */ /* 0x002fc800078e00ff */
[----:B------:R2:W-:Y:S08]  /*13650*/  SYNCS.ARRIVE.TRANS64 RZ, [UR38+0x36830], R2 ;  /* 0x03683002ffff79a7 */ /* 0x0005f00008000026 */
[----:B--2---:R-:W-:Y:S05]  /*13660*/  @!P0 BRA `(.L_x_2145) ;  /* 0x0000000000048947 */ /* 0x004fea0003800000 */
[----:B------:R-:W-:Y:S01]  /*13670*/  BPT.TRAP 0x1 ;  /* 0x000000040000795c */ /* 0x000fe20000300000 */
.L_x_2145:
[----:B------:R-:W-:Y:S05]  /*13680*/  BSYNC B2 ;  /* 0x0000000000027941 */ /* 0x000fea0003800000 */
.L_x_2144:
        /* <DEDUP_REMOVED lines=11> */
.L_x_2146:
        /* <DEDUP_REMOVED lines=14> */
.L_x_2147:
        /* <DEDUP_REMOVED lines=14> */
.L_x_2148:
        /* <DEDUP_REMOVED lines=12> */
.L_x_2219:
[----:B------:R-:W-:Y:S05]  /*139c0*/  BSYNC B2 ;  /* 0x0000000000027941 */ /* 0x000fea0003800000 */
.L_x_2149:
        /* <DEDUP_REMOVED lines=9> */
.L_x_2152:
[----:B------:R-:W-:Y:S05]  /*13a60*/  BSYNC B2 ;  /* 0x0000000000027941 */ /* 0x000fea0003800000 */
.L_x_2151:
        /* <DEDUP_REMOVED lines=10> */
.L_x_2153:
        /* <DEDUP_REMOVED lines=13> */
.L_x_2154:
        /* <DEDUP_REMOVED lines=13> */
.L_x_2155:
        /* <DEDUP_REMOVED lines=10> */
.L_x_2140:
[----:B------:R-:W-:Y:S05]  /*13d50*/  BSYNC B1 ;  /* 0x0000000000017941 */ /* 0x000fea0003800000 */
.L_x_2139:
[----:B------:R-:W-:Y:S02]  /*13d60*/  VIADD R0, R0, 0xfffffffe ;  /* 0xfffffffe00007836 */ /* 0x000fe40000000000 */
[----:B------:R-:W-:Y:S01]  /*13d70*/  IMAD.MOV.U32 R6, RZ, RZ, R9 ;  /* 0x000000ffff067224 */ /* 0x000fe200078e0009 */
[----:B------:R-:W-:Y:S06]  /*13d80*/  @P1 BRA `(.L_x_2156) ;  /* 0xffffffec00281947 */ /* 0x000fec000383ffff */
[----:B------:R-:W-:Y:S05]  /*13d90*/  BSYNC B0 ;  /* 0x0000000000007941 */ /* 0x000fea0003800000 */
.L_x_2121:
[----:B------:R-:W-:Y:S01]  /*13da0*/  ISETP.NE.AND P0, PT, R12, RZ, PT ;  /* 0x000000ff0c00720c */ /* 0x000fe20003f05270 */
[----:B------:R-:W-:-:S12]  /*13db0*/  BSSY B0, `(.L_x_2120) ;  /* 0x0000098000007945 */ /* 0x000fd80003800000 */
[----:B------:R-:W-:Y:S05]  /*13dc0*/  @!P0 BRA `(.L_x_2157) ;  /* 0x0000000800588947 */ /* 0x000fea0003800000 */
[----:B------:R-:W2:Y:S01]  /*13dd0*/  LDL R2, [R1] ;  /* 0x0000000001027983 */ /* 0x000ea20000100800 */
[----:B------:R-:W-:Y:S01]  /*13de0*/  IMAD.MOV.U32 R8, RZ, RZ, 0x1 ;  /* 0x00000001ff087424 */ /* 0x000fe200078e00ff */
[----:B--2---:R-:W-:-:S13]  /*13df0*/  ISETP.NE.AND P1, PT, R2, RZ, PT ;  /* 0x000000ff0200720c */ /* 0x004fda0003f25270 */
[----:B------:R-:W-:Y:S05]  /*13e00*/  @!P1 BRA `(.L_x_2157) ;  /* 0x0000000800489947 */ /* 0x000fea0003800000 */
[----:B------:R-:W2:Y:S02]  /*13e10*/  LDL.LU R2, [R1+0x4] ;  /* 0x0000040001027983 */ /* 0x000ea40000300800 */
[----:B--2---:R-:W-:-:S13]  /*13e20*/  ISETP.NE.AND P1, PT, R2, RZ, PT ;  /* 0x000000ff0200720c */ /* 0x004fda0003f25270 */
[----:B------:R-:W-:Y:S05]  /*13e30*/  @!P1 BRA `(.L_x_2158) ;  /* 0x0000000000509947 */ /* 0x000fea0003800000 */
[----:B------:R-:W0:Y:S01]  /*13e40*/  LDC R7, c[0x0][0x43c] ;  /* 0x00010f00ff077b82 */ /* 0x000e220000000800 */
[----:B------:R-:W-:Y:S01]  /*13e50*/  IMAD.MOV.U32 R6, RZ, RZ, R0 ;  /* 0x000000ffff067224 */ /* 0x000fe200078e0000 */
[----:B------:R-:W-:Y:S01]  /*13e60*/  ULDC.64 UR4, c[0x0][0x428] ;  /* 0x00010a0000047ab9 */ /* 0x000fe20000000a00 */
[----:B------:R-:W-:Y:S01]  /*13e70*/  ULDC.64 UR6, c[0x0][0x208] ;  /* 0x0000820000067ab9 */ /* 0x000fe20000000a00 */
[----:B------:R-:W-:-:S04]  /*13e80*/  IMAD R19, R19, UR4, RZ ;  /* 0x0000000413137c24 */ /* 0x000fc8000f8e02ff */
[----:B------:R-:W-:Y:S01]  /*13e90*/  IMAD R19, R18, UR5, R19 ;  /* 0x0000000512137c24 */ /* 0x000fe2000f8e0213 */
[----:B0-----:R-:W-:-:S13]  /*13ea0*/  ISETP.NE.AND P0, PT, R7, 0x1, PT ;  /* 0x000000010700780c */ /* 0x001fda0003f05270 */
[----:B------:R-:W0:Y:S02]  /*13eb0*/  @P0 LDC.64 R2, c[0x0][0x440] ;  /* 0x00011000ff020b82 */ /* 0x000e240000000a00 */
[----:B0-----:R-:W-:-:S05]  /*13ec0*/  @P0 IMAD.HI.U32 R2, R0, R2, RZ ;  /* 0x0000000200020227 */ /* 0x001fca00078e00ff */
[----:B------:R-:W-:-:S04]  /*13ed0*/  @P0 SHF.R.U32.HI R6, RZ, R3, R2 ;  /* 0x00000003ff060219 */ /* 0x000fc80000011602 */
[--C-:B------:R-:W-:Y:S01]  /*13ee0*/  SHF.R.S32.HI R3, RZ, 0x1f, R6.reuse ;  /* 0x0000001fff037819 */ /* 0x100fe20000011406 */
        /* <DEDUP_REMOVED lines=9> */
.L_x_2158:
[----:B------:R-:W1:Y:S01]  /*13f80*/  S2R R2, SR_TID.X ;  /* 0x0000000000027919 */ /* 0x000e620000002100 */
[----:B------:R-:W-:Y:S01]  /*13f90*/  BSSY B1, `(.L_x_2159) ;  /* 0x0000006000017945 */ /* 0x000fe20003800000 */
[----:B-1----:R-:W-:Y:S02]  /*13fa0*/  LOP3.LUT R3, R2, 0x7f, RZ, 0xc0, !PT ;  /* 0x0000007f02037812 */ /* 0x002fe400078ec0ff */
[----:B------:R-:W-:Y:S02]  /*13fb0*/  SHF.L.U32 R2, R9, 0x1f, RZ ;  /* 0x0000001f09027819 */ /* 0x000fe400000006ff */
[----:B------:R-:W-:Y:S02]  /*13fc0*/  ISETP.NE.AND P1, PT, R3, RZ, PT ;  /* 0x000000ff0300720c */ /* 0x000fe40003f25270 */
[----:B------:R-:W1:Y:S02]  /*13fd0*/  SYNCS.PHASECHK.TRANS64.TRYWAIT P0, [UR38+0x36848], R2 ;  /* 0x03684802ff0075a7 */ /* 0x000e640008000166 */
[----:B-1----:R-:W-:Y:S09]  /*13fe0*/  @!P0 BRA `(.L_x_2160) ;  /* 0x0000002000148947 */ /* 0x002ff20003800000 */
.L_x_2220:
[----:B------:R-:W-:Y:S05]  /*13ff0*/  BSYNC B1 ;  /* 0x0000000000017941 */ /* 0x000fea0003800000 */
.L_x_2159:
[----:B------:R-:W-:Y:S04]  /*14000*/  BSSY B1, `(.L_x_2161) ;  /* 0x0000007000017945 */ /* 0x000fe80003800000 */
[----:B------:R-:W-:Y:S05]  /*14010*/  @P1 BRA `(.L_x_2162) ;  /* 0x0000000000141947 */ /* 0x000fea0003800000 */
[----:B------:R-:W-:Y:S01]  /*14020*/  ISETP.NE.AND P0, PT, R10, RZ, PT ;  /* 0x000000ff0a00720c */ /* 0x000fe20003f05270 */
[----:B-1----:R-:W-:-:S04]  /*14030*/  IMAD.MOV.U32 R3, RZ, RZ, 0xa800 ;  /* 0x0000a800ff037424 */ /* 0x002fc800078e00ff */
[----:B------:R2:W-:Y:S08]  /*14040*/  SYNCS.ARRIVE.TRANS64 RZ, [UR38+0x36838], R3 ;  /* 0x03683803ffff79a7 */ /* 0x0005f00008000026 */
[----:B--2---:R-:W-:Y:S05]  /*14050*/  @!P0 BRA `(.L_x_2162) ;  /* 0x0000000000048947 */ /* 0x004fea0003800000 */
[----:B------:R-:W-:Y:S01]  /*14060*/  BPT.TRAP 0x1 ;  /* 0x000000040000795c */ /* 0x000fe20000300000 */
.L_x_2162:
[----:B------:R-:W-:Y:S05]  /*14070*/  BSYNC B1 ;  /* 0x0000000000017941 */ /* 0x000fea0003800000 */
.L_x_2161:
        /* <DEDUP_REMOVED lines=11> */
.L_x_2163:
        /* <DEDUP_REMOVED lines=14> */
.L_x_2164:
        /* <DEDUP_REMOVED lines=14> */
.L_x_2165:
        /* <DEDUP_REMOVED lines=11> */
.L_x_2221:
[----:B------:R-:W-:Y:S05]  /*143a0*/  BSYNC B1 ;  /* 0x0000000000017941 */ /* 0x000fea0003800000 */
.L_x_2166:
        /* <DEDUP_REMOVED lines=9> */
.L_x_2169:
[----:B------:R-:W-:Y:S05]  /*14440*/  BSYNC B1 ;  /* 0x0000000000017941 */ /* 0x000fea0003800000 */
.L_x_2168:
        /* <DEDUP_REMOVED lines=10> */
.L_x_2170:
        /* <DEDUP_REMOVED lines=13> */
.L_x_2171:
        /* <DEDUP_REMOVED lines=13> */
.L_x_2172:
        /* <DEDUP_REMOVED lines=10> */
.L_x_2157:
[----:B------:R-:W-:Y:S05]  /*14730*/  BSYNC B0 ;  /* 0x0000000000007941 */ /* 0x000fea0003800000 */
.L_x_2120:
[----:B------:R-:W2:Y:S01]  /*14740*/  LDL.LU R0, [R1] ;  /* 0x0000000001007983 */ /* 0x000ea20000300800 */
[----:B------:R-:W-:Y:S01]  /*14750*/  BSSY B0, `(.L_x_2173) ;  /* 0x0000044000007945 */ /* 0x000fe20003800000 */
[----:B--2---:R-:W-:-:S13]  /*14760*/  ISETP.NE.AND P0, PT, R0, RZ, PT ;  /* 0x000000ff0000720c */ /* 0x004fda0003f05270 */
[----:B------:R-:W-:Y:S05]  /*14770*/  @!P0 BRA `(.L_x_2174) ;  /* 0x0000000400048947 */ /* 0x000fea0003800000 */
[----:B------:R-:W0:Y:S01]  /*14780*/  S2R R0, SR_TID.X ;  /* 0x0000000000007919 */ /* 0x000e220000002100 */
[----:B-1----:R-:W-:Y:S01]  /*14790*/  LEA R3, R8, UR38, 0x3 ;  /* 0x0000002608037c11 */ /* 0x002fe2000f8e18ff */
[----:B------:R-:W-:Y:S01]  /*147a0*/  BSSY B1, `(.L_x_2175) ;  /* 0x0000006000017945 */ /* 0x000fe20003800000 */
[----:B0-----:R-:W-:Y:S02]  /*147b0*/  LOP3.LUT R2, R0, 0x7f, RZ, 0xc0, !PT ;  /* 0x0000007f00027812 */ /* 0x001fe400078ec0ff */
[----:B------:R-:W-:Y:S02]  /*147c0*/  SHF.L.U32 R0, R9, 0x1f, RZ ;  /* 0x0000001f09007819 */ /* 0x000fe400000006ff */
[----:B------:R-:W-:Y:S02]  /*147d0*/  ISETP.NE.AND P1, PT, R2, RZ, PT ;  /* 0x000000ff0200720c */ /* 0x000fe40003f25270 */
[----:B------:R-:W0:Y:S02]  /*147e0*/  SYNCS.PHASECHK.TRANS64.TRYWAIT P0, [R3+URZ+0x36860], R0 ;  /* 0x03686000030075a7 */ /* 0x000e24000800017f */
[----:B0-----:R-:W-:Y:S09]  /*147f0*/  @!P0 BRA `(.L_x_2176) ;  /* 0x0000001800408947 */ /* 0x001ff20003800000 */
.L_x_2222:
[----:B------:R-:W-:Y:S05]  /*14800*/  BSYNC B1 ;  /* 0x0000000000017941 */ /* 0x000fea0003800000 */
.L_x_2175:
        /* <DEDUP_REMOVED lines=8> */
.L_x_2178:
[----:B------:R-:W-:Y:S05]  /*14890*/  BSYNC B1 ;  /* 0x0000000000017941 */ /* 0x000fea0003800000 */
.L_x_2177:
        /* <DEDUP_REMOVED lines=13> */
.L_x_2179:
        /* <DEDUP_REMOVED lines=13> */
.L_x_2180:
        /* <DEDUP_REMOVED lines=13> */
.L_x_2181:
[----:B------:R-:W-:-:S13]  /*14b10*/  @P0 ELECT P1, URZ, PT ;  /* 0x00000000003f082f */ /* 0x000fda0003820000 */
[----:B------:R-:W-:Y:S01]  /*14b20*/  @P1 R2UR UR13, R16 ;  /* 0x00000000100d12ca */ /* 0x000fe200000e0000 */
[----:B------:R-:W-:Y:S01]  /*14b30*/  UMOV UR12, UR36 ;  /* 0x00000024000c7c82 */ /* 0x000fe20008000000 */
[----:B------:R-:W-:Y:S02]  /*14b40*/  @P1 R2UR UR11, R17 ;  /* 0x00000000110b12ca */ /* 0x000fe400000e0000 */
[----:B------:R-:W-:Y:S02]  /*14b50*/  @P1 PLOP3.LUT P0, PT, P1, PT, PT, 0x8, 0x0 ;  /* 0x000000000000181c */ /* 0x000fe40000f0e170 */
[----:B------:R-:W-:-:S09]  /*14b60*/  PLOP3.LUT P1, PT, PT, PT, PT, 0x8, 0x0 ;  /* 0x000000000000781c */ /* 0x000fd20003f2e170 */
[----:B------:R2:W-:Y:S02]  /*14b70*/  UTMALDG.4D [UR8], [UR6], desc[UR4] ;  /* 0x00000408060075b4 */ /* 0x0005e40008019000 */
[----:B--2---:R-:W-:Y:S05]  /*14b80*/  @P0 BRA.U.ANY `(.L_x_2181) ;  /* 0xfffffffd00e00947 */ /* 0x004fea000393ffff */
.L_x_2174:
[----:B------:R-:W-:Y:S05]  /*14b90*/  BSYNC B0 ;  /* 0x0000000000007941 */ /* 0x000fea0003800000 */
.L_x_2173:
[----:B0-----:R-:W-:Y:S02]  /*14ba0*/  VIADD R0, R8, 0x1 ;  /* 0x0000000108007836 */ /* 0x001fe40000000000 */
[----:B-1----:R-:W-:-:S03]  /*14bb0*/  IMAD.MOV.U32 R3, RZ, RZ, RZ ;  /* 0x000000ffff037224 */ /* 0x002fc600078e00ff */
[----:B------:R-:W-:-:S04]  /*14bc0*/  ISETP.NE.AND P0, PT, R0, 0x2, PT ;  /* 0x000000020000780c */ /* 0x000fc80003f05270 */
[----:B------:R-:W-:Y:S02]  /*14bd0*/  SEL R2, RZ, 0x1, P0 ;  /* 0x00000001ff027807 */ /* 0x000fe40000000000 */
[----:B------:R-:W-:Y:S02]  /*14be0*/  SEL R0, R0, RZ, P0 ;  /* 0x000000ff00007207 */ /* 0x000fe40000000000 */
[----:B------:R-:W-:-:S07]  /*14bf0*/  LOP3.LUT R9, R9, R2, RZ, 0x3c, !PT ;  /* 0x0000000209097212 */ /* 0x000fce00078e3cff */
.L_x_2104:
[----:B------:R-:W0:Y:S01]  /*14c00*/  S2R R5, SR_CgaCtaId ;  /* 0x0000000000057919 */ /* 0x000e220000008800 */
[----:B------:R-:W-:Y:S02]  /*14c10*/  MOV R2, 0x400 ;  /* 0x0000040000027802 */ /* 0x000fe40000000f00 */
[----:B------:R-:W-:Y:S02]  /*14c20*/  SHF.L.U32 R3, R3, 0x1f, RZ ;  /* 0x0000001f03037819 */ /* 0x000fe400000006ff */
[----:B0-----:R-:W-:-:S04]  /*14c30*/  LEA R2, R5, R2, 0x18 ;  /* 0x0000000205027211 */ /* 0x001fc800078ec0ff */
[----:B------:R-:W0:Y:S02]  /*14c40*/  SYNCS.PHASECHK.TRANS64.TRYWAIT P0, [R2+URZ+0x36820], R3 ;  /* 0x03682003020075a7 */ /* 0x000e24000800017f */
[----:B0-----:R-:W-:Y:S05]  /*14c50*/  @!P0 BRA `(.L_x_2182) ;  /* 0x00000014003c8947 */ /* 0x001fea0003800000 */
.L_x_2223:
[----:B------:R-:W-:-:S03]  /*14c60*/  UMOV UR4, 0xffffffff ;  /* 0xffffffff00047882 */ /* 0x000fc60000000000 */
[----:B------:R-:W-:Y:S05]  /*14c70*/  BRA.DIV UR4, `(.L_x_2183) ;  /* 0x0000001604487947 */ /* 0x000fea000b800000 */
[----:B0-----:R-:W0:Y:S02]  /*14c80*/  S2R R3, SR_TID.X ;  /* 0x0000000000037919 */ /* 0x001e240000002100 */
[----:B0-----:R-:W-:-:S04]  /*14c90*/  SHF.R.U32.HI R3, RZ, 0x5, R3 ;  /* 0x00000005ff037819 */ /* 0x001fc80000011603 */
[----:B------:R-:W-:-:S05]  /*14ca0*/  LOP3.LUT R3, R3, 0x3, RZ, 0xc0, !PT ;  /* 0x0000000303037812 */ /* 0x000fca00078ec0ff */
[----:B------:R0:W1:Y:S02]  /*14cb0*/  SHFL.IDX PT, R14, R3, RZ, 0x1f ;  /* 0x00001fff030e7589 */ /* 0x00006400000e0000 */
.L_x_2226:
[----:B-1----:R-:W-:-:S13]  /*14cc0*/  ISETP.NE.AND P0, PT, R14, RZ, PT ;  /* 0x000000ff0e00720c */ /* 0x002fda0003f05270 */
[----:B------:R-:W-:Y:S05]  /*14cd0*/  @P0 BRA `(.L_x_2066) ;  /* 0x0000000000900947 */ /* 0x000fea0003800000 */
[----:B------:R-:W-:-:S03]  /*14ce0*/  UMOV UR4, 0xffffffff ;  /* 0xffffffff00047882 */ /* 0x000fc60000000000 */
[----:B------:R-:W-:Y:S05]  /*14cf0*/  BRA.DIV UR4, `(.L_x_2184) ;  /* 0x00000016045c7947 */ /* 0x000fea000b800000 */
[----:B------:R-:W-:-:S13]  /*14d00*/  ELECT P6, URZ, PT ;  /* 0x00000000003f782f */ /* 0x000fda00038c0000 */
.L_x_2229:
        /* <DEDUP_REMOVED lines=8> */
.L_x_2185:
        /* <DEDUP_REMOVED lines=12> */
.L_x_2230:
[----:B------:R-:W1:Y:S02]  /*14e50*/  SYNCS.PHASECHK.TRANS64.TRYWAIT P0, [R3+URZ], R4 ;  /* 0x00000004030075a7 */ /* 0x000e64000800017f */
[----:B-1----:R-:W-:Y:S05]  /*14e60*/  @!P0 BRA `(.L_x_2187) ;  /* 0x0000001400348947 */ /* 0x002fea0003800000 */
.L_x_2231:
[----:B------:R-:W-:Y:S05]  /*14e70*/  @!P2 BRA `(.L_x_2188) ;  /* 0x000000000004a947 */ /* 0x000fea0003800000 */
[----:B------:R-:W-:Y:S01]  /*14e80*/  BPT.TRAP 0x1 ;  /* 0x000000040000795c */ /* 0x000fe20000300000 */
.L_x_2188:
[----:B-1----:R-:W-:-:S04]  /*14e90*/  VIADD R3, R2, 0x36860 ;  /* 0x0003686002037836 */ /* 0x002fc80000000000 */
[----:B------:R-:W-:-:S04]  /*14ea0*/  IMAD R0, R0, 0x8, R3 ;  /* 0x0000000800007824 */ /* 0x000fc800078e0203 */
[----:B------:R-:W1:Y:S02]  /*14eb0*/  SYNCS.PHASECHK.TRANS64.TRYWAIT P0, [R0+URZ], R5 ;  /* 0x00000005000075a7 */ /* 0x000e64000800017f */
[----:B-1----:R-:W-:Y:S05]  /*14ec0*/  @!P0 BRA `(.L_x_2189) ;  /* 0x0000001400308947 */ /* 0x002fea0003800000 */
.L_x_2232:
[----:B------:R-:W-:-:S07]  /*14ed0*/  IMAD R3, R8, 0x8, R3 ;  /* 0x0000000808037824 */ /* 0x000fce00078e0203 */
.L_x_2190:
[----:B--2---:R2:W3:Y:S02]  /*14ee0*/  SYNCS.PHASECHK.TRANS64.TRYWAIT P0, [R3+URZ], R4 ;  /* 0x00000004030075a7 */ /* 0x0044e4000800017f */
[----:B---3--:R-:W-:Y:S05]  /*14ef0*/  @!P0 NANOSLEEP.SYNCS 0x989680 ;  /* 0x009896800000895d */ /* 0x008fea0003900000 */
[----:B------:R-:W3:Y:S02]  /*14f00*/  @!P0 SYNCS.PHASECHK.TRANS64 P0, [R3+URZ], R4 ;  /* 0x00000004030085a7 */ /* 0x000ee4000800007f */
[----:B---3--:R-:W-:Y:S05]  /*14f10*/  @!P0 BRA `(.L_x_2190) ;  /* 0xfffffffc00f08947 */ /* 0x008fea000383ffff */
.L_x_2066:
[----:B------:R-:W-:Y:S05]  /*14f20*/  BSYNC B6 ;  /* 0x0000000000067941 */ /* 0x000fea0003800000 */
.L_x_2063:
[----:B------:R-:W-:Y:S05]  /*14f30*/  EXIT ;  /* 0x000000000000794d */ /* 0x000fea0003800000 */
.L_x_2070:
[----:B------:R-:W-:-:S13]  /*14f40*/  R2UR UR4, R16 ;  /* 0x00000000100472ca */ /* 0x000fda00000e0000 */
[----:B0-----:R-:W-:-:S04]  /*14f50*/  IMAD.U32 R3, RZ, RZ, UR4 ;  /* 0x00000004ff037e24 */ /* 0x001fc8000f8e00ff */
[----:B------:R0:W1:Y:S03]  /*14f60*/  SYNCS.PHASECHK.TRANS64.TRYWAIT P0, [R3+URZ+0x36800], R0 ;  /* 0x03680000030075a7 */ /* 0x000066000800017f */
[----:B-1----:R-:W-:Y:S05]  /*14f70*/  @!P0 NANOSLEEP.SYNCS 0x989680 ;  /* 0x009896800000895d */ /* 0x002fea0003900000 */
[----:B------:R-:W1:Y:S02]  /*14f80*/  @!P0 SYNCS.PHASECHK.TRANS64 P0, [R3+URZ+0x36800], R0 ;  /* 0x03680000030085a7 */ /* 0x000e64000800007f */
[----:B-1----:R-:W-:Y:S05]  /*14f90*/  @!P0 BRA `(.L_x_2070) ;  /* 0xfffffffc00e88947 */ /* 0x002fea000383ffff */
[----:B------:R-:W-:Y:S05]  /*14fa0*/  BRA `(.L_x_2191) ;  /* 0xfffffec400807947 */ /* 0x000fea000383ffff */
.L_x_2074:
[----:B------:R-:W-:-:S13]  /*14fb0*/  R2UR UR4, R16 ;  /* 0x00000000100472ca */ /* 0x000fda00000e0000 */
[----:B0-----:R-:W-:-:S04]  /*14fc0*/  IMAD.U32 R3, RZ, RZ, UR4 ;  /* 0x00000004ff037e24 */ /* 0x001fc8000f8e00ff */
[----:B------:R0:W2:Y:S03]  /*14fd0*/  SYNCS.PHASECHK.TRANS64.TRYWAIT P2, [R3+URZ+0x36830], R0 ;  /* 0x03683000030075a7 */ /* 0x0000a6000804017f */
[----:B--2---:R-:W-:Y:S05]  /*14fe0*/  @!P2 NANOSLEEP.SYNCS 0x989680 ;  /* 0x009896800000a95d */ /* 0x004fea0003900000 */
[----:B------:R-:W2:Y:S02]  /*14ff0*/  @!P2 SYNCS.PHASECHK.TRANS64 P2, [R3+URZ+0x36830], R0 ;  /* 0x036830000300a5a7 */ /* 0x000ea4000804007f */
[----:B--2---:R-:W-:Y:S05]  /*15000*/  @!P2 BRA `(.L_x_2074) ;  /* 0xfffffffc00e8a947 */ /* 0x004fea000383ffff */
[----:B------:R-:W-:Y:S05]  /*15010*/  BRA `(.L_x_2073) ;  /* 0xfffffec400b47947 */ /* 0x000fea000383ffff */
.L_x_2079:
[----:B-1----:R-:W-:-:S04]  /*15020*/  IMAD.U32 R7, RZ, RZ, UR59 ;  /* 0x0000003bff077e24 */ /* 0x002fc8000f8e00ff */
[----:B------:R1:W2:Y:S03]  /*15030*/  SYNCS.PHASECHK.TRANS64.TRYWAIT P3, [R7+URZ+0x36830], R0 ;  /* 0x03683000070075a7 */ /* 0x0002a6000806017f */
[----:B--2---:R-:W-:Y:S05]  /*15040*/  @!P3 NANOSLEEP.SYNCS 0x989680 ;  /* 0x009896800000b95d */ /* 0x004fea0003900000 */
[----:B------:R-:W2:Y:S02]  /*15050*/  @!P3 SYNCS.PHASECHK.TRANS64 P3, [R7+URZ+0x36830], R0 ;  /* 0x036830000700b5a7 */ /* 0x000ea4000806007f */
[----:B--2---:R-:W-:Y:S05]  /*15060*/  @!P3 BRA `(.L_x_2079) ;  /* 0xfffffffc00ecb947 */ /* 0x004fea000383ffff */
[----:B------:R-:W-:Y:S05]  /*15070*/  BRA `(.L_x_2078) ;  /* 0xffffff08001c7947 */ /* 0x000fea000383ffff */
.L_x_2083:
[----:B-1----:R-:W-:-:S04]  /*15080*/  IMAD.U32 R3, RZ, RZ, UR11 ;  /* 0x0000000bff037e24 */ /* 0x002fc8000f8e00ff */
[----:B------:R1:W2:Y:S03]  /*15090*/  SYNCS.PHASECHK.TRANS64.TRYWAIT P3, [R3+URZ+0x36850], R0 ;  /* 0x03685000030075a7 */ /* 0x0002a6000806017f */
[----:B--2---:R-:W-:Y:S05]  /*150a0*/  @!P3 NANOSLEEP.SYNCS 0x989680 ;  /* 0x009896800000b95d */ /* 0x004fea0003900000 */
[----:B------:R-:W2:Y:S02]  /*150b0*/  @!P3 SYNCS.PHASECHK.TRANS64 P3, [R3+URZ+0x36850], R0 ;  /* 0x036850000300b5a7 */ /* 0x000ea4000806007f */
[----:B--2---:R-:W-:Y:S05]  /*150c0*/  @!P3 BRA `(.L_x_2083) ;  /* 0xfffffffc00ecb947 */ /* 0x004fea000383ffff */
[----:B------:R-:W-:Y:S05]  /*150d0*/  BRA `(.L_x_2082) ;  /* 0xffffff2c00b87947 */ /* 0x000fea000383ffff */
.L_x_2089:
[----:B-1----:R-:W-:-:S04]  /*150e0*/  IMAD.U32 R7, RZ, RZ, UR61 ;  /* 0x0000003dff077e24 */ /* 0x002fc8000f8e00ff */
[----:B------:R1:W2:Y:S03]  /*150f0*/  SYNCS.PHASECHK.TRANS64.TRYWAIT P2, [R7+URZ+0x36830], R0 ;  /* 0x03683000070075a7 */ /* 0x0002a6000804017f */
[----:B--2---:R-:W-:Y:S05]  /*15100*/  @!P2 NANOSLEEP.SYNCS 0x989680 ;  /* 0x009896800000a95d */ /* 0x004fea0003900000 */
[----:B------:R-:W2:Y:S02]  /*15110*/  @!P2 SYNCS.PHASECHK.TRANS64 P2, [R7+URZ+0x36830], R0 ;  /* 0x036830000700a5a7 */ /* 0x000ea4000804007f */
[----:B--2---:R-:W-:Y:S05]  /*15120*/  @!P2 BRA `(.L_x_2089) ;  /* 0xfffffffc00eca947 */ /* 0x004fea000383ffff */
[----:B------:R-:W-:Y:S05]  /*15130*/  BRA `(.L_x_2088) ;  /* 0xffffff4c00587947 */ /* 0x000fea000383ffff */
.L_x_2093:
[----:B-1----:R-:W-:-:S04]  /*15140*/  IMAD.U32 R3, RZ, RZ, UR11 ;  /* 0x0000000bff037e24 */ /* 0x002fc8000f8e00ff */
[----:B------:R1:W2:Y:S03]  /*15150*/  SYNCS.PHASECHK.TRANS64.TRYWAIT P2, [R3+URZ+0x36850], R0 ;  /* 0x03685000030075a7 */ /* 0x0002a6000804017f */
[----:B--2---:R-:W-:Y:S05]  /*15160*/  @!P2 NANOSLEEP.SYNCS 0x989680 ;  /* 0x009896800000a95d */ /* 0x004fea0003900000 */
[----:B------:R-:W2:Y:S02]  /*15170*/  @!P2 SYNCS.PHASECHK.TRANS64 P2, [R3+URZ+0x36850], R0 ;  /* 0x036850000300a5a7 */ /* 0x000ea4000804007f */
[----:B--2---:R-:W-:Y:S05]  /*15180*/  @!P2 BRA `(.L_x_2093) ;  /* 0xfffffffc00eca947 */ /* 0x004fea000383ffff */
[----:B------:R-:W-:Y:S05]  /*15190*/  BRA `(.L_x_2092) ;  /* 0xffffff7400187947 */ /* 0x000fea000383ffff */
.L_x_2098:
[----:B-1----:R-:W-:-:S04]  /*151a0*/  IMAD.U32 R3, RZ, RZ, UR5 ;  /* 0x00000005ff037e24 */ /* 0x002fc8000f8e00ff */
[----:B------:R1:W2:Y:S03]  /*151b0*/  SYNCS.PHASECHK.TRANS64.TRYWAIT P0, [R3+URZ+0x36850], R2 ;  /* 0x03685002030075a7 */ /* 0x0002a6000800017f */
[----:B--2---:R-:W-:Y:S05]  /*151c0*/  @!P0 NANOSLEEP.SYNCS 0x989680 ;  /* 0x009896800000895d */ /* 0x004fea0003900000 */
[----:B------:R-:W2:Y:S02]  /*151d0*/  @!P0 SYNCS.PHASECHK.TRANS64 P0, [R3+URZ+0x36850], R2 ;  /* 0x03685002030085a7 */ /* 0x000ea4000800007f */
[----:B--2---:R-:W-:Y:S05]  /*151e0*/  @!P0 BRA `(.L_x_2098) ;  /* 0xfffffffc00ec8947 */ /* 0x004fea000383ffff */
[----:B------:R-:W-:Y:S05]  /*151f0*/  BRA `(.L_x_2097) ;  /* 0xffffff8c00f07947 */ /* 0x000fea000383ffff */
.L_x_2109:
[----:B------:R-:W-:Y:S02]  /*15200*/  IMAD.MOV.U32 R13, RZ, RZ, R0 ;  /* 0x000000ffff0d7224 */ /* 0x000fe400078e0000 */
[----:B------:R-:W-:Y:S02]  /*15210*/  IMAD.MOV.U32 R12, RZ, RZ, RZ ;  /* 0x000000ffff0c7224 */ /* 0x000fe400078e00ff */
[----:B------:R-:W-:Y:S02]  /*15220*/  IMAD.MOV.U32 R11, RZ, RZ, 0x1f ;  /* 0x0000001fff0b7424 */ /* 0x000fe400078e00ff */
[----:B------:R-:W-:-:S07]  /*15230*/  IMAD.MOV.U32 R15, RZ, RZ, -0x1 ;  /* 0xffffffffff0f7424 */ /* 0x000fce00078e00ff */
[----:B------:R-:W-:Y:S05]  /*15240*/  WARPSYNC.COLLECTIVE R15, `(.L_x_2192) ;  /* 0x000000000f087348 */ /* 0x000fea0003c00000 */
[----:B------:R0:W1:Y:S02]  /*15250*/  SHFL.IDX P6, R14, R13, R12, R11 ;  /* 0x0000000c0d0e7389 */ /* 0x00006400000c000b */
[----:B01----:R-:W-:Y:S01]  /*15260*/  ENDCOLLECTIVE ;  /* 0x000000000000791b */ /* 0x003fe20003800000 */
.L_x_2192:
[----:B------:R-:W-:Y:S05]  /*15270*/  BRA `(.L_x_2193) ;  /* 0xffffffc400547947 */ /* 0x000fea000383ffff */
.L_x_2111:
[----:B------:R-:W-:Y:S01]  /*15280*/  BSSY B0, `(.L_x_2194) ;  /* 0x0000006000007945 */ /* 0x000fe20003800000 */
[----:B------:R-:W-:-:S07]  /*15290*/  IMAD.MOV.U32 R15, RZ, RZ, -0x1 ;  /* 0xffffffffff0f7424 */ /* 0x000fce00078e00ff */
[----:B0-----:R-:W-:Y:S05]  /*152a0*/  WARPSYNC.COLLECTIVE R15, `(.L_x_2195) ;  /* 0x000000000f0c7348 */ /* 0x001fea0003c00000 */
[----:B------:R-:W-:Y:S02]  /*152b0*/  ELECT P6, UR62, PT ;  /* 0x00000000003e782f */ /* 0x000fe400038c0000 */
[----:B------:R-:W-:Y:S01]  /*152c0*/  MOV R14, UR62 ;  /* 0x0000003e000e7c02 */ /* 0x000fe20008000f00 */
[----:B0-----:R-:W-:Y:S10]  /*152d0*/  ENDCOLLECTIVE ;  /* 0x000000000000791b */ /* 0x001ff40003800000 */
.L_x_2195:
[----:B------:R-:W-:Y:S05]  /*152e0*/  BSYNC B0 ;  /* 0x0000000000007941 */ /* 0x000fea0003800000 */
.L_x_2194:
[----:B------:R-:W-:Y:S05]  /*152f0*/  BRA `(.L_x_2196) ;  /* 0xffffffc400547947 */ /* 0x000fea000383ffff */
.L_x_2113:
[----:B0-----:R-:W-:-:S04]  /*15300*/  IMAD.U32 R3, RZ, RZ, UR38 ;  /* 0x00000026ff037e24 */ /* 0x001fc8000f8e00ff */
[----:B------:R0:W1:Y:S03]  /*15310*/  SYNCS.PHASECHK.TRANS64.TRYWAIT P0, [R3+URZ+0x36840], R0 ;  /* 0x03684000030075a7 */ /* 0x000066000800017f */
[----:B-1----:R-:W-:Y:S05]  /*15320*/  @!P0 NANOSLEEP.SYNCS 0x989680 ;  /* 0x009896800000895d */ /* 0x002fea0003900000 */
[----:B------:R-:W1:Y:S02]  /*15330*/  @!P0 SYNCS.PHASECHK.TRANS64 P0, [R3+URZ+0x36840], R0 ;  /* 0x03684000030085a7 */ /* 0x000e64000800007f */
[----:B-1----:R-:W-:Y:S05]  /*15340*/  @!P0 BRA `(.L_x_2113) ;  /* 0xfffffffc00ec8947 */ /* 0x002fea000383ffff */
[----:B------:R-:W-:Y:S05]  /*15350*/  BRA `(.L_x_2197) ;  /* 0xffffffc400b07947 */ /* 0x000fea000383ffff */
.L_x_2116:
        /* <DEDUP_REMOVED lines=9> */
.L_x_2198:
[----:B------:R-:W-:Y:S02]  /*153f0*/  IMAD.MOV.U32 R13, RZ, RZ, R0 ;  /* 0x000000ffff0d7224 */ /* 0x000fe400078e0000 */
[----:B------:R-:W-:-:S07]  /*15400*/  IMAD.MOV.U32 R2, RZ, RZ, R14 ;  /* 0x000000ffff027224 */ /* 0x000fce00078e000e */
[----:B------:R-:W-:Y:S05]  /*15410*/  WARPSYNC.COLLECTIVE R15, `(.L_x_2199) ;  /* 0x000000000f087348 */ /* 0x000fea0003c00000 */
[----:B------:R0:W1:Y:S02]  /*15420*/  SHFL.IDX P6, R14, R13, R12, R11 ;  /* 0x0000000c0d0e7389 */ /* 0x00006400000c000b */
[----:B01----:R-:W-:Y:S01]  /*15430*/  ENDCOLLECTIVE ;  /* 0x000000000000791b */ /* 0x003fe20003800000 */
.L_x_2199:
        /* <DEDUP_REMOVED lines=20> */
.L_x_2200:
[----:B------:R-:W-:Y:S01]  /*15580*/  VIADD R3, R8, 0x20 ;  /* 0x0000002008037836 */ /* 0x000fe20000000000 */
[----:B------:R-:W-:Y:S01]  /*15590*/  @!P3 LEA R20, R9, UR38, 0x1 ;  /* 0x000000260914bc11 */ /* 0x000fe2000f8e08ff */
[----:B------:R-:W-:Y:S02]  /*155a0*/  IMAD.MOV.U32 R13, RZ, RZ, R0 ;  /* 0x000000ffff0d7224 */ /* 0x000fe400078e0000 */
[----:B------:R-:W-:-:S07]  /*155b0*/  IMAD.MOV.U32 R4, RZ, RZ, R14 ;  /* 0x000000ffff047224 */ /* 0x000fce00078e000e */
[----:B------:R-:W-:Y:S05]  /*155c0*/  WARPSYNC.COLLECTIVE R15, `(.L_x_2201) ;  /* 0x000000000f087348 */ /* 0x000fea0003c00000 */
[----:B------:R0:W1:Y:S02]  /*155d0*/  SHFL.IDX P6, R14, R13, R12, R11 ;  /* 0x0000000c0d0e7389 */ /* 0x00006400000c000b */
[----:B01----:R-:W-:Y:S01]  /*155e0*/  ENDCOLLECTIVE ;  /* 0x000000000000791b */ /* 0x003fe20003800000 */
.L_x_2201:
        /* <DEDUP_REMOVED lines=16> */
.L_x_2202:
[----:B------:R-:W-:Y:S01]  /*156f0*/  VIADD R5, R8, 0x30 ;  /* 0x0000003008057836 */ /* 0x000fe20000000000 */
[----:B------:R-:W-:Y:S01]  /*15700*/  @!P3 LEA R21, R9, UR38, 0x1 ;  /* 0x000000260915bc11 */ /* 0x000fe2000f8e08ff */
[----:B------:R-:W-:Y:S02]  /*15710*/  IMAD.MOV.U32 R13, RZ, RZ, R0 ;  /* 0x000000ffff0d7224 */ /* 0x000fe400078e0000 */
[----:B------:R-:W-:-:S07]  /*15720*/  IMAD.MOV.U32 R2, RZ, RZ, R14 ;  /* 0x000000ffff027224 */ /* 0x000fce00078e000e */
[----:B------:R-:W-:Y:S05]  /*15730*/  WARPSYNC.COLLECTIVE R15, `(.L_x_2203) ;  /* 0x000000000f087348 */ /* 0x000fea0003c00000 */
[----:B------:R0:W1:Y:S02]  /*15740*/  SHFL.IDX P6, R14, R13, R12, R11 ;  /* 0x0000000c0d0e7389 */ /* 0x00006400000c000b */
[----:B01----:R-:W-:Y:S01]  /*15750*/  ENDCOLLECTIVE ;  /* 0x000000000000791b */ /* 0x003fe20003800000 */
.L_x_2203:
        /* <DEDUP_REMOVED lines=16> */
.L_x_2204:
[----:B------:R-:W-:Y:S01]  /*15860*/  VIADD R3, R8, 0x40 ;  /* 0x0000004008037836 */ /* 0x000fe20000000000 */
[----:B------:R-:W-:Y:S01]  /*15870*/  @!P3 LEA R20, R9, UR38, 0x1 ;  /* 0x000000260914bc11 */ /* 0x000fe2000f8e08ff */
[----:B------:R-:W-:Y:S02]  /*15880*/  IMAD.MOV.U32 R13, RZ, RZ, R0 ;  /* 0x000000ffff0d7224 */ /* 0x000fe400078e0000 */
[----:B------:R-:W-:-:S07]  /*15890*/  IMAD.MOV.U32 R4, RZ, RZ, R14 ;  /* 0x000000ffff047224 */ /* 0x000fce00078e000e */
[----:B------:R-:W-:Y:S05]  /*158a0*/  WARPSYNC.COLLECTIVE R15, `(.L_x_2205) ;  /* 0x000000000f087348 */ /* 0x000fea0003c00000 */
[----:B------:R0:W1:Y:S02]  /*158b0*/  SHFL.IDX P6, R14, R13, R12, R11 ;  /* 0x0000000c0d0e7389 */ /* 0x00006400000c000b */
[----:B01----:R-:W-:Y:S01]  /*158c0*/  ENDCOLLECTIVE ;  /* 0x000000000000791b */ /* 0x003fe20003800000 */
.L_x_2205:
        /* <DEDUP_REMOVED lines=16> */
.L_x_2206:
[----:B------:R-:W-:Y:S01]  /*159d0*/  VIADD R5, R8, 0x50 ;  /* 0x0000005008057836 */ /* 0x000fe20000000000 */
[----:B------:R-:W-:Y:S01]  /*159e0*/  @!P3 LEA R21, R9, UR38, 0x1 ;  /* 0x000000260915bc11 */ /* 0x000fe2000f8e08ff */
[----:B------:R-:W-:Y:S02]  /*159f0*/  IMAD.MOV.U32 R13, RZ, RZ, R0 ;  /* 0x000000ffff0d7224 */ /* 0x000fe400078e0000 */
[----:B------:R-:W-:-:S07]  /*15a00*/  IMAD.MOV.U32 R2, RZ, RZ, R14 ;  /* 0x000000ffff027224 */ /* 0x000fce00078e000e */
[----:B------:R-:W-:Y:S05]  /*15a10*/  WARPSYNC.COLLECTIVE R15, `(.L_x_2207) ;  /* 0x000000000f087348 */ /* 0x000fea0003c00000 */
[----:B------:R0:W1:Y:S02]  /*15a20*/  SHFL.IDX P6, R14, R13, R12, R11 ;  /* 0x0000000c0d0e7389 */ /* 0x00006400000c000b */
[----:B01----:R-:W-:Y:S01]  /*15a30*/  ENDCOLLECTIVE ;  /* 0x000000000000791b */ /* 0x003fe20003800000 */
.L_x_2207:
        /* <DEDUP_REMOVED lines=16> */
.L_x_2208:
[----:B------:R-:W-:Y:S01]  /*15b40*/  VIADD R3, R8, 0x60 ;  /* 0x0000006008037836 */ /* 0x000fe20000000000 */
[----:B------:R-:W-:Y:S01]  /*15b50*/  @!P3 LEA R20, R9, UR38, 0x1 ;  /* 0x000000260914bc11 */ /* 0x000fe2000f8e08ff */
[----:B------:R-:W-:Y:S02]  /*15b60*/  IMAD.MOV.U32 R13, RZ, RZ, R0 ;  /* 0x000000ffff0d7224 */ /* 0x000fe400078e0000 */
[----:B------:R-:W-:-:S07]  /*15b70*/  IMAD.MOV.U32 R4, RZ, RZ, R14 ;  /* 0x000000ffff047224 */ /* 0x000fce00078e000e */
[----:B------:R-:W-:Y:S05]  /*15b80*/  WARPSYNC.COLLECTIVE R15, `(.L_x_2209) ;  /* 0x000000000f087348 */ /* 0x000fea0003c00000 */
[----:B------:R0:W1:Y:S02]  /*15b90*/  SHFL.IDX P6, R14, R13, R12, R11 ;  /* 0x0000000c0d0e7389 */ /* 0x00006400000c000b */
[----:B01----:R-:W-:Y:S01]  /*15ba0*/  ENDCOLLECTIVE ;  /* 0x000000000000791b */ /* 0x003fe20003800000 */
.L_x_2209:
        /* <DEDUP_REMOVED lines=16> */
.L_x_2210:
[----:B------:R-:W-:Y:S01]  /*15cb0*/  @!P3 LEA R21, R9, UR38, 0x1 ;  /* 0x000000260915bc11 */ /* 0x000fe2000f8e08ff */
[----:B------:R-:W-:Y:S02]  /*15cc0*/  IMAD.MOV.U32 R13, RZ, RZ, R0 ;  /* 0x000000ffff0d7224 */ /* 0x000fe400078e0000 */
[----:B------:R-:W-:-:S07]  /*15cd0*/  IMAD.MOV.U32 R2, RZ, RZ, R14 ;  /* 0x000000ffff027224 */ /* 0x000fce00078e000e */
[----:B------:R-:W-:Y:S05]  /*15ce0*/  WARPSYNC.COLLECTIVE R15, `(.L_x_2211) ;  /* 0x000000000f087348 */ /* 0x000fea0003c00000 */
[----:B------:R0:W1:Y:S02]  /*15cf0*/  SHFL.IDX P6, R14, R13, R12, R11 ;  /* 0x0000000c0d0e7389 */ /* 0x00006400000c000b */
[----:B01----:R-:W-:Y:S01]  /*15d00*/  ENDCOLLECTIVE ;  /* 0x000000000000791b */ /* 0x003fe20003800000 */
.L_x_2211:
        /* <DEDUP_REMOVED lines=15> */
.L_x_2212:
[----:B------:R-:W-:Y:S02]  /*15e00*/  IMAD.MOV.U32 R13, RZ, RZ, R0 ;  /* 0x000000ffff0d7224 */ /* 0x000fe400078e0000 */
[----:B------:R-:W-:-:S07]  /*15e10*/  IMAD.MOV.U32 R4, RZ, RZ, R14 ;  /* 0x000000ffff047224 */ /* 0x000fce00078e000e */
[----:B------:R-:W-:Y:S05]  /*15e20*/  WARPSYNC.COLLECTIVE R15, `(.L_x_2213) ;  /* 0x000000000f087348 */ /* 0x000fea0003c00000 */
[----:B------:R0:W1:Y:S02]  /*15e30*/  SHFL.IDX P6, R14, R13, R12, R11 ;  /* 0x0000000c0d0e7389 */ /* 0x00006400000c000b */
[----:B01----:R-:W-:Y:S01]  /*15e40*/  ENDCOLLECTIVE ;  /* 0x000000000000791b */ /* 0x003fe20003800000 */
.L_x_2213:
[----:B------:R-:W-:Y:S05]  /*15e50*/  BRA `(.L_x_2214) ;  /* 0xffffffc800147947 */ /* 0x000fea000383ffff */
.L_x_2119:
[----:B-1----:R-:W-:-:S04]  /*15e60*/  IMAD.U32 R3, RZ, RZ, UR38 ;  /* 0x00000026ff037e24 */ /* 0x002fc8000f8e00ff */
[----:B------:R1:W2:Y:S03]  /*15e70*/  SYNCS.PHASECHK.TRANS64.TRYWAIT P0, [R3+URZ+0x36820], R2 ;  /* 0x03682002030075a7 */ /* 0x0002a6000800017f */
[----:B--2---:R-:W-:Y:S05]  /*15e80*/  @!P0 NANOSLEEP.SYNCS 0x989680 ;  /* 0x009896800000895d */ /* 0x004fea0003900000 */
[----:B------:R-:W2:Y:S02]  /*15e90*/  @!P0 SYNCS.PHASECHK.TRANS64 P0, [R3+URZ+0x36820], R2 ;  /* 0x03682002030085a7 */ /* 0x000ea4000800007f */
[----:B--2---:R-:W-:Y:S05]  /*15ea0*/  @!P0 BRA `(.L_x_2119) ;  /* 0xfffffffc00ec8947 */ /* 0x004fea000383ffff */
[----:B------:R-:W-:Y:S05]  /*15eb0*/  BRA `(.L_x_2215) ;  /* 0xffffffc8006c7947 */ /* 0x000fea000383ffff */
.L_x_2126:
[----:B-1----:R-:W-:-:S04]  /*15ec0*/  IMAD.U32 R3, RZ, RZ, UR38 ;  /* 0x00000026ff037e24 */ /* 0x002fc8000f8e00ff */
[----:B------:R1:W2:Y:S03]  /*15ed0*/  SYNCS.PHASECHK.TRANS64.TRYWAIT P0, [R3+URZ+0x36848], R2 ;  /* 0x03684802030075a7 */ /* 0x0002a6000800017f */
[----:B--2---:R-:W-:Y:S05]  /*15ee0*/  @!P0 NANOSLEEP.SYNCS 0x989680 ;  /* 0x009896800000895d */ /* 0x004fea0003900000 */
[----:B------:R-:W2:Y:S02]  /*15ef0*/  @!P0 SYNCS.PHASECHK.TRANS64 P0, [R3+URZ+0x36848], R2 ;  /* 0x03684802030085a7 */ /* 0x000ea4000800007f */
[----:B--2---:R-:W-:Y:S05]  /*15f00*/  @!P0 BRA `(.L_x_2126) ;  /* 0xfffffffc00ec8947 */ /* 0x004fea000383ffff */
[----:B------:R-:W-:Y:S05]  /*15f10*/  BRA `(.L_x_2216) ;  /* 0xffffffcc00547947 */ /* 0x000fea000383ffff */
.L_x_2133:
[----:B0-----:R-:W-:-:S04]  /*15f20*/  IMAD.U32 R3, RZ, RZ, UR38 ;  /* 0x00000026ff037e24 */ /* 0x001fc8000f8e00ff */
[----:B------:R0:W1:Y:S03]  /*15f30*/  SYNCS.PHASECHK.TRANS64.TRYWAIT P0, [R3+URZ+0x36860], R2 ;  /* 0x03686002030075a7 */ /* 0x000066000800017f */
[----:B-1----:R-:W-:Y:S05]  /*15f40*/  @!P0 NANOSLEEP.SYNCS 0x989680 ;  /* 0x009896800000895d */ /* 0x002fea0003900000 */
[----:B------:R-:W1:Y:S02]  /*15f50*/  @!P0 SYNCS.PHASECHK.TRANS64 P0, [R3+URZ+0x36860], R2 ;  /* 0x03686002030085a7 */ /* 0x000e64000800007f */
[----:B-1----:R-:W-:Y:S05]  /*15f60*/  @!P0 BRA `(.L_x_2133) ;  /* 0xfffffffc00ec8947 */ /* 0x002fea000383ffff */
[----:B------:R-:W-:Y:S05]  /*15f70*/  BRA `(.L_x_2217) ;  /* 0xffffffd0002c7947 */ /* 0x000fea000383ffff */
.L_x_2143:
[----:B-1----:R-:W-:-:S04]  /*15f80*/  IMAD.U32 R3, RZ, RZ, UR38 ;  /* 0x00000026ff037e24 */ /* 0x002fc8000f8e00ff */
[----:B------:R1:W2:Y:S03]  /*15f90*/  SYNCS.PHASECHK.TRANS64.TRYWAIT P0, [R3+URZ+0x36840], R2 ;  /* 0x03684002030075a7 */ /* 0x0002a6000800017f */
[----:B--2---:R-:W-:Y:S05]  /*15fa0*/  @!P0 NANOSLEEP.SYNCS 0x989680 ;  /* 0x009896800000895d */ /* 0x004fea0003900000 */
[----:B------:R-:W2:Y:S02]  /*15fb0*/  @!P0 SYNCS.PHASECHK.TRANS64 P0, [R3+URZ+0x36840], R2 ;  /* 0x03684002030085a7 */ /* 0x000ea4000800007f */
[----:B--2---:R-:W-:Y:S05]  /*15fc0*/  @!P0 BRA `(.L_x_2143) ;  /* 0xfffffffc00ec8947 */ /* 0x004fea000383ffff */
[----:B------:R-:W-:Y:S05]  /*15fd0*/  BRA `(.L_x_2218) ;  /* 0xffffffd400887947 */ /* 0x000fea000383ffff */
.L_x_2150:
[----:B0-----:R-:W-:-:S04]  /*15fe0*/  IMAD.U32 R3, RZ, RZ, UR38 ;  /* 0x00000026ff037e24 */ /* 0x001fc8000f8e00ff */
[----:B------:R0:W1:Y:S03]  /*15ff0*/  SYNCS.PHASECHK.TRANS64.TRYWAIT P0, [R3+URZ+0x36868], R2 ;  /* 0x03686802030075a7 */ /* 0x000066000800017f */
[----:B-1----:R-:W-:Y:S05]  /*16000*/  @!P0 NANOSLEEP.SYNCS 0x989680 ;  /* 0x009896800000895d */ /* 0x002fea0003900000 */
[----:B------:R-:W1:Y:S02]  /*16010*/  @!P0 SYNCS.PHASECHK.TRANS64 P0, [R3+URZ+0x36868], R2 ;  /* 0x03686802030085a7 */ /* 0x000e64000800007f */
[----:B-1----:R-:W-:Y:S05]  /*16020*/  @!P0 BRA `(.L_x_2150) ;  /* 0xfffffffc00ec8947 */ /* 0x002fea000383ffff */
[----:B------:R-:W-:Y:S05]  /*16030*/  BRA `(.L_x_2219) ;  /* 0xffffffd800607947 */ /* 0x000fea000383ffff */
.L_x_2160:
[----:B-1----:R-:W-:-:S04]  /*16040*/  IMAD.U32 R3, RZ, RZ, UR38 ;  /* 0x00000026ff037e24 */ /* 0x002fc8000f8e00ff */
[----:B------:R1:W2:Y:S03]  /*16050*/  SYNCS.PHASECHK.TRANS64.TRYWAIT P0, [R3+URZ+0x36848], R2 ;  /* 0x03684802030075a7 */ /* 0x0002a6000800017f */
[----:B--2---:R-:W-:Y:S05]  /*16060*/  @!P0 NANOSLEEP.SYNCS 0x989680 ;  /* 0x009896800000895d */ /* 0x004fea0003900000 */
[----:B------:R-:W2:Y:S02]  /*16070*/  @!P0 SYNCS.PHASECHK.TRANS64 P0, [R3+URZ+0x36848], R2 ;  /* 0x03684802030085a7 */ /* 0x000ea4000800007f */
[----:B--2---:R-:W-:Y:S05]  /*16080*/  @!P0 BRA `(.L_x_2160) ;  /* 0xfffffffc00ec8947 */ /* 0x004fea000383ffff */
[----:B------:R-:W-:Y:S05]  /*16090*/  BRA `(.L_x_2220) ;  /* 0xffffffdc00d47947 */ /* 0x000fea000383ffff */
.L_x_2167:
[----:B0-----:R-:W-:-:S04]  /*160a0*/  IMAD.U32 R3, RZ, RZ, UR38 ;  /* 0x00000026ff037e24 */ /* 0x001fc8000f8e00ff */
[----:B------:R0:W1:Y:S03]  /*160b0*/  SYNCS.PHASECHK.TRANS64.TRYWAIT P0, [R3+URZ+0x36860], R2 ;  /* 0x03686002030075a7 */ /* 0x000066000800017f */
[----:B-1----:R-:W-:Y:S05]  /*160c0*/  @!P0 NANOSLEEP.SYNCS 0x989680 ;  /* 0x009896800000895d */ /* 0x002fea0003900000 */
[----:B------:R-:W1:Y:S02]  /*160d0*/  @!P0 SYNCS.PHASECHK.TRANS64 P0, [R3+URZ+0x36860], R2 ;  /* 0x03686002030085a7 */ /* 0x000e64000800007f */
[----:B-1----:R-:W-:Y:S05]  /*160e0*/  @!P0 BRA `(.L_x_2167) ;  /* 0xfffffffc00ec8947 */ /* 0x002fea000383ffff */
[----:B------:R-:W-:Y:S05]  /*160f0*/  BRA `(.L_x_2221) ;  /* 0xffffffe000a87947 */ /* 0x000fea000383ffff */
.L_x_2176:
[----:B0-----:R0:W1:Y:S02]  /*16100*/  SYNCS.PHASECHK.TRANS64.TRYWAIT P0, [R3+URZ+0x36860], R0 ;  /* 0x03686000030075a7 */ /* 0x001064000800017f */
[----:B-1----:R-:W-:Y:S05]  /*16110*/  @!P0 NANOSLEEP.SYNCS 0x989680 ;  /* 0x009896800000895d */ /* 0x002fea0003900000 */
[----:B------:R-:W1:Y:S02]  /*16120*/  @!P0 SYNCS.PHASECHK.TRANS64 P0, [R3+URZ+0x36860], R0 ;  /* 0x03686000030085a7 */ /* 0x000e64000800007f */
[----:B-1----:R-:W-:Y:S05]  /*16130*/  @!P0 BRA `(.L_x_2176) ;  /* 0xfffffffc00f08947 */ /* 0x002fea000383ffff */
[----:B------:R-:W-:Y:S05]  /*16140*/  BRA `(.L_x_2222) ;  /* 0xffffffe400ac7947 */ /* 0x000fea000383ffff */
.L_x_2182:
[----:B0-----:R0:W1:Y:S02]  /*16150*/  SYNCS.PHASECHK.TRANS64.TRYWAIT P0, [R2+URZ+0x36820], R3 ;  /* 0x03682003020075a7 */ /* 0x001064000800017f */
[----:B-1----:R-:W-:Y:S05]  /*16160*/  @!P0 NANOSLEEP.SYNCS 0x989680 ;  /* 0x009896800000895d */ /* 0x002fea0003900000 */
[----:B------:R-:W1:Y:S02]  /*16170*/  @!P0 SYNCS.PHASECHK.TRANS64 P0, [R2+URZ+0x36820], R3 ;  /* 0x03682003020085a7 */ /* 0x000e64000800007f */
[----:B-1----:R-:W-:Y:S05]  /*16180*/  @!P0 BRA `(.L_x_2182) ;  /* 0xfffffffc00f08947 */ /* 0x002fea000383ffff */
[----:B------:R-:W-:Y:S05]  /*16190*/  BRA `(.L_x_2223) ;  /* 0xffffffe800b07947 */ /* 0x000fea000383ffff */
.L_x_2183:
        /* <DEDUP_REMOVED lines=11> */
.L_x_2225:
[----:B------:R-:W-:Y:S05]  /*16250*/  BSYNC B0 ;  /* 0x0000000000007941 */ /* 0x000fea0003800000 */
.L_x_2224:
[----:B------:R-:W-:Y:S05]  /*16260*/  BRA `(.L_x_2226) ;  /* 0xffffffe800947947 */ /* 0x000fea000383ffff */
.L_x_2184:
[----:B------:R-:W-:Y:S01]  /*16270*/  BSSY B0, `(.L_x_2227) ;  /* 0x0000006000007945 */ /* 0x000fe20003800000 */
[----:B------:R-:W-:-:S07]  /*16280*/  IMAD.MOV.U32 R15, RZ, RZ, -0x1 ;  /* 0xffffffffff0f7424 */ /* 0x000fce00078e00ff */
[----:B0-----:R-:W-:Y:S05]  /*16290*/  WARPSYNC.COLLECTIVE R15, `(.L_x_2228) ;  /* 0x000000000f0c7348 */ /* 0x001fea0003c00000 */
[----:B------:R-:W-:Y:S02]  /*162a0*/  ELECT P6, UR62, PT ;  /* 0x00000000003e782f */ /* 0x000fe400038c0000 */
[----:B------:R-:W-:Y:S01]  /*162b0*/  MOV R14, UR62 ;  /* 0x0000003e000e7c02 */ /* 0x000fe20008000f00 */
[----:B0-----:R-:W-:Y:S10]  /*162c0*/  ENDCOLLECTIVE ;  /* 0x000000000000791b */ /* 0x001ff40003800000 */
.L_x_2228:
[----:B------:R-:W-:Y:S05]  /*162d0*/  BSYNC B0 ;  /* 0x0000000000007941 */ /* 0x000fea0003800000 */
.L_x_2227:
[----:B------:R-:W-:Y:S05]  /*162e0*/  BRA `(.L_x_2229) ;  /* 0xffffffe800887947 */ /* 0x000fea000383ffff */
.L_x_2186:
[----:B0-----:R0:W1:Y:S02]  /*162f0*/  SYNCS.PHASECHK.TRANS64.TRYWAIT P0, [R6+URZ], R5 ;  /* 0x00000005060075a7 */ /* 0x001064000800017f */
[----:B-1----:R-:W-:Y:S05]  /*16300*/  @!P0 NANOSLEEP.SYNCS 0x989680 ;  /* 0x009896800000895d */ /* 0x002fea0003900000 */
[----:B------:R-:W1:Y:S02]  /*16310*/  @!P0 SYNCS.PHASECHK.TRANS64 P0, [R6+URZ], R5 ;  /* 0x00000005060085a7 */ /* 0x000e64000800007f */
[----:B-1----:R-:W-:Y:S05]  /*16320*/  @!P0 BRA `(.L_x_2186) ;  /* 0xfffffffc00f08947 */ /* 0x002fea000383ffff */
[----:B------:R-:W-:Y:S05]  /*16330*/  BRA `(.L_x_2230) ;  /* 0xffffffe800c47947 */ /* 0x000fea000383ffff */
.L_x_2187:
[----:B-1----:R1:W2:Y:S02]  /*16340*/  SYNCS.PHASECHK.TRANS64.TRYWAIT P0, [R3+URZ], R4 ;  /* 0x00000004030075a7 */ /* 0x0022a4000800017f */
[----:B--2---:R-:W-:Y:S05]  /*16350*/  @!P0 NANOSLEEP.SYNCS 0x989680 ;  /* 0x009896800000895d */ /* 0x004fea0003900000 */
[----:B------:R-:W2:Y:S02]  /*16360*/  @!P0 SYNCS.PHASECHK.TRANS64 P0, [R3+URZ], R4 ;  /* 0x00000004030085a7 */ /* 0x000ea4000800007f */
[----:B--2---:R-:W-:Y:S05]  /*16370*/  @!P0 BRA `(.L_x_2187) ;  /* 0xfffffffc00f08947 */ /* 0x004fea000383ffff */
[----:B------:R-:W-:Y:S05]  /*16380*/  BRA `(.L_x_2231) ;  /* 0xffffffe800b87947 */ /* 0x000fea000383ffff */
.L_x_2189:
[----:B-1----:R1:W2:Y:S02]  /*16390*/  SYNCS.PHASECHK.TRANS64.TRYWAIT P0, [R0+URZ], R5 ;  /* 0x00000005000075a7 */ /* 0x0022a4000800017f */
[----:B--2---:R-:W-:Y:S05]  /*163a0*/  @!P0 NANOSLEEP.SYNCS 0x989680 ;  /* 0x009896800000895d */ /* 0x004fea0003900000 */
[----:B------:R-:W2:Y:S02]  /*163b0*/  @!P0 SYNCS.PHASECHK.TRANS64 P0, [R0+URZ], R5 ;  /* 0x00000005000085a7 */ /* 0x000ea4000800007f */
[----:B--2---:R-:W-:Y:S05]  /*163c0*/  @!P0 BRA `(.L_x_2189) ;  /* 0xfffffffc00f08947 */ /* 0x004fea000383ffff */
[----:B------:R-:W-:Y:S05]  /*163d0*/  BRA `(.L_x_2232) ;  /* 0xffffffe800bc7947 */ /* 0x000fea000383ffff */
.L_x_2233:
        /* <DEDUP_REMOVED lines=10> */
.L_x_3028:


//--------------------- .text._ZN7cutlass13device_kernelIN5flash11enable_sm90INS1_16FlashAttnFwdSm90INS1_25CollectiveMainloopFwdSm90ILi2EN4cute5tupleIJNS5_1CILi1EEES8_S8_EEENS6_IJNS7_ILi128EEENS7_ILi112EEENS7_ILi192EEEEEELi192ENS_10bfloat16_tEfNS_4arch4Sm90ELb1ELb0ELb0ELb1ELb0ELb0ELb0ELb1ELb1ELb1ELb1ELb0EEENS1_21CollectiveEpilogueFwdINS6_IJSA_SC_SB_EEES9_SE_SG_Li256ELb1ELb1ELb1ELb0EEENS1_36VarlenDynamicPersistentTileSchedulerILi128ELi112ELi256ELi128ELb1ELb1ELb1ELb1ELb1ELb1EEEEEEEEEvNT_6ParamsE --------------------------
	.section	.text._ZN7cutlass13device_kernelIN5flash11enable_sm90INS1_16FlashAttnFwdSm90INS1_25CollectiveMainloopFwdSm90ILi2EN4cute5tupleIJNS5_1CILi1EEES8_S8_EEENS6_IJNS7_ILi128EEENS7_ILi112EEENS7_ILi192EEEEEELi192ENS_10bfloat16_tEfNS_4arch4Sm90ELb1ELb0ELb0ELb1ELb0ELb0ELb0ELb1ELb1ELb1ELb1ELb0EEENS1_21CollectiveEpilogueFwdINS6_IJSA_SC_SB_EEES9_SE_SG_Li256ELb1ELb1ELb1ELb0EEENS1_36VarlenDynamicPersistentTileSchedulerILi128ELi112ELi256ELi128ELb1ELb1ELb1ELb1ELb1ELb1EEEEEEEEEvNT_6ParamsE,"ax",@progbits
	.align	128
.text._ZN7cutlass13device_kernelIN5flash11enable_sm90INS1_16FlashAttnFwdSm90INS1_25CollectiveMainloopFwdSm90ILi2EN4cute5tupleIJNS5_1CILi1EEES8_S8_EEENS6_IJNS7_ILi128EEENS7_ILi112EEENS7_ILi192EEEEEELi192ENS_10bfloat16_tEfNS_4arch4Sm90ELb1ELb0ELb0ELb1ELb0ELb0ELb0ELb1ELb1ELb1ELb1ELb0EEENS1_21CollectiveEpilogueFwdINS6_IJSA_SC_SB_EEES9_SE_SG_Li256ELb1ELb1ELb1ELb0EEENS1_36VarlenDynamicPersistentTileSchedulerILi128ELi112ELi256ELi128ELb1ELb1ELb1ELb1ELb1ELb1EEEEEEEEEvNT_6ParamsE:
        .type           _ZN7cutlass13device_kernelIN5flash11enable_sm90INS1_16FlashAttnFwdSm90INS1_25CollectiveMainloopFwdSm90ILi2EN4cute5tupleIJNS5_1CILi1EEES8_S8_EEENS6_IJNS7_ILi128EEENS7_ILi112EEENS7_ILi192EEEEEELi192ENS_10bfloat16_tEfNS_4arch4Sm90ELb1ELb0ELb0ELb1ELb0ELb0ELb0ELb1ELb1ELb1ELb1ELb0EEENS1_21CollectiveEpilogueFwdINS6_IJSA_SC_SB_EEES9_SE_SG_Li256ELb1ELb1ELb1ELb0EEENS1_36VarlenDynamicPersistentTileSchedulerILi128ELi112ELi256ELi128ELb1ELb1ELb1ELb1ELb1ELb1EEEEEEEEEvNT_6ParamsE,@function
        .size           _ZN7cutlass13device_kernelIN5flash11enable_sm90INS1_16FlashAttnFwdSm90INS1_25CollectiveMainloopFwdSm90ILi2EN4cute5tupleIJNS5_1CILi1EEES8_S8_EEENS6_IJNS7_ILi128EEENS7_ILi112EEENS7_ILi192EEEEEELi192ENS_10bfloat16_tEfNS_4arch4Sm90ELb1ELb0ELb0ELb1ELb0ELb0ELb0ELb1ELb1ELb1ELb1ELb0EEENS1_21CollectiveEpilogueFwdINS6_IJSA_SC_SB_EEES9_SE_SG_Li256ELb1ELb1ELb1ELb0EEENS1_36VarlenDynamicPersistentTileSchedulerILi128ELi112ELi256ELi128ELb1ELb1ELb1ELb1ELb1ELb1EEEEEEEEEvNT_6ParamsE,(.L_x_3029 - _ZN7cutlass13device_kernelIN5flash11enable_sm90INS1_16FlashAttnFwdSm90INS1_25CollectiveMainloopFwdSm90ILi2EN4cute5tupleIJNS5_1CILi1EEES8_S8_EEENS6_IJNS7_ILi128EEENS7_ILi112EEENS7_ILi192EEEEEELi192ENS_10bfloat16_tEfNS_4arch4Sm90ELb1ELb0ELb0ELb1ELb0ELb0ELb0ELb1ELb1ELb1ELb1ELb0EEENS1_21CollectiveEpilogueFwdINS6_IJSA_SC_SB_EEES9_SE_SG_Li256ELb1ELb1ELb1ELb0EEENS1_36VarlenDynamicPersistentTileSchedulerILi128ELi112ELi256ELi128ELb1ELb1ELb1ELb1ELb1ELb1EEEEEEEEEvNT_6ParamsE)
        .other          _ZN7cutlass13device_kernelIN5flash11enable_sm90INS1_16FlashAttnFwdSm90INS1_25CollectiveMainloopFwdSm90ILi2EN4cute5tupleIJNS5_1CILi1EEES8_S8_EEENS6_IJNS7_ILi128EEENS7_ILi112EEENS7_ILi192EEEEEELi192ENS_10bfloat16_tEfNS_4arch4Sm90ELb1ELb0ELb0ELb1ELb0ELb0ELb0ELb1ELb1ELb1ELb1ELb0EEENS1_21CollectiveEpilogueFwdINS6_IJSA_SC_SB_EEES9_SE_SG_Li256ELb1ELb1ELb1ELb0EEENS1_36VarlenDynamicPersistentTileSchedulerILi128ELi112ELi256ELi128ELb1ELb1ELb1ELb1ELb1ELb1EEEEEEEEEvNT_6ParamsE,@"STO_CUDA_ENTRY STV_DEFAULT"
_ZN7cutlass13device_kernelIN5flash11enable_sm90INS1_16FlashAttnFwdSm90INS1_25CollectiveMainloopFwdSm90ILi2EN4cute5tupleIJNS5_1CILi1EEES8_S8_EEENS6_IJNS7_ILi128EEENS7_ILi112EEENS7_ILi192EEEEEELi192ENS_10bfloat16_tEfNS_4arch4Sm90ELb1ELb0ELb0ELb1ELb0ELb0ELb0ELb1ELb1ELb1ELb1ELb0EEENS1_21CollectiveEpilogueFwdINS6_IJSA_SC_SB_EEES9_SE_SG_Li256ELb1ELb1ELb1ELb0EEENS1_36VarlenDynamicPersistentTileSchedulerILi128ELi112ELi256ELi128ELb1ELb1ELb1ELb1ELb1ELb1EEEEEEEEEvNT_6ParamsE:
        /* <DEDUP_REMOVED lines=18> */
.L_x_2235:
[----:B------:R-:W-:Y:S05]  /*0120*/  BSYNC B0 ;  /* 0x0000000000007941 */ /* 0x000fea0003800000 */
.L_x_2234:
        /* <DEDUP_REMOVED lines=41> */
.L_x_2236:
        /* <DEDUP_REMOVED lines=22> */
.L_x_2237:
        /* <DEDUP_REMOVED lines=18> */
.L_x_2238:
        /* <DEDUP_REMOVED lines=22> */
.L_x_2239:
        /* <DEDUP_REMOVED lines=22> */
.L_x_2240:
        /* <DEDUP_REMOVED lines=8> */
.L_x_2242:
        /* <DEDUP_REMOVED lines=16> */
[----:B------:R-:W-:Y:S01]  /*0a80*/  UMOV UR60, URZ ;  /* 0x0000003f003c7c82 */ /* 0x000fe20008000000 */
[----:B------:R-:W-:Y:S01]  /*0a90*/  R2UR UR6, R10 ;  /* 0x000000000a0672ca */ /* 0x000fe200000e0000 */
[----:B------:R-:W0:Y:S01]  /*0aa0*/  S2R R0, SR_TID.X ;  /* 0x0000000000007919 */ /* 0x000e220000002100 */
[----:B------:R-:W-:Y:S01]  /*0ab0*/  R2UR UR7, R11 ;  /* 0x000000000b0772ca */ /* 0x000fe200000e0000 */
[----:B------:R-:W-:Y:S01]  /*0ac0*/  UMOV UR36, URZ ;  /* 0x0000003f00247c82 */ /* 0x000fe20008000000 */
[----:B0-----:R-:W-:-:S05]  /*0ad0*/  VIADD R12, R0, 0xffffff80 ;  /* 0xffffff80000c7836 */ /* 0x001fca0000000000 */
[----:B------:R-:W-:-:S04]  /*0ae0*/  SHF.R.S32.HI R0, RZ, 0x1f, R12 ;  /* 0x0000001fff007819 */ /* 0x000fc8000001140c */
[CC--:B------:R-:W-:Y:S02]  /*0af0*/  LEA.HI R3, R0.reuse, R12.reuse, RZ, 0x4 ;  /* 0x0000000c00037211 */ /* 0x0c0fe400078f20ff */
[CC--:B------:R-:W-:Y:S02]  /*0b00*/  LEA.HI R4, R0.reuse, R12.reuse, RZ, 0x5 ;  /* 0x0000000c00047211 */ /* 0x0c0fe400078f28ff */
[----:B------:R-:W-:Y:S02]  /*0b10*/  SHF.R.S32.HI R6, RZ, 0x4, R3 ;  /* 0x00000004ff067819 */ /* 0x000fe40000011403 */
[----:B------:R-:W-:Y:S01]  /*0b20*/  LEA.HI R11, R0, R12, RZ, 0x2 ;  /* 0x0000000c000b7211 */ /* 0x000fe200078f10ff */
[----:B------:R-:W-:Y:S01]  /*0b30*/  IMAD.SHL.U32 R5, R4, 0x20, RZ ;  /* 0x0000002004057824 */ /* 0x000fe200078e00ff */
[C---:B------:R-:W-:Y:S02]  /*0b40*/  LOP3.LUT R4, R3.reuse, 0x3fffff0, RZ, 0xc0, !PT ;  /* 0x03fffff003047812 */ /* 0x040fe400078ec0ff */
[----:B------:R-:W-:-:S02]  /*0b50*/  LEA.HI R3, R3, R6, RZ, 0x1 ;  /* 0x0000000603037211 */ /* 0x000fc400078f08ff */
[----:B------:R-:W-:Y:S01]  /*0b60*/  LOP3.LUT R5, R5, 0xfffffc00, RZ, 0xc0, !PT ;  /* 0xfffffc0005057812 */ /* 0x000fe200078ec0ff */
[----:B------:R-:W-:Y:S01]  /*0b70*/  IMAD.IADD R4, R12, 0x1, -R4 ;  /* 0x000000010c047824 */ /* 0x000fe200078e0a04 */
[----:B------:R-:W-:Y:S02]  /*0b80*/  LOP3.LUT R3, R3, 0x1ffffffe, RZ, 0xc0, !PT ;  /* 0x1ffffffe03037812 */ /* 0x000fe400078ec0ff */
[----:B------:R-:W-:Y:S01]  /*0b90*/  LOP3.LUT R11, R11, 0xfffffffc, RZ, 0xc0, !PT ;  /* 0xfffffffc0b0b7812 */ /* 0x000fe200078ec0ff */
[----:B------:R-:W-:Y:S02]  /*0ba0*/  IMAD R4, R4, 0x40, R5 ;  /* 0x0000004004047824 */ /* 0x000fe400078e0205 */
[----:B------:R-:W-:Y:S02]  /*0bb0*/  IMAD.IADD R3, R6, 0x1, -R3 ;  /* 0x0000000106037824 */ /* 0x000fe400078e0a03 */
[----:B------:R-:W-:Y:S02]  /*0bc0*/  IMAD.IADD R11, R12, 0x1, -R11 ;  /* 0x000000010c0b7824 */ /* 0x000fe400078e0a0b */
[----:B------:R-:W-:-:S03]  /*0bd0*/  IMAD R3, R3, 0x8, R4 ;  /* 0x0000000803037824 */ /* 0x000fc600078e0204 */
[----:B------:R-:W-:Y:S02]  /*0be0*/  LEA.HI R5, R11, R11, RZ, 0x1 ;  /* 0x0000000b0b057211 */ /* 0x000fe400078f08ff */
[----:B------:R0:W-:Y:S02]  /*0bf0*/  STL [R1+0x48], R3 ;  /* 0x0000480301007387 */ /* 0x0001e40000100800 */
[----:B------:R-:W-:-:S05]  /*0c00*/  LOP3.LUT R4, R5, 0x1ffffffe, RZ, 0xc0, !PT ;  /* 0x1ffffffe05047812 */ /* 0x000fca00078ec0ff */
        /* <DEDUP_REMOVED lines=19> */
[----:B0-----:R-:W-:-:S02]  /*0d40*/  LOP3.LUT R3, R8, 0x7ffffffc, RZ, 0xc0, !PT ;  /* 0x7ffffffc08037812 */ /* 0x001fc400078ec0ff */
[----:B------:R-:W-:Y:S02]  /*0d50*/  LEA.HI R10, R10, R9, RZ, 0x3 ;  /* 0x000000090a0a7211 */ /* 0x000fe400078f18ff */
[----:B------:R-:W-:Y:S01]  /*0d60*/  SHF.R.S32.HI R7, RZ, 0x5, R7 ;  /* 0x00000005ff077819 */ /* 0x000fe20000011407 */
[----:B------:R-:W-:Y:S01]  /*0d70*/  IMAD.IADD R3, R234, 0x1, -R3 ;  /* 0x00000001ea037824 */ /* 0x000fe200078e0a03 */
[----:B------:R-:W-:-:S03]  /*0d80*/  LOP3.LUT R10, R10, 0xfffffff8, RZ, 0xc0, !PT ;  /* 0xfffffff80a0a7812 */ /* 0x000fc600078ec0ff */
[----:B------:R-:W-:Y:S02]  /*0d90*/  IMAD.SHL.U32 R18, R3, 0x2, RZ ;  /* 0x0000000203127824 */ /* 0x000fe400078e00ff */
[----:B------:R-:W-:Y:S02]  /*0da0*/  IMAD.IADD R10, R9, 0x1, -R10 ;  /* 0x00000001090a7824 */ /* 0x000fe400078e0a0a */
[C---:B------:R-:W-:Y:S02]  /*0db0*/  VIADD R229, R18.reuse, 0x8 ;  /* 0x0000000812e57836 */ /* 0x040fe40000000000 */
[----:B------:R-:W-:Y:S02]  /*0dc0*/  IMAD R7, R7, 0x10, R10 ;  /* 0x0000001007077824 */ /* 0x000fe400078e020a */
[----:B------:R-:W-:Y:S02]  /*0dd0*/  VIADD R228, R18, 0x10 ;  /* 0x0000001012e47836 */ /* 0x000fe40000000000 */
[----:B------:R-:W-:-:S02]  /*0de0*/  IMAD R5, R2, 0x40, R7 ;  /* 0x0000004002057824 */ /* 0x000fc400078e0207 */
[----:B------:R-:W-:Y:S01]  /*0df0*/  IMAD.U32 R2, RZ, RZ, UR4 ;  /* 0x00000004ff027e24 */ /* 0x000fe2000f8e00ff */
[----:B------:R-:W-:Y:S01]  /*0e00*/  SHF.R.S32.HI R0, RZ, 0x1f, R228 ;  /* 0x0000001fff007819 */ /* 0x000fe200000114e4 */
[C---:B------:R-:W-:Y:S01]  /*0e10*/  VIADD R227, R18.reuse, 0x30 ;  /* 0x0000003012e37836 */ /* 0x040fe20000000000 */
[----:B------:R-:W-:Y:S01]  /*0e20*/  STL [R1+0x44], R5 ;  /* 0x0000440501007387 */ /* 0x000fe20000100800 */
[C---:B------:R-:W-:Y:S01]  /*0e30*/  VIADD R226, R18.reuse, 0x38 ;  /* 0x0000003812e27836 */ /* 0x040fe20000000000 */
[----:B------:R-:W-:Y:S01]  /*0e40*/  UMOV UR4, URZ ;  /* 0x0000003f00047c82 */ /* 0x000fe20008000000 */
[C---:B------:R-:W-:Y:S01]  /*0e50*/  VIADD R225, R18.reuse, 0x40 ;  /* 0x0000004012e17836 */ /* 0x040fe20000000000 */
[----:B------:R0:W-:Y:S01]  /*0e60*/  STL [R1+0x50], R2 ;  /* 0x0000500201007387 */ /* 0x0001e20000100800 */
[C---:B------:R-:W-:Y:S01]  /*0e70*/  VIADD R224, R18.reuse, 0x48 ;  /* 0x0000004812e07836 */ /* 0x040fe20000000000 */
[----:B------:R-:W-:Y:S01]  /*0e80*/  SHF.R.S32.HI R3, RZ, 0x1f, R227 ;  /* 0x0000001fff037819 */ /* 0x000fe200000114e3 */
[C---:B------:R-:W-:Y:S01]  /*0e90*/  VIADD R223, R18.reuse, 0x50 ;  /* 0x0000005012df7836 */ /* 0x040fe20000000000 */
[----:B------:R-:W-:Y:S01]  /*0ea0*/  SHF.R.S32.HI R0, RZ, 0x1f, R225 ;  /* 0x0000001fff007819 */ /* 0x000fe200000114e1 */
[C---:B------:R-:W-:Y:S01]  /*0eb0*/  VIADD R222, R18.reuse, 0x58 ;  /* 0x0000005812de7836 */ /* 0x040fe20000000000 */
[----:B------:R-:W-:Y:S01]  /*0ec0*/  SHF.R.S32.HI R3, RZ, 0x1f, R224 ;  /* 0x0000001fff037819 */ /* 0x000fe200000114e0 */
[----:B------:R-:W-:-:S02]  /*0ed0*/  VIADD R221, R18, 0x60 ;  /* 0x0000006012dd7836 */ /* 0x000fc40000000000 */
        /* <DEDUP_REMOVED lines=22> */
[----:B------:R-:W-:Y:S01]  /*1040*/  IMAD.U32 R233, RZ, RZ, UR4 ;  /* 0x00000004ffe97e24 */ /* 0x000fe2000f8e00ff */
[----:B------:R-:W-:Y:S01]  /*1050*/  SHF.R.S32.HI R2, RZ, 0x1f, R214 ;  /* 0x0000001fff027819 */ /* 0x000fe200000114d6 */
[C---:B------:R-:W-:Y:S01]  /*1060*/  VIADD R207, R18.reuse, 0x18 ;  /* 0x0000001812cf7836 */ /* 0x040fe20000000000 */
[----:B------:R-:W-:Y:S01]  /*1070*/  SHF.R.S32.HI R0, RZ, 0x1f, R213 ;  /* 0x0000001fff007819 */ /* 0x000fe200000114d5 */
[----:B------:R-:W-:Y:S01]  /*1080*/  VIADD R206, R18, 0x28 ;  /* 0x0000002812ce7836 */ /* 0x000fe20000000000 */
[----:B------:R-:W-:Y:S01]  /*1090*/  SHF.R.S32.HI R237, RZ, 0x1f, R212 ;  /* 0x0000001fffed7819 */ /* 0x000fe200000114d4 */
[----:B------:R-:W-:Y:S01]  /*10a0*/  IMAD R23, R4, 0x8, R5 ;  /* 0x0000000804177824 */ /* 0x000fe200078e0205 */
[----:B------:R-:W-:-:S02]  /*10b0*/  SHF.R.S32.HI R236, RZ, 0x1f, R211 ;  /* 0x0000001fffec7819 */ /* 0x000fc400000114d3 */
[----:B------:R-:W-:-:S07]  /*10c0*/  SHF.R.S32.HI R235, RZ, 0x1f, R210 ;  /* 0x0000001fffeb7819 */ /* 0x000fce00000114d2 */
.L_x_2300:
[----:B------:R-:W-:Y:S01]  /*10d0*/  ULDC.64 UR8, c[0x0][0xc88] ;  /* 0x0003220000087ab9 */ /* 0x000fe20000000a00 */
[----:B------:R-:W-:Y:S01]  /*10e0*/  ULDC.64 UR12, c[0x0][0x208] ;  /* 0x00008200000c7ab9 */ /* 0x000fe20000000a00 */
[----:B------:R-:W-:Y:S01]  /*10f0*/  UIMAD.WIDE UR8, UR7, 0x4, UR8 ;  /* 0x00000004070878a5 */ /* 0x000fe2000f8e0208 */
[----:B------:R-:W-:-:S05]  /*1100*/  ULDC.64 UR10, c[0x0][0xa18] ;  /* 0x00028600000a7ab9 */ /* 0x000fca0000000a00 */
[----:B01-34-:R-:W-:Y:S02]  /*1110*/  IMAD.U32 R2, RZ, RZ, UR8 ;  /* 0x00000008ff027e24 */ /* 0x01bfe4000f8e00ff */
[----:B--2---:R-:W-:Y:S01]  /*1120*/  IMAD.U32 R3, RZ, RZ, UR9 ;  /* 0x00000009ff037e24 */ /* 0x004fe2000f8e00ff */
        /* <DEDUP_REMOVED lines=9> */
[----:B------:R-:W-:Y:S02]  /*11c0*/  USHF.R.S32.HI UR14, URZ, 0x1f, UR4 ;  /* 0x0000001f3f0e7899 */ /* 0x000fe40008011404 */
[----:B------:R-:W-:Y:S01]  /*11d0*/  IMAD.U32 R209, RZ, RZ, UR4 ;  /* 0x00000004ffd17e24 */ /* 0x000fe2000f8e00ff */
[----:B------:R-:W-:-:S04]  /*11e0*/  @UP0 ULEA UR8, UP2, UR4, UR8, 0x2 ;  /* 0x0000000804080291 */ /* 0x000fc8000f84103f */
[----:B------:R-:W-:Y:S02]  /*11f0*/  @UP0 ULEA.HI.X UR9, UR4, UR9, UR14, 0x2, UP2 ;  /* 0x0000000904090291 */ /* 0x000fe400090f140e */
[----:B------:R-:W-:Y:S01]  /*1200*/  IMAD.U32 R232, RZ, RZ, UR14 ;  /* 0x0000000effe87e24 */ /* 0x000fe2000f8e00ff */
[----:B------:R-:W-:Y:S01]  /*1210*/  @UP1 ULEA UR10, UP0, UR4, UR10, 0x2 ;  /* 0x0000000a040a1291 */ /* 0x000fe2000f80103f */
[----:B------:R-:W-:-:S03]  /*1220*/  IMAD.U32 R2, RZ, RZ, UR8 ;  /* 0x00000008ff027e24 */ /* 0x000fc6000f8e00ff */
[----:B------:R-:W-:Y:S01]  /*1230*/  @UP1 ULEA.HI.X UR11, UR4, UR11, UR14, 0x2, UP0 ;  /* 0x0000000b040b1291 */ /* 0x000fe200080f140e */
[----:B------:R-:W-:Y:S01]  /*1240*/  IMAD.U32 R3, RZ, RZ, UR9 ;  /* 0x00000009ff037e24 */ /* 0x000fe2000f8e00ff */
[----:B------:R-:W-:Y:S01]  /*1250*/  ULDC.64 UR8, c[0x0][0x418] ;  /* 0x0001060000087ab9 */ /* 0x000fe20000000a00 */
[----:B------:R-:W-:-:S03]  /*1260*/  IMAD.U32 R4, RZ, RZ, UR10 ;  /* 0x0000000aff047e24 */ /* 0x000fc6000f8e00ff */
[----:B------:R-:W-:Y:S01]  /*1270*/  IMAD.U32 R5, RZ, RZ, UR11 ;  /* 0x0000000bff057e24 */ /* 0x000fe2000f8e00ff */
[----:B------:R-:W2:Y:S01]  /*1280*/  @P0 LDG.E R2, desc[UR12][R2.64] ;  /* 0x0000000c02020981 */ /* 0x000ea2000c1e1900 */
[----:B------:R-:W-:Y:S02]  /*1290*/  UISETP.NE.U32.AND UP0, UPT, UR8, URZ, UPT ;  /* 0x0000003f0800728c */ /* 0x000fe4000bf05070 */
[----:B------:R-:W-:Y:S01]  /*12a0*/  ULOP3.LUT UR7, UR6, 0xff000000, URZ, 0xc0, !UPT ;  /* 0xff00000006077892 */ /* 0x000fe2000f8ec03f */
[----:B------:R-:W3:Y:S01]  /*12b0*/  @P2 LDG.E R4, desc[UR12][R4.64] ;  /* 0x0000000c04042981 */ /* 0x000ee2000c1e1900 */
[----:B------:R-:W-:Y:S01]  /*12c0*/  ULDC UR11, c[0x0][0x288] ;  /* 0x0000a200000b7ab9 */ /* 0x000fe20000000800 */
[----:B------:R-:W-:Y:S02]  /*12d0*/  UISETP.NE.AND.EX UP0, UPT, UR9, URZ, UPT, UP0 ;  /* 0x0000003f0900728c */ /* 0x000fe4000bf05300 */
[----:B------:R-:W-:Y:S01]  /*12e0*/  ULOP3.LUT UR8, UR6, 0xff0000, URZ, 0xc0, !UPT ;  /* 0x00ff000006087892 */ /* 0x000fe2000f8ec03f */
[----:B------:R-:W-:Y:S01]  /*12f0*/  ULDC UR9, c[0x0][0x424] ;  /* 0x0001090000097ab9 */ /* 0x000fe20000000800 */
[----:B------:R-:W-:Y:S01]  /*1300*/  ULDC.64 UR12, c[0x0][0xa20] ;  /* 0x00028800000c7ab9 */ /* 0x000fe20000000a00 */
[----:B------:R-:W-:Y:S01]  /*1310*/  ULOP3.LUT UR6, UR6, 0xffff, URZ, 0xc0, !UPT ;  /* 0x0000ffff06067892 */ /* 0x000fe2000f8ec03f */
[----:B------:R-:W-:Y:S01]  /*1320*/  ISETP.NE.U32.AND P1, PT, RZ, UR12, PT ;  /* 0x0000000cff007c0c */ /* 0x000fe2000bf25070 */
[----:B------:R-:W-:-:S02]  /*1330*/  USHF.R.U32.HI UR7, URZ, 0x8, UR7 ;  /* 0x000000083f077899 */ /* 0x000fc40008011607 */
[----:B------:R-:W-:Y:S01]  /*1340*/  USEL UR9, UR9, 0x1, UP0 ;  /* 0x0000000109097887 */ /* 0x000fe20008000000 */
[----:B------:R-:W-:Y:S01]  /*1350*/  ISETP.NE.AND.EX P1, PT, RZ, UR13, PT, P1 ;  /* 0x0000000dff007c0c */ /* 0x000fe2000bf25310 */
[----:B------:R-:W-:Y:S01]  /*1360*/  ULDC UR10, c[0x0][0x2f0] ;  /* 0x0000bc00000a7ab9 */ /* 0x000fe20000000800 */
[----:B------:R-:W-:Y:S01]  /*1370*/  UMOV UR4, URZ ;  /* 0x0000003f00047c82 */ /* 0x000fe20008000000 */
[----:B------:R-:W-:Y:S01]  /*1380*/  ULEA.HI UR8, UR8, UR7, URZ, 0x10 ;  /* 0x0000000708087291 */ /* 0x000fe2000f8f803f */
[----:B------:R-:W-:Y:S01]  /*1390*/  IMAD.U32 R230, RZ, RZ, UR6 ;  /* 0x00000006ffe67e24 */ /* 0x000fe2000f8e00ff */
[----:B------:R-:W-:Y:S01]  /*13a0*/  UIMAD UR9, UR9, UR10, URZ ;  /* 0x0000000a090972a4 */ /* 0x000fe2000f8e023f */
[----:B--2---:R-:W-:Y:S02]  /*13b0*/  @P0 R2UR UR4, R2 ;  /* 0x00000000020402ca */ /* 0x004fe400000e0000 */
[----:B---3--:R-:W-:-:S13]  /*13c0*/  @P2 R2UR UR11, R4 ;  /* 0x00000000040b22ca */ /* 0x008fda00000e0000 */
[----:B------:R-:W-:Y:S01]  /*13d0*/  IMAD.U32 R16, RZ, RZ, UR11 ;  /* 0x0000000bff107e24 */ /* 0x000fe2000f8e00ff */
[----:B-----5:R-:W-:Y:S06]  /*13e0*/  @P2 BRA `(.L_x_2243) ;  /* 0x0000000000402947 */ /* 0x020fec0003800000 */
        /* <DEDUP_REMOVED lines=14> */
[----:B------:R-:W-:-:S06]  /*14d0*/  UIADD3 UR6, -UR6, UR7, URZ ;  /* 0x0000000706067290 */ /* 0x000fcc000fffe13f */
[----:B------:R-:W-:-:S07]  /*14e0*/  IMAD.U32 R16, RZ, RZ, UR6 ;  /* 0x00000006ff107e24 */ /* 0x000fce000f8e00ff */
.L_x_2243:
[----:B------:R-:W-:Y:S05]  /*14f0*/  @!P1 BRA `(.L_x_2244) ;  /* 0x0000000000289947 */ /* 0x000fea0003800000 */
[----:B------:R-:W-:Y:S01]  /*1500*/  R2UR UR7, R209 ;  /* 0x00000000d10772ca */ /* 0x000fe200000e0000 */
[----:B------:R-:W-:Y:S01]  /*1510*/  ULDC.64 UR10, c[0x0][0x208] ;  /* 0x00008200000a7ab9 */ /* 0x000fe20000000a00 */
[----:B------:R-:W-:-:S11]  /*1520*/  R2UR UR9, R232 ;  /* 0x00000000e80972ca */ /* 0x000fd600000e0000 */
[----:B------:R-:W-:-:S04]  /*1530*/  ULEA UR6, UP0, UR7, UR12, 0x2 ;  /* 0x0000000c07067291 */ /* 0x000fc8000f80103f */
[----:B------:R-:W-:Y:S02]  /*1540*/  ULEA.HI.X UR7, UR7, UR13, UR9, 0x2, UP0 ;  /* 0x0000000d07077291 */ /* 0x000fe400080f1409 */
[----:B------:R-:W-:-:S04]  /*1550*/  IMAD.U32 R2, RZ, RZ, UR6 ;  /* 0x00000006ff027e24 */ /* 0x000fc8000f8e00ff */
[----:B------:R-:W-:-:S05]  /*1560*/  IMAD.U32 R3, RZ, RZ, UR7 ;  /* 0x00000007ff037e24 */ /* 0x000fca000f8e00ff */
[----:B------:R-:W2:Y:S02]  /*1570*/  LDG.E R2, desc[UR10][R2.64] ;  /* 0x0000000a02027981 */ /* 0x000ea4000c1e1900 */
[----:B--2---:R-:W-:Y:S01]  /*1580*/  R2UR UR9, R2 ;  /* 0x00000000020972ca */ /* 0x004fe200000e0000 */
[----:B------:R-:W-:-:S14]  /*1590*/  BRA `(.L_x_2245) ;  /* 0x00000000003c7947 */ /* 0x000fdc0003800000 */
.L_x_2244:
        /* <DEDUP_REMOVED lines=15> */
.L_x_2245:
[----:B------:R-:W-:Y:S01]  /*1690*/  ULDC UR6, c[0x0][0x448] ;  /* 0x0001120000067ab9 */ /* 0x000fe20000000800 */
[----:B------:R-:W-:Y:S01]  /*16a0*/  R2UR UR7, R16 ;  /* 0x00000000100772ca */ /* 0x000fe200000e0000 */
[----:B------:R-:W-:Y:S02]  /*16b0*/  UISETP.NE.AND UP0, UPT, UR6, 0x1, UPT ;  /* 0x000000010600788c */ /* 0x000fe4000bf05270 */
[----:B------:R-:W-:Y:S02]  /*16c0*/  USHF.L.U32 UR5, UR5, 0x7, URZ ;  /* 0x0000000705057899 */ /* 0x000fe4000800063f */
[----:B------:R-:W-:Y:S02]  /*16d0*/  UIADD3 UR10, -UR4, UR9, URZ ;  /* 0x00000009040a7290 */ /* 0x000fe4000fffe13f */
[----:B------:R-:W-:Y:S02]  /*16e0*/  UIADD3 UR6, UR5, 0x7f, URZ ;  /* 0x0000007f05067890 */ /* 0x000fe4000fffe03f */
[----:B------:R-:W-:-:S02]  /*16f0*/  IMAD.U32 R22, RZ, RZ, UR5 ;  /* 0x00000005ff167e24 */ /* 0x000fc4000f8e00ff */
[----:B------:R-:W-:Y:S01]  /*1700*/  IMAD.U32 R17, RZ, RZ, UR10 ;  /* 0x0000000aff117e24 */ /* 0x000fe2000f8e00ff */
[----:B------:R-:W-:Y:S01]  /*1710*/  @UP0 ULDC UR4, c[0x0][0x44c] ;  /* 0x0001130000040ab9 */ /* 0x000fe20000000800 */
[----:B------:R-:W-:Y:S01]  /*1720*/  @UP0 ULDC UR9, c[0x0][0x450] ;  /* 0x0001140000090ab9 */ /* 0x000fe20000000800 */
[----:B------:R-:W-:Y:S02]  /*1730*/  UIMAD.WIDE.U32 UR4, UR6, UR4, URZ ;  /* 0x00000004060472a5 */ /* 0x000fe4000f8e003f */
[----:B------:R-:W-:Y:S02]  /*1740*/  UIADD3 UR7, UR10, 0x70, -UR7 ;  /* 0x000000700a077890 */ /* 0x000fe4000fffe807 */
[----:B------:R-:W-:Y:S02]  /*1750*/  @UP0 USHF.R.U32.HI UR6, URZ, UR9, UR5 ;  /* 0x000000093f060299 */ /* 0x000fe40008011605 */
[----:B------:R-:W-:Y:S02]  /*1760*/  UIADD3 UR5, UR10, 0x6f, URZ ;  /* 0x0000006f0a057890 */ /* 0x000fe4000fffe03f */
        /* <DEDUP_REMOVED lines=10> */
[----:B------:R-:W-:-:S04]  /*1810*/  UISETP.LT.AND UP0, UPT, UR4, UR6, UPT ;  /* 0x000000060400728c */ /* 0x000fc8000bf01270 */
[----:B------:R-:W-:Y:S01]  /*1820*/  USEL UR9, UR4, UR6, UP0 ;  /* 0x0000000604097287 */ /* 0x000fe20008000000 */
[----:B------:R-:W-:Y:S01]  /*1830*/  IMAD.U32 R205, RZ, RZ, UR5 ;  /* 0x00000005ffcd7e24 */ /* 0x000fe2000f8e00ff */
[----:B------:R-:W-:Y:S02]  /*1840*/  ULOP3.LUT UR6, UR8, 0xff, URZ, 0xc0, !UPT ;  /* 0x000000ff08067892 */ /* 0x000fe4000f8ec03f */
[----:B------:R-:W-:Y:S01]  /*1850*/  UISETP.GE.AND UP0, UPT, UR9, 0x1, UPT ;  /* 0x000000010900788c */ /* 0x000fe2000bf06270 */
[----:B------:R-:W-:-:S03]  /*1860*/  UMOV UR4, URZ ;  /* 0x0000003f00047c82 */ /* 0x000fc60008000000 */
[----:B------:R-:W-:Y:S02]  /*1870*/  IMAD.U32 R208, RZ, RZ, UR6 ;  /* 0x00000006ffd07e24 */ /* 0x000fe4000f8e00ff */
[----:B------:R-:W-:-:S13]  /*1880*/  PLOP3.LUT P0, PT, PT, PT, UP0, 0x80, 0x0 ;  /* 0x000000000000781c */ /* 0x000fda0003f0f008 */
[----:B------:R-:W-:Y:S05]  /*1890*/  @!P0 BRA `(.L_x_2246) ;  /* 0x0000000000948947 */ /* 0x000fea0003800000 */
        /* <DEDUP_REMOVED lines=37> */
.L_x_2246:
        /* <DEDUP_REMOVED lines=97> */
.L_x_2248:
        /* <DEDUP_REMOVED lines=12> */
.L_x_2431:
[----:B------:R-:W-:Y:S05]  /*21c0*/  @!P0 BRA `(.L_x_2250) ;  /* 0x0000000000048947 */ /* 0x000fea0003800000 */
[----:B------:R-:W-:Y:S01]  /*21d0*/  BPT.TRAP 0x1 ;  /* 0x000000040000795c */ /* 0x000fe20000300000 */
.L_x_2250:
[----:B0-----:R-:W-:Y:S02]  /*21e0*/  IMAD.U32 R0, RZ, RZ, UR36 ;  /* 0x00000024ff007e24 */ /* 0x001fe4000f8e00ff */
[----:B------:R-:W-:-:S03]  /*21f0*/  IMAD.U32 R3, RZ, RZ, UR60 ;  /* 0x0000003cff037e24 */ /* 0x000fc6000f8e00ff */
[----:B------:R-:W-:Y:S02]  /*2200*/  LEA R0, R0, UR39, 0x3 ;  /* 0x0000002700007c11 */ /* 0x000fe4000f8e18ff */
[----:B------:R-:W-:-:S04]  /*2210*/  SHF.L.U32 R3, R3, 0x1f, RZ ;  /* 0x0000001f03037819 */ /* 0x000fc800000006ff */
[----:B------:R0:W1:Y:S01]  /*2220*/  SYNCS.PHASECHK.TRANS64.TRYWAIT P2, [R0+URZ+0x36830], R3 ;  /* 0x03683003000075a7 */ /* 0x000062000804017f */
[----:B------:R-:W-:Y:S05]  /*2230*/  @!P0 BRA `(.L_x_2251) ;  /* 0x0000000000048947 */ /* 0x000fea0003800000 */
[----:B------:R-:W-:Y:S01]  /*2240*/  BPT.TRAP 0x1 ;  /* 0x000000040000795c */ /* 0x000fe20000300000 */
.L_x_2251:
[----:B------:R-:W2:Y:S02]  /*2250*/  S2R R2, SR_TID.X ;  /* 0x0000000000027919 */ /* 0x000ea40000002100 */
[----:B--2---:R-:W-:Y:S01]  /*2260*/  LOP3.LUT P1, RZ, R2, 0x7f, RZ, 0xc0, !PT ;  /* 0x0000007f02ff7812 */ /* 0x004fe2000782c0ff */
[----:B-1----:R-:W-:-:S12]  /*2270*/  @P2 BRA `(.L_x_2252) ;  /* 0x0000000000082947 */ /* 0x002fd80003800000 */
[----:B------:R-:W1:Y:S02]  /*2280*/  SYNCS.PHASECHK.TRANS64.TRYWAIT P2, [R0+URZ+0x36830], R3 ;  /* 0x03683003000075a7 */ /* 0x000e64000804017f */
[----:B-1----:R-:W-:Y:S05]  /*2290*/  @!P2 BRA `(.L_x_2253) ;  /* 0x0000018400e4a947 */ /* 0x002fea0003800000 */
.L_x_2252:
[----:B------:R-:W-:Y:S05]  /*22a0*/  WARPSYNC.ALL ;  /* 0x0000000000007948 */ /* 0x000fea0003800000 */
[----:B------:R-:W-:Y:S01]  /*22b0*/  UIADD3 UR4, UR39, 0x21400, URZ ;  /* 0x0002140027047890 */ /* 0x000fe2000fffe03f */
[----:B------:R-:W-:Y:S01]  /*22c0*/  WARPGROUP.ARRIVE ;  /* 0x00000000000079c5 */ /* 0x000fe20000000000 */
[----:B------:R-:W-:Y:S01]  /*22d0*/  ULOP3.LUT UR38, UR38, 0x10000, URZ, 0xfc, !UPT ;  /* 0x0001000026267892 */ /* 0x000fe2000f8efc3f */
[----:B01----:R-:W-:Y:S01]  /*22e0*/  @!P1 VIADD R0, R0, 0x36840 ;  /* 0x0003684000009836 */ /* 0x003fe20000000000 */
[----:B------:R-:W-:Y:S01]  /*22f0*/  USHF.R.U32.HI UR4, URZ, 0x4, UR4 ;  /* 0x000000043f047899 */ /* 0x000fe20008011604 */
[----:B------:R-:W-:Y:S01]  /*2300*/  CS2R R118, SRZ ;  /* 0x0000000000767805 */ /* 0x000fe2000001ff00 */
[----:B------:R-:W-:Y:S01]  /*2310*/  UMOV UR53, 0x40000040 ;  /* 0x4000004000357882 */ /* 0x000fe20000000000 */
[----:B------:R-:W-:Y:S01]  /*2320*/  UMOV UR55, 0x40000040 ;  /* 0x4000004000377882 */ /* 0x000fe20000000000 */
[----:B------:R-:W-:Y:S01]  /*2330*/  ULOP3.LUT UR4, UR4, 0x3fff, URZ, 0xc0, !UPT ;  /* 0x00003fff04047892 */ /* 0x000fe2000f8ec03f */
[----:B------:R-:W-:Y:S01]  /*2340*/  @!P1 PRMT R0, RZ, 0x654, R0 ;  /* 0x00000654ff009816 */ /* 0x000fe20000000000 */
[----:B------:R-:W-:Y:S01]  /*2350*/  UMOV UR52, UR38 ;  /* 0x0000002600347c82 */ /* 0x000fe20008000000 */
[----:B------:R-:W-:Y:S01]  /*2360*/  UMOV UR7, 0x40000040 ;  /* 0x4000004000077882 */ /* 0x000fe20000000000 */
[----:B------:R-:W-:Y:S01]  /*2370*/  ULOP3.LUT UR5, UR4, 0x10000, URZ, 0xfc, !UPT ;  /* 0x0001000004057892 */ /* 0x000fe2000f8efc3f */
[----:B------:R-:W-:Y:S01]  /*2380*/  CS2R R116, SRZ ;  /* 0x0000000000747805 */ /* 0x000fe2000001ff00 */
[----:B------:R-:W-:Y:S01]  /*2390*/  UMOV UR8, UR52 ;  /* 0x0000003400087c82 */ /* 0x000fe20008000000 */
[----:B------:R-:W-:Y:S01]  /*23a0*/  UMOV UR4, UR52 ;  /* 0x0000003400047c82 */ /* 0x000fe20008000000 */
[----:B------:R-:W-:Y:S01]  /*23b0*/  UIMAD UR37, UR36, 0xa80, UR5 ;  /* 0x00000a80242578a4 */ /* 0x000fe2000f8e0205 */
[----:B------:R-:W-:Y:S01]  /*23c0*/  CS2R R114, SRZ ;  /* 0x0000000000727805 */ /* 0x000fe2000001ff00 */
[----:B------:R-:W-:Y:S01]  /*23d0*/  IMAD.U32 R7, RZ, RZ, UR5 ;  /* 0x00000005ff077e24 */ /* 0x000fe2000f8e00ff */
[----:B------:R-:W-:Y:S01]  /*23e0*/  UMOV UR5, UR53 ;  /* 0x0000003500057c82 */ /* 0x000fe20008000000 */
[----:B------:R-:W-:Y:S01]  /*23f0*/  UIADD3 UR6, UR37, 0x80, URZ ;  /* 0x0000008025067890 */ /* 0x000fe2000fffe03f */
[----:B------:R-:W-:Y:S01]  /*2400*/  CS2R R112, SRZ ;  /* 0x0000000000707805 */ /* 0x000fe2000001ff00 */
[----:B------:R-:W-:Y:S01]  /*2410*/  UIADD3 UR10, UR37, 0x200, URZ ;  /* 0x00000200250a7890 */ /* 0x000fe2000fffe03f */
[----:B------:R-:W-:Y:S01]  /*2420*/  CS2R R110, SRZ ;  /* 0x00000000006e7805 */ /* 0x000fe2000001ff00 */
[----:B------:R-:W-:Y:S01]  /*2430*/  UMOV UR54, UR37 ;  /* 0x0000002500367c82 */ /* 0x000fe20008000000 */
[----:B------:R-:W-:Y:S01]  /*2440*/  UMOV UR9, UR53 ;  /* 0x0000003500097c82 */ /* 0x000fe20008000000 */
[----:B------:R-:W-:Y:S01]  /*2450*/  HGMMA.64x16x16.F32.BF16 R72, gdesc[UR52], RZ, !UPT, gsb0 ;  /* 0x00200000344879f0 */ /* 0x000fe2000c0018ff */
[----:B------:R-:W-:Y:S01]  /*2460*/  UMOV UR11, 0x40000040 ;  /* 0x40000040000b7882 */ /* 0x000fe20000000000 */
[----:B------:R-:W-:Y:S01]  /*2470*/  UIADD3 UR14, UR37, 0x280, URZ ;  /* 0x00000280250e7890 */ /* 0x000fe2000fffe03f */
[----:B------:R-:W-:Y:S01]  /*2480*/  R2UR UR55, R17 ;  /* 0x00000000113772ca */ /* 0x000fe200000e0000 */
[----:B------:R-:W-:Y:S01]  /*2490*/  UMOV UR12, UR52 ;  /* 0x00000034000c7c82 */ /* 0x000fe20008000000 */
[----:B------:R-:W-:Y:S01]  /*24a0*/  UMOV UR13, UR53 ;  /* 0x00000035000d7c82 */ /* 0x000fe20008000000 */
[----:B------:R-:W-:Y:S01]  /*24b0*/  UMOV UR15, 0x40000040 ;  /* 0x40000040000f7882 */ /* 0x000fe20000000000 */
[----:B------:R-:W-:Y:S01]  /*24c0*/  UIADD3 UR16, UR38, 0x2, URZ ;  /* 0x0000000226107890 */ /* 0x000fe2000fffe03f */
[----:B------:R-:W-:Y:S01]  /*24d0*/  R2UR UR54, R16 ;  /* 0x00000000103672ca */ /* 0x000fe200000e0000 */
[----:B------:R-:W-:Y:S01]  /*24e0*/  UIADD3 UR18, UR37, 0x284, URZ ;  /* 0x0000028425127890 */ /* 0x000fe2000fffe03f */
[----:B------:R-:W-:Y:S01]  /*24f0*/  CS2R R108, SRZ ;  /* 0x00000000006c7805 */ /* 0x000fe2000001ff00 */
[----:B------:R-:W-:Y:S01]  /*2500*/  UMOV UR19, 0x40000040 ;  /* 0x4000004000137882 */ /* 0x000fe20000000000 */
        /* <DEDUP_REMOVED lines=10> */
[----:B------:R-:W-:Y:S01]  /*25b0*/  IMAD.U32 R6, RZ, RZ, UR54 ;  /* 0x00000036ff067e24 */ /* 0x000fe2000f8e00ff */
        /* <DEDUP_REMOVED lines=13> */
[----:B------:R-:W-:-:S02]  /*2690*/  CS2R R92, SRZ ;  /* 0x00000000005c7805 */ /* 0x000fc4000001ff00 */
[----:B------:R-:W-:Y:S02]  /*26a0*/  CS2R R90, SRZ ;  /* 0x00000000005a7805 */ /* 0x000fe4000001ff00 */
[----:B------:R-:W-:Y:S02]  /*26b0*/  CS2R R88, SRZ ;  /* 0x0000000000587805 */ /* 0x000fe4000001ff00 */
[----:B------:R-:W-:Y:S02]  /*26c0*/  CS2R R86, SRZ ;  /* 0x0000000000567805 */ /* 0x000fe4000001ff00 */
[----:B------:R-:W-:Y:S01]  /*26d0*/  CS2R R84, SRZ ;  /* 0x0000000000547805 */ /* 0x000fe2000001ff00 */
        /* <DEDUP_REMOVED lines=84> */
[----:B------:R-:W-:Y:S02]  /*2c20*/  ULDC UR7, c[0x0][0x448] ;  /* 0x0001120000077ab9 */ /* 0x000fe40000000800 */
[----:B------:R-:W-:Y:S02]  /*2c30*/  UISETP.NE.AND UP0, UPT, UR7, 0x1, UPT ;  /* 0x000000010700788c */ /* 0x000fe4000bf05270 */
[----:B------:R-:W-:-:S04]  /*2c40*/  UIADD3 UR7, UR37, 0xa04, URZ ;  /* 0x00000a0425077890 */ /* 0x000fc8000fffe03f */
[----:B------:R-:W-:Y:S01]  /*2c50*/  PLOP3.LUT P2, PT, PT, PT, UP0, 0x80, 0x0 ;  /* 0x000000000000781c */ /* 0x000fe20003f4f008 */
        /* <DEDUP_REMOVED lines=41> */
[----:B------:R-:W-:Y:S01]  /*2ef0*/  ULDC UR11, c[0x0][0x988] ;  /* 0x00026200000b7ab9 */ /* 0x000fe20000000800 */
        /* <DEDUP_REMOVED lines=40> */
[----:B------:R-:W-:Y:S01]  /*3180*/  R2UR UR15, R22 ;  /* 0x00000000160f72ca */ /* 0x000fe200000e0000 */
[----:B------:R-:W-:-:S12]  /*3190*/  @UP0 ULDC UR14, c[0x0][0x450] ;  /* 0x00011400000e0ab9 */ /* 0x000fd80000000800 */
[----:B------:R-:W-:Y:S01]  /*31a0*/  VIADD R2, R23, UR15 ;  /* 0x0000000f17027c36 */ /* 0x000fe20008000000 */
        /* <DEDUP_REMOVED lines=263> */
[----:B------:R-:W-:-:S06]  /*4220*/  UIMAD UR7, UR61, -0x70, UR55 ;  /* 0xffffff903d0778a4 */ /* 0x000fcc000f8e0237 */
[----:B------:R-:W-:Y:S01]  /*4230*/  IMAD.U32 R5, RZ, RZ, UR7 ;  /* 0x00000007ff057e24 */ /* 0x000fe2000f8e00ff */
[----:B------:R-:W-:Y:S02]  /*4240*/  WARPGROUP.DEPBAR.LE gsb0, 0x0 ;  /* 0x00008000000079c5 */ /* 0x000fe40000010000 */
[----:B------:R-:W-:-:S06]  /*4250*/  WARPGROUP.ARRIVE ;  /* 0x00000000000079c5 */ /* 0x000fcc0000000000 */
[----:B------:R-:W-:Y:S01]  /*4260*/  HGMMA.64x16x16.F32.BF16 R32, gdesc[UR48], R32, gsb0 ;  /* 0x00200000302079f0 */ /* 0x000fe20008001820 */
[----:B------:R-:W-:Y:S01]  /*4270*/  UMOV UR48, UR6 ;  /* 0x0000000600307c82 */ /* 0x000fe20008000000 */
[----:B------:R-:W-:Y:S01]  /*4280*/  UMOV UR49, 0x40000040 ;  /* 0x4000004000317882 */ /* 0x000fe20000000000 */
[----:B------:R-:W-:Y:S01]  /*4290*/  UMOV UR50, UR10 ;  /* 0x0000000a00327c82 */ /* 0x000fe20008000000 */
[----:B------:R-:W-:Y:S01]  /*42a0*/  UMOV UR51, 0x40000040 ;  /* 0x4000004000337882 */ /* 0x000fe20000000000 */
[----:B------:R-:W-:Y:S01]  /*42b0*/  @UP0 ULDC UR6, c[0x0][0x44c] ;  /* 0x0001130000060ab9 */ /* 0x000fe20000000800 */
[----:B------:R-:W-:Y:S01]  /*42c0*/  UMOV UR10, UR15 ;  /* 0x0000000f000a7c82 */ /* 0x000fe20008000000 */
[----:B------:R-:W-:Y:S01]  /*42d0*/  @P2 IMAD.HI.U32 R3, R2, UR6, RZ ;  /* 0x0000000602032c27 */ /* 0x000fe2000f8e00ff */
[----:B------:R-:W-:-:S04]  /*42e0*/  @UP0 ULDC UR6, c[0x0][0x450] ;  /* 0x0001140000060ab9 */ /* 0x000fc80000000800 */
[----:B------:R-:W-:Y:S01]  /*42f0*/  @P2 SHF.R.U32.HI R2, RZ, UR6, R3 ;  /* 0x00000006ff022c19 */ /* 0x000fe20008011603 */
[----:B------:R-:W-:-:S04]  /*4300*/  UIMAD UR6, UR61, -0x70, URZ ;  /* 0xffffff903d0678a4 */ /* 0x000fc8000f8e023f */
[----:B------:R-:W0:Y:S02]  /*4310*/  SHFL.IDX PT, R4, R2, 0x1, 0x1c1f ;  /* 0x003c1f0002047f89 */ /* 0x000e2400000e0000 */
[----:B------:R-:W-:Y:S01]  /*4320*/  IMAD.U32 R3, RZ, RZ, UR6 ;  /* 0x00000006ff037e24 */ /* 0x000fe2000f8e00ff */
[----:B------:R-:W-:Y:S01]  /*4330*/  @UP0 ULDC UR6, c[0x0][0x44c] ;  /* 0x0001130000060ab9 */ /* 0x000fe20000000800 */
[----:B------:R-:W1:Y:S01]  /*4340*/  SHFL.IDX PT, R2, R2, RZ, 0x1c1f ;  /* 0x001c1fff02027589 */ /* 0x000e6200000e0000 */
[----:B------:R-:W-:Y:S01]  /*4350*/  UIMAD.WIDE.U32 UR6, UR15, UR6, URZ ;  /* 0x000000060f0672a5 */ /* 0x000fe2000f8e003f */
[----:B------:R-:W-:Y:S02]  /*4360*/  R2UR UR15, R19 ;  /* 0x00000000130f72ca */ /* 0x000fe400000e0000 */
[----:B------:R-:W-:Y:S01]  /*4370*/  IADD3 R3, -R18, 0x71, R3 ;  /* 0x0000007112037810 */ /* 0x000fe20007ffe103 */
[----:B------:R-:W-:-:S03]  /*4380*/  @UP0 USHF.R.U32.HI UR10, URZ, UR14, UR7 ;  /* 0x0000000e3f0a0299 */ /* 0x000fc60008011607 */
[----:B------:R-:W-:Y:S01]  /*4390*/  IADD3 R6, -R6, UR55, R3 ;  /* 0x0000003706067c10 */ /* 0x000fe2000fffe103 */
[----:B------:R-:W-:Y:S01]  /*43a0*/  UIADD3 UR7, UR10, UR55, -UR54 ;  /* 0x000000370a077290 */ /* 0x000fe2000fffe836 */
[----:B------:R-:W-:Y:S01]  /*43b0*/  IADD3 R3, -R18, 0x70, R5 ;  /* 0x0000007012037810 */ /* 0x000fe20007ffe105 */
[----:B------:R-:W-:Y:S02]  /*43c0*/  UMOV UR6, URZ ;  /* 0x0000003f00067c82 */ /* 0x000fe40008000000 */
[----:B------:R-:W-:-:S04]  /*43d0*/  UIMAD.WIDE UR6, UR7, -0x6db6db6d, UR6 ;  /* 0x92492493070678a5 */ /* 0x000fc8000f8e0206 */
[----:B------:R-:W-:Y:S01]  /*43e0*/  USHF.R.U32.HI UR6, URZ, 0x1f, UR7 ;  /* 0x0000001f3f067899 */ /* 0x000fe20008011607 */
[----:B0-----:R-:W-:-:S03]  /*43f0*/  VIADDMNMX R4, R4, R6, R3, PT ;  /* 0x0000000604047246 */ /* 0x001fc60003800103 */
[----:B------:R-:W-:Y:S01]  /*4400*/  ULEA.HI.SX32 UR6, UR7, UR6, 0x1a ;  /* 0x0000000607067291 */ /* 0x000fe2000f8fd23f */
[----:B------:R-:W-:-:S03]  /*4410*/  ISETP.GT.AND P3, PT, R4, RZ, PT ;  /* 0x000000ff0400720c */ /* 0x000fc60003f64270 */
[----:B------:R-:W-:Y:S01]  /*4420*/  UISETP.LT.AND UP1, UPT, UR15, UR6, UPT ;  /* 0x000000060f00728c */ /* 0x000fe2000bf21270 */
[C---:B------:R-:W-:Y:S02]  /*4430*/  ISETP.GT.AND P4, PT, R4.reuse, 0x1, PT ;  /* 0x000000010400780c */ /* 0x040fe40003f84270 */
[----:B------:R-:W-:Y:S01]  /*4440*/  ISETP.GT.AND P5, PT, R4, 0x8, PT ;  /* 0x000000080400780c */ /* 0x000fe20003fa4270 */
[----:B------:R-:W-:Y:S01]  /*4450*/  USEL UR7, UR15, UR6, !UP1 ;  /* 0x000000060f077287 */ /* 0x000fe2000c800000 */
        /* <DEDUP_REMOVED lines=86> */
[----:B------:R-:W-:Y:S01]  /*49c0*/  ISETP.GT.AND P3, PT, R4, 0x49, PT ;  /* 0x000000490400780c */ /* 0x000fe20003f64270 */
[----:B------:R-:W-:Y:S01]  /*49d0*/  UIADD3 UR37, UR61, -0x2, URZ ;  /* 0xfffffffe3d257890 */ /* 0x000fe2000fffe03f */
[----:B------:R-:W-:-:S02]  /*49e0*/  FSEL R46, R46, -INF , P4 ;  /* 0xff8000002e2e7808 */ /* 0x000fc40002000000 */
[----:B------:R-:W-:Y:S01]  /*49f0*/  FMNMX.FTZ R5, R43, R82, !PT ;  /* 0x000000522b057209 */ /* 0x000fe20007810000 */
[----:B------:R-:W-:Y:S01]  /*4a00*/  UISETP.GE.AND UP1, UPT, UR37, UR7, UPT ;  /* 0x000000072500728c */ /* 0x000fe2000bf26270 */
[----:B------:R-:W-:Y:S02]  /*4a10*/  ISETP.GT.AND P4, PT, R4, 0x50, PT ;  /* 0x000000500400780c */ /* 0x000fe40003f84270 */
[----:B------:R-:W-:Y:S02]  /*4a20*/  FSEL R47, R47, -INF , P3 ;  /* 0xff8000002f2f7808 */ /* 0x000fe40001800000 */
[----:B------:R-:W-:Y:S02]  /*4a30*/  FMNMX.FTZ R82, R46, R5, !PT ;  /* 0x000000052e527209 */ /* 0x000fe40007810000 */
[----:B------:R-:W-:Y:S02]  /*4a40*/  ISETP.GT.AND P3, PT, R4, 0x51, PT ;  /* 0x000000510400780c */ /* 0x000fe40003f64270 */
[----:B------:R-:W-:Y:S01]  /*4a50*/  FMNMX.FTZ R5, R47, R82, !PT ;  /* 0x000000522f057209 */ /* 0x000fe20007810000 */
[----:B------:R-:W-:-:S02]  /*4a60*/  WARPGROUP.DEPBAR.LE gsb0, 0x0 ;  /* 0x00008000000079c5 */ /* 0x000fc40000010000 */
[----:B------:R-:W-:Y:S01]  /*4a70*/  WARPGROUP.ARRIVE ;  /* 0x00000000000079c5 */ /* 0x000fe20000000000 */
[----:B------:R-:W-:Y:S02]  /*4a80*/  FSEL R34, R34, -INF , P4 ;  /* 0xff80000022227808 */ /* 0x000fe40002000000 */
[----:B------:R-:W-:Y:S02]  /*4a90*/  ISETP.GT.AND P4, PT, R4, 0x58, PT ;  /* 0x000000580400780c */ /* 0x000fe40003f84270 */
[----:B------:R-:W-:Y:S01]  /*4aa0*/  FSEL R35, R35, -INF , P3 ;  /* 0xff80000023237808 */ /* 0x000fe20001800000 */
[----:B------:R-:W-:Y:S01]  /*4ab0*/  HGMMA.64x16x16.F32.BF16 R24, gdesc[UR48], R24, gsb0 ;  /* 0x00200000301879f0 */ /* 0x000fe20008001818 */
        /* <DEDUP_REMOVED lines=8> */
[----:B------:R-:W-:Y:S01]  /*4b40*/  FMNMX.FTZ R5, R39, R82, !PT ;  /* 0x0000005227057209 */ /* 0x000fe20007810000 */
[----:B------:R-:W-:-:S02]  /*4b50*/  WARPGROUP.DEPBAR.LE gsb0, 0x0 ;  /* 0x00008000000079c5 */ /* 0x000fc40000010000 */
[----:B------:R-:W-:Y:S01]  /*4b60*/  FSEL R26, R26, -INF , P4 ;  /* 0xff8000001a1a7808 */ /* 0x000fe20002000000 */
[----:B------:R0:W-:Y:S01]  /*4b70*/  @!P1 SYNCS.ARRIVE.TRANS64.RED.A1T0 RZ, [R0+URZ], RZ ;  /* 0x000000ff00ff99a7 */ /* 0x0001e2000810043f */
[----:B------:R-:W-:Y:S02]  /*4b80*/  ISETP.GT.AND P4, PT, R4, 0x68, PT ;  /* 0x000000680400780c */ /* 0x000fe40003f84270 */
[----:B------:R-:W-:Y:S02]  /*4b90*/  FSEL R27, R27, -INF , P3 ;  /* 0xff8000001b1b7808 */ /* 0x000fe40001800000 */
[----:B------:R-:W-:Y:S02]  /*4ba0*/  FMNMX.FTZ R82, R26, R5, !PT ;  /* 0x000000051a527209 */ /* 0x000fe40007810000 */
[----:B------:R-:W-:Y:S02]  /*4bb0*/  ISETP.GT.AND P3, PT, R4, 0x69, PT ;  /* 0x000000690400780c */ /* 0x000fe40003f64270 */
[----:B------:R-:W-:-:S02]  /*4bc0*/  FSEL R30, R30, -INF , P4 ;  /* 0xff8000001e1e7808 */ /* 0x000fc40002000000 */
[----:B------:R-:W-:Y:S02]  /*4bd0*/  FMNMX.FTZ R5, R27, R82, !PT ;  /* 0x000000521b057209 */ /* 0x000fe40007810000 */
[----:B------:R-:W-:Y:S02]  /*4be0*/  CS2R R82, SRZ ;  /* 0x0000000000527805 */ /* 0x000fe4000001ff00 */
[----:B------:R-:W-:Y:S02]  /*4bf0*/  FSEL R31, R31, -INF , P3 ;  /* 0xff8000001f1f7808 */ /* 0x000fe40001800000 */
[----:B------:R-:W-:Y:S02]  /*4c00*/  FMNMX.FTZ R4, R30, R5, !PT ;  /* 0x000000051e047209 */ /* 0x000fe40007810000 */
[----:B------:R-:W-:Y:S02]  /*4c10*/  ISETP.GT.AND P4, PT, R3, 0x1, PT ;  /* 0x000000010300780c */ /* 0x000fe40003f84270 */
[----:B------:R-:W-:-:S02]  /*4c20*/  FMNMX.FTZ R9, R31, R4, !PT ;  /* 0x000000041f097209 */ /* 0x000fc40007810000 */
[----:B------:R-:W-:Y:S02]  /*4c30*/  FSEL R73, R73, -INF , P4 ;  /* 0xff80000049497808 */ /* 0x000fe40002000000 */
[----:B------:R-:W-:Y:S01]  /*4c40*/  ISETP.GT.AND P4, PT, R3, 0x11, PT ;  /* 0x000000110300780c */ /* 0x000fe20003f84270 */
[----:B------:R-:W1:Y:S03]  /*4c50*/  SHFL.BFLY PT, R4, R9, 0x2, 0x1f ;  /* 0x0c401f0009047f89 */ /* 0x000e6600000e0000 */
[----:B------:R-:W-:Y:S02]  /*4c60*/  FSEL R65, R65, -INF , P4 ;  /* 0xff80000041417808 */ /* 0x000fe40002000000 */
[----:B------:R-:W-:-:S04]  /*4c70*/  ISETP.GT.AND P4, PT, R3, 0x19, PT ;  /* 0x000000190300780c */ /* 0x000fc80003f84270 */
[----:B------:R-:W-:Y:S02]  /*4c80*/  FSEL R69, R69, -INF , P4 ;  /* 0xff80000045457808 */ /* 0x000fe40002000000 */
[----:B------:R-:W-:-:S04]  /*4c90*/  ISETP.GT.AND P4, PT, R3, 0x21, PT ;  /* 0x000000210300780c */ /* 0x000fc80003f84270 */
[----:B------:R-:W-:Y:S02]  /*4ca0*/  FSEL R57, R57, -INF , P4 ;  /* 0xff80000039397808 */ /* 0x000fe40002000000 */
[----:B------:R-:W-:-:S04]  /*4cb0*/  ISETP.GT.AND P4, PT, R3, 0x29, PT ;  /* 0x000000290300780c */ /* 0x000fc80003f84270 */
[----:B------:R-:W-:Y:S02]  /*4cc0*/  FSEL R61, R61, -INF , P4 ;  /* 0xff8000003d3d7808 */ /* 0x000fe40002000000 */
[----:B------:R-:W-:Y:S02]  /*4cd0*/  ISETP.GT.AND P4, PT, R3, 0x31, PT ;  /* 0x000000310300780c */ /* 0x000fe40003f84270 */
[----:B-1----:R-:W-:Y:S02]  /*4ce0*/  FMNMX.FTZ R11, R9, R4, !PT ;  /* 0x00000004090b7209 */ /* 0x002fe40007810000 */
[----:B------:R-:W-:Y:S02]  /*4cf0*/  FSEL R49, R49, -INF , P4 ;  /* 0xff80000031317808 */ /* 0x000fe40002000000 */
[----:B------:R-:W-:Y:S01]  /*4d00*/  ISETP.GT.AND P4, PT, R3, 0x39, PT ;  /* 0x000000390300780c */ /* 0x000fe20003f84270 */
[----:B------:R-:W1:Y:S03]  /*4d10*/  SHFL.BFLY PT, R4, R11, 0x1, 0x1f ;  /* 0x0c201f000b047f89 */ /* 0x000e6600000e0000 */
[----:B------:R-:W-:-:S02]  /*4d20*/  FSEL R53, R53, -INF , P4 ;  /* 0xff80000035357808 */ /* 0x000fc40002000000 */
        /* <DEDUP_REMOVED lines=9> */
[C---:B------:R-:W-:Y:S01]  /*4dc0*/  FSETP.NEU.FTZ.AND P3, PT, R4.reuse, -INF , PT ;  /* 0xff8000000400780b */ /* 0x040fe20003f7d000 */
[----:B------:R-:W-:Y:S01]  /*4dd0*/  FMUL.FTZ R5, R4, UR11 ;  /* 0x0000000b04057c20 */ /* 0x000fe20008410000 */
[----:B------:R-:W-:-:S04]  /*4de0*/  ISETP.GT.AND P4, PT, R3, 0x61, PT ;  /* 0x000000610300780c */ /* 0x000fc80003f84270 */
[----:B------:R-:W-:Y:S02]  /*4df0*/  FSEL R5, R5, RZ, P3 ;  /* 0x000000ff05057208 */ /* 0x000fe40001800000 */
[----:B------:R-:W-:Y:S02]  /*4e00*/  ISETP.GT.AND P3, PT, R3, RZ, PT ;  /* 0x000000ff0300720c */ /* 0x000fe40003f64270 */
[----:B------:R-:W-:Y:S01]  /*4e10*/  FSEL R25, R25, -INF , P4 ;  /* 0xff80000019197808 */ /* 0x000fe20002000000 */
[--C-:B------:R-:W-:Y:S01]  /*4e20*/  FFMA.FTZ R2, R8, UR11, -R5.reuse ;  /* 0x0000000b08027c23 */ /* 0x100fe20008010805 */
[----:B------:R-:W-:Y:S01]  /*4e30*/  FSEL R72, R72, -INF , P3 ;  /* 0xff80000048487808 */ /* 0x000fe20001800000 */
[--C-:B------:R-:W-:Y:S01]  /*4e40*/  FFMA.FTZ R10, R10, UR11, -R5.reuse ;  /* 0x0000000b0a0a7c23 */ /* 0x100fe20008010805 */
[----:B------:R-:W-:Y:S01]  /*4e50*/  ISETP.GT.AND P3, PT, R3, 0x9, PT ;  /* 0x000000090300780c */ /* 0x000fe20003f64270 */
[--C-:B------:R-:W-:Y:S01]  /*4e60*/  FFMA.FTZ R12, R12, UR11, -R5.reuse ;  /* 0x0000000b0c0c7c23 */ /* 0x100fe20008010805 */
[----:B------:R-:W-:Y:S01]  /*4e70*/  FMNMX.FTZ R9, R72, R73, !PT ;  /* 0x0000004948097209 */ /* 0x000fe20007810000 */
        /* <DEDUP_REMOVED lines=9> */
[----:B------:R-:W-:Y:S01]  /*4f10*/  FMNMX.FTZ R9, R77, R6, !PT ;  /* 0x000000064d097209 */ /* 0x000fe20007810000 */
[----:B------:R-:W-:Y:S01]  /*4f20*/  MUFU.EX2 R2, R2 ;  /* 0x0000000200027308 */ /* 0x000fe20000000800 */
[----:B------:R-:W-:Y:S01]  /*4f30*/  ISETP.GT.AND P3, PT, R3, 0x18, PT ;  /* 0x000000180300780c */ /* 0x000fe20003f64270 */
[--C-:B------:R-:W-:Y:S01]  /*4f40*/  FFMA.FTZ R187, R46, UR11, -R5.reuse ;  /* 0x0000000b2ebb7c23 */ /* 0x100fe20008010805 */
[----:B------:R-:W-:Y:S01]  /*4f50*/  FMNMX.FTZ R6, R64, R9, !PT ;  /* 0x0000000940067209 */ /* 0x000fe20007810000 */
[--C-:B------:R-:W-:Y:S01]  /*4f60*/  FFMA.FTZ R197, R66, UR11, -R5.reuse ;  /* 0x0000000b42c57c23 */ /* 0x100fe20008010805 */
[----:B------:R-:W-:Y:S01]  /*4f70*/  FSEL R68, R68, -INF , P3 ;  /* 0xff80000044447808 */ /* 0x000fe20001800000 */
[--C-:B------:R-:W-:Y:S01]  /*4f80*/  FFMA.FTZ R199, R70, UR11, -R5.reuse ;  /* 0x0000000b46c77c23 */ /* 0x100fe20008010805 */
[----:B------:R-:W-:Y:S01]  /*4f90*/  FMNMX.FTZ R9, R65, R6, !PT ;  /* 0x0000000641097209 */ /* 0x000fe20007810000 */
[----:B------:R-:W1:Y:S01]  /*4fa0*/  MUFU.EX2 R201, R201 ;  /* 0x000000c900c97308 */ /* 0x000e620000000800 */
[----:B------:R-:W-:Y:S01]  /*4fb0*/  ISETP.GT.AND P3, PT, R3, 0x20, PT ;  /* 0x000000200300780c */ /* 0x000fe20003f64270 */
[--C-:B------:R-:W-:Y:S01]  /*4fc0*/  FFMA.FTZ R185, R42, UR11, -R5.reuse ;  /* 0x0000000b2ab97c23 */ /* 0x100fe20008010805 */
[----:B------:R-:W-:Y:S01]  /*4fd0*/  FMNMX.FTZ R8, R68, R9, !PT ;  /* 0x0000000944087209 */ /* 0x000fe20007810000 */
[--C-:B------:R-:W-:Y:S01]  /*4fe0*/  FFMA.FTZ R181, R34, UR11, -R5.reuse ;  /* 0x0000000b22b57c23 */ /* 0x100fe20008010805 */
[----:B------:R-:W-:Y:S01]  /*4ff0*/  FSEL R56, R56, -INF , P3 ;  /* 0xff80000038387808 */ /* 0x000fe20001800000 */
[--C-:B------:R-:W-:Y:S01]  /*5000*/  FFMA.FTZ R183, R38, UR11, -R5.reuse ;  /* 0x0000000b26b77c23 */ /* 0x100fe20008010805 */
[----:B------:R-:W-:Y:S01]  /*5010*/  FMNMX.FTZ R9, R69, R8, !PT ;  /* 0x0000000845097209 */ /* 0x000fe20007810000 */
[----:B------:R2:W-:Y:S01]  /*5020*/  MUFU.EX2 R6, R10 ;  /* 0x0000000a00067308 */ /* 0x0005e20000000800 */
[----:B------:R-:W-:Y:S01]  /*5030*/  ISETP.GT.AND P3, PT, R3, 0x28, PT ;  /* 0x000000280300780c */ /* 0x000fe20003f64270 */
[--C-:B------:R-:W-:Y:S01]  /*5040*/  FFMA.FTZ R177, R26, UR11, -R5.reuse ;  /* 0x0000000b1ab17c23 */ /* 0x100fe20008010805 */
[----:B------:R-:W-:Y:S01]  /*5050*/  FMNMX.FTZ R8, R56, R9, !PT ;  /* 0x0000000938087209 */ /* 0x000fe20007810000 */
[--C-:B------:R-:W-:Y:S01]  /*5060*/  FFMA.FTZ R179, R30, UR11, -R5.reuse ;  /* 0x0000000b1eb37c23 */ /* 0x100fe20008010805 */
[----:B------:R-:W-:Y:S01]  /*5070*/  FSEL R60, R60, -INF , P3 ;  /* 0xff8000003c3c7808 */ /* 0x000fe20001800000 */
[--C-:B------:R-:W-:Y:S01]  /*5080*/  FFMA.FTZ R193, R58, UR11, -R5.reuse ;  /* 0x0000000b3ac17c23 */ /* 0x100fe20008010805 */
[----:B------:R-:W-:Y:S01]  /*5090*/  FMNMX.FTZ R9, R57, R8, !PT ;  /* 0x0000000839097209 */ /* 0x000fe20007810000 */
[----:B------:R-:W3:Y:S01]  /*50a0*/  MUFU.EX2 R203, R203 ;  /* 0x000000cb00cb7308 */ /* 0x000ee20000000800 */
[----:B------:R-:W-:Y:S01]  /*50b0*/  ISETP.GT.AND P3, PT, R3, 0x30, PT ;  /* 0x000000300300780c */ /* 0x000fe20003f64270 */
[--C-:B------:R-:W-:Y:S01]  /*50c0*/  FFMA.FTZ R195, R62, UR11, -R5.reuse ;  /* 0x0000000b3ec37c23 */ /* 0x100fe20008010805 */
[----:B--2---:R-:W-:Y:S01]  /*50d0*/  FMNMX.FTZ R10, R60, R9, !PT ;  /* 0x000000093c0a7209 */ /* 0x004fe20007810000 */
        /* <DEDUP_REMOVED lines=12> */
[----:B------:R-:W4:Y:S01]  /*51a0*/  MUFU.EX2 R197, R197 ;  /* 0x000000c500c57308 */ /* 0x000f220000000800 */
        /* <DEDUP_REMOVED lines=9> */
[----:B------:R-:W-:Y:S01]  /*5240*/  FFMA.FTZ R30, R31, UR11, -R5 ;  /* 0x0000000b1f1e7c23 */ /* 0x000fe20008010805 */
[----:B------:R-:W-:-:S02]  /*5250*/  FMNMX.FTZ R12, R15, R12, !PT ;  /* 0x0000000c0f0c7209 */ /* 0x000fc40007810000 */
[----:B------:R-:W-:Y:S02]  /*5260*/  CS2R R78, SRZ ;  /* 0x00000000004e7805 */ /* 0x000fe4000001ff00 */
[----:B------:R-:W-:Y:S02]  /*5270*/  FSEL R44, R44, -INF , P3 ;  /* 0xff8000002c2c7808 */ /* 0x000fe40001800000 */
[----:B------:R-:W-:Y:S02]  /*5280*/  CS2R R74, SRZ ;  /* 0x00000000004a7805 */ /* 0x000fe4000001ff00 */
[----:B------:R-:W-:Y:S01]  /*5290*/  FMNMX.FTZ R9, R41, R12, !PT ;  /* 0x0000000c29097209 */ /* 0x000fe20007810000 */
[----:B------:R-:W5:Y:S01]  /*52a0*/  MUFU.EX2 R199, R199 ;  /* 0x000000c700c77308 */ /* 0x000f620000000800 */
[----:B------:R-:W-:Y:S02]  /*52b0*/  ISETP.GT.AND P3, PT, R3, 0x50, PT ;  /* 0x000000500300780c */ /* 0x000fe40003f64270 */
[----:B------:R-:W-:-:S02]  /*52c0*/  CS2R R70, SRZ ;  /* 0x0000000000467805 */ /* 0x000fc4000001ff00 */
[----:B--2---:R-:W-:Y:S02]  /*52d0*/  FMNMX.FTZ R14, R44, R9, !PT ;  /* 0x000000092c0e7209 */ /* 0x004fe40007810000 */
[----:B------:R-:W-:Y:S02]  /*52e0*/  CS2R R66, SRZ ;  /* 0x0000000000427805 */ /* 0x000fe4000001ff00 */
[----:B------:R-:W-:Y:S02]  /*52f0*/  FSEL R32, R32, -INF , P3 ;  /* 0xff80000020207808 */ /* 0x000fe40001800000 */
[----:B------:R-:W-:Y:S02]  /*5300*/  CS2R R62, SRZ ;  /* 0x00000000003e7805 */ /* 0x000fe4000001ff00 */
[----:B------:R-:W-:Y:S01]  /*5310*/  FMNMX.FTZ R9, R45, R14, !PT ;  /* 0x0000000e2d097209 */ /* 0x000fe20007810000 */
[----:B------:R2:W-:Y:S01]  /*5320*/  MUFU.EX2 R12, R20 ;  /* 0x00000014000c7308 */ /* 0x0005e20000000800 */
[----:B------:R-:W-:-:S02]  /*5330*/  ISETP.GT.AND P3, PT, R3, 0x58, PT ;  /* 0x000000580300780c */ /* 0x000fc40003f64270 */
[----:B------:R-:W-:Y:S02]  /*5340*/  CS2R R58, SRZ ;  /* 0x00000000003a7805 */ /* 0x000fe4000001ff00 */
[----:B------:R-:W-:Y:S02]  /*5350*/  FMNMX.FTZ R14, R32, R9, !PT ;  /* 0x00000009200e7209 */ /* 0x000fe40007810000 */
[----:B------:R-:W-:Y:S02]  /*5360*/  FSEL R36, R36, -INF , P3 ;  /* 0xff80000024247808 */ /* 0x000fe40001800000 */
[----:B------:R-:W-:Y:S01]  /*5370*/  FMNMX.FTZ R9, R33, R14, !PT ;  /* 0x0000000e21097209 */ /* 0x000fe20007810000 */
[----:B------:R-:W0:Y:S01]  /*5380*/  MUFU.EX2 R193, R193 ;  /* 0x000000c100c17308 */ /* 0x000e220000000800 */
[----:B------:R-:W-:Y:S02]  /*5390*/  ISETP.GT.AND P3, PT, R3, 0x60, PT ;  /* 0x000000600300780c */ /* 0x000fe40003f64270 */
[----:B--2---:R-:W-:-:S02]  /*53a0*/  FMNMX.FTZ R20, R36, R9, !PT ;  /* 0x0000000924147209 */ /* 0x004fc40007810000 */
[----:B------:R-:W-:Y:S02]  /*53b0*/  FSEL R24, R24, -INF , P3 ;  /* 0xff80000018187808 */ /* 0x000fe40001800000 */
[----:B------:R-:W-:Y:S01]  /*53c0*/  FMNMX.FTZ R9, R37, R20, !PT ;  /* 0x0000001425097209 */ /* 0x000fe20007810000 */
[----:B------:R-:W-:Y:S01]  /*53d0*/  MUFU.EX2 R195, R195 ;  /* 0x000000c300c37308 */ /* 0x000fe20000000800 */
[C---:B------:R-:W-:Y:S02]  /*53e0*/  ISETP.GT.AND P3, PT, R3.reuse, 0x68, PT ;  /* 0x000000680300780c */ /* 0x040fe40003f64270 */
[----:B------:R-:W-:Y:S02]  /*53f0*/  FMNMX.FTZ R20, R24, R9, !PT ;  /* 0x0000000918147209 */ /* 0x000fe40007810000 */
[----:B------:R-:W-:Y:S02]  /*5400*/  FSEL R9, R28, -INF , P3 ;  /* 0xff8000001c097808 */ /* 0x000fe40001800000 */
[----:B------:R-:W-:Y:S01]  /*5410*/  ISETP.GT.AND P4, PT, R3, 0x69, PT ;  /* 0x000000690300780c */ /* 0x000fe20003f84270 */
[----:B------:R2:W-:Y:S01]  /*5420*/  MUFU.EX2 R14, R80 ;  /* 0x00000050000e7308 */ /* 0x0005e20000000800 */
[----:B------:R-:W-:-:S02]  /*5430*/  FMNMX.FTZ R28, R25, R20, !PT ;  /* 0x00000014191c7209 */ /* 0x000fc40007810000 */
[----:B------:R-:W-:Y:S02]  /*5440*/  FSEL R29, R29, -INF , P4 ;  /* 0xff8000001d1d7808 */ /* 0x000fe40002000000 */
[----:B------:R-:W-:-:S03]  /*5450*/  FMNMX.FTZ R28, R9, R28, !PT ;  /* 0x0000001c091c7209 */ /* 0x000fc60007810000 */
[----:B------:R-:W-:Y:S01]  /*5460*/  MUFU.EX2 R189, R189 ;  /* 0x000000bd00bd7308 */ /* 0x000fe20000000800 */
[----:B------:R-:W-:Y:S01]  /*5470*/  FMNMX.FTZ R3, R29, R28, !PT ;  /* 0x0000001c1d037209 */ /* 0x000fe20007810000 */
[----:B------:R-:W-:Y:S01]  /*5480*/  FFMA.FTZ R28, R55, UR11, -R5 ;  /* 0x0000000b371c7c23 */ /* 0x000fe20008010805 */
[----:B--2---:R-:W-:-:S03]  /*5490*/  CS2R R80, SRZ ;  /* 0x0000000000507805 */ /* 0x004fc6000001ff00 */
[----:B------:R-:W2:Y:S02]  /*54a0*/  SHFL.BFLY PT, R50, R3, 0x2, 0x1f ;  /* 0x0c401f0003327f89 */ /* 0x000ea400000e0000 */
[----:B------:R-:W-:Y:S08]  /*54b0*/  MUFU.EX2 R20, R51 ;  /* 0x0000003300147308 */ /* 0x000ff00000000800 */
[----:B------:R-:W-:Y:S08]  /*54c0*/  MUFU.EX2 R191, R191 ;  /* 0x000000bf00bf7308 */ /* 0x000ff00000000800 */
[----:B------:R-:W-:Y:S01]  /*54d0*/  MUFU.EX2 R28, R28 ;  /* 0x0000001c001c7308 */ /* 0x000fe20000000800 */
[----:B--2---:R-:W-:-:S07]  /*54e0*/  FMNMX.FTZ R50, R3, R50, !PT ;  /* 0x0000003203327209 */ /* 0x004fce0007810000 */
[----:B------:R-:W-:Y:S01]  /*54f0*/  MUFU.EX2 R185, R185 ;  /* 0x000000b900b97308 */ /* 0x000fe20000000800 */
[----:B------:R-:W2:Y:S07]  /*5500*/  SHFL.BFLY PT, R3, R50, 0x1, 0x1f ;  /* 0x0c201f0032037f89 */ /* 0x000eae00000e0000 */
[----:B------:R-:W-:Y:S08]  /*5510*/  MUFU.EX2 R40, R40 ;  /* 0x0000002800287308 */ /* 0x000ff00000000800 */
[----:B------:R-:W-:Y:S08]  /*5520*/  MUFU.EX2 R187, R187 ;  /* 0x000000bb00bb7308 */ /* 0x000ff00000000800 */
[----:B------:R-:W-:Y:S01]  /*5530*/  MUFU.EX2 R42, R42 ;  /* 0x0000002a002a7308 */ /* 0x000fe20000000800 */
[----:B--2---:R-:W-:Y:S01]  /*5540*/  FMNMX.FTZ R3, R50, R3, !PT ;  /* 0x0000000332037209 */ /* 0x004fe20007810000 */
[----:B-1----:R-:W-:Y:S01]  /*5550*/  FADD.FTZ R50, R201, R2 ;  /* 0x00000002c9327221 */ /* 0x002fe20000010000 */
[----:B------:R-:W-:-:S02]  /*5560*/  F2FP.BF16.F32.PACK_AB R201, R2, R201 ;  /* 0x000000c902c9723e */ /* 0x000fc400000010ff */
[C---:B------:R-:W-:Y:S01]  /*5570*/  FSETP.NEU.FTZ.AND P3, PT, R3.reuse, -INF , PT ;  /* 0xff8000000300780b */ /* 0x040fe20003f7d000 */
[----:B------:R-:W-:Y:S01]  /*5580*/  FMUL.FTZ R11, R3, UR11 ;  /* 0x0000000b030b7c20 */ /* 0x000fe20008410000 */
[----:B---3--:R-:W-:Y:S01]  /*5590*/  FADD.FTZ R5, R203, R50 ;  /* 0x00000032cb057221 */ /* 0x008fe20000010000 */
[----:B------:R-:W-:Y:S01]  /*55a0*/  MUFU.EX2 R181, R181 ;  /* 0x000000b500b57308 */ /* 0x000fe20000000800 */
[C---:B------:R-:W-:Y:S02]  /*55b0*/  F2FP.BF16.F32.PACK_AB R203, R6.reuse, R203 ;  /* 0x000000cb06cb723e */ /* 0x040fe400000010ff */
[----:B------:R-:W-:Y:S01]  /*55c0*/  FSEL R46, R11, RZ, P3 ;  /* 0x000000ff0b2e7208 */ /* 0x000fe20001800000 */
[----:B------:R-:W-:Y:S01]  /*55d0*/  FADD.FTZ R50, R6, R5 ;  /* 0x0000000506327221 */ /* 0x000fe20000010000 */
[----:B------:R-:W-:-:S03]  /*55e0*/  PLOP3.LUT P3, PT, PT, PT, UP1, 0x80, 0x0 ;  /* 0x000000000000781c */ /* 0x000fc60003f6f018 */
[--C-:B------:R-:W-:Y:S01]  /*55f0*/  FFMA.FTZ R200, R72, UR11, -R46.reuse ;  /* 0x0000000b48c87c23 */ /* 0x100fe2000801082e */
[--C-:B------:R-:W-:Y:S01]  /*5600*/  FFMA.FTZ R11, R73, UR11, -R46.reuse ;  /* 0x0000000b490b7c23 */ /* 0x100fe2000801082e */
[--C-:B------:R-:W-:Y:S01]  /*5610*/  FFMA.FTZ R202, R76, UR11, -R46.reuse ;  /* 0x0000000b4cca7c23 */ /* 0x100fe2000801082e */
[--C-:B------:R-:W-:Y:S01]  /*5620*/  FFMA.FTZ R13, R77, UR11, -R46.reuse ;  /* 0x0000000b4d0d7c23 */ /* 0x100fe2000801082e */
[--C-:B------:R-:W-:Y:S01]  /*5630*/  FFMA.FTZ R196, R64, UR11, -R46.reuse ;  /* 0x0000000b40c47c23 */ /* 0x100fe2000801082e */
[----:B------:R-:W-:Y:S01]  /*5640*/  FFMA.FTZ R65, R65, UR11, -R46 ;  /* 0x0000000b41417c23 */ /* 0x000fe2000801082e */
[----:B------:R-:W-:Y:S01]  /*5650*/  MUFU.EX2 R200, R200 ;  /* 0x000000c800c87308 */ /* 0x000fe20000000800 */
[----:B----4-:R-:W-:Y:S01]  /*5660*/  FADD.FTZ R5, R197, R50 ;  /* 0x00000032c5057221 */ /* 0x010fe20000010000 */
[--C-:B------:R-:W-:Y:S01]  /*5670*/  FFMA.FTZ R68, R68, UR11, -R46.reuse ;  /* 0x0000000b44447c23 */ /* 0x100fe2000801082e */
[--C-:B------:R-:W-:Y:S01]  /*5680*/  FFMA.FTZ R69, R69, UR11, -R46.reuse ;  /* 0x0000000b45457c23 */ /* 0x100fe2000801082e */
[--C-:B------:R-:W-:Y:S01]  /*5690*/  FFMA.FTZ R56, R56, UR11, -R46.reuse ;  /* 0x0000000b38387c23 */ /* 0x100fe2000801082e */
[----:B------:R-:W-:Y:S01]  /*56a0*/  FADD.FTZ R50, R8, R5 ;  /* 0x0000000508327221 */ /* 0x000fe20000010000 */
[--C-:B------:R-:W-:Y:S01]  /*56b0*/  FFMA.FTZ R57, R57, UR11, -R46.reuse ;  /* 0x0000000b39397c23 */ /* 0x100fe2000801082e */
[----:B------:R-:W-:Y:S01]  /*56c0*/  FFMA.FTZ R60, R60, UR11, -R46 ;  /* 0x0000000b3c3c7c23 */ /* 0x000fe2000801082e */
[----:B------:R-:W1:Y:S01]  /*56d0*/  MUFU.EX2 R11, R11 ;  /* 0x0000000b000b7308 */ /* 0x000e620000000800 */
[----:B-----5:R-:W-:Y:S01]  /*56e0*/  FADD.FTZ R21, R199, R50 ;  /* 0x00000032c7157221 */ /* 0x020fe20000010000 */
[--C-:B------:R-:W-:Y:S01]  /*56f0*/  FFMA.FTZ R61, R61, UR11, -R46.reuse ;  /* 0x0000000b3d3d7c23 */ /* 0x100fe2000801082e */
[--C-:B------:R-:W-:Y:S01]  /*5700*/  FFMA.FTZ R48, R48, UR11, -R46.reuse ;  /* 0x0000000b30307c23 */ /* 0x100fe2000801082e */
[--C-:B------:R-:W-:Y:S01]  /*5710*/  FFMA.FTZ R49, R49, UR11, -R46.reuse ;  /* 0x0000000b31317c23 */ /* 0x100fe2000801082e */
[----:B------:R-:W-:Y:S01]  /*5720*/  FADD.FTZ R54, R10, R21 ;  /* 0x000000150a367221 */ /* 0x000fe20000010000 */
[--C-:B------:R-:W-:Y:S01]  /*5730*/  FFMA.FTZ R52, R52, UR11, -R46.reuse ;  /* 0x0000000b34347c23 */ /* 0x100fe2000801082e */
[----:B------:R-:W-:Y:S01]  /*5740*/  FFMA.FTZ R53, R53, UR11, -R46 ;  /* 0x0000000b35357c23 */ /* 0x000fe2000801082e */
[----:B------:R-:W2:Y:S01]  /*5750*/  MUFU.EX2 R202, R202 ;  /* 0x000000ca00ca7308 */ /* 0x000ea20000000800 */
[----:B0-----:R-:W-:Y:S01]  /*5760*/  FADD.FTZ R21, R193, R54 ;  /* 0x00000036c1157221 */ /* 0x001fe20000010000 */
[--C-:B------:R-:W-:Y:S01]  /*5770*/  FFMA.FTZ R15, R15, UR11, -R46.reuse ;  /* 0x0000000b0f0f7c23 */ /* 0x100fe2000801082e */
[--C-:B------:R-:W-:Y:S01]  /*5780*/  FFMA.FTZ R41, R41, UR11, -R46.reuse ;  /* 0x0000000b29297c23 */ /* 0x100fe2000801082e */
[--C-:B------:R-:W-:Y:S01]  /*5790*/  FFMA.FTZ R44, R44, UR11, -R46.reuse ;  /* 0x0000000b2c2c7c23 */ /* 0x100fe2000801082e */
[----:B------:R-:W-:Y:S01]  /*57a0*/  FADD.FTZ R54, R12, R21 ;  /* 0x000000150c367221 */ /* 0x000fe20000010000 */
[--C-:B------:R-:W-:Y:S01]  /*57b0*/  FFMA.FTZ R45, R45, UR11, -R46.reuse ;  /* 0x0000000b2d2d7c23 */ /* 0x100fe2000801082e */
[----:B------:R-:W-:Y:S01]  /*57c0*/  FFMA.FTZ R32, R32, UR11, -R46 ;  /* 0x0000000b20207c23 */ /* 0x000fe2000801082e */
[----:B------:R-:W0:Y:S01]  /*57d0*/  MUFU.EX2 R13, R13 ;  /* 0x0000000d000d7308 */ /* 0x000e220000000800 */
[----:B-1----:R-:W-:Y:S01]  /*57e0*/  FADD.FTZ R5, R200, R11 ;  /* 0x0000000bc8057221 */ /* 0x002fe20000010000 */
        /* <DEDUP_REMOVED lines=9> */
[--C-:B------:R-:W-:Y:S01]  /*5880*/  FFMA.FTZ R25, R25, UR11, -R46.reuse ;  /* 0x0000000b19197c23 */ /* 0x100fe2000801082e */
[--C-:B------:R-:W-:Y:S01]  /*5890*/  FFMA.FTZ R9, R9, UR11, -R46.reuse ;  /* 0x0000000b09097c23 */ /* 0x100fe2000801082e */
[----:B------:R-:W-:Y:S01]  /*58a0*/  FFMA.FTZ R29, R29, UR11, -R46 ;  /* 0x0000000b1d1d7c23 */ /* 0x000fe2000801082e */
[----:B------:R-:W-:Y:S01]  /*58b0*/  FADD.FTZ R54, R20, R21 ;  /* 0x0000001514367221 */ /* 0x000fe20000010000 */
[----:B------:R-:W-:Y:S01]  /*58c0*/  F2FP.BF16.F32.PACK_AB R200, R11, R200 ;  /* 0x000000c80bc8723e */ /* 0x000fe200000010ff */
[----:B------:R-:W2:Y:S01]  /*58d0*/  MUFU.EX2 R65, R65 ;  /* 0x0000004100417308 */ /* 0x000ea20000000800 */
[----:B0-----:R-:W-:Y:S01]  /*58e0*/  FADD.FTZ R5, R13, R50 ;  /* 0x000000320d057221 */ /* 0x001fe20000010000 */
[----:B------:R-:W-:Y:S01]  /*58f0*/  FADD.FTZ R21, R191, R54 ;  /* 0x00000036bf157221 */ /* 0x000fe20000010000 */
[----:B------:R-:W-:Y:S01]  /*5900*/  F2FP.BF16.F32.PACK_AB R197, R8, R197 ;  /* 0x000000c508c5723e */ /* 0x000fe200000010ff */
[----:B------:R-:W-:Y:S01]  /*5910*/  IMAD.U32 R8, RZ, RZ, UR7 ;  /* 0x00000007ff087e24 */ /* 0x000fe2000f8e00ff */
[----:B------:R-:W-:-:S02]  /*5920*/  F2FP.BF16.F32.PACK_AB R191, R28, R191 ;  /* 0x000000bf1cbf723e */ /* 0x000fc400000010ff */
[----:B------:R-:W-:Y:S02]  /*5930*/  CS2R R76, SRZ ;  /* 0x00000000004c7805 */ /* 0x000fe4000001ff00 */
[----:B------:R-:W-:Y:S01]  /*5940*/  F2FP.BF16.F32.PACK_AB R199, R10, R199 ;  /* 0x000000c70ac7723e */ /* 0x000fe200000010ff */
[----:B------:R-:W0:Y:S01]  /*5950*/  MUFU.EX2 R68, R68 ;  /* 0x0000004400447308 */ /* 0x000e220000000800 */
[----:B-1----:R-:W-:Y:S01]  /*5960*/  FADD.FTZ R50, R196, R5 ;  /* 0x00000005c4327221 */ /* 0x002fe20000010000 */
[----:B------:R-:W-:Y:S02]  /*5970*/  F2FP.BF16.F32.PACK_AB R193, R12, R193 ;  /* 0x000000c10cc1723e */ /* 0x000fe400000010ff */
[----:B------:R-:W-:Y:S02]  /*5980*/  CS2R R72, SRZ ;  /* 0x0000000000487805 */ /* 0x000fe4000001ff00 */
[----:B------:R-:W-:Y:S02]  /*5990*/  F2FP.BF16.F32.PACK_AB R195, R14, R195 ;  /* 0x000000c30ec3723e */ /* 0x000fe400000010ff */
[----:B------:R-:W-:-:S02]  /*59a0*/  CS2R R54, SRZ ;  /* 0x0000000000367805 */ /* 0x000fc4000001ff00 */
[----:B------:R-:W-:Y:S02]  /*59b0*/  F2FP.BF16.F32.PACK_AB R189, R20, R189 ;  /* 0x000000bd14bd723e */ /* 0x000fe400000010ff */
[----:B------:R-:W-:Y:S01]  /*59c0*/  CS2R R46, SRZ ;  /* 0x00000000002e7805 */ /* 0x000fe2000001ff00 */
[----:B------:R-:W1:Y:S01]  /*59d0*/  MUFU.EX2 R69, R69 ;  /* 0x0000004500457308 */ /* 0x000e620000000800 */
[C---:B--2---:R-:W-:Y:S01]  /*59e0*/  FADD.FTZ R5, R65.reuse, R50 ;  /* 0x0000003241057221 */ /* 0x044fe20000010000 */
[----:B------:R-:W-:Y:S02]  /*59f0*/  F2FP.BF16.F32.PACK_AB R196, R65, R196 ;  /* 0x000000c441c4723e */ /* 0x000fe400000010ff */
[----:B------:R-:W-:Y:S02]  /*5a00*/  CS2R R64, SRZ ;  /* 0x0000000000407805 */ /* 0x000fe4000001ff00 */
[----:B------:R-:W-:Y:S02]  /*5a10*/  F2FP.BF16.F32.PACK_AB R202, R13, R202 ;  /* 0x000000ca0dca723e */ /* 0x000fe400000010ff */
[----:B------:R-:W2:Y:S01]  /*5a20*/  MUFU.EX2 R56, R56 ;  /* 0x0000003800387308 */ /* 0x000ea20000000800 */
[----:B0-----:R-:W-:-:S07]  /*5a30*/  FADD.FTZ R50, R68, R5 ;  /* 0x0000000544327221 */ /* 0x001fce0000010000 */
[----:B------:R-:W0:Y:S01]  /*5a40*/  MUFU.EX2 R57, R57 ;  /* 0x0000003900397308 */ /* 0x000e220000000800 */
[C---:B-1----:R-:W-:Y:S01]  /*5a50*/  FADD.FTZ R5, R69.reuse, R50 ;  /* 0x0000003245057221 */ /* 0x042fe20000010000 */
[----:B------:R-:W-:Y:S02]  /*5a60*/  F2FP.BF16.F32.PACK_AB R198, R69, R68 ;  /* 0x0000004445c6723e */ /* 0x000fe400000010ff */
[----:B------:R-:W-:-:S04]  /*5a70*/  CS2R R68, SRZ ;  /* 0x0000000000447805 */ /* 0x000fc8000001ff00 */
[----:B------:R-:W1:Y:S01]  /*5a80*/  MUFU.EX2 R60, R60 ;  /* 0x0000003c003c7308 */ /* 0x000e620000000800 */
[----:B--2---:R-:W-:-:S07]  /*5a90*/  FADD.FTZ R50, R56, R5 ;  /* 0x0000000538327221 */ /* 0x004fce0000010000 */
[----:B------:R-:W2:Y:S01]  /*5aa0*/  MUFU.EX2 R61, R61 ;  /* 0x0000003d003d7308 */ /* 0x000ea20000000800 */
[C---:B0-----:R-:W-:Y:S01]  /*5ab0*/  FADD.FTZ R5, R57.reuse, R50 ;  /* 0x0000003239057221 */ /* 0x041fe20000010000 */
[----:B------:R-:W-:Y:S01]  /*5ac0*/  FADD.FTZ R50, R28, R21 ;  /* 0x000000151c327221 */ /* 0x000fe20000010000 */
[----:B------:R-:W-:Y:S02]  /*5ad0*/  F2FP.BF16.F32.PACK_AB R192, R57, R56 ;  /* 0x0000003839c0723e */ /* 0x000fe400000010ff */
[----:B------:R-:W-:Y:S01]  /*5ae0*/  CS2R R56, SRZ ;  /* 0x0000000000387805 */ /* 0x000fe2000001ff00 */
[----:B------:R-:W-:Y:S01]  /*5af0*/  FADD.FTZ R21, R185, R50 ;  /* 0x00000032b9157221 */ /* 0x000fe20000010000 */
[----:B------:R-:W-:Y:S01]  /*5b00*/  F2FP.BF16.F32.PACK_AB R185, R40, R185 ;  /* 0x000000b928b9723e */ /* 0x000fe200000010ff */
[----:B------:R-:W0:Y:S01]  /*5b10*/  MUFU.EX2 R48, R48 ;  /* 0x0000003000307308 */ /* 0x000e220000000800 */
[----:B-1----:R-:W-:Y:S01]  /*5b20*/  FADD.FTZ R0, R60, R5 ;  /* 0x000000053c007221 */ /* 0x002fe20000010000 */
[----:B------:R-:W-:-:S04]  /*5b30*/  FADD.FTZ R50, R40, R21 ;  /* 0x0000001528327221 */ /* 0x000fc80000010000 */
[----:B------:R-:W-:Y:S01]  /*5b40*/  FADD.FTZ R21, R187, R50 ;  /* 0x00000032bb157221 */ /* 0x000fe20000010000 */
[C---:B------:R-:W-:Y:S01]  /*5b50*/  F2FP.BF16.F32.PACK_AB R187, R42.reuse, R187 ;  /* 0x000000bb2abb723e */ /* 0x040fe200000010ff */
[----:B------:R-:W1:Y:S01]  /*5b60*/  MUFU.EX2 R49, R49 ;  /* 0x0000003100317308 */ /* 0x000e620000000800 */
[C---:B--2---:R-:W-:Y:S01]  /*5b70*/  FADD.FTZ R5, R61.reuse, R0 ;  /* 0x000000003d057221 */ /* 0x044fe20000010000 */
[----:B------:R-:W-:Y:S01]  /*5b80*/  FADD.FTZ R2, R42, R21 ;  /* 0x000000152a027221 */ /* 0x000fe20000010000 */
[----:B------:R-:W-:Y:S02]  /*5b90*/  F2FP.BF16.F32.PACK_AB R194, R61, R60 ;  /* 0x0000003c3dc2723e */ /* 0x000fe400000010ff */
[----:B------:R-:W-:Y:S02]  /*5ba0*/  CS2R R60, SRZ ;  /* 0x00000000003c7805 */ /* 0x000fe4000001ff00 */
[----:B------:R-:W-:Y:S01]  /*5bb0*/  CS2R R50, SRZ ;  /* 0x0000000000327805 */ /* 0x000fe2000001ff00 */
[----:B------:R-:W-:Y:S01]  /*5bc0*/  FADD.FTZ R21, R181, R2 ;  /* 0x00000002b5157221 */ /* 0x000fe20000010000 */
[----:B------:R-:W-:Y:S01]  /*5bd0*/  CS2R R42, SRZ ;  /* 0x00000000002a7805 */ /* 0x000fe2000001ff00 */
        /* <DEDUP_REMOVED lines=10> */
[----:B------:R-:W-:Y:S02]  /*5c80*/  F2FP.BF16.F32.PACK_AB R190, R53, R52 ;  /* 0x0000003435be723e */ /* 0x000fe400000010ff */
[----:B------:R-:W-:-:S04]  /*5c90*/  CS2R R52, SRZ ;  /* 0x0000000000347805 */ /* 0x000fc8000001ff00 */
[----:B------:R0:W3:Y:S01]  /*5ca0*/  MUFU.EX2 R184, R41 ;  /* 0x0000002900b87308 */ /* 0x0000e20000000800 */
[----:B-1----:R-:W-:-:S07]  /*5cb0*/  FADD.FTZ R5, R15, R0 ;  /* 0x000000000f057221 */ /* 0x002fce0000010000 */
[----:B------:R-:W1:Y:S01]  /*5cc0*/  MUFU.EX2 R183, R183 ;  /* 0x000000b700b77308 */ /* 0x000e620000000800 */
[C---:B--2---:R-:W-:Y:S01]  /*5cd0*/  FADD.FTZ R0, R34.reuse, R21 ;  /* 0x0000001522007221 */ /* 0x044fe20000010000 */
[----:B------:R-:W-:Y:S02]  /*5ce0*/  F2FP.BF16.F32.PACK_AB R181, R34, R181 ;  /* 0x000000b522b5723e */ /* 0x000fe400000010ff */
[----:B0-----:R-:W-:Y:S02]  /*5cf0*/  CS2R R40, SRZ ;  /* 0x0000000000287805 */ /* 0x001fe4000001ff00 */
[----:B------:R-:W-:Y:S02]  /*5d00*/  CS2R R34, SRZ ;  /* 0x0000000000227805 */ /* 0x000fe4000001ff00 */
[----:B------:R-:W0:Y:S01]  /*5d10*/  MUFU.EX2 R44, R44 ;  /* 0x0000002c002c7308 */ /* 0x000e220000000800 */
[C---:B---3--:R-:W-:Y:S01]  /*5d20*/  FADD.FTZ R5, R184.reuse, R5 ;  /* 0x00000005b8057221 */ /* 0x048fe20000010000 */
[----:B------:R-:W-:-:S06]  /*5d30*/  F2FP.BF16.F32.PACK_AB R184, R184, R15 ;  /* 0x0000000fb8b8723e */ /* 0x000fcc00000010ff */
[----:B------:R-:W2:Y:S01]  /*5d40*/  MUFU.EX2 R45, R45 ;  /* 0x0000002d002d7308 */ /* 0x000ea20000000800 */
[----:B-1----:R-:W-:-:S07]  /*5d50*/  FADD.FTZ R21, R183, R0 ;  /* 0x00000000b7157221 */ /* 0x002fce0000010000 */
[----:B------:R-:W1:Y:S01]  /*5d60*/  MUFU.EX2 R32, R32 ;  /* 0x0000002000207308 */ /* 0x000e620000000800 */
[----:B0-----:R-:W-:-:S07]  /*5d70*/  FADD.FTZ R0, R44, R5 ;  /* 0x000000052c007221 */ /* 0x001fce0000010000 */
[----:B------:R-:W0:Y:S01]  /*5d80*/  MUFU.EX2 R33, R33 ;  /* 0x0000002100217308 */ /* 0x000e220000000800 */
[C---:B--2---:R-:W-:Y:S01]  /*5d90*/  FADD.FTZ R5, R45.reuse, R0 ;  /* 0x000000002d057221 */ /* 0x044fe20000010000 */
[----:B------:R-:W-:Y:S02]  /*5da0*/  F2FP.BF16.F32.PACK_AB R186, R45, R44 ;  /* 0x0000002c2dba723e */ /* 0x000fe400000010ff */
[----:B------:R-:W-:-:S04]  /*5db0*/  CS2R R44, SRZ ;  /* 0x00000000002c7805 */ /* 0x000fc8000001ff00 */
[----:B------:R-:W2:Y:S01]  /*5dc0*/  MUFU.EX2 R36, R36 ;  /* 0x0000002400247308 */ /* 0x000ea20000000800 */
[----:B-1----:R-:W-:-:S07]  /*5dd0*/  FADD.FTZ R0, R32, R5 ;  /* 0x0000000520007221 */ /* 0x002fce0000010000 */
[----:B------:R-:W1:Y:S01]  /*5de0*/  MUFU.EX2 R38, R38 ;  /* 0x0000002600267308 */ /* 0x000e620000000800 */
[C---:B0-----:R-:W-:Y:S01]  /*5df0*/  FADD.FTZ R5, R33.reuse, R0 ;  /* 0x0000000021057221 */ /* 0x041fe20000010000 */
[----:B------:R-:W-:Y:S02]  /*5e00*/  F2FP.BF16.F32.PACK_AB R180, R33, R32 ;  /* 0x0000002021b4723e */ /* 0x000fe400000010ff */
[----:B------:R-:W-:-:S04]  /*5e10*/  CS2R R32, SRZ ;  /* 0x0000000000207805 */ /* 0x000fc8000001ff00 */
[----:B------:R-:W0:Y:S01]  /*5e20*/  MUFU.EX2 R37, R37 ;  /* 0x0000002500257308 */ /* 0x000e220000000800 */
[----:B--2---:R-:W-:-:S07]  /*5e30*/  FADD.FTZ R0, R36, R5 ;  /* 0x0000000524007221 */ /* 0x004fce0000010000 */
[----:B------:R-:W2:Y:S01]  /*5e40*/  MUFU.EX2 R177, R177 ;  /* 0x000000b100b17308 */ /* 0x000ea20000000800 */
[C---:B-1----:R-:W-:Y:S01]  /*5e50*/  FADD.FTZ R2, R38.reuse, R21 ;  /* 0x0000001526027221 */ /* 0x042fe20000010000 */
[----:B------:R-:W-:Y:S02]  /*5e60*/  F2FP.BF16.F32.PACK_AB R183, R38, R183 ;  /* 0x000000b726b7723e */ /* 0x000fe400000010ff */
[----:B------:R-:W-:-:S04]  /*5e70*/  CS2R R38, SRZ ;  /* 0x0000000000267805 */ /* 0x000fc8000001ff00 */
[----:B------:R-:W1:Y:S01]  /*5e80*/  MUFU.EX2 R24, R24 ;  /* 0x0000001800187308 */ /* 0x000e620000000800 */
[C---:B0-----:R-:W-:Y:S01]  /*5e90*/  FADD.FTZ R11, R37.reuse, R0 ;  /* 0x00000000250b7221 */ /* 0x041fe20000010000 */
[----:B------:R-:W-:Y:S02]  /*5ea0*/  F2FP.BF16.F32.PACK_AB R182, R37, R36 ;  /* 0x0000002425b6723e */ /* 0x000fe400000010ff */
[----:B------:R-:W-:-:S04]  /*5eb0*/  CS2R R36, SRZ ;  /* 0x0000000000247805 */ /* 0x000fc8000001ff00 */
[----:B------:R-:W0:Y:S01]  /*5ec0*/  MUFU.EX2 R26, R26 ;  /* 0x0000001a001a7308 */ /* 0x000e220000000800 */
[----:B--2---:R-:W-:-:S07]  /*5ed0*/  FADD.FTZ R21, R177, R2 ;  /* 0x00000002b1157221 */ /* 0x004fce0000010000 */
[----:B------:R-:W2:Y:S01]  /*5ee0*/  MUFU.EX2 R25, R25 ;  /* 0x0000001900197308 */ /* 0x000ea20000000800 */
[----:B-1----:R-:W-:-:S07]  /*5ef0*/  FADD.FTZ R0, R24, R11 ;  /* 0x0000000b18007221 */ /* 0x002fce0000010000 */
[----:B------:R-:W1:Y:S01]  /*5f00*/  MUFU.EX2 R179, R179 ;  /* 0x000000b300b37308 */ /* 0x000e620000000800 */
[C---:B0-----:R-:W-:Y:S01]  /*5f10*/  FADD.FTZ R2, R26.reuse, R21 ;  /* 0x000000151a027221 */ /* 0x041fe20000010000 */
[----:B------:R-:W-:Y:S02]  /*5f20*/  F2FP.BF16.F32.PACK_AB R177, R26, R177 ;  /* 0x000000b11ab1723e */ /* 0x000fe400000010ff */
[----:B------:R-:W-:-:S04]  /*5f30*/  CS2R R26, SRZ ;  /* 0x00000000001a7805 */ /* 0x000fc8000001ff00 */
[----:B------:R-:W0:Y:S01]  /*5f40*/  MUFU.EX2 R9, R9 ;  /* 0x0000000900097308 */ /* 0x000e220000000800 */
[C---:B--2---:R-:W-:Y:S01]  /*5f50*/  FADD.FTZ R0, R25.reuse, R0 ;  /* 0x0000000019007221 */ /* 0x044fe20000010000 */
[----:B------:R-:W-:Y:S02]  /*5f60*/  F2FP.BF16.F32.PACK_AB R176, R25, R24 ;  /* 0x0000001819b0723e */ /* 0x000fe400000010ff */
[----:B------:R-:W-:-:S04]  /*5f70*/  CS2R R24, SRZ ;  /* 0x0000000000187805 */ /* 0x000fc8000001ff00 */
[----:B------:R-:W2:Y:S01]  /*5f80*/  MUFU.EX2 R30, R30 ;  /* 0x0000001e001e7308 */ /* 0x000ea20000000800 */
[----:B-1----:R-:W-:Y:S01]  /*5f90*/  FADD.FTZ R21, R179, R2 ;  /* 0x00000002b3157221 */ /* 0x002fe20000010000 */
[----:B------:R-:W-:-:S06]  /*5fa0*/  IMAD.MOV.U32 R2, RZ, RZ, 0x3f800000 ;  /* 0x3f800000ff027424 */ /* 0x000fcc00078e00ff */
[----:B------:R1:W3:Y:S01]  /*5fb0*/  MUFU.EX2 R178, R29 ;  /* 0x0000001d00b27308 */ /* 0x0002e20000000800 */
[----:B0-----:R-:W-:Y:S01]  /*5fc0*/  FADD.FTZ R11, R9, R0 ;  /* 0x00000000090b7221 */ /* 0x001fe20000010000 */
[----:B------:R-:W-:Y:S02]  /*5fd0*/  IMAD.MOV.U32 R0, RZ, RZ, 0x3f800000 ;  /* 0x3f800000ff007424 */ /* 0x000fe400078e00ff */
[C---:B--2---:R-:W-:Y:S01]  /*5fe0*/  FADD.FTZ R5, R30.reuse, R21 ;  /* 0x000000151e057221 */ /* 0x044fe20000010000 */
[----:B------:R-:W-:Y:S02]  /*5ff0*/  F2FP.BF16.F32.PACK_AB R179, R30, R179 ;  /* 0x000000b31eb3723e */ /* 0x000fe400000010ff */
[----:B------:R-:W-:Y:S02]  /*6000*/  CS2R R30, SRZ ;  /* 0x00000000001e7805 */ /* 0x000fe4000001ff00 */
[----:B-1----:R-:W-:Y:S01]  /*6010*/  CS2R R28, SRZ ;  /* 0x00000000001c7805 */ /* 0x002fe2000001ff00 */
[C---:B---3--:R-:W-:Y:S01]  /*6020*/  FADD.FTZ R6, R178.reuse, R11 ;  /* 0x0000000bb2067221 */ /* 0x048fe20000010000 */
[----:B------:R-:W-:Y:S01]  /*6030*/  F2FP.BF16.F32.PACK_AB R178, R178, R9 ;  /* 0x00000009b2b2723e */ /* 0x000fe200000010ff */
[----:B------:R-:W-:Y:S06]  /*6040*/  @!P3 BRA `(.L_x_2254) ;  /* 0x00000044004cb947 */ /* 0x000fec0003800000 */
[----:B------:R-:W-:Y:S01]  /*6050*/  IMAD.MOV.U32 R9, RZ, RZ, R4 ;  /* 0x000000ffff097224 */ /* 0x000fe200078e0004 */
[----:B------:R-:W-:Y:S01]  /*6060*/  UMOV UR61, UR60 ;  /* 0x0000003c003d7c82 */ /* 0x000fe20008000000 */
[----:B------:R-:W-:Y:S01]  /*6070*/  IMAD.MOV.U32 R10, RZ, RZ, R3 ;  /* 0x000000ffff0a7224 */ /* 0x000fe200078e0003 */
[----:B------:R-:W-:Y:S01]  /*6080*/  UMOV UR7, UR36 ;  /* 0x0000002400077c82 */ /* 0x000fe20008000000 */
[----:B------:R-:W-:Y:S02]  /*6090*/  IMAD.MOV.U32 R2, RZ, RZ, 0x3f800000 ;  /* 0x3f800000ff027424 */ /* 0x000fe400078e00ff */
[----:B------:R-:W-:-:S07]  /*60a0*/  IMAD.MOV.U32 R119, RZ, RZ, RZ ;  /* 0x000000ffff777224 */ /* 0x000fce00078e00ff */
.L_x_2263:
[----:B------:R-:W-:-:S04]  /*60b0*/  UIADD3 UR6, UR7, 0x1, URZ ;  /* 0x0000000107067890 */ /* 0x000fc8000fffe03f */
[----:B------:R-:W-:-:S04]  /*60c0*/  UISETP.NE.AND UP1, UPT, UR6, 0x2, UPT ;  /* 0x000000020600788c */ /* 0x000fc8000bf25270 */
[----:B------:R-:W-:Y:S02]  /*60d0*/  USEL UR60, URZ, 0x1, UP1 ;  /* 0x000000013f3c7887 */ /* 0x000fe40008800000 */
[----:B------:R-:W-:Y:S02]  /*60e0*/  USEL UR36, UR6, URZ, UP1 ;  /* 0x0000003f06247287 */ /* 0x000fe40008800000 */
[----:B------:R-:W-:Y:S01]  /*60f0*/  ULOP3.LUT UR60, UR61, UR60, URZ, 0x3c, !UPT ;  /* 0x0000003c3d3c7292 */ /* 0x000fe2000f8e3c3f */
[----:B------:R-:W-:Y:S11]  /*6100*/  @!P0 BRA `(.L_x_2255) ;  /* 0x0000000000048947 */ /* 0x000ff60003800000 */
[----:B------:R-:W-:Y:S01]  /*6110*/  BPT.TRAP 0x1 ;  /* 0x000000040000795c */ /* 0x000fe20000300000 */
.L_x_2255:
[----:B------:R-:W-:Y:S01]  /*6120*/  ULEA UR38, UR36, UR39, 0x3 ;  /* 0x0000002724267291 */ /* 0x000fe2000f8e183f */
[----:B------:R-:W-:-:S05]  /*6130*/  IMAD.U32 R3, RZ, RZ, UR60 ;  /* 0x0000003cff037e24 */ /* 0x000fca000f8e00ff */
[----:B------:R-:W-:-:S04]  /*6140*/  SHF.L.U32 R3, R3, 0x1f, RZ ;  /* 0x0000001f03037819 */ /* 0x000fc800000006ff */
[----:B------:R0:W1:Y:S01]  /*6150*/  SYNCS.PHASECHK.TRANS64.TRYWAIT P3, [UR38+0x36830], R3 ;  /* 0x03683003ff0075a7 */ /* 0x0000620008060166 */
[----:B------:R-:W-:Y:S05]  /*6160*/  @!P0 BRA `(.L_x_2256) ;  /* 0x0000000000048947 */ /* 0x000fea0003800000 */
[----:B------:R-:W-:Y:S01]  /*6170*/  BPT.TRAP 0x1 ;  /* 0x000000040000795c */ /* 0x000fe20000300000 */
.L_x_2256:
[----:B-1----:R-:W-:Y:S05]  /*6180*/  @P3 BRA `(.L_x_2257) ;  /* 0x0000000000083947 */ /* 0x002fea0003800000 */
[----:B------:R-:W1:Y:S02]  /*6190*/  SYNCS.PHASECHK.TRANS64.TRYWAIT P3, [UR38+0x36830], R3 ;  /* 0x03683003ff0075a7 */ /* 0x000e640008060166 */
[----:B-1----:R-:W-:Y:S05]  /*61a0*/  @!P3 BRA `(.L_x_2258) ;  /* 0x000001480034b947 */ /* 0x002fea0003800000 */
.L_x_2257:
[----:B------:R-:W-:Y:S01]  /*61b0*/  R2UR UR6, R7 ;  /* 0x00000000070672ca */ /* 0x000fe200000e0000 */
[----:B------:R-:W-:Y:S01]  /*61c0*/  WARPGROUP.ARRIVE ;  /* 0x00000000000079c5 */ /* 0x000fe20000000000 */
[----:B------:R-:W-:Y:S01]  /*61d0*/  UMOV UR56, UR52 ;  /* 0x0000003400387c82 */ /* 0x000fe20008000000 */
[----:B------:R-:W-:Y:S01]  /*61e0*/  UMOV UR57, UR53 ;  /* 0x0000003500397c82 */ /* 0x000fe20008000000 */
[----:B------:R-:W-:Y:S01]  /*61f0*/  UMOV UR59, 0x40000040 ;  /* 0x40000040003b7882 */ /* 0x000fe20000000000 */
[----:B------:R-:W-:Y:S01]  /*6200*/  UMOV UR55, 0x40000040 ;  /* 0x4000004000377882 */ /* 0x000fe20000000000 */
[----:B01----:R-:W-:Y:S01]  /*6210*/  MOV R3, UR49 ;  /* 0x0000003100037c02 */ /* 0x003fe20008000f00 */
[----:B------:R-:W-:Y:S01]  /*6220*/  UMOV UR49, UR53 ;  /* 0x0000003500317c82 */ /* 0x000fe20008000000 */
[----:B------:R-:W-:Y:S01]  /*6230*/  MOV R4, UR48 ;  /* 0x0000003000047c02 */ /* 0x000fe20008000f00 */
[----:B------:R-:W-:Y:S01]  /*6240*/  UMOV UR48, UR52 ;  /* 0x0000003400307c82 */ /* 0x000fe20008000000 */
[----:B------:R-:W-:Y:S01]  /*6250*/  UMOV UR51, 0x40000040 ;  /* 0x4000004000337882 */ /* 0x000fe20000000000 */
[----:B------:R-:W-:Y:S01]  /*6260*/  UMOV UR19, 0x40000040 ;  /* 0x4000004000137882 */ /* 0x000fe20000000000 */
[----:B------:R-:W-:Y:S01]  /*6270*/  UMOV UR23, 0x40000040 ;  /* 0x4000004000177882 */ /* 0x000fe20000000000 */
[----:B------:R-:W-:Y:S01]  /*6280*/  UIMAD UR6, UR36, 0xa80, UR6 ;  /* 0x00000a80240678a4 */ /* 0x000fe2000f8e0206 */
[-C--:B------:R-:W-:Y:S01]  /*6290*/  FMUL.FTZ R24, R24, R0.reuse ;  /* 0x0000000018187220 */ /* 0x080fe20000410000 */
[----:B------:R-:W-:Y:S01]  /*62a0*/  UMOV UR27, 0x40000040 ;  /* 0x40000040001b7882 */ /* 0x000fe20000000000 */
[----:B------:R-:W-:Y:S01]  /*62b0*/  UMOV UR31, 0x40000040 ;  /* 0x40000040001f7882 */ /* 0x000fe20000000000 */
[----:B------:R-:W-:Y:S01]  /*62c0*/  UIADD3 UR54, UR6, 0x80, URZ ;  /* 0x0000008006367890 */ /* 0x000fe2000fffe03f */
[-C--:B------:R-:W-:Y:S01]  /*62d0*/  FMUL.FTZ R25, R25, R0.reuse ;  /* 0x0000000019197220 */ /* 0x080fe20000410000 */
[----:B------:R-:W-:Y:S01]  /*62e0*/  UIADD3 UR10, UR6, 0x100, URZ ;  /* 0x00000100060a7890 */ /* 0x000fe2000fffe03f */
[-C--:B------:R-:W-:Y:S01]  /*62f0*/  FMUL.FTZ R28, R28, R0.reuse ;  /* 0x000000001c1c7220 */ /* 0x080fe20000410000 */
[----:B------:R-:W-:Y:S01]  /*6300*/  UMOV UR58, UR6 ;  /* 0x00000006003a7c82 */ /* 0x000fe20008000000 */
[----:B------:R-:W-:Y:S01]  /*6310*/  UIADD3 UR11, UR6, 0x300, URZ ;  /* 0x00000300060b7890 */ /* 0x000fe2000fffe03f */
[----:B------:R-:W-:Y:S01]  /*6320*/  HGMMA.64x16x16.F32.BF16 R168, gdesc[UR56], RZ, !UPT, gsb0 ;  /* 0x0020000038a879f0 */ /* 0x000fe2000c0018ff */
[----:B------:R-:W-:Y:S01]  /*6330*/  UIADD3 UR58, UR6, 0x180, URZ ;  /* 0x00000180063a7890 */ /* 0x000fe2000fffe03f */
[-C--:B------:R-:W-:Y:S01]  /*6340*/  FMUL.FTZ R29, R29, R0.reuse ;  /* 0x000000001d1d7220 */ /* 0x080fe20000410000 */
[----:B------:R-:W-:Y:S01]  /*6350*/  UMOV UR50, UR10 ;  /* 0x0000000a00327c82 */ /* 0x000fe20008000000 */
        /* <DEDUP_REMOVED lines=119> */
[----:B------:R-:W-:Y:S01]  /*6ad0*/  FMUL.FTZ R119, R119, R2 ;  /* 0x0000000277777220 */ /* 0x000fe20000410000 */
[----:B------:R-:W-:-:S02]  /*6ae0*/  WARPGROUP.DEPBAR.LE gsb0, 0x0 ;  /* 0x00008000000079c5 */ /* 0x000fc40000010000 */
[----:B------:R-:W-:-:S06]  /*6af0*/  WARPGROUP.ARRIVE ;  /* 0x00000000000079c5 */ /* 0x000fcc0000000000 */
[----:B------:R-:W-:Y:S01]  /*6b00*/  HGMMA.64x16x16.F32.BF16 R144, gdesc[UR56], RZ, !UPT, gsb0 ;  /* 0x00200000389079f0 */ /* 0x000fe2000c0018ff */
[----:B------:R-:W-:Y:S01]  /*6b10*/  UMOV UR56, UR52 ;  /* 0x0000003400387c82 */ /* 0x000fe20008000000 */
[----:B------:R-:W-:Y:S01]  /*6b20*/  UMOV UR57, UR53 ;  /* 0x0000003500397c82 */ /* 0x000fe20008000000 */
[----:B------:R-:W-:Y:S01]  /*6b30*/  UMOV UR58, UR10 ;  /* 0x0000000a003a7c82 */ /* 0x000fe20008000000 */
[----:B------:R-:W-:Y:S01]  /*6b40*/  UMOV UR59, 0x40000040 ;  /* 0x40000040003b7882 */ /* 0x000fe20000000000 */
[----:B------:R-:W-:Y:S01]  /*6b50*/  UIADD3 UR10, UR6, 0x82, URZ ;  /* 0x00000082060a7890 */ /* 0x000fe2000fffe03f */
[----:B------:R-:W-:Y:S02]  /*6b60*/  WARPGROUP.DEPBAR.LE gsb0, 0x0 ;  /* 0x00008000000079c5 */ /* 0x000fe40000010000 */
[----:B------:R-:W-:-:S06]  /*6b70*/  WARPGROUP.ARRIVE ;  /* 0x00000000000079c5 */ /* 0x000fcc0000000000 */
[----:B------:R-:W-:Y:S01]  /*6b80*/  HGMMA.64x16x16.F32.BF16 R136, gdesc[UR52], RZ, !UPT, gsb0 ;  /* 0x00200000348879f0 */ /* 0x000fe2000c0018ff */
[----:B------:R-:W-:Y:S01]  /*6b90*/  UMOV UR54, UR11 ;  /* 0x0000000b00367c82 */ /* 0x000fe20008000000 */
[----:B------:R-:W-:Y:S01]  /*6ba0*/  UMOV UR55, 0x40000040 ;  /* 0x4000004000377882 */ /* 0x000fe20000000000 */
[----:B------:R-:W-:Y:S01]  /*6bb0*/  UIADD3 UR11, UR6, 0x102, URZ ;  /* 0x00000102060b7890 */ /* 0x000fe2000fffe03f */
        /* <DEDUP_REMOVED lines=454> */
.L_x_2259:
[----:B------:R-:W-:Y:S01]  /*8820*/  ULEA UR10, UR7, UR39, 0x3 ;  /* 0x00000027070a7291 */ /* 0x000fe2000f8e183f */
[----:B------:R-:W-:-:S05]  /*8830*/  IMAD.U32 R0, RZ, RZ, UR61 ;  /* 0x0000003dff007e24 */ /* 0x000fca000f8e00ff */
[----:B------:R-:W-:-:S04]  /*8840*/  SHF.L.U32 R0, R0, 0x1f, RZ ;  /* 0x0000001f00007819 */ /* 0x000fc800000006ff */
[----:B------:R0:W1:Y:S01]  /*8850*/  SYNCS.PHASECHK.TRANS64.TRYWAIT P3, [UR10+0x36850], R0 ;  /* 0x03685000ff0075a7 */ /* 0x000062000806014a */
[----:B------:R-:W-:Y:S05]  /*8860*/  @!P0 BRA `(.L_x_2260) ;  /* 0x0000000000048947 */ /* 0x000fea0003800000 */
[----:B------:R-:W-:Y:S01]  /*8870*/  BPT.TRAP 0x1 ;  /* 0x000000040000795c */ /* 0x000fe20000300000 */
.L_x_2260:
[----:B-1----:R-:W-:Y:S05]  /*8880*/  @P3 BRA `(.L_x_2261) ;  /* 0x0000000000083947 */ /* 0x002fea0003800000 */
[----:B------:R-:W1:Y:S02]  /*8890*/  SYNCS.PHASECHK.TRANS64.TRYWAIT P3, [UR10+0x36850], R0 ;  /* 0x03685000ff0075a7 */ /* 0x000e64000806014a */
[----:B-1----:R-:W-:Y:S05]  /*88a0*/  @!P3 BRA `(.L_x_2262) ;  /* 0x00000120008cb947 */ /* 0x002fea0003800000 */
.L_x_2261:
[----:B------:R-:W-:Y:S01]  /*88b0*/  UIADD3 UR6, UR39, 0x400, URZ ;  /* 0x0000040027067890 */ /* 0x000fe2000fffe03f */
[----:B------:R-:W-:Y:S01]  /*88c0*/  WARPGROUP.ARRIVE ;  /* 0x00000000000079c5 */ /* 0x000fe20000000000 */
[----:B------:R-:W-:Y:S01]  /*88d0*/  R2UR UR18, R22 ;  /* 0x00000000161272ca */ /* 0x000fe200000e0000 */
[----:B------:R-:W-:Y:S01]  /*88e0*/  UMOV UR61, UR60 ;  /* 0x0000003c003d7c82 */ /* 0x000fe20008000000 */
[----:B------:R-:W-:Y:S01]  /*88f0*/  USHF.R.U32.HI UR6, URZ, 0x4, UR6 ;  /* 0x000000043f067899 */ /* 0x000fe20008011606 */
[----:B------:R-:W-:Y:S02]  /*8900*/  R2UR UR15, R16 ;  /* 0x00000000100f72ca */ /* 0x000fe400000e0000 */
[----:B------:R-:W-:Y:S01]  /*8910*/  R2UR UR11, R17 ;  /* 0x00000000110b72ca */ /* 0x000fe200000e0000 */
[----:B------:R-:W-:-:S04]  /*8920*/  ULOP3.LUT UR6, UR6, 0x3fff, URZ, 0xc0, !UPT ;  /* 0x00003fff06067892 */ /* 0x000fc8000f8ec03f */
[----:B------:R-:W-:-:S03]  /*8930*/  ULOP3.LUT UR6, UR6, 0x3800000, URZ, 0xfc, !UPT ;  /* 0x0380000006067892 */ /* 0x000fc6000f8efc3f */
[----:B------:R-:W-:Y:S01]  /*8940*/  VIADD R3, R23, UR18 ;  /* 0x0000001217037c36 */ /* 0x000fe20008000000 */
[----:B------:R-:W-:Y:S02]  /*8950*/  UIMAD UR14, UR7, 0xa80, UR6 ;  /* 0x00000a80070e78a4 */ /* 0x000fe4000f8e0206 */
[----:B------:R-:W-:Y:S01]  /*8960*/  IMAD.U32 R4, RZ, RZ, UR15 ;  /* 0x0000000fff047e24 */ /* 0x000fe2000f8e00ff */
[----:B------:R-:W-:Y:S01]  /*8970*/  UMOV UR7, 0x40000040 ;  /* 0x4000004000077882 */ /* 0x000fe20000000000 */
[----:B------:R-:W-:-:S03]  /*8980*/  R2UR UR15, R8 ;  /* 0x00000000080f72ca */ /* 0x000fc600000e0000 */
[----:B------:R-:W-:Y:S02]  /*8990*/  UMOV UR6, UR14 ;  /* 0x0000000e00067c82 */ /* 0x000fe40008000000 */
[----:B------:R-:W-:Y:S01]  /*89a0*/  HGMMA.64x192x16.F32.BF16 R24, R200, gdesc[UR4].tnspB, R24, gsb0 ;  /* 0x42e00004c8187df0 */ /* 0x000fe20008001818 */
[----:B------:R-:W-:Y:S01]  /*89b0*/  UIADD3 UR6, UR14, 0x80, URZ ;  /* 0x000000800e067890 */ /* 0x000fe2000fffe03f */
[----:B------:R-:W-:-:S06]  /*89c0*/  UMOV UR7, 0x40000040 ;  /* 0x4000004000077882 */ /* 0x000fcc0000000000 */
[----:B------:R-:W-:Y:S01]  /*89d0*/  UISETP.GT.AND UP1, UPT, UR37, UR15, UPT ;  /* 0x0000000f2500728c */ /* 0x000fe2000bf24270 */
[----:B------:R-:W-:Y:S02]  /*89e0*/  WARPGROUP.DEPBAR.LE gsb0, 0x0 ;  /* 0x00008000000079c5 */ /* 0x000fe40000010000 */
[----:B------:R-:W-:-:S09]  /*89f0*/  WARPGROUP.ARRIVE ;  /* 0x00000000000079c5 */ /* 0x000fd20000000000 */
        /* <DEDUP_REMOVED lines=16> */
[----:B------:R-:W-:Y:S02]  /*8b00*/  UIMAD UR6, UR37, -0x70, URZ ;  /* 0xffffff90250678a4 */ /* 0x000fe4000f8e023f */
[----:B------:R-:W-:Y:S02]  /*8b10*/  UIADD3 UR37, UR37, -0x1, URZ ;  /* 0xffffffff25257890 */ /* 0x000fe4000fffe03f */
[----:B------:R-:W0:Y:S02]  /*8b20*/  SHFL.IDX PT, R2, R3, 0x1, 0x1c1f ;  /* 0x003c1f0003027f89 */ /* 0x000e2400000e0000 */
[----:B------:R-:W-:Y:S01]  /*8b30*/  IMAD.U32 R11, RZ, RZ, UR6 ;  /* 0x00000006ff0b7e24 */ /* 0x000fe2000f8e00ff */
[----:B------:R-:W-:Y:S01]  /*8b40*/  UIADD3 UR6, UR14, 0x200, URZ ;  /* 0x000002000e067890 */ /* 0x000fe2000fffe03f */
[----:B------:R-:W1:Y:S03]  /*8b50*/  SHFL.IDX PT, R3, R3, RZ, 0x1c1f ;  /* 0x001c1fff03037589 */ /* 0x000e6600000e0000 */
[----:B------:R-:W-:-:S04]  /*8b60*/  IADD3 R0, -R18, 0x1, R11 ;  /* 0x0000000112007810 */ /* 0x000fc80007ffe10b */
[----:B------:R-:W-:Y:S01]  /*8b70*/  IADD3 R0, -R4, UR11, R0 ;  /* 0x0000000b04007c10 */ /* 0x000fe2000fffe100 */
[----:B------:R-:W-:-:S04]  /*8b80*/  ULDC UR11, c[0x0][0x988] ;  /* 0x00026200000b7ab9 */ /* 0x000fc80000000800 */
[C---:B0-----:R-:W-:Y:S02]  /*8b90*/  IMAD.IADD R2, R0.reuse, 0x1, R2 ;  /* 0x0000000100027824 */ /* 0x041fe400078e0202 */
[----:B-1----:R-:W-:-:S03]  /*8ba0*/  IMAD.IADD R0, R0, 0x1, R3 ;  /* 0x0000000100007824 */ /* 0x002fc600078e0203 */
        /* <DEDUP_REMOVED lines=81> */
[----:B------:R-:W-:Y:S01]  /*90c0*/  FSEL R127, R127, -INF , P5 ;  /* 0xff8000007f7f7808 */ /* 0x000fe20002800000 */
[----:B------:R-:W-:Y:S02]  /*90d0*/  WARPGROUP.DEPBAR.LE gsb0, 0x0 ;  /* 0x00008000000079c5 */ /* 0x000fe40000010000 */
[----:B------:R-:W-:Y:S01]  /*90e0*/  WARPGROUP.ARRIVE ;  /* 0x00000000000079c5 */ /* 0x000fe20000000000 */
[----:B------:R-:W-:-:S02]  /*90f0*/  FMNMX.FTZ R4, R126, R4, !PT ;  /* 0x000000047e047209 */ /* 0x000fc40007810000 */
[C---:B------:R-:W-:Y:S02]  /*9100*/  ISETP.GT.AND P6, PT, R0.reuse, RZ, PT ;  /* 0x000000ff0000720c */ /* 0x040fe40003fc4270 */
[----:B------:R-:W-:Y:S01]  /*9110*/  FMNMX.FTZ R4, R127, R4, !PT ;  /* 0x000000047f047209 */ /* 0x000fe20007810000 */
[----:B------:R-:W-:Y:S01]  /*9120*/  HGMMA.64x192x16.F32.BF16 R24, R184, gdesc[UR4].tnspB, R24, gsb0 ;  /* 0x42e00004b8187df0 */ /* 0x000fe20008001818 */
[----:B------:R-:W-:Y:S01]  /*9130*/  UIADD3 UR6, UR14, 0x280, URZ ;  /* 0x000002800e067890 */ /* 0x000fe2000fffe03f */
[----:B------:R-:W-:Y:S01]  /*9140*/  ISETP.GT.AND P5, PT, R0, 0x1, PT ;  /* 0x000000010000780c */ /* 0x000fe20003fa4270 */
[----:B------:R-:W-:Y:S01]  /*9150*/  UMOV UR7, 0x40000040 ;  /* 0x4000004000077882 */ /* 0x000fe20000000000 */
[----:B------:R-:W0:Y:S01]  /*9160*/  SHFL.BFLY PT, R2, R4, 0x2, 0x1f ;  /* 0x0c401f0004027f89 */ /* 0x000e2200000e0000 */
[----:B------:R-:W-:Y:S02]  /*9170*/  FSEL R168, R168, -INF , P6 ;  /* 0xff800000a8a87808 */ /* 0x000fe40003000000 */
[----:B------:R-:W-:-:S02]  /*9180*/  ISETP.GT.AND P4, PT, R0, 0x8, PT ;  /* 0x000000080000780c */ /* 0x000fc40003f84270 */
[----:B------:R-:W-:Y:S02]  /*9190*/  FSEL R169, R169, -INF , P5 ;  /* 0xff800000a9a97808 */ /* 0x000fe40002800000 */
[----:B------:R-:W-:Y:S02]  /*91a0*/  ISETP.GT.AND P6, PT, R0, 0x9, PT ;  /* 0x000000090000780c */ /* 0x000fe40003fc4270 */
[----:B------:R-:W-:Y:S02]  /*91b0*/  FSEL R172, R172, -INF , P4 ;  /* 0xff800000acac7808 */ /* 0x000fe40002000000 */
[----:B------:R-:W-:Y:S02]  /*91c0*/  FSEL R173, R173, -INF , P6 ;  /* 0xff800000adad7808 */ /* 0x000fe40003000000 */
[C---:B------:R-:W-:Y:S02]  /*91d0*/  ISETP.GT.AND P6, PT, R0.reuse, 0x10, PT ;  /* 0x000000100000780c */ /* 0x040fe40003fc4270 */
[----:B------:R-:W-:-:S02]  /*91e0*/  ISETP.GT.AND P5, PT, R0, 0x11, PT ;  /* 0x000000110000780c */ /* 0x000fc40003fa4270 */
[----:B------:R-:W-:Y:S02]  /*91f0*/  FSEL R160, R160, -INF , P6 ;  /* 0xff800000a0a07808 */ /* 0x000fe40003000000 */
[C---:B------:R-:W-:Y:S02]  /*9200*/  ISETP.GT.AND P4, PT, R0.reuse, 0x18, PT ;  /* 0x000000180000780c */ /* 0x040fe40003f84270 */
[----:B------:R-:W-:Y:S02]  /*9210*/  FSEL R161, R161, -INF , P5 ;  /* 0xff800000a1a17808 */ /* 0x000fe40002800000 */
[----:B------:R-:W-:Y:S02]  /*9220*/  ISETP.GT.AND P6, PT, R0, 0x19, PT ;  /* 0x000000190000780c */ /* 0x000fe40003fc4270 */
[----:B0-----:R-:W-:Y:S02]  /*9230*/  FMNMX.FTZ R4, R4, R2, !PT ;  /* 0x0000000204047209 */ /* 0x001fe40007810000 */
[----:B------:R-:W-:-:S02]  /*9240*/  FSEL R164, R164, -INF , P4 ;  /* 0xff800000a4a47808 */ /* 0x000fc40002000000 */
[----:B------:R-:W-:Y:S01]  /*9250*/  FSEL R165, R165, -INF , P6 ;  /* 0xff800000a5a57808 */ /* 0x000fe20003000000 */
[----:B------:R-:W0:Y:S01]  /*9260*/  SHFL.BFLY PT, R2, R4, 0x1, 0x1f ;  /* 0x0c201f0004027f89 */ /* 0x000e2200000e0000 */
[C---:B------:R-:W-:Y:S02]  /*9270*/  ISETP.GT.AND P6, PT, R0.reuse, 0x20, PT ;  /* 0x000000200000780c */ /* 0x040fe40003fc4270 */
[----:B------:R-:W-:Y:S02]  /*9280*/  ISETP.GT.AND P5, PT, R0, 0x21, PT ;  /* 0x000000210000780c */ /* 0x000fe40003fa4270 */
[----:B------:R-:W-:Y:S02]  /*9290*/  FSEL R152, R152, -INF , P6 ;  /* 0xff80000098987808 */ /* 0x000fe40003000000 */
[----:B------:R-:W-:Y:S02]  /*92a0*/  ISETP.GT.AND P4, PT, R0, 0x28, PT ;  /* 0x000000280000780c */ /* 0x000fe40003f84270 */
[----:B------:R-:W-:-:S02]  /*92b0*/  FSEL R153, R153, -INF , P5 ;  /* 0xff80000099997808 */ /* 0x000fc40002800000 */
[----:B------:R-:W-:Y:S02]  /*92c0*/  ISETP.GT.AND P6, PT, R0, 0x29, PT ;  /* 0x000000290000780c */ /* 0x000fe40003fc4270 */
[----:B------:R-:W-:Y:S02]  /*92d0*/  FSEL R156, R156, -INF , P4 ;  /* 0xff8000009c9c7808 */ /* 0x000fe40002000000 */
[----:B------:R-:W-:Y:S02]  /*92e0*/  FSEL R157, R157, -INF , P6 ;  /* 0xff8000009d9d7808 */ /* 0x000fe40003000000 */
[C---:B------:R-:W-:Y:S02]  /*92f0*/  ISETP.GT.AND P6, PT, R0.reuse, 0x30, PT ;  /* 0x000000300000780c */ /* 0x040fe40003fc4270 */
[----:B------:R-:W-:Y:S02]  /*9300*/  ISETP.GT.AND P5, PT, R0, 0x31, PT ;  /* 0x000000310000780c */ /* 0x000fe40003fa4270 */
[----:B------:R-:W-:-:S02]  /*9310*/  FSEL R144, R144, -INF , P6 ;  /* 0xff80000090907808 */ /* 0x000fc40003000000 */
[----:B------:R-:W-:Y:S02]  /*9320*/  ISETP.GT.AND P4, PT, R0, 0x38, PT ;  /* 0x000000380000780c */ /* 0x000fe40003f84270 */
[----:B0-----:R-:W-:Y:S02]  /*9330*/  FMNMX.FTZ R4, R4, R2, !PT ;  /* 0x0000000204047209 */ /* 0x001fe40007810000 */
[----:B------:R-:W-:Y:S02]  /*9340*/  FMNMX.FTZ R2, R168, R10, !PT ;  /* 0x0000000aa8027209 */ /* 0x000fe40007810000 */
[----:B------:R-:W-:Y:S01]  /*9350*/  FSEL R145, R145, -INF , P5 ;  /* 0xff80000091917808 */ /* 0x000fe20002800000 */
[----:B------:R-:W-:Y:S01]  /*9360*/  FMUL.FTZ R11, R4, UR11 ;  /* 0x0000000b040b7c20 */ /* 0x000fe20008410000 */
[----:B------:R-:W-:Y:S02]  /*9370*/  FMNMX.FTZ R3, R169, R2, !PT ;  /* 0x00000002a9037209 */ /* 0x000fe40007810000 */
[----:B------:R-:W-:-:S02]  /*9380*/  ISETP.GT.AND P6, PT, R0, 0x39, PT ;  /* 0x000000390000780c */ /* 0x000fc40003fc4270 */
[----:B------:R-:W-:Y:S02]  /*9390*/  FMNMX.FTZ R2, R172, R3, !PT ;  /* 0x00000003ac027209 */ /* 0x000fe40007810000 */
[----:B------:R-:W-:Y:S02]  /*93a0*/  FSEL R148, R148, -INF , P4 ;  /* 0xff80000094947808 */ /* 0x000fe40002000000 */
[----:B------:R-:W-:Y:S02]  /*93b0*/  FMNMX.FTZ R3, R173, R2, !PT ;  /* 0x00000002ad037209 */ /* 0x000fe40007810000 */
[----:B------:R-:W-:Y:S02]  /*93c0*/  FSEL R149, R149, -INF , P6 ;  /* 0xff80000095957808 */ /* 0x000fe40003000000 */
[----:B------:R-:W-:Y:S02]  /*93d0*/  FMNMX.FTZ R2, R160, R3, !PT ;  /* 0x00000003a0027209 */ /* 0x000fe40007810000 */
[----:B------:R-:W-:-:S02]  /*93e0*/  ISETP.GT.AND P6, PT, R0, 0x40, PT ;  /* 0x000000400000780c */ /* 0x000fc40003fc4270 */
[----:B------:R-:W-:Y:S02]  /*93f0*/  FMNMX.FTZ R3, R161, R2, !PT ;  /* 0x00000002a1037209 */ /* 0x000fe40007810000 */
[----:B------:R-:W-:Y:S02]  /*9400*/  ISETP.GT.AND P5, PT, R0, 0x41, PT ;  /* 0x000000410000780c */ /* 0x000fe40003fa4270 */
[----:B------:R-:W-:Y:S02]  /*9410*/  FMNMX.FTZ R2, R164, R3, !PT ;  /* 0x00000003a4027209 */ /* 0x000fe40007810000 */
[----:B------:R-:W-:Y:S02]  /*9420*/  FSEL R136, R136, -INF , P6 ;  /* 0xff80000088887808 */ /* 0x000fe40003000000 */
[----:B------:R-:W-:Y:S02]  /*9430*/  FMNMX.FTZ R3, R165, R2, !PT ;  /* 0x00000002a5037209 */ /* 0x000fe40007810000 */
[----:B------:R-:W-:-:S02]  /*9440*/  ISETP.GT.AND P4, PT, R0, 0x48, PT ;  /* 0x000000480000780c */ /* 0x000fc40003f84270 */
[----:B------:R-:W-:Y:S02]  /*9450*/  FMNMX.FTZ R2, R152, R3, !PT ;  /* 0x0000000398027209 */ /* 0x000fe40007810000 */
[----:B------:R-:W-:Y:S02]  /*9460*/  FSEL R137, R137, -INF , P5 ;  /* 0xff80000089897808 */ /* 0x000fe40002800000 */
[----:B------:R-:W-:Y:S02]  /*9470*/  FMNMX.FTZ R3, R153, R2, !PT ;  /* 0x0000000299037209 */ /* 0x000fe40007810000 */
[----:B------:R-:W-:Y:S02]  /*9480*/  FSETP.NEU.FTZ.AND P3, PT, R4, -INF , PT ;  /* 0xff8000000400780b */ /* 0x000fe40003f7d000 */
[----:B------:R-:W-:Y:S02]  /*9490*/  FMNMX.FTZ R2, R156, R3, !PT ;  /* 0x000000039c027209 */ /* 0x000fe40007810000 */
[----:B------:R-:W-:-:S02]  /*94a0*/  ISETP.GT.AND P6, PT, R0, 0x49, PT ;  /* 0x000000490000780c */ /* 0x000fc40003fc4270 */
[----:B------:R-:W-:Y:S02]  /*94b0*/  FMNMX.FTZ R3, R157, R2, !PT ;  /* 0x000000029d037209 */ /* 0x000fe40007810000 */
[----:B------:R-:W-:Y:S02]  /*94c0*/  FSEL R140, R140, -INF , P4 ;  /* 0xff8000008c8c7808 */ /* 0x000fe40002000000 */
[----:B------:R-:W-:Y:S02]  /*94d0*/  FMNMX.FTZ R2, R144, R3, !PT ;  /* 0x0000000390027209 */ /* 0x000fe40007810000 */
[----:B------:R-:W-:Y:S02]  /*94e0*/  FSEL R11, R11, RZ, P3 ;  /* 0x000000ff0b0b7208 */ /* 0x000fe40001800000 */
[----:B------:R-:W-:Y:S02]  /*94f0*/  FMNMX.FTZ R3, R145, R2, !PT ;  /* 0x0000000291037209 */ /* 0x000fe40007810000 */
[----:B------:R-:W-:Y:S01]  /*9500*/  FSEL R141, R141, -INF , P6 ;  /* 0xff8000008d8d7808 */ /* 0x000fe20003000000 */
[--C-:B------:R-:W-:Y:S01]  /*9510*/  FFMA.FTZ R193, R154, UR11, -R11.reuse ;  /* 0x0000000b9ac17c23 */ /* 0x100fe2000801080b */
[----:B------:R-:W-:Y:S01]  /*9520*/  FMNMX.FTZ R2, R148, R3, !PT ;  /* 0x0000000394027209 */ /* 0x000fe20007810000 */
[--C-:B------:R-:W-:Y:S01]  /*9530*/  FFMA.FTZ R20, R155, UR11, -R11.reuse ;  /* 0x0000000b9b147c23 */ /* 0x100fe2000801080b */
[----:B------:R-:W-:Y:S01]  /*9540*/  ISETP.GT.AND P6, PT, R0, 0x50, PT ;  /* 0x000000500000780c */ /* 0x000fe20003fc4270 */
[--C-:B------:R-:W-:Y:S01]  /*9550*/  FFMA.FTZ R195, R158, UR11, -R11.reuse ;  /* 0x0000000b9ec37c23 */ /* 0x100fe2000801080b */
[----:B------:R-:W-:Y:S01]  /*9560*/  FMNMX.FTZ R3, R149, R2, !PT ;  /* 0x0000000295037209 */ /* 0x000fe20007810000 */
        /* <DEDUP_REMOVED lines=8> */
[--C-:B------:R-:W-:Y:S01]  /*95f0*/  FFMA.FTZ R203, R174, UR11, -R11.reuse ;  /* 0x0000000baecb7c23 */ /* 0x100fe2000801080b */
[----:B------:R-:W-:Y:S01]  /*9600*/  ISETP.GT.AND P4, PT, R0, 0x58, PT ;  /* 0x000000580000780c */ /* 0x000fe20003f84270 */
[----:B------:R-:W-:Y:S01]  /*9610*/  MUFU.EX2 R201, R201 ;  /* 0x000000c900c97308 */ /* 0x000fe20000000800 */
        /* <DEDUP_REMOVED lines=14> */
[----:B------:R-:W-:Y:S01]  /*9700*/  FSEL R133, R133, -INF , P6 ;  /* 0xff80000085857808 */ /* 0x000fe20003000000 */
[----:B------:R-:W-:Y:S01]  /*9710*/  MUFU.EX2 R203, R203 ;  /* 0x000000cb00cb7308 */ /* 0x000fe20000000800 */
[----:B------:R-:W-:Y:S01]  /*9720*/  ISETP.GT.AND P6, PT, R0, 0x60, PT ;  /* 0x000000600000780c */ /* 0x000fe20003fc4270 */
[--C-:B------:R-:W-:Y:S01]  /*9730*/  FFMA.FTZ R15, R167, UR11, -R11.reuse ;  /* 0x0000000ba70f7c23 */ /* 0x100fe2000801080b */
[----:B------:R-:W-:Y:S01]  /*9740*/  FMNMX.FTZ R2, R132, R3, !PT ;  /* 0x0000000384027209 */ /* 0x000fe20007810000 */
[--C-:B------:R-:W-:Y:S01]  /*9750*/  FFMA.FTZ R191, R150, UR11, -R11.reuse ;  /* 0x0000000b96bf7c23 */ /* 0x100fe2000801080b */
[----:B------:R-:W-:Y:S01]  /*9760*/  ISETP.GT.AND P5, PT, R0, 0x61, PT ;  /* 0x000000610000780c */ /* 0x000fe20003fa4270 */
[--C-:B------:R-:W-:Y:S01]  /*9770*/  FFMA.FTZ R122, R122, UR11, -R11.reuse ;  /* 0x0000000b7a7a7c23 */ /* 0x100fe2000801080b */
[----:B------:R-:W-:Y:S01]  /*9780*/  FSEL R155, R120, -INF , P6 ;  /* 0xff800000789b7808 */ /* 0x000fe20003000000 */
[----:B------:R-:W-:Y:S01]  /*9790*/  MUFU.EX2 R13, R13 ;  /* 0x0000000d000d7308 */ /* 0x000fe20000000800 */
[----:B------:R-:W-:Y:S01]  /*97a0*/  FMNMX.FTZ R2, R133, R2, !PT ;  /* 0x0000000285027209 */ /* 0x000fe20007810000 */
[--C-:B------:R-:W-:Y:S01]  /*97b0*/  FFMA.FTZ R120, R151, UR11, -R11.reuse ;  /* 0x0000000b97787c23 */ /* 0x100fe2000801080b */
[C---:B------:R-:W-:Y:S01]  /*97c0*/  ISETP.GT.AND P4, PT, R0.reuse, 0x68, PT ;  /* 0x000000680000780c */ /* 0x040fe20003f84270 */
[--C-:B------:R-:W-:Y:S01]  /*97d0*/  FFMA.FTZ R123, R123, UR11, -R11.reuse ;  /* 0x0000000b7b7b7c23 */ /* 0x100fe2000801080b */
[----:B------:R-:W-:Y:S01]  /*97e0*/  FSEL R158, R121, -INF , P5 ;  /* 0xff800000799e7808 */ /* 0x000fe20002800000 */
[--C-:B------:R-:W-:Y:S01]  /*97f0*/  FFMA.FTZ R121, R143, UR11, -R11.reuse ;  /* 0x0000000b8f797c23 */ /* 0x100fe2000801080b */
[----:B------:R-:W-:Y:S01]  /*9800*/  FMNMX.FTZ R3, R155, R2, !PT ;  /* 0x000000029b037209 */ /* 0x000fe20007810000 */
[----:B------:R-:W-:Y:S01]  /*9810*/  MUFU.EX2 R197, R197 ;  /* 0x000000c500c57308 */ /* 0x000fe20000000800 */
[----:B------:R-:W-:Y:S01]  /*9820*/  ISETP.GT.AND P6, PT, R0, 0x69, PT ;  /* 0x000000690000780c */ /* 0x000fe20003fc4270 */
[--C-:B------:R-:W-:Y:S01]  /*9830*/  FFMA.FTZ R126, R126, UR11, -R11.reuse ;  /* 0x0000000b7e7e7c23 */ /* 0x100fe2000801080b */
[----:B------:R-:W-:Y:S01]  /*9840*/  FSEL R146, R124, -INF , P4 ;  /* 0xff8000007c927808 */ /* 0x000fe20002000000 */
[----:B------:R-:W-:Y:S01]  /*9850*/  FFMA.FTZ R124, R139, UR11, -R11 ;  /* 0x0000000b8b7c7c23 */ /* 0x000fe2000801080b */
[----:B------:R-:W-:-:S02]  /*9860*/  FMNMX.FTZ R3, R158, R3, !PT ;  /* 0x000000039e037209 */ /* 0x000fc40007810000 */
[----:B------:R-:W-:Y:S01]  /*9870*/  FSEL R159, R125, -INF , P6 ;  /* 0xff8000007d9f7808 */ /* 0x000fe20003000000 */
[----:B------:R-:W-:Y:S01]  /*9880*/  FFMA.FTZ R125, R147, UR11, -R11 ;  /* 0x0000000b937d7c23 */ /* 0x000fe2000801080b */
[----:B------:R-:W-:Y:S01]  /*9890*/  FMNMX.FTZ R0, R146, R3, !PT ;  /* 0x0000000392007209 */ /* 0x000fe20007810000 */
[----:B------:R-:W-:Y:S03]  /*98a0*/  MUFU.EX2 R14, R14 ;  /* 0x0000000e000e7308 */ /* 0x000fe60000000800 */
[----:B------:R-:W-:-:S05]  /*98b0*/  FMNMX.FTZ R0, R159, R0, !PT ;  /* 0x000000009f007209 */ /* 0x000fca0007810000 */
[----:B------:R-:W0:Y:S01]  /*98c0*/  SHFL.BFLY PT, R2, R0, 0x2, 0x1f ;  /* 0x0c401f0000027f89 */ /* 0x000e2200000e0000 */
[----:B------:R-:W-:Y:S08]  /*98d0*/  MUFU.EX2 R199, R199 ;  /* 0x000000c700c77308 */ /* 0x000ff00000000800 */
[----:B------:R-:W-:Y:S08]  /*98e0*/  MUFU.EX2 R15, R15 ;  /* 0x0000000f000f7308 */ /* 0x000ff00000000800 */
[----:B------:R-:W-:Y:S01]  /*98f0*/  MUFU.EX2 R193, R193 ;  /* 0x000000c100c17308 */ /* 0x000fe20000000800 */
[----:B------:R-:W-:-:S02]  /*9900*/  WARPGROUP.DEPBAR.LE gsb0, 0x0 ;  /* 0x00008000000079c5 */ /* 0x000fc40000010000 */
[----:B------:R-:W-:Y:S01]  /*9910*/  WARPGROUP.ARRIVE ;  /* 0x00000000000079c5 */ /* 0x000fe20000000000 */
[----:B0-----:R-:W-:Y:S01]  /*9920*/  FMNMX.FTZ R2, R0, R2, !PT ;  /* 0x0000000200027209 */ /* 0x001fe20007810000 */
[--C-:B------:R-:W-:Y:S01]  /*9930*/  FFMA.FTZ R185, R138, UR11, -R11.reuse ;  /* 0x0000000b8ab97c23 */ /* 0x100fe2000801080b */
[----:B------:R-:W-:Y:S01]  /*9940*/  FSEL R0, R4, RZ, P3 ;  /* 0x000000ff04007208 */ /* 0x000fe20001800000 */
[----:B------:R-:W-:Y:S01]  /*9950*/  FFMA.FTZ R187, R142, UR11, -R11 ;  /* 0x0000000b8ebb7c23 */ /* 0x000fe2000801080b */
[----:B------:R-:W-:Y:S01]  /*9960*/  MUFU.EX2 R20, R20 ;  /* 0x0000001400147308 */ /* 0x000fe20000000800 */
[----:B------:R-:W-:Y:S01]  /*9970*/  HGMMA.64x192x16.F32.BF16 R24, R180, gdesc[UR4].tnspB, R24, gsb0 ;  /* 0x42e00004b4187df0 */ /* 0x000fe20008001818 */
[----:B------:R-:W-:Y:S01]  /*9980*/  UIADD3 UR6, UR14, 0x300, URZ ;  /* 0x000003000e067890 */ /* 0x000fe2000fffe03f */
[----:B------:R-:W0:Y:S01]  /*9990*/  SHFL.BFLY PT, R3, R2, 0x1, 0x1f ;  /* 0x0c201f0002037f89 */ /* 0x000e2200000e0000 */
[----:B------:R-:W-:Y:S01]  /*99a0*/  UMOV UR7, 0x40000040 ;  /* 0x4000004000077882 */ /* 0x000fe20000000000 */
[----:B------:R-:W-:Y:S01]  /*99b0*/  FADD.FTZ R0, -R0, R9 ;  /* 0x0000000900007221 */ /* 0x000fe20000010100 */
[----:B------:R-:W-:-:S02]  /*99c0*/  PLOP3.LUT P3, PT, PT, PT, UP1, 0x80, 0x0 ;  /* 0x000000000000781c */ /* 0x000fc40003f6f018 */
[----:B------:R-:W-:Y:S08]  /*99d0*/  MUFU.EX2 R195, R195 ;  /* 0x000000c300c37308 */ /* 0x000ff00000000800 */
[----:B------:R-:W-:Y:S08]  /*99e0*/  MUFU.EX2 R21, R21 ;  /* 0x0000001500157308 */ /* 0x000ff00000000800 */
[----:B------:R-:W-:Y:S01]  /*99f0*/  MUFU.EX2 R189, R189 ;  /* 0x000000bd00bd7308 */ /* 0x000fe20000000800 */
[----:B0-----:R-:W-:Y:S01]  /*9a00*/  FMNMX.FTZ R3, R2, R3, !PT ;  /* 0x0000000302037209 */ /* 0x001fe20007810000 */
[----:B------:R-:W-:-:S03]  /*9a10*/  FMUL.FTZ R2, R0, UR11 ;  /* 0x0000000b00027c20 */ /* 0x000fc60008410000 */
[----:B------:R-:W-:-:S03]  /*9a20*/  FSETP.NEU.FTZ.AND P4, PT, R3, -INF , PT ;  /* 0xff8000000300780b */ /* 0x000fc60003f9d000 */
[----:B------:R-:W-:Y:S01]  /*9a30*/  MUFU.EX2 R125, R125 ;  /* 0x0000007d007d7308 */ /* 0x000fe20000000800 */
[----:B------:R-:W-:-:S05]  /*9a40*/  FSEL R9, R3, RZ, P4 ;  /* 0x000000ff03097208 */ /* 0x000fca0002000000 */
[----:B------:R-:W-:Y:S02]  /*9a50*/  FADD.FTZ R9, -R9, R10 ;  /* 0x0000000a09097221 */ /* 0x000fe40000010100 */
[----:B------:R-:W0:Y:S01]  /*9a60*/  MUFU.EX2 R2, R2 ;  /* 0x0000000200027308 */ /* 0x000e220000000800 */
[----:B------:R-:W-:Y:S02]  /*9a70*/  IMAD.U32 R10, RZ, RZ, UR38 ;  /* 0x00000026ff0a7e24 */ /* 0x000fe4000f8e00ff */
[----:B------:R-:W-:Y:S02]  /*9a80*/  FMUL.FTZ R0, R9, UR11 ;  /* 0x0000000b09007c20 */ /* 0x000fe40008410000 */
[----:B------:R-:W-:-:S03]  /*9a90*/  @!P1 VIADD R10, R10, 0x36840 ;  /* 0x000368400a0a9836 */ /* 0x000fc60000000000 */
[----:B------:R-:W-:Y:S02]  /*9aa0*/  MUFU.EX2 R191, R191 ;  /* 0x000000bf00bf7308 */ /* 0x000fe40000000800 */
[----:B------:R-:W-:-:S06]  /*9ab0*/  @!P1 PRMT R10, RZ, 0x654, R10 ;  /* 0x00000654ff0a9816 */ /* 0x000fcc000000000a */
[----:B------:R-:W-:Y:S01]  /*9ac0*/  MUFU.EX2 R0, R0 ;  /* 0x0000000000007308 */ /* 0x000fe20000000800 */
[----:B0-----:R-:W-:Y:S01]  /*9ad0*/  FFMA.FTZ R147, R2, R5, R201 ;  /* 0x0000000502937223 */ /* 0x001fe200000100c9 */
[----:B------:R-:W-:-:S06]  /*9ae0*/  F2FP.BF16.F32.PACK_AB R201, R12, R201 ;  /* 0x000000c90cc9723e */ /* 0x000fcc00000010ff */
        /* <DEDUP_REMOVED lines=13> */
[----:B------:R-:W-:Y:S01]  /*9bc0*/  FMUL.FTZ R131, R3, UR11 ;  /* 0x0000000b03837c20 */ /* 0x000fe20008410000 */
[--C-:B------:R-:W-:Y:S01]  /*9bd0*/  FFMA.FTZ R183, R134, UR11, -R11.reuse ;  /* 0x0000000b86b77c23 */ /* 0x100fe2000801080b */
[----:B------:R-:W-:Y:S02]  /*9be0*/  FFMA.FTZ R11, R127, UR11, -R11 ;  /* 0x0000000b7f0b7c23 */ /* 0x000fe4000801080b */
[----:B------:R-:W-:Y:S01]  /*9bf0*/  HGMMA.64x192x16.F32.BF16 R24, R176, gdesc[UR4].tnspB, R24, gsb0 ;  /* 0x42e00004b0187df0 */ /* 0x000fe20008001818 */
[----:B------:R-:W-:Y:S01]  /*9c00*/  FSEL R131, R131, RZ, P4 ;  /* 0x000000ff83837208 */ /* 0x000fe20002000000 */
[----:B------:R-:W-:Y:S01]  /*9c10*/  MUFU.EX2 R181, R181 ;  /* 0x000000b500b57308 */ /* 0x000fe20000000800 */
[----:B------:R-:W-:-:S03]  /*9c20*/  UMOV UR7, UR36 ;  /* 0x0000002400077c82 */ /* 0x000fc60008000000 */
        /* <DEDUP_REMOVED lines=8> */
[----:B------:R-:W-:Y:S02]  /*9cb0*/  IMAD.U32 R145, RZ, RZ, UR10 ;  /* 0x0000000aff917e24 */ /* 0x000fe4000f8e00ff */
[--C-:B------:R-:W-:Y:S01]  /*9cc0*/  FFMA.FTZ R138, R161, UR11, -R131.reuse ;  /* 0x0000000ba18a7c23 */ /* 0x100fe20008010883 */
[--C-:B------:R-:W-:Y:S01]  /*9cd0*/  FFMA.FTZ R184, R136, UR11, -R131.reuse ;  /* 0x0000000b88b87c23 */ /* 0x100fe20008010883 */
[----:B------:R-:W-:Y:S01]  /*9ce0*/  FFMA.FTZ R198, R164, UR11, -R131 ;  /* 0x0000000ba4c67c23 */ /* 0x000fe20008010883 */
[----:B------:R-:W-:-:S02]  /*9cf0*/  @!P1 VIADD R136, R145, 0x36860 ;  /* 0x0003686091889836 */ /* 0x000fc40000000000 */
[--C-:B------:R-:W-:Y:S01]  /*9d00*/  FFMA.FTZ R139, R165, UR11, -R131.reuse ;  /* 0x0000000ba58b7c23 */ /* 0x100fe20008010883 */
[----:B------:R-:W1:Y:S01]  /*9d10*/  MUFU.EX2 R134, R134 ;  /* 0x0000008600867308 */ /* 0x000e620000000800 */
[--C-:B------:R-:W-:Y:S01]  /*9d20*/  FFMA.FTZ R192, R152, UR11, -R131.reuse ;  /* 0x0000000b98c07c23 */ /* 0x100fe20008010883 */
[--C-:B------:R-:W-:Y:S01]  /*9d30*/  FFMA.FTZ R142, R153, UR11, -R131.reuse ;  /* 0x0000000b998e7c23 */ /* 0x100fe20008010883 */
[----:B------:R-:W-:Y:S01]  /*9d40*/  @!P1 PRMT R136, RZ, 0x654, R136 ;  /* 0x00000654ff889816 */ /* 0x000fe20000000088 */
[--C-:B------:R-:W-:Y:S01]  /*9d50*/  FFMA.FTZ R194, R156, UR11, -R131.reuse ;  /* 0x0000000b9cc27c23 */ /* 0x100fe20008010883 */
[--C-:B------:R-:W-:Y:S01]  /*9d60*/  FFMA.FTZ R143, R157, UR11, -R131.reuse ;  /* 0x0000000b9d8f7c23 */ /* 0x100fe20008010883 */
[--C-:B------:R-:W-:Y:S01]  /*9d70*/  FFMA.FTZ R182, R132, UR11, -R131.reuse ;  /* 0x0000000b84b67c23 */ /* 0x100fe20008010883 */
[----:B------:R-:W-:Y:S01]  /*9d80*/  FFMA.FTZ R137, R137, UR11, -R131 ;  /* 0x0000000b89897c23 */ /* 0x000fe20008010883 */
[----:B------:R-:W2:Y:S01]  /*9d90*/  MUFU.EX2 R202, R202 ;  /* 0x000000ca00ca7308 */ /* 0x000ea20000000800 */
[----:B0-----:R-:W-:Y:S01]  /*9da0*/  FFMA.FTZ R145, R0, R6, R200 ;  /* 0x0000000600917223 */ /* 0x001fe200000100c8 */
[----:B------:R-:W-:Y:S01]  /*9db0*/  FADD.FTZ R6, R12, R147 ;  /* 0x000000930c067221 */ /* 0x000fe20000010000 */
[--C-:B------:R-:W-:Y:S01]  /*9dc0*/  FFMA.FTZ R190, R148, UR11, -R131.reuse ;  /* 0x0000000b94be7c23 */ /* 0x100fe20008010883 */
[--C-:B------:R-:W-:Y:S01]  /*9dd0*/  FFMA.FTZ R9, R149, UR11, -R131.reuse ;  /* 0x0000000b95097c23 */ /* 0x100fe20008010883 */
[--C-:B------:R-:W-:Y:S01]  /*9de0*/  FFMA.FTZ R186, R140, UR11, -R131.reuse ;  /* 0x0000000b8cba7c23 */ /* 0x100fe20008010883 */
[--C-:B------:R-:W-:Y:S01]  /*9df0*/  FFMA.FTZ R180, R154, UR11, -R131.reuse ;  /* 0x0000000b9ab47c23 */ /* 0x100fe20008010883 */
[----:B------:R-:W-:Y:S01]  /*9e00*/  FFMA.FTZ R133, R133, UR11, -R131 ;  /* 0x0000000b85857c23 */ /* 0x000fe20008010883 */
[----:B------:R-:W0:Y:S01]  /*9e10*/  MUFU.EX2 R135, R135 ;  /* 0x0000008700877308 */ /* 0x000e220000000800 */
[----:B-1----:R-:W-:Y:S01]  /*9e20*/  FADD.FTZ R145, R134, R145 ;  /* 0x0000009186917221 */ /* 0x002fe20000010000 */
[--C-:B------:R-:W-:Y:S01]  /*9e30*/  FFMA.FTZ R155, R155, UR11, -R131.reuse ;  /* 0x0000000b9b9b7c23 */ /* 0x100fe20008010883 */
[--C-:B------:R-:W-:Y:S01]  /*9e40*/  FFMA.FTZ R158, R158, UR11, -R131.reuse ;  /* 0x0000000b9e9e7c23 */ /* 0x100fe20008010883 */
[----:B------:R-:W-:Y:S01]  /*9e50*/  FFMA.FTZ R146, R146, UR11, -R131 ;  /* 0x0000000b92927c23 */ /* 0x000fe20008010883 */
[----:B------:R-:W-:-:S03]  /*9e60*/  F2FP.BF16.F32.PACK_AB R200, R134, R200 ;  /* 0x000000c886c8723e */ /* 0x000fc600000010ff */
        /* <DEDUP_REMOVED lines=20> */
[----:B------:R-:W1:Y:S01]  /*9fb0*/  MUFU.EX2 R158, R158 ;  /* 0x0000009e009e7308 */ /* 0x000e620000000800 */
[----:B------:R-:W-:-:S02]  /*9fc0*/  WARPGROUP.DEPBAR.LE gsb0, 0x0 ;  /* 0x00008000000079c5 */ /* 0x000fc40000010000 */
[----:B------:R2:W-:Y:S01]  /*9fd0*/  @!P1 SYNCS.ARRIVE.TRANS64.RED.A1T0 RZ, [R10+URZ], RZ ;  /* 0x000000ff0aff99a7 */ /* 0x0005e2000810043f */
[----:B------:R-:W-:-:S04]  /*9fe0*/  F2FP.BF16.F32.PACK_AB R177, R123, R122 ;  /* 0x0000007a7bb1723e */ /* 0x000fc800000010ff */
[----:B------:R-:W-:Y:S01]  /*9ff0*/  MUFU.EX2 R146, R146 ;  /* 0x0000009200927308 */ /* 0x000fe20000000800 */
[----:B--2---:R-:W-:Y:S01]  /*a000*/  FADD.FTZ R10, R202, R145 ;  /* 0x00000091ca0a7221 */ /* 0x004fe20000010000 */
[----:B------:R2:W-:Y:S01]  /*a010*/  @!P1 SYNCS.ARRIVE.TRANS64.RED.A1T0 RZ, [R136+URZ], RZ ;  /* 0x000000ff88ff99a7 */ /* 0x0005e2000810043f */
[C---:B0-----:R-:W-:Y:S02]  /*a020*/  F2FP.BF16.F32.PACK_AB R202, R135.reuse, R202 ;  /* 0x000000ca87ca723e */ /* 0x041fe400000010ff */
[----:B------:R-:W-:-:S03]  /*a030*/  FADD.FTZ R127, R135, R10 ;  /* 0x0000000a877f7221 */ /* 0x000fc60000010000 */
[----:B------:R-:W0:Y:S01]  /*a040*/  MUFU.EX2 R11, R11 ;  /* 0x0000000b000b7308 */ /* 0x000e220000000800 */
[----:B-1----:R-:W-:Y:S01]  /*a050*/  F2FP.BF16.F32.PACK_AB R176, R158, R155 ;  /* 0x0000009b9eb0723e */ /* 0x002fe200000010ff */
[----:B--2---:R-:W-:Y:S01]  /*a060*/  FADD.FTZ R136, R203, R6 ;  /* 0x00000006cb887221 */ /* 0x004fe20000010000 */
[----:B------:R-:W-:Y:S01]  /*a070*/  FFMA.FTZ R6, R141, UR11, -R131 ;  /* 0x0000000b8d067c23 */ /* 0x000fe20008010883 */
[----:B------:R-:W-:Y:S01]  /*a080*/  FADD.FTZ R141, R196, R127 ;  /* 0x0000007fc48d7221 */ /* 0x000fe20000010000 */
[----:B------:R-:W-:Y:S01]  /*a090*/  FFMA.FTZ R127, R129, UR11, -R131 ;  /* 0x0000000b817f7c23 */ /* 0x000fe20008010883 */
[C---:B------:R-:W-:Y:S01]  /*a0a0*/  FADD.FTZ R136, R13.reuse, R136 ;  /* 0x000000880d887221 */ /* 0x040fe20000010000 */
[----:B------:R-:W-:Y:S01]  /*a0b0*/  F2FP.BF16.F32.PACK_AB R203, R13, R203 ;  /* 0x000000cb0dcb723e */ /* 0x000fe200000010ff */
[----:B------:R-:W-:Y:S01]  /*a0c0*/  FADD.FTZ R141, R138, R141 ;  /* 0x0000008d8a8d7221 */ /* 0x000fe20000010000 */
[----:B------:R-:W-:Y:S01]  /*a0d0*/  MUFU.EX2 R6, R6 ;  /* 0x0000000600067308 */ /* 0x000fe20000000800 */
[----:B------:R-:W-:Y:S01]  /*a0e0*/  FADD.FTZ R129, R197, R136 ;  /* 0x00000088c5817221 */ /* 0x000fe20000010000 */
[----:B------:R-:W-:Y:S01]  /*a0f0*/  FFMA.FTZ R131, R159, UR11, -R131 ;  /* 0x0000000b9f837c23 */ /* 0x000fe20008010883 */
[----:B------:R-:W-:Y:S01]  /*a100*/  FADD.FTZ R132, R198, R141 ;  /* 0x0000008dc6847221 */ /* 0x000fe20000010000 */
[----:B------:R-:W-:Y:S01]  /*a110*/  F2FP.BF16.F32.PACK_AB R196, R138, R196 ;  /* 0x000000c48ac4723e */ /* 0x000fe200000010ff */
[C---:B------:R-:W-:Y:S01]  /*a120*/  FADD.FTZ R10, R14.reuse, R129 ;  /* 0x000000810e0a7221 */ /* 0x040fe20000010000 */
[----:B------:R-:W-:Y:S01]  /*a130*/  F2FP.BF16.F32.PACK_AB R197, R14, R197 ;  /* 0x000000c50ec5723e */ /* 0x000fe200000010ff */
[----:B------:R-:W-:Y:S01]  /*a140*/  FADD.FTZ R129, R139, R132 ;  /* 0x000000848b817221 */ /* 0x000fe20000010000 */
[----:B------:R-:W-:Y:S01]  /*a150*/  MUFU.EX2 R127, R127 ;  /* 0x0000007f007f7308 */ /* 0x000fe20000000800 */
[----:B------:R-:W-:Y:S01]  /*a160*/  FADD.FTZ R10, R199, R10 ;  /* 0x0000000ac70a7221 */ /* 0x000fe20000010000 */
[----:B------:R-:W-:Y:S01]  /*a170*/  F2FP.BF16.F32.PACK_AB R199, R15, R199 ;  /* 0x000000c70fc7723e */ /* 0x000fe200000010ff */
[----:B------:R-:W-:Y:S01]  /*a180*/  FADD.FTZ R129, R192, R129 ;  /* 0x00000081c0817221 */ /* 0x000fe20000010000 */
[----:B------:R-:W-:Y:S01]  /*a190*/  F2FP.BF16.F32.PACK_AB R198, R139, R198 ;  /* 0x000000c68bc6723e */ /* 0x000fe200000010ff */
[----:B------:R-:W-:Y:S01]  /*a1a0*/  FADD.FTZ R10, R15, R10 ;  /* 0x0000000a0f0a7221 */ /* 0x000fe20000010000 */
[C---:B------:R-:W-:Y:S01]  /*a1b0*/  F2FP.BF16.F32.PACK_AB R192, R142.reuse, R192 ;  /* 0x000000c08ec0723e */ /* 0x040fe200000010ff */
[----:B------:R-:W-:Y:S01]  /*a1c0*/  FADD.FTZ R129, R142, R129 ;  /* 0x000000818e817221 */ /* 0x000fe20000010000 */
[----:B------:R-:W1:Y:S01]  /*a1d0*/  MUFU.EX2 R131, R131 ;  /* 0x0000008300837308 */ /* 0x000e620000000800 */
[----:B------:R-:W-:Y:S01]  /*a1e0*/  FADD.FTZ R137, R193, R10 ;  /* 0x0000000ac1897221 */ /* 0x000fe20000010000 */
[----:B------:R-:W-:Y:S01]  /*a1f0*/  F2FP.BF16.F32.PACK_AB R193, R20, R193 ;  /* 0x000000c114c1723e */ /* 0x000fe200000010ff */
[----:B------:R-:W-:Y:S01]  /*a200*/  FADD.FTZ R12, R194, R129 ;  /* 0x00000081c20c7221 */ /* 0x000fe20000010000 */
[----:B------:R-:W-:Y:S01]  /*a210*/  F2FP.BF16.F32.PACK_AB R194, R143, R194 ;  /* 0x000000c28fc2723e */ /* 0x000fe200000010ff */
[----:B------:R-:W-:Y:S01]  /*a220*/  FADD.FTZ R10, R20, R137 ;  /* 0x00000089140a7221 */ /* 0x000fe20000010000 */
[----:B0-----:R-:W-:Y:S01]  /*a230*/  F2FP.BF16.F32.PACK_AB R179, R11, R126 ;  /* 0x0000007e0bb3723e */ /* 0x001fe200000010ff */
[----:B------:R-:W-:-:S02]  /*a240*/  FADD.FTZ R13, R143, R12 ;  /* 0x0000000c8f0d7221 */ /* 0x000fc40000010000 */
[----:B------:R-:W-:Y:S01]  /*a250*/  FADD.FTZ R10, R195, R10 ;  /* 0x0000000ac30a7221 */ /* 0x000fe20000010000 */
[C---:B------:R-:W-:Y:S01]  /*a260*/  F2FP.BF16.F32.PACK_AB R195, R21.reuse, R195 ;  /* 0x000000c315c3723e */ /* 0x040fe200000010ff */
[----:B------:R-:W-:Y:S01]  /*a270*/  FADD.FTZ R13, R188, R13 ;  /* 0x0000000dbc0d7221 */ /* 0x000fe20000010000 */
[C---:B------:R-:W-:Y:S01]  /*a280*/  F2FP.BF16.F32.PACK_AB R188, R144.reuse, R188 ;  /* 0x000000bc90bc723e */ /* 0x040fe200000010ff */
[----:B------:R-:W-:Y:S02]  /*a290*/  FADD.FTZ R10, R21, R10 ;  /* 0x0000000a150a7221 */ /* 0x000fe40000010000 */
[----:B------:R-:W-:Y:S02]  /*a2a0*/  FADD.FTZ R13, R144, R13 ;  /* 0x0000000d900d7221 */ /* 0x000fe40000010000 */
[----:B------:R-:W-:Y:S01]  /*a2b0*/  FADD.FTZ R10, R189, R10 ;  /* 0x0000000abd0a7221 */ /* 0x000fe20000010000 */
[----:B------:R-:W-:Y:S01]  /*a2c0*/  F2FP.BF16.F32.PACK_AB R189, R125, R189 ;  /* 0x000000bd7dbd723e */ /* 0x000fe200000010ff */
[----:B------:R-:W-:Y:S01]  /*a2d0*/  FADD.FTZ R12, R190, R13 ;  /* 0x0000000dbe0c7221 */ /* 0x000fe20000010000 */
[----:B------:R-:W-:Y:S01]  /*a2e0*/  F2FP.BF16.F32.PACK_AB R190, R9, R190 ;  /* 0x000000be09be723e */ /* 0x000fe200000010ff */
[----:B------:R-:W-:Y:S01]  /*a2f0*/  FADD.FTZ R10, R125, R10 ;  /* 0x0000000a7d0a7221 */ /* 0x000fe20000010000 */
[----:B-1----:R-:W-:Y:S01]  /*a300*/  F2FP.BF16.F32.PACK_AB R178, R131, R146 ;  /* 0x0000009283b2723e */ /* 0x002fe200000010ff */
[----:B------:R-:W-:-:S02]  /*a310*/  FADD.FTZ R15, R9, R12 ;  /* 0x0000000c090f7221 */ /* 0x000fc40000010000 */
[----:B------:R-:W-:Y:S01]  /*a320*/  FADD.FTZ R13, R191, R10 ;  /* 0x0000000abf0d7221 */ /* 0x000fe20000010000 */
[----:B------:R-:W-:Y:S01]  /*a330*/  F2FP.BF16.F32.PACK_AB R191, R120, R191 ;  /* 0x000000bf78bf723e */ /* 0x000fe200000010ff */
        /* <DEDUP_REMOVED lines=8> */
[----:B------:R-:W-:-:S02]  /*a3c0*/  FADD.FTZ R10, R124, R13 ;  /* 0x0000000d7c0a7221 */ /* 0x000fc40000010000 */
[----:B------:R-:W-:Y:S02]  /*a3d0*/  FADD.FTZ R15, R6, R15 ;  /* 0x0000000f060f7221 */ /* 0x000fe40000010000 */
[----:B------:R-:W-:Y:S01]  /*a3e0*/  FADD.FTZ R10, R187, R10 ;  /* 0x0000000abb0a7221 */ /* 0x000fe20000010000 */
[----:B------:R-:W-:-:S03]  /*a3f0*/  F2FP.BF16.F32.PACK_AB R187, R121, R187 ;  /* 0x000000bb79bb723e */ /* 0x000fc600000010ff */
[----:B------:R-:W-:Y:S01]  /*a400*/  FADD.FTZ R9, R121, R10 ;  /* 0x0000000a79097221 */ /* 0x000fe20000010000 */
[----:B------:R-:W-:Y:S01]  /*a410*/  FADD.FTZ R10, R180, R15 ;  /* 0x0000000fb40a7221 */ /* 0x000fe20000010000 */
[C---:B------:R-:W-:Y:S02]  /*a420*/  F2FP.BF16.F32.PACK_AB R180, R127.reuse, R180 ;  /* 0x000000b47fb4723e */ /* 0x040fe400000010ff */
[----:B------:R-:W-:Y:S01]  /*a430*/  FADD.FTZ R12, R128, R9 ;  /* 0x00000009800c7221 */ /* 0x000fe20000010000 */
[----:B------:R-:W-:Y:S01]  /*a440*/  FADD.FTZ R5, R127, R10 ;  /* 0x0000000a7f057221 */ /* 0x000fe20000010000 */
[----:B------:R-:W-:Y:S02]  /*a450*/  IMAD.MOV.U32 R10, RZ, RZ, R3 ;  /* 0x000000ffff0a7224 */ /* 0x000fe400078e0003 */
[C---:B------:R-:W-:Y:S01]  /*a460*/  FADD.FTZ R12, R181.reuse, R12 ;  /* 0x0000000cb50c7221 */ /* 0x040fe20000010000 */
[----:B------:R-:W-:Y:S01]  /*a470*/  FADD.FTZ R6, R182, R5 ;  /* 0x00000005b6067221 */ /* 0x000fe20000010000 */
[----:B------:R-:W-:-:S02]  /*a480*/  F2FP.BF16.F32.PACK_AB R181, R181, R128 ;  /* 0x00000080b5b5723e */ /* 0x000fc400000010ff */
[----:B------:R-:W-:Y:S01]  /*a490*/  FADD.FTZ R5, R183, R12 ;  /* 0x0000000cb7057221 */ /* 0x000fe20000010000 */
[C---:B------:R-:W-:Y:S01]  /*a4a0*/  FADD.FTZ R6, R133.reuse, R6 ;  /* 0x0000000685067221 */ /* 0x040fe20000010000 */
[----:B------:R-:W-:Y:S02]  /*a4b0*/  F2FP.BF16.F32.PACK_AB R182, R133, R182 ;  /* 0x000000b685b6723e */ /* 0x000fe400000010ff */
[C---:B------:R-:W-:Y:S01]  /*a4c0*/  FADD.FTZ R5, R130.reuse, R5 ;  /* 0x0000000582057221 */ /* 0x040fe20000010000 */
[----:B------:R-:W-:Y:S01]  /*a4d0*/  FADD.FTZ R9, R155, R6 ;  /* 0x000000069b097221 */ /* 0x000fe20000010000 */
[----:B------:R-:W-:Y:S02]  /*a4e0*/  F2FP.BF16.F32.PACK_AB R183, R130, R183 ;  /* 0x000000b782b7723e */ /* 0x000fe400000010ff */
[----:B------:R-:W-:Y:S01]  /*a4f0*/  FADD.FTZ R6, R122, R5 ;  /* 0x000000057a067221 */ /* 0x000fe20000010000 */
[----:B------:R-:W-:-:S03]  /*a500*/  FADD.FTZ R9, R158, R9 ;  /* 0x000000099e097221 */ /* 0x000fc60000010000 */
[----:B------:R-:W-:Y:S01]  /*a510*/  FADD.FTZ R5, R123, R6 ;  /* 0x000000067b057221 */ /* 0x000fe20000010000 */
[----:B------:R-:W-:-:S03]  /*a520*/  FADD.FTZ R9, R146, R9 ;  /* 0x0000000992097221 */ /* 0x000fc60000010000 */
[----:B------:R-:W-:Y:S01]  /*a530*/  FADD.FTZ R5, R126, R5 ;  /* 0x000000057e057221 */ /* 0x000fe20000010000 */
[----:B------:R-:W-:Y:S01]  /*a540*/  FADD.FTZ R6, R131, R9 ;  /* 0x0000000983067221 */ /* 0x000fe20000010000 */
[----:B------:R-:W-:Y:S02]  /*a550*/  IMAD.MOV.U32 R9, RZ, RZ, R4 ;  /* 0x000000ffff097224 */ /* 0x000fe400078e0004 */
[----:B------:R-:W-:Y:S01]  /*a560*/  FADD.FTZ R5, R11, R5 ;  /* 0x000000050b057221 */ /* 0x000fe20000010000 */
[----:B------:R-:W-:Y:S06]  /*a570*/  @P3 BRA `(.L_x_2263) ;  /* 0xffffffb800cc3947 */ /* 0x000fec000383ffff */
.L_x_2254:
[----:B------:R-:W-:-:S13]  /*a580*/  R2UR UR6, R19 ;  /* 0x00000000130672ca */ /* 0x000fda00000e0000 */
[----:B------:R-:W-:-:S06]  /*a590*/  UISETP.GE.AND UP0, UPT, UR37, UR6, UPT ;  /* 0x000000062500728c */ /* 0x000fcc000bf06270 */
[----:B------:R-:W-:-:S13]  /*a5a0*/  PLOP3.LUT P2, PT, PT, PT, UP0, 0x80, 0x0 ;  /* 0x000000000000781c */ /* 0x000fda0003f4f008 */
[----:B------:R-:W-:Y:S05]  /*a5b0*/  @!P2 BRA `(.L_x_2264) ;  /* 0x0000003c0048a947 */ /* 0x000fea0003800000 */
[----:B------:R-:W-:Y:S01]  /*a5c0*/  IMAD.MOV.U32 R8, RZ, RZ, R4 ;  /* 0x000000ffff087224 */ /* 0x000fe200078e0004 */
[----:B------:R-:W-:Y:S01]  /*a5d0*/  UMOV UR38, UR60 ;  /* 0x0000003c00267c82 */ /* 0x000fe20008000000 */
[----:B------:R-:W-:Y:S01]  /*a5e0*/  IMAD.MOV.U32 R9, RZ, RZ, R3 ;  /* 0x000000ffff097224 */ /* 0x000fe200078e0003 */
[----:B------:R-:W-:Y:S01]  /*a5f0*/  UMOV UR7, UR36 ;  /* 0x0000002400077c82 */ /* 0x000fe20008000000 */
[----:B------:R-:W-:-:S05]  /*a600*/  ULDC UR61, c[0x0][0x988] ;  /* 0x00026200003d7ab9 */ /* 0x000fca0000000800 */
.L_x_2273:
[----:B------:R-:W-:-:S04]  /*a610*/  UIADD3 UR36, UR7, 0x1, URZ ;  /* 0x0000000107247890 */ /* 0x000fc8000fffe03f */
[----:B------:R-:W-:-:S04]  /*a620*/  UISETP.NE.AND UP0, UPT, UR36, 0x2, UPT ;  /* 0x000000022400788c */ /* 0x000fc8000bf05270 */
[----:B------:R-:W-:Y:S02]  /*a630*/  USEL UR60, URZ, 0x1, UP0 ;  /* 0x000000013f3c7887 */ /* 0x000fe40008000000 */
[----:B------:R-:W-:Y:S02]  /*a640*/  USEL UR36, UR36, URZ, UP0 ;  /* 0x0000003f24247287 */ /* 0x000fe40008000000 */
[----:B------:R-:W-:Y:S01]  /*a650*/  ULOP3.LUT UR60, UR38, UR60, URZ, 0x3c, !UPT ;  /* 0x0000003c263c7292 */ /* 0x000fe2000f8e3c3f */
[----:B------:R-:W-:Y:S11]  /*a660*/  @!P0 BRA `(.L_x_2265) ;  /* 0x0000000000048947 */ /* 0x000ff60003800000 */
[----:B------:R-:W-:Y:S01]  /*a670*/  BPT.TRAP 0x1 ;  /* 0x000000040000795c */ /* 0x000fe20000300000 */
.L_x_2265:
[----:B------:R-:W-:Y:S01]  /*a680*/  ULEA UR6, UR36, UR39, 0x3 ;  /* 0x0000002724067291 */ /* 0x000fe2000f8e183f */
[----:B------:R-:W-:-:S05]  /*a690*/  IMAD.U32 R3, RZ, RZ, UR60 ;  /* 0x0000003cff037e24 */ /* 0x000fca000f8e00ff */
[----:B------:R-:W-:-:S04]  /*a6a0*/  SHF.L.U32 R3, R3, 0x1f, RZ ;  /* 0x0000001f03037819 */ /* 0x000fc800000006ff */
[----:B------:R0:W1:Y:S01]  /*a6b0*/  SYNCS.PHASECHK.TRANS64.TRYWAIT P2, [UR6+0x36830], R3 ;  /* 0x03683003ff0075a7 */ /* 0x0000620008040146 */
[----:B------:R-:W-:Y:S05]  /*a6c0*/  @!P0 BRA `(.L_x_2266) ;  /* 0x0000000000048947 */ /* 0x000fea0003800000 */
[----:B------:R-:W-:Y:S01]  /*a6d0*/  BPT.TRAP 0x1 ;  /* 0x000000040000795c */ /* 0x000fe20000300000 */
.L_x_2266:
[----:B-1----:R-:W-:Y:S05]  /*a6e0*/  @P2 BRA `(.L_x_2267) ;  /* 0x0000000000082947 */ /* 0x002fea0003800000 */
[----:B------:R-:W1:Y:S02]  /*a6f0*/  SYNCS.PHASECHK.TRANS64.TRYWAIT P2, [UR6+0x36830], R3 ;  /* 0x03683003ff0075a7 */ /* 0x000e640008040146 */
[----:B-1----:R-:W-:Y:S05]  /*a700*/  @!P2 BRA `(.L_x_2268) ;  /* 0x00000104000ca947 */ /* 0x002fea0003800000 */
.L_x_2267:
        /* <DEDUP_REMOVED lines=11> */
[----:B------:R-:W-:Y:S01]  /*a7c0*/  MOV R10, UR49 ;  /* 0x00000031000a7c02 */ /* 0x000fe20008000f00 */
[----:B------:R-:W-:Y:S01]  /*a7d0*/  UMOV UR49, UR53 ;  /* 0x0000003500317c82 */ /* 0x000fe20008000000 */
[----:B------:R-:W-:Y:S01]  /*a7e0*/  UIMAD UR6, UR36, 0xa80, UR6 ;  /* 0x00000a80240678a4 */ /* 0x000fe2000f8e0206 */
[----:B------:R-:W-:Y:S01]  /*a7f0*/  MOV R11, UR48 ;  /* 0x00000030000b7c02 */ /* 0x000fe20008000f00 */
[----:B------:R-:W-:Y:S01]  /*a800*/  UMOV UR48, UR52 ;  /* 0x0000003400307c82 */ /* 0x000fe20008000000 */
        /* <DEDUP_REMOVED lines=605> */
.L_x_2269:
[----:B------:R-:W-:Y:S01]  /*cde0*/  ULEA UR10, UR7, UR39, 0x3 ;  /* 0x00000027070a7291 */ /* 0x000fe2000f8e183f */
[----:B------:R-:W-:-:S05]  /*cdf0*/  IMAD.U32 R0, RZ, RZ, UR38 ;  /* 0x00000026ff007e24 */ /* 0x000fca000f8e00ff */
[----:B------:R-:W-:-:S04]  /*ce00*/  SHF.L.U32 R0, R0, 0x1f, RZ ;  /* 0x0000001f00007819 */ /* 0x000fc800000006ff */
[----:B------:R0:W1:Y:S01]  /*ce10*/  SYNCS.PHASECHK.TRANS64.TRYWAIT P2, [UR10+0x36850], R0 ;  /* 0x03685000ff0075a7 */ /* 0x000062000804014a */
[----:B------:R-:W-:Y:S05]  /*ce20*/  @!P0 BRA `(.L_x_2270) ;  /* 0x0000000000048947 */ /* 0x000fea0003800000 */
[----:B------:R-:W-:Y:S01]  /*ce30*/  BPT.TRAP 0x1 ;  /* 0x000000040000795c */ /* 0x000fe20000300000 */
.L_x_2270:
[----:B-1----:R-:W-:Y:S05]  /*ce40*/  @P2 BRA `(.L_x_2271) ;  /* 0x0000000000082947 */ /* 0x002fea0003800000 */
[----:B------:R-:W1:Y:S02]  /*ce50*/  SYNCS.PHASECHK.TRANS64.TRYWAIT P2, [UR10+0x36850], R0 ;  /* 0x03685000ff0075a7 */ /* 0x000e64000804014a */
[----:B-1----:R-:W-:Y:S05]  /*ce60*/  @!P2 BRA `(.L_x_2272) ;  /* 0x000000dc004ca947 */ /* 0x002fea0003800000 */
.L_x_2271:
[----:B------:R-:W-:Y:S01]  /*ce70*/  UIADD3 UR6, UR39, 0x400, URZ ;  /* 0x0000040027067890 */ /* 0x000fe2000fffe03f */
[----:B------:R-:W-:Y:S01]  /*ce80*/  WARPGROUP.ARRIVE ;  /* 0x00000000000079c5 */ /* 0x000fe20000000000 */
[----:B01----:R-:W-:Y:S01]  /*ce90*/  FMNMX.FTZ R0, R168, R9, !PT ;  /* 0x00000009a8007209 */ /* 0x003fe20007810000 */
[----:B------:R-:W-:Y:S01]  /*cea0*/  UMOV UR11, UR61 ;  /* 0x0000003d000b7c82 */ /* 0x000fe20008000000 */
[----:B------:R-:W-:Y:S01]  /*ceb0*/  USHF.R.U32.HI UR6, URZ, 0x4, UR6 ;  /* 0x000000043f067899 */ /* 0x000fe20008011606 */
[----:B------:R-:W-:Y:S01]  /*cec0*/  R2UR UR15, R19 ;  /* 0x00000000130f72ca */ /* 0x000fe200000e0000 */
[----:B------:R-:W-:Y:S01]  /*ced0*/  UMOV UR38, UR60 ;  /* 0x0000003c00267c82 */ /* 0x000fe20008000000 */
[----:B------:R-:W-:Y:S01]  /*cee0*/  FMNMX.FTZ R3, R169, R0, !PT ;  /* 0x00000000a9037209 */ /* 0x000fe20007810000 */
[----:B------:R-:W-:-:S03]  /*cef0*/  ULOP3.LUT UR6, UR6, 0x3fff, URZ, 0xc0, !UPT ;  /* 0x00003fff06067892 */ /* 0x000fc6000f8ec03f */
[----:B------:R-:W-:Y:S01]  /*cf00*/  FMNMX.FTZ R0, R172, R3, !PT ;  /* 0x00000003ac007209 */ /* 0x000fe20007810000 */
[----:B------:R-:W-:-:S03]  /*cf10*/  ULOP3.LUT UR6, UR6, 0x3800000, URZ, 0xfc, !UPT ;  /* 0x0380000006067892 */ /* 0x000fc6000f8efc3f */
[----:B------:R-:W-:Y:S01]  /*cf20*/  FMNMX.FTZ R3, R173, R0, !PT ;  /* 0x00000000ad037209 */ /* 0x000fe20007810000 */
[----:B------:R-:W-:Y:S02]  /*cf30*/  UIMAD UR14, UR7, 0xa80, UR6 ;  /* 0x00000a80070e78a4 */ /* 0x000fe4000f8e0206 */
[----:B------:R-:W-:Y:S01]  /*cf40*/  UISETP.GT.AND UP0, UPT, UR37, UR15, UPT ;  /* 0x0000000f2500728c */ /* 0x000fe2000bf04270 */
[----:B------:R-:W-:Y:S01]  /*cf50*/  FMNMX.FTZ R0, R160, R3, !PT ;  /* 0x00000003a0007209 */ /* 0x000fe20007810000 */
[----:B------:R-:W-:Y:S01]  /*cf60*/  UMOV UR7, 0x40000040 ;  /* 0x4000004000077882 */ /* 0x000fe20000000000 */
[----:B------:R-:W-:Y:S02]  /*cf70*/  UIADD3 UR37, UR37, -0x1, URZ ;  /* 0xffffffff25257890 */ /* 0x000fe4000fffe03f */
[----:B------:R-:W-:Y:S01]  /*cf80*/  UMOV UR6, UR14 ;  /* 0x0000000e00067c82 */ /* 0x000fe20008000000 */
[----:B------:R-:W-:Y:S01]  /*cf90*/  FMNMX.FTZ R3, R161, R0, !PT ;  /* 0x00000000a1037209 */ /* 0x000fe20007810000 */
[----:B------:R-:W-:Y:S01]  /*cfa0*/  HGMMA.64x192x16.F32.BF16 R24, R200, gdesc[UR4].tnspB, R24, gsb0 ;  /* 0x42e00004c8187df0 */ /* 0x000fe20008001818 */
[----:B------:R-:W-:Y:S01]  /*cfb0*/  UIADD3 UR6, UR14, 0x80, URZ ;  /* 0x000000800e067890 */ /* 0x000fe2000fffe03f */
[----:B------:R-:W-:Y:S01]  /*cfc0*/  PLOP3.LUT P2, PT, PT, PT, UP0, 0x80, 0x0 ;  /* 0x000000000000781c */ /* 0x000fe20003f4f008 */
        /* <DEDUP_REMOVED lines=26> */
[----:B0-----:R-:W-:Y:S02]  /*d170*/  FMNMX.FTZ R3, R4, R3, !PT ;  /* 0x0000000304037209 */ /* 0x001fe40007810000 */
[----:B------:R-:W-:-:S03]  /*d180*/  FMNMX.FTZ R4, R170, R8, !PT ;  /* 0x00000008aa047209 */ /* 0x000fc60007810000 */
[----:B------:R-:W-:Y:S01]  /*d190*/  FADD.FTZ R2, -R3, R9 ;  /* 0x0000000903027221 */ /* 0x000fe20000010100 */
[----:B------:R-:W-:-:S03]  /*d1a0*/  FMNMX.FTZ R11, R171, R4, !PT ;  /* 0x00000004ab0b7209 */ /* 0x000fc60007810000 */
[----:B------:R-:W-:Y:S01]  /*d1b0*/  FMUL.FTZ R10, R2, UR11 ;  /* 0x0000000b020a7c20 */ /* 0x000fe20008410000 */
[----:B------:R-:W-:Y:S01]  /*d1c0*/  FMNMX.FTZ R4, R174, R11, !PT ;  /* 0x0000000bae047209 */ /* 0x000fe20007810000 */
[----:B------:R-:W-:Y:S02]  /*d1d0*/  FMUL.FTZ R2, R3, UR11 ;  /* 0x0000000b03027c20 */ /* 0x000fe40008410000 */
[----:B------:R0:W-:Y:S01]  /*d1e0*/  MUFU.EX2 R0, R10 ;  /* 0x0000000a00007308 */ /* 0x0001e20000000800 */
        /* <DEDUP_REMOVED lines=10> */
[--C-:B0-----:R-:W-:Y:S01]  /*d290*/  FFMA.FTZ R10, R153, UR11, -R2.reuse ;  /* 0x0000000b990a7c23 */ /* 0x101fe20008010802 */
        /* <DEDUP_REMOVED lines=16> */
[----:B------:R-:W-:Y:S01]  /*d3a0*/  FMNMX.FTZ R4, R150, R11, !PT ;  /* 0x0000000b96047209 */ /* 0x000fe20007810000 */
[----:B------:R-:W-:Y:S02]  /*d3b0*/  WARPGROUP.DEPBAR.LE gsb0, 0x0 ;  /* 0x00008000000079c5 */ /* 0x000fe40000010000 */
[----:B------:R-:W-:Y:S01]  /*d3c0*/  WARPGROUP.ARRIVE ;  /* 0x00000000000079c5 */ /* 0x000fe20000000000 */
[----:B------:R-:W-:Y:S01]  /*d3d0*/  FMNMX.FTZ R11, R151, R4, !PT ;  /* 0x00000004970b7209 */ /* 0x000fe20007810000 */
[--C-:B------:R-:W-:Y:S01]  /*d3e0*/  FFMA.FTZ R200, R168, UR11, -R2.reuse ;  /* 0x0000000ba8c87c23 */ /* 0x100fe20008010802 */
[----:B------:R-:W-:Y:S01]  /*d3f0*/  FFMA.FTZ R202, R172, UR11, -R2 ;  /* 0x0000000bacca7c23 */ /* 0x000fe20008010802 */
[----:B------:R-:W-:Y:S01]  /*d400*/  MUFU.EX2 R10, R10 ;  /* 0x0000000a000a7308 */ /* 0x000fe20000000800 */
[----:B------:R-:W-:Y:S01]  /*d410*/  FMNMX.FTZ R4, R138, R11, !PT ;  /* 0x0000000b8a047209 */ /* 0x000fe20007810000 */
[----:B------:R-:W-:Y:S01]  /*d420*/  HGMMA.64x192x16.F32.BF16 R24, R196, gdesc[UR4].tnspB, R24, gsb0 ;  /* 0x42e00004c4187df0 */ /* 0x000fe20008001818 */
[----:B------:R-:W-:Y:S01]  /*d430*/  UIADD3 UR6, UR14, 0x100, URZ ;  /* 0x000001000e067890 */ /* 0x000fe2000fffe03f */
[----:B------:R-:W-:Y:S01]  /*d440*/  UMOV UR7, 0x40000040 ;  /* 0x4000004000077882 */ /* 0x000fe20000000000 */
        /* <DEDUP_REMOVED lines=8> */
[----:B0-----:R-:W-:Y:S01]  /*d4d0*/  FFMA.FTZ R6, R0, R6, R200 ;  /* 0x0000000600067223 */ /* 0x001fe200000100c8 */
[----:B------:R-:W-:Y:S02]  /*d4e0*/  FMNMX.FTZ R4, R134, R11, !PT ;  /* 0x0000000b86047209 */ /* 0x000fe40007810000 */
[----:B------:R-:W-:Y:S02]  /*d4f0*/  F2FP.BF16.F32.PACK_AB R200, R9, R200 ;  /* 0x000000c809c8723e */ /* 0x000fe400000010ff */
[----:B------:R-:W-:Y:S02]  /*d500*/  FMNMX.FTZ R11, R135, R4, !PT ;  /* 0x00000004870b7209 */ /* 0x000fe40007810000 */
[----:B------:R-:W-:Y:S02]  /*d510*/  MUFU.EX2 R13, R13 ;  /* 0x0000000d000d7308 */ /* 0x000fe40000000800 */
[----:B------:R-:W-:-:S04]  /*d520*/  FMNMX.FTZ R4, R122, R11, !PT ;  /* 0x0000000b7a047209 */ /* 0x000fc80007810000 */
[----:B------:R-:W-:Y:S02]  /*d530*/  FMNMX.FTZ R11, R123, R4, !PT ;  /* 0x000000047b0b7209 */ /* 0x000fe40007810000 */
[----:B------:R-:W-:Y:S02]  /*d540*/  MUFU.EX2 R14, R14 ;  /* 0x0000000e000e7308 */ /* 0x000fe40000000800 */
[----:B------:R-:W-:-:S04]  /*d550*/  FMNMX.FTZ R4, R126, R11, !PT ;  /* 0x0000000b7e047209 */ /* 0x000fc80007810000 */
[----:B------:R-:W-:Y:S02]  /*d560*/  FMNMX.FTZ R4, R127, R4, !PT ;  /* 0x000000047f047209 */ /* 0x000fe40007810000 */
[----:B------:R-:W-:Y:S03]  /*d570*/  MUFU.EX2 R11, R149 ;  /* 0x00000095000b7308 */ /* 0x000fe60000000800 */
[----:B------:R-:W0:Y:S05]  /*d580*/  SHFL.BFLY PT, R21, R4, 0x2, 0x1f ;  /* 0x0c401f0004157f89 */ /* 0x000e2a00000e0000 */
[----:B------:R-:W-:Y:S08]  /*d590*/  MUFU.EX2 R20, R20 ;  /* 0x0000001400147308 */ /* 0x000ff00000000800 */
[----:B------:R-:W-:Y:S08]  /*d5a0*/  MUFU.EX2 R120, R120 ;  /* 0x0000007800787308 */ /* 0x000ff00000000800 */
[----:B------:R-:W-:Y:S01]  /*d5b0*/  MUFU.EX2 R121, R121 ;  /* 0x0000007900797308 */ /* 0x000fe20000000800 */
[----:B0-----:R-:W-:Y:S01]  /*d5c0*/  FMNMX.FTZ R137, R4, R21, !PT ;  /* 0x0000001504897209 */ /* 0x001fe20007810000 */
[--C-:B------:R-:W-:Y:S01]  /*d5d0*/  FFMA.FTZ R21, R129, UR11, -R2.reuse ;  /* 0x0000000b81157c23 */ /* 0x100fe20008010802 */
[----:B------:R-:W-:-:S03]  /*d5e0*/  FFMA.FTZ R129, R125, UR11, -R2 ;  /* 0x0000000b7d817c23 */ /* 0x000fc60008010802 */
[----:B------:R-:W0:Y:S02]  /*d5f0*/  SHFL.BFLY PT, R4, R137, 0x1, 0x1f ;  /* 0x0c201f0089047f89 */ /* 0x000e2400000e0000 */
[----:B------:R-:W-:Y:S01]  /*d600*/  MUFU.EX2 R21, R21 ;  /* 0x0000001500157308 */ /* 0x000fe20000000800 */
[----:B0-----:R-:W-:-:S05]  /*d610*/  FMNMX.FTZ R4, R137, R4, !PT ;  /* 0x0000000489047209 */ /* 0x001fca0007810000 */
[----:B------:R-:W-:-:S04]  /*d620*/  FMUL.FTZ R125, R4, UR11 ;  /* 0x0000000b047d7c20 */ /* 0x000fc80008410000 */
        /* <DEDUP_REMOVED lines=12> */
[----:B------:R-:W-:-:S02]  /*d6f0*/  FFMA.FTZ R126, R126, UR11, -R125 ;  /* 0x0000000b7e7e7c23 */ /* 0x000fc4000801087d */
[----:B------:R-:W-:Y:S08]  /*d700*/  MUFU.EX2 R124, R124 ;  /* 0x0000007c007c7308 */ /* 0x000ff00000000800 */
[----:B------:R-:W-:Y:S08]  /*d710*/  MUFU.EX2 R203, R203 ;  /* 0x000000cb00cb7308 */ /* 0x000ff00000000800 */
[----:B------:R-:W-:Y:S08]  /*d720*/  MUFU.EX2 R137, R137 ;  /* 0x0000008900897308 */ /* 0x000ff00000000800 */
[----:B------:R-:W-:Y:S08]  /*d730*/  MUFU.EX2 R134, R134 ;  /* 0x0000008600867308 */ /* 0x000ff00000000800 */
[----:B------:R-:W0:Y:S08]  /*d740*/  MUFU.EX2 R135, R135 ;  /* 0x0000008700877308 */ /* 0x000e300000000800 */
        /* <DEDUP_REMOVED lines=10> */
[----:B------:R-:W-:-:S07]  /*d7f0*/  UMOV UR7, 0x40000040 ;  /* 0x4000004000077882 */ /* 0x000fce0000000000 */
        /* <DEDUP_REMOVED lines=20> */
[----:B------:R-:W-:Y:S02]  /*d940*/  IMAD.U32 R144, RZ, RZ, UR36 ;  /* 0x00000024ff907e24 */ /* 0x000fe4000f8e00ff */
[--C-:B------:R-:W-:Y:S01]  /*d950*/  FFMA.FTZ R189, R146, UR11, -R125.reuse ;  /* 0x0000000b92bd7c23 */ /* 0x100fe2000801087d */
[----:B------:R-:W-:Y:S01]  /*d960*/  IMAD.U32 R146, RZ, RZ, UR10 ;  /* 0x0000000aff927e24 */ /* 0x000fe2000f8e00ff */
[----:B------:R-:W-:Y:S01]  /*d970*/  HGMMA.64x192x16.F32.BF16 R24, R184, gdesc[UR4].tnspB, R24, gsb0 ;  /* 0x42e00004b8187df0 */ /* 0x000fe20008001818 */
[----:B------:R-:W-:Y:S01]  /*d980*/  UIADD3 UR6, UR14, 0x280, URZ ;  /* 0x000002800e067890 */ /* 0x000fe2000fffe03f */
[----:B------:R-:W-:Y:S01]  /*d990*/  @!P1 LEA R144, R144, UR39, 0x3 ;  /* 0x0000002790909c11 */ /* 0x000fe2000f8e18ff */
[----:B------:R-:W-:Y:S01]  /*d9a0*/  UMOV UR7, 0x40000040 ;  /* 0x4000004000077882 */ /* 0x000fe20000000000 */
[----:B------:R-:W-:Y:S01]  /*d9b0*/  @!P1 VIADD R146, R146, 0x36860 ;  /* 0x0003686092929836 */ /* 0x000fe20000000000 */
[----:B------:R-:W-:Y:S01]  /*d9c0*/  MUFU.EX2 R188, R188 ;  /* 0x000000bc00bc7308 */ /* 0x000fe20000000800 */
[----:B------:R-:W-:Y:S01]  /*d9d0*/  FFMA.FTZ R191, R150, UR11, -R125 ;  /* 0x0000000b96bf7c23 */ /* 0x000fe2000801087d */
[----:B------:R-:W-:-:S02]  /*d9e0*/  @!P1 VIADD R144, R144, 0x36840 ;  /* 0x0003684090909836 */ /* 0x000fc40000000000 */
[----:B------:R-:W-:-:S03]  /*d9f0*/  @!P1 PRMT R146, RZ, 0x654, R146 ;  /* 0x00000654ff929816 */ /* 0x000fc60000000092 */
[----:B------:R-:W-:Y:S01]  /*da00*/  @!P1 PRMT R145, RZ, 0x654, R144 ;  /* 0x00000654ff919816 */ /* 0x000fe20000000090 */
[----:B------:R-:W-:Y:S08]  /*da10*/  MUFU.EX2 R189, R189 ;  /* 0x000000bd00bd7308 */ /* 0x000ff00000000800 */
[----:B------:R-:W-:Y:S08]  /*da20*/  MUFU.EX2 R190, R190 ;  /* 0x000000be00be7308 */ /* 0x000ff00000000800 */
[----:B------:R-:W-:Y:S08]  /*da30*/  MUFU.EX2 R191, R191 ;  /* 0x000000bf00bf7308 */ /* 0x000ff00000000800 */
[----:B------:R-:W-:Y:S01]  /*da40*/  MUFU.EX2 R144, R151 ;  /* 0x0000009700907308 */ /* 0x000fe20000000800 */
[----:B------:R-:W-:-:S02]  /*da50*/  WARPGROUP.DEPBAR.LE gsb0, 0x0 ;  /* 0x00008000000079c5 */ /* 0x000fc40000010000 */
[----:B------:R-:W-:Y:S01]  /*da60*/  WARPGROUP.ARRIVE ;  /* 0x00000000000079c5 */ /* 0x000fe20000000000 */
[--C-:B------:R-:W-:Y:S01]  /*da70*/  FFMA.FTZ R184, R136, UR11, -R2.reuse ;  /* 0x0000000b88b87c23 */ /* 0x100fe20008010802 */
[--C-:B------:R-:W-:Y:S01]  /*da80*/  FFMA.FTZ R186, R140, UR11, -R2.reuse ;  /* 0x0000000b8cba7c23 */ /* 0x100fe20008010802 */
[----:B------:R-:W-:Y:S01]  /*da90*/  FFMA.FTZ R136, R141, UR11, -R2 ;  /* 0x0000000b8d887c23 */ /* 0x000fe20008010802 */
[--C-:B------:R-:W-:Y:S01]  /*daa0*/  FFMA.FTZ R185, R138, UR11, -R125.reuse ;  /* 0x0000000b8ab97c23 */ /* 0x100fe2000801087d */
[--C-:B------:R-:W-:Y:S01]  /*dab0*/  FFMA.FTZ R140, R159, UR11, -R125.reuse ;  /* 0x0000000b9f8c7c23 */ /* 0x100fe2000801087d */
[----:B------:R-:W-:Y:S01]  /*dac0*/  HGMMA.64x192x16.F32.BF16 R24, R180, gdesc[UR4].tnspB, R24, gsb0 ;  /* 0x42e00004b4187df0 */ /* 0x000fe20008001818 */
[----:B------:R-:W-:Y:S01]  /*dad0*/  UIADD3 UR6, UR14, 0x300, URZ ;  /* 0x000003000e067890 */ /* 0x000fe2000fffe03f */
[--C-:B------:R-:W-:Y:S01]  /*dae0*/  FFMA.FTZ R141, R147, UR11, -R125.reuse ;  /* 0x0000000b938d7c23 */ /* 0x100fe2000801087d */
[----:B------:R-:W-:Y:S01]  /*daf0*/  UMOV UR7, 0x40000040 ;  /* 0x4000004000077882 */ /* 0x000fe20000000000 */
[----:B------:R-:W-:Y:S01]  /*db00*/  MUFU.EX2 R184, R184 ;  /* 0x000000b800b87308 */ /* 0x000fe20000000800 */
[----:B------:R-:W-:-:S07]  /*db10*/  FFMA.FTZ R187, R142, UR11, -R125 ;  /* 0x0000000b8ebb7c23 */ /* 0x000fce000801087d */
        /* <DEDUP_REMOVED lines=11> */
[----:B------:R-:W-:Y:S01]  /*dbd0*/  FADD.FTZ R2, -R4, R8 ;  /* 0x0000000804027221 */ /* 0x000fe20000010100 */
[--C-:B------:R-:W-:Y:S01]  /*dbe0*/  FFMA.FTZ R132, R163, UR11, -R125.reuse ;  /* 0x0000000ba3847c23 */ /* 0x100fe2000801087d */
[----:B------:R-:W-:Y:S01]  /*dbf0*/  HGMMA.64x192x16.F32.BF16 R24, R176, gdesc[UR4].tnspB, R24, gsb0 ;  /* 0x42e00004b0187df0 */ /* 0x000fe20008001818 */
[----:B------:R-:W-:Y:S01]  /*dc00*/  MUFU.EX2 R8, R129 ;  /* 0x0000008100087308 */ /* 0x000fe20000000800 */
[----:B------:R-:W-:Y:S01]  /*dc10*/  FMUL.FTZ R2, R2, UR11 ;  /* 0x0000000b02027c20 */ /* 0x000fe20008410000 */
[--C-:B------:R-:W-:Y:S01]  /*dc20*/  FFMA.FTZ R133, R167, UR11, -R125.reuse ;  /* 0x0000000ba7857c23 */ /* 0x100fe2000801087d */
[----:B------:R-:W-:Y:S01]  /*dc30*/  FFMA.FTZ R181, R130, UR11, -R125 ;  /* 0x0000000b82b57c23 */ /* 0x000fe2000801087d */
[----:B------:R-:W-:Y:S01]  /*dc40*/  UMOV UR7, UR36 ;  /* 0x0000002400077c82 */ /* 0x000fe20008000000 */
[----:B0-----:R-:W-:-:S03]  /*dc50*/  F2FP.BF16.F32.PACK_AB R183, R135, R134 ;  /* 0x0000008687b7723e */ /* 0x001fc600000010ff */
[----:B------:R-:W0:Y:S08]  /*dc60*/  MUFU.EX2 R2, R2 ;  /* 0x0000000200027308 */ /* 0x000e300000000800 */
[----:B------:R-:W1:Y:S08]  /*dc70*/  MUFU.EX2 R129, R175 ;  /* 0x000000af00817308 */ /* 0x000e700000000800 */
[----:B------:R-:W2:Y:S01]  /*dc80*/  MUFU.EX2 R132, R132 ;  /* 0x0000008400847308 */ /* 0x000ea20000000800 */
[----:B0-----:R-:W-:Y:S01]  /*dc90*/  FFMA.FTZ R5, R2, R5, R201 ;  /* 0x0000000502057223 */ /* 0x001fe200000100c9 */
[----:B------:R-:W-:-:S03]  /*dca0*/  F2FP.BF16.F32.PACK_AB R201, R124, R201 ;  /* 0x000000c97cc9723e */ /* 0x000fc600000010ff */
[----:B------:R-:W-:-:S03]  /*dcb0*/  FADD.FTZ R138, R124, R5 ;  /* 0x000000057c8a7221 */ /* 0x000fc60000010000 */
[----:B------:R-:W0:Y:S01]  /*dcc0*/  MUFU.EX2 R133, R133 ;  /* 0x0000008500857308 */ /* 0x000e220000000800 */
[----:B------:R-:W-:Y:S01]  /*dcd0*/  FADD.FTZ R138, R203, R138 ;  /* 0x0000008acb8a7221 */ /* 0x000fe20000010000 */
[----:B-1----:R-:W-:-:S03]  /*dce0*/  F2FP.BF16.F32.PACK_AB R203, R129, R203 ;  /* 0x000000cb81cb723e */ /* 0x002fc600000010ff */
[----:B------:R-:W-:-:S03]  /*dcf0*/  FADD.FTZ R138, R129, R138 ;  /* 0x0000008a818a7221 */ /* 0x000fc60000010000 */
[----:B------:R-:W-:Y:S08]  /*dd00*/  MUFU.EX2 R180, R180 ;  /* 0x000000b400b47308 */ /* 0x000ff00000000800 */
[----:B------:R-:W-:Y:S08]  /*dd10*/  MUFU.EX2 R181, R181 ;  /* 0x000000b500b57308 */ /* 0x000ff00000000800 */
[----:B------:R-:W-:Y:S08]  /*dd20*/  MUFU.EX2 R124, R131 ;  /* 0x00000083007c7308 */ /* 0x000ff00000000800 */
[----:B------:R-:W-:Y:S08]  /*dd30*/  MUFU.EX2 R182, R182 ;  /* 0x000000b600b67308 */ /* 0x000ff00000000800 */
[----:B------:R-:W-:Y:S01]  /*dd40*/  MUFU.EX2 R128, R128 ;  /* 0x0000008000807308 */ /* 0x000fe20000000800 */
[----:B------:R-:W-:-:S02]  /*dd50*/  WARPGROUP.DEPBAR.LE gsb0, 0x0 ;  /* 0x00008000000079c5 */ /* 0x000fc40000010000 */
[----:B------:R1:W-:Y:S05]  /*dd60*/  @!P1 SYNCS.ARRIVE.TRANS64.RED.A1T0 RZ, [R145+URZ], RZ ;  /* 0x000000ff91ff99a7 */ /* 0x0003ea000810043f */
[----:B------:R-:W-:Y:S01]  /*dd70*/  MUFU.EX2 R179, R126 ;  /* 0x0000007e00b37308 */ /* 0x000fe20000000800 */
[----:B------:R-:W-:Y:S02]  /*dd80*/  F2FP.BF16.F32.PACK_AB R178, R8, R121 ;  /* 0x0000007908b2723e */ /* 0x000fe400000010ff */
[----:B------:R-:W-:Y:S01]  /*dd90*/  F2FP.BF16.F32.PACK_AB R176, R120, R20 ;  /* 0x0000001478b0723e */ /* 0x000fe200000010ff */
[----:B-1----:R-:W-:Y:S01]  /*dda0*/  FADD.FTZ R145, R9, R6 ;  /* 0x0000000609917221 */ /* 0x002fe20000010000 */
[----:B------:R1:W-:Y:S01]  /*ddb0*/  @!P1 SYNCS.ARRIVE.TRANS64.RED.A1T0 RZ, [R146+URZ], RZ ;  /* 0x000000ff92ff99a7 */ /* 0x0003e2000810043f */
[----:B------:R-:W-:Y:S01]  /*ddc0*/  FFMA.FTZ R6, R139, UR11, -R125 ;  /* 0x0000000b8b067c23 */ /* 0x000fe2000801087d */
[----:B------:R-:W-:Y:S01]  /*ddd0*/  FADD.FTZ R139, R197, R138 ;  /* 0x0000008ac58b7221 */ /* 0x000fe20000010000 */
[----:B--2---:R-:W-:-:S03]  /*dde0*/  F2FP.BF16.F32.PACK_AB R197, R132, R197 ;  /* 0x000000c584c5723e */ /* 0x004fc600000010ff */
[----:B------:R-:W-:Y:S01]  /*ddf0*/  FADD.FTZ R130, R132, R139 ;  /* 0x0000008b84827221 */ /* 0x000fe20000010000 */
[----:B------:R-:W-:Y:S01]  /*de00*/  MUFU.EX2 R6, R6 ;  /* 0x0000000600067308 */ /* 0x000fe20000000800 */
[----:B-1----:R-:W-:Y:S01]  /*de10*/  FADD.FTZ R146, R202, R145 ;  /* 0x00000091ca927221 */ /* 0x002fe20000010000 */
[----:B------:R-:W-:Y:S01]  /*de20*/  F2FP.BF16.F32.PACK_AB R202, R17, R202 ;  /* 0x000000ca11ca723e */ /* 0x000fe200000010ff */
[----:B------:R-:W-:Y:S01]  /*de30*/  FADD.FTZ R130, R199, R130 ;  /* 0x00000082c7827221 */ /* 0x000fe20000010000 */
[----:B0-----:R-:W-:Y:S01]  /*de40*/  F2FP.BF16.F32.PACK_AB R199, R133, R199 ;  /* 0x000000c785c7723e */ /* 0x001fe200000010ff */
[----:B------:R-:W-:Y:S02]  /*de50*/  FADD.FTZ R5, R17, R146 ;  /* 0x0000009211057221 */ /* 0x000fe40000010000 */
[----:B------:R-:W-:Y:S02]  /*de60*/  FADD.FTZ R130, R133, R130 ;  /* 0x0000008285827221 */ /* 0x000fe40000010000 */
[----:B------:R-:W-:Y:S01]  /*de70*/  FADD.FTZ R5, R196, R5 ;  /* 0x00000005c4057221 */ /* 0x000fe20000010000 */
[C---:B------:R-:W-:Y:S01]  /*de80*/  F2FP.BF16.F32.PACK_AB R196, R16.reuse, R196 ;  /* 0x000000c410c4723e */ /* 0x040fe200000010ff */
[----:B------:R-:W-:Y:S01]  /*de90*/  FADD.FTZ R130, R193, R130 ;  /* 0x00000082c1827221 */ /* 0x000fe20000010000 */
[----:B------:R-:W-:Y:S01]  /*dea0*/  F2FP.BF16.F32.PACK_AB R193, R137, R193 ;  /* 0x000000c189c1723e */ /* 0x000fe200000010ff */
[----:B------:R-:W-:-:S02]  /*deb0*/  FADD.FTZ R5, R16, R5 ;  /* 0x0000000510057221 */ /* 0x000fc40000010000 */
[----:B------:R-:W-:Y:S02]  /*dec0*/  FADD.FTZ R130, R137, R130 ;  /* 0x0000008289827221 */ /* 0x000fe40000010000 */
[----:B------:R-:W-:Y:S01]  /*ded0*/  FADD.FTZ R139, R198, R5 ;  /* 0x00000005c68b7221 */ /* 0x000fe20000010000 */
[----:B------:R-:W-:Y:S01]  /*dee0*/  F2FP.BF16.F32.PACK_AB R198, R12, R198 ;  /* 0x000000c60cc6723e */ /* 0x000fe200000010ff */
[----:B------:R-:W-:Y:S01]  /*def0*/  FADD.FTZ R9, R195, R130 ;  /* 0x00000082c3097221 */ /* 0x000fe20000010000 */
[----:B------:R-:W-:Y:S01]  /*df00*/  FFMA.FTZ R5, R122, UR11, -R125 ;  /* 0x0000000b7a057c23 */ /* 0x000fe2000801087d */
[----:B------:R-:W-:Y:S01]  /*df10*/  FADD.FTZ R139, R12, R139 ;  /* 0x0000008b0c8b7221 */ /* 0x000fe20000010000 */
[----:B------:R-:W-:Y:S01]  /*df20*/  MUFU.EX2 R122, R143 ;  /* 0x0000008f007a7308 */ /* 0x000fe20000000800 */
[----:B------:R-:W-:Y:S01]  /*df30*/  FADD.FTZ R130, R140, R9 ;  /* 0x000000098c827221 */ /* 0x000fe20000010000 */
[----:B------:R-:W-:Y:S01]  /*df40*/  FFMA.FTZ R125, R127, UR11, -R125 ;  /* 0x0000000b7f7d7c23 */ /* 0x000fe2000801087d */
[----:B------:R-:W-:Y:S01]  /*df50*/  FADD.FTZ R139, R192, R139 ;  /* 0x0000008bc08b7221 */ /* 0x000fe20000010000 */
[----:B------:R-:W-:Y:S01]  /*df60*/  F2FP.BF16.F32.PACK_AB R192, R10, R192 ;  /* 0x000000c00ac0723e */ /* 0x000fe200000010ff */
[----:B------:R-:W-:Y:S01]  /*df70*/  FADD.FTZ R130, R189, R130 ;  /* 0x00000082bd827221 */ /* 0x000fe20000010000 */
[----:B------:R-:W-:Y:S01]  /*df80*/  F2FP.BF16.F32.PACK_AB R195, R140, R195 ;  /* 0x000000c38cc3723e */ /* 0x000fe200000010ff */
[----:B------:R-:W-:Y:S01]  /*df90*/  FADD.FTZ R139, R10, R139 ;  /* 0x0000008b0a8b7221 */ /* 0x000fe20000010000 */
[----:B------:R-:W0:Y:S01]  /*dfa0*/  MUFU.EX2 R5, R5 ;  /* 0x0000000500057308 */ /* 0x000e220000000800 */
[C---:B------:R-:W-:Y:S01]  /*dfb0*/  FADD.FTZ R130, R141.reuse, R130 ;  /* 0x000000828d827221 */ /* 0x040fe20000010000 */
[----:B------:R-:W-:Y:S01]  /*dfc0*/  F2FP.BF16.F32.PACK_AB R189, R141, R189 ;  /* 0x000000bd8dbd723e */ /* 0x000fe200000010ff */
[----:B------:R-:W-:Y:S01]  /*dfd0*/  FADD.FTZ R138, R194, R139 ;  /* 0x0000008bc28a7221 */ /* 0x000fe20000010000 */
[----:B------:R-:W-:-:S03]  /*dfe0*/  F2FP.BF16.F32.PACK_AB R194, R15, R194 ;  /* 0x000000c20fc2723e */ /* 0x000fc600000010ff */
[----:B------:R-:W-:-:S04]  /*dff0*/  FADD.FTZ R17, R15, R138 ;  /* 0x0000008a0f117221 */ /* 0x000fc80000010000 */
[----:B------:R-:W-:Y:S01]  /*e000*/  FADD.FTZ R138, R188, R17 ;  /* 0x00000011bc8a7221 */ /* 0x000fe20000010000 */
[----:B------:R-:W-:-:S03]  /*e010*/  F2FP.BF16.F32.PACK_AB R188, R13, R188 ;  /* 0x000000bc0dbc723e */ /* 0x000fc600000010ff */
[----:B------:R-:W-:Y:S01]  /*e020*/  FADD.FTZ R9, R13, R138 ;  /* 0x0000008a0d097221 */ /* 0x000fe20000010000 */
[----:B0-----:R-:W-:-:S03]  /*e030*/  F2FP.BF16.F32.PACK_AB R177, R123, R5 ;  /* 0x000000057bb1723e */ /* 0x001fc600000010ff */
        /* <DEDUP_REMOVED lines=23> */
[----:B------:R-:W0:Y:S01]  /*e1b0*/  MUFU.EX2 R12, R125 ;  /* 0x0000007d000c7308 */ /* 0x000e220000000800 */
[----:B------:R-:W-:Y:S01]  /*e1c0*/  F2FP.BF16.F32.PACK_AB R181, R124, R181 ;  /* 0x000000b57cb5723e */ /* 0x000fe200000010ff */
[----:B------:R-:W-:Y:S01]  /*e1d0*/  FADD.FTZ R11, R182, R11 ;  /* 0x0000000bb60b7221 */ /* 0x000fe20000010000 */
[----:B------:R-:W-:Y:S01]  /*e1e0*/  FADD.FTZ R6, R134, R9 ;  /* 0x0000000986067221 */ /* 0x000fe20000010000 */
[----:B------:R-:W-:-:S02]  /*e1f0*/  F2FP.BF16.F32.PACK_AB R182, R128, R182 ;  /* 0x000000b680b6723e */ /* 0x000fc400000010ff */
        /* <DEDUP_REMOVED lines=8> */
[----:B0-----:R-:W-:Y:S02]  /*e280*/  F2FP.BF16.F32.PACK_AB R179, R12, R179 ;  /* 0x000000b30cb3723e */ /* 0x001fe400000010ff */
[----:B------:R-:W-:Y:S01]  /*e290*/  FADD.FTZ R6, R8, R5 ;  /* 0x0000000508067221 */ /* 0x000fe20000010000 */
[----:B------:R-:W-:Y:S01]  /*e2a0*/  FADD.FTZ R5, R12, R9 ;  /* 0x000000090c057221 */ /* 0x000fe20000010000 */
[----:B------:R-:W-:Y:S02]  /*e2b0*/  IMAD.MOV.U32 R8, RZ, RZ, R4 ;  /* 0x000000ffff087224 */ /* 0x000fe400078e0004 */
[----:B------:R-:W-:Y:S01]  /*e2c0*/  IMAD.MOV.U32 R9, RZ, RZ, R3 ;  /* 0x000000ffff097224 */ /* 0x000fe200078e0003 */
[----:B------:R-:W-:Y:S06]  /*e2d0*/  @P2 BRA `(.L_x_2273) ;  /* 0xffffffc000cc2947 */ /* 0x000fec000383ffff */
.L_x_2264:
        /* <DEDUP_REMOVED lines=99> */
.L_x_2274:
[----:B------:R-:W-:Y:S01]  /*e910*/  ULEA UR5, UR36, UR39, 0x3 ;  /* 0x0000002724057291 */ /* 0x000fe2000f8e183f */
[----:B------:R-:W-:-:S05]  /*e920*/  IMAD.U32 R0, RZ, RZ, UR60 ;  /* 0x0000003cff007e24 */ /* 0x000fca000f8e00ff */
[----:B------:R-:W-:-:S04]  /*e930*/  SHF.L.U32 R0, R0, 0x1f, RZ ;  /* 0x0000001f00007819 */ /* 0x000fc800000006ff */
[----:B------:R0:W1:Y:S01]  /*e940*/  SYNCS.PHASECHK.TRANS64.TRYWAIT P2, [UR5+0x36850], R0 ;  /* 0x03685000ff0075a7 */ /* 0x0000620008040145 */
[----:B------:R-:W-:Y:S05]  /*e950*/  @!P0 BRA `(.L_x_2275) ;  /* 0x0000000000048947 */ /* 0x000fea0003800000 */
[----:B------:R-:W-:Y:S01]  /*e960*/  BPT.TRAP 0x1 ;  /* 0x000000040000795c */ /* 0x000fe20000300000 */
.L_x_2275:
[----:B-1----:R-:W-:Y:S05]  /*e970*/  @P2 BRA `(.L_x_2276) ;  /* 0x0000000000082947 */ /* 0x002fea0003800000 */
[----:B------:R-:W1:Y:S02]  /*e980*/  SYNCS.PHASECHK.TRANS64.TRYWAIT P0, [UR5+0x36850], R0 ;  /* 0x03685000ff0075a7 */ /* 0x000e640008000145 */
[----:B-1----:R-:W-:Y:S05]  /*e990*/  @!P0 BRA `(.L_x_2277) ;  /* 0x000000c000988947 */ /* 0x002fea0003800000 */
.L_x_2276:
[----:B------:R-:W-:Y:S01]  /*e9a0*/  UIADD3 UR39, UR39, 0x400, URZ ;  /* 0x0000040027277890 */ /* 0x000fe2000fffe03f */
[----:B------:R-:W-:Y:S01]  /*e9b0*/  WARPGROUP.ARRIVE ;  /* 0x00000000000079c5 */ /* 0x000fe20000000000 */
[----:B------:R-:W-:Y:S01]  /*e9c0*/  UMOV UR7, 0x40000040 ;  /* 0x4000004000077882 */ /* 0x000fe20000000000 */
[----:B-1----:R-:W1:Y:S01]  /*e9d0*/  SHFL.BFLY PT, R7, R6, 0x2, 0x1f ;  /* 0x0c401f0006077f89 */ /* 0x002e6200000e0000 */
[----:B------:R-:W-:Y:S01]  /*e9e0*/  USHF.R.U32.HI UR39, URZ, 0x4, UR39 ;  /* 0x000000043f277899 */ /* 0x000fe20008011627 */
[----:B------:R-:W-:Y:S01]  /*e9f0*/  IMAD.U32 R11, RZ, RZ, UR5 ;  /* 0x00000005ff0b7e24 */ /* 0x000fe2000f8e00ff */
[----:B------:R-:W-:Y:S01]  /*ea00*/  R2UR UR8, R233 ;  /* 0x00000000e90872ca */ /* 0x000fe200000e0000 */
[----:B0-----:R-:W0:Y:S01]  /*ea10*/  SHFL.BFLY PT, R0, R5, 0x2, 0x1f ;  /* 0x0c401f0005007f89 */ /* 0x001e2200000e0000 */
[----:B------:R-:W-:Y:S01]  /*ea20*/  ULOP3.LUT UR39, UR39, 0x3fff, URZ, 0xc0, !UPT ;  /* 0x00003fff27277892 */ /* 0x000fe2000f8ec03f */
[----:B------:R-:W-:Y:S02]  /*ea30*/  @!P1 VIADD R11, R11, 0x36860 ;  /* 0x000368600b0b9836 */ /* 0x000fe40000000000 */
[----:B------:R-:W-:Y:S01]  /*ea40*/  IMAD.MOV.U32 R8, RZ, RZ, RZ ;  /* 0x000000ffff087224 */ /* 0x000fe200078e00ff */
[----:B------:R-:W-:-:S02]  /*ea50*/  ULOP3.LUT UR4, UR39, 0x3800000, URZ, 0xfc, !UPT ;  /* 0x0380000027047892 */ /* 0x000fc4000f8efc3f */
[----:B------:R-:W-:Y:S02]  /*ea60*/  @!P1 PRMT R11, RZ, 0x654, R11 ;  /* 0x00000654ff0b9816 */ /* 0x000fe4000000000b */
[----:B------:R-:W-:Y:S02]  /*ea70*/  UIMAD UR4, UR36, 0xa80, UR4 ;  /* 0x00000a80240478a4 */ /* 0x000fe4000f8e0204 */
[----:B------:R-:W-:Y:S02]  /*ea80*/  UIADD3 UR36, UR36, 0x1, URZ ;  /* 0x0000000124247890 */ /* 0x000fe4000fffe03f */
[----:B------:R-:W-:Y:S02]  /*ea90*/  UIADD3 UR8, UR8, 0x1, URZ ;  /* 0x0000000108087890 */ /* 0x000fe4000fffe03f */
[----:B------:R-:W-:Y:S01]  /*eaa0*/  UISETP.NE.AND UP0, UPT, UR36, 0x2, UPT ;  /* 0x000000022400788c */ /* 0x000fe2000bf05270 */
[----:B------:R-:W-:Y:S02]  /*eab0*/  UMOV UR6, UR4 ;  /* 0x0000000400067c82 */ /* 0x000fe40008000000 */
[----:B------:R-:W-:Y:S01]  /*eac0*/  HGMMA.64x192x16.F32.BF16 R24, R200, gdesc[UR4].tnspB, R24, gsb0 ;  /* 0x42e00004c8187df0 */ /* 0x000fe20008001818 */
[----:B------:R-:W-:Y:S01]  /*ead0*/  UIADD3 UR6, UR4, 0x80, URZ ;  /* 0x0000008004067890 */ /* 0x000fe2000fffe03f */
[----:B-1----:R-:W-:Y:S01]  /*eae0*/  FADD.FTZ R7, R7, R6 ;  /* 0x0000000607077221 */ /* 0x002fe20000010000 */
[----:B------:R-:W-:Y:S01]  /*eaf0*/  UMOV UR7, 0x40000040 ;  /* 0x4000004000077882 */ /* 0x000fe20000000000 */
[----:B------:R-:W-:-:S02]  /*eb00*/  IMAD.U32 R6, RZ, RZ, UR11 ;  /* 0x0000000bff067e24 */ /* 0x000fc4000f8e00ff */
[----:B0-----:R-:W-:Y:S01]  /*eb10*/  FADD.FTZ R2, R0, R5 ;  /* 0x0000000500027221 */ /* 0x001fe20000010000 */
[----:B------:R-:W-:Y:S01]  /*eb20*/  IMAD.MOV.U32 R5, RZ, RZ, RZ ;  /* 0x000000ffff057224 */ /* 0x000fe200078e00ff */
[----:B------:R-:W0:Y:S01]  /*eb30*/  SHFL.BFLY PT, R0, R7, 0x1, 0x1f ;  /* 0x0c201f0007007f89 */ /* 0x000e2200000e0000 */
[----:B------:R-:W-:Y:S01]  /*eb40*/  IMAD.U32 R233, RZ, RZ, UR8 ;  /* 0x00000008ffe97e24 */ /* 0x000fe2000f8e00ff */
[----:B------:R-:W-:Y:S02]  /*eb50*/  USEL UR36, UR36, URZ, UP0 ;  /* 0x0000003f24247287 */ /* 0x000fe40008000000 */
[----:B------:R-:W1:Y:S01]  /*eb60*/  SHFL.BFLY PT, R9, R2, 0x1, 0x1f ;  /* 0x0c201f0002097f89 */ /* 0x000e6200000e0000 */
[----:B0-----:R-:W-:Y:S01]  /*eb70*/  FADD.FTZ R12, R7, R0 ;  /* 0x00000000070c7221 */ /* 0x001fe20000010000 */
[----:B------:R-:W-:Y:S02]  /*eb80*/  IMAD.U32 R7, RZ, RZ, UR11 ;  /* 0x0000000bff077e24 */ /* 0x000fe4000f8e00ff */
[----:B------:R-:W-:-:S02]  /*eb90*/  IMAD.MOV.U32 R0, RZ, RZ, -0x800000 ;  /* 0xff800000ff007424 */ /* 0x000fc400078e00ff */
[----:B-1----:R-:W-:Y:S01]  /*eba0*/  FADD.FTZ R13, R2, R9 ;  /* 0x00000009020d7221 */ /* 0x002fe20000010000 */
[----:B------:R-:W-:Y:S01]  /*ebb0*/  FSETP.NE.FTZ.AND P0, PT, R12, RZ, PT ;  /* 0x000000ff0c00720b */ /* 0x000fe20003f15000 */
[----:B------:R-:W-:-:S03]  /*ebc0*/  IMAD.MOV.U32 R2, RZ, RZ, -0x800000 ;  /* 0xff800000ff027424 */ /* 0x000fc600078e00ff */
[----:B------:R-:W-:-:S09]  /*ebd0*/  FSETP.NE.FTZ.AND P2, PT, R13, RZ, PT ;  /* 0x000000ff0d00720b */ /* 0x000fd20003f55000 */
[----:B------:R-:W0:Y:S01]  /*ebe0*/  @P0 MUFU.LG2 R9, R12 ;  /* 0x0000000c00090308 */ /* 0x000e220000000c00 */
[----:B------:R-:W-:-:S07]  /*ebf0*/  @P0 FMUL.FTZ R6, R6, 0.69314718246459960938 ;  /* 0x3f31721806060820 */ /* 0x000fce0000410000 */
[----:B------:R-:W1:Y:S08]  /*ec00*/  @P2 MUFU.LG2 R10, R13 ;  /* 0x0000000d000a2308 */ /* 0x000e700000000c00 */
[----:B------:R2:W3:Y:S01]  /*ec10*/  @P0 MUFU.RCP R8, R12 ;  /* 0x0000000c00080308 */ /* 0x0004e20000001000 */
[----:B0-----:R-:W-:-:S04]  /*ec20*/  @P0 FMUL.FTZ R9, R9, 0.69314718246459960938 ;  /* 0x3f31721809090820 */ /* 0x001fc80000410000 */
[----:B------:R-:W-:Y:S01]  /*ec30*/  @P0 FFMA.FTZ R0, R6, R3, R9 ;  /* 0x0000000306000223 */ /* 0x000fe20000010009 */
[----:B------:R-:W-:Y:S02]  /*ec40*/  PLOP3.LUT P0, PT, PT, PT, PT, 0x8, 0x0 ;  /* 0x000000000000781c */ /* 0x000fe40003f0e170 */
[----:B------:R-:W0:Y:S01]  /*ec50*/  @P2 MUFU.RCP R5, R13 ;  /* 0x0000000d00052308 */ /* 0x000e220000001000 */
[----:B--2---:R-:W-:Y:S01]  /*ec60*/  @P2 FMUL.FTZ R12, R7, 0.69314718246459960938 ;  /* 0x3f317218070c2820 */ /* 0x004fe20000410000 */
        /* <DEDUP_REMOVED lines=35> */
[-C--:B---3--:R-:W-:Y:S01]  /*eea0*/  FMUL.FTZ R24, R24, R8.reuse ;  /* 0x0000000818187220 */ /* 0x088fe20000410000 */
        /* <DEDUP_REMOVED lines=95> */
.L_x_2247:
        /* <DEDUP_REMOVED lines=17> */
[----:B------:R-:W-:Y:S01]  /*f5b0*/  ULDC.64 UR24, c[0x0][0x208] ;  /* 0x0000820000187ab9 */ /* 0x000fe20000000a00 */
[----:B------:R-:W-:Y:S02]  /*f5c0*/  R2UR UR21, R205 ;  /* 0x00000000cd1572ca */ /* 0x000fe400000e0000 */
[----:B------:R-:W-:Y:S02]  /*f5d0*/  R2UR UR18, R22 ;  /* 0x00000000161272ca */ /* 0x000fe400000e0000 */
[----:B------:R-:W-:-:S02]  /*f5e0*/  R2UR UR20, R208 ;  /* 0x00000000d01472ca */ /* 0x000fc400000e0000 */
[----:B------:R-:W-:-:S05]  /*f5f0*/  R2UR UR23, R230 ;  /* 0x00000000e61772ca */ /* 0x000fca00000e0000 */
[----:B------:R-:W-:Y:S01]  /*f600*/  USHF.L.U64.HI UR16, UR19, 0x2, UR17 ;  /* 0x0000000213107899 */ /* 0x000fe20008010211 */
[----:B------:R-:W-:Y:S01]  /*f610*/  UMOV UR10, UR8 ;  /* 0x00000008000a7c82 */ /* 0x000fe20008000000 */
[----:B0-----:R-:W-:Y:S01]  /*f620*/  UMOV UR11, UR4 ;  /* 0x00000004000b7c82 */ /* 0x001fe20008000000 */
[----:B------:R-:W-:-:S04]  /*f630*/  USHF.L.U32 UR4, UR19, 0x2, URZ ;  /* 0x0000000213047899 */ /* 0x000fc8000800063f */
[----:B------:R-:W-:-:S04]  /*f640*/  UIADD3 UR9, UP0, UR4, UR14, URZ ;  /* 0x0000000e04097290 */ /* 0x000fc8000ff1e03f */
[----:B------:R-:W-:Y:S01]  /*f650*/  UIADD3.X UR12, UR16, UR15, URZ, UP0, !UPT ;  /* 0x0000000f100c7290 */ /* 0x000fe200087fe43f */
        /* <DEDUP_REMOVED lines=13> */
[----:B------:R-:W-:-:S02]  /*f730*/  IADD3 R88, P0, R4, 0x4020, RZ ;  /* 0x0000402004587810 */ /* 0x000fc40007f1e0ff */
        /* <DEDUP_REMOVED lines=11> */
[----:B------:R-:W-:Y:S01]  /*f7f0*/  SHF.R.U64 R7, R7, 0x3, RZ ;  /* 0x0000000307077819 */ /* 0x000fe200000012ff */
[--C-:B------:R-:W-:Y:S01]  /*f800*/  IMAD.X R129, RZ, RZ, R5.reuse, P6 ;  /* 0x000000ffff817224 */ /* 0x100fe200030e0605 */
[----:B------:R-:W-:Y:S01]  /*f810*/  LOP3.LUT R4, R3, R4, RZ, 0x3c, !PT ;  /* 0x0000000403047212 */ /* 0x000fe200078e3cff */
[----:B------:R-:W-:Y:S01]  /*f820*/  IMAD.X R9, RZ, RZ, R5, P5 ;  /* 0x000000ffff097224 */ /* 0x000fe200028e0605 */
[----:B------:R-:W-:-:S02]  /*f830*/  LOP3.LUT R3, R6, 0x380, RZ, 0xc0, !PT ;  /* 0x0000038006037812 */ /* 0x000fc400078ec0ff */
[----:B------:R-:W-:Y:S02]  /*f840*/  LOP3.LUT R12, R7, R8, RZ, 0x3c, !PT ;  /* 0x00000008070c7212 */ /* 0x000fe400078e3cff */
[----:B------:R-:W-:Y:S02]  /*f850*/  LOP3.LUT R8, R135, 0x380, RZ, 0xc0, !PT ;  /* 0x0000038087087812 */ /* 0x000fe400078ec0ff */
[----:B------:R-:W-:Y:S02]  /*f860*/  LOP3.LUT R14, R19, 0x380, RZ, 0xc0, !PT ;  /* 0x00000380130e7812 */ /* 0x000fe400078ec0ff */
[----:B------:R-:W-:Y:S02]  /*f870*/  SHF.R.U64 R3, R3, 0x3, RZ ;  /* 0x0000000303037819 */ /* 0x000fe400000012ff */
[----:B------:R-:W-:Y:S02]  /*f880*/  SHF.R.U64 R8, R8, 0x3, RZ ;  /* 0x0000000308087819 */ /* 0x000fe400000012ff */
[----:B------:R-:W-:-:S02]  /*f890*/  SHF.R.U64 R14, R14, 0x3, RZ ;  /* 0x000000030e0e7819 */ /* 0x000fc400000012ff */
[----:B------:R-:W-:Y:S02]  /*f8a0*/  LOP3.LUT R10, R3, R6, RZ, 0x3c, !PT ;  /* 0x00000006030a7212 */ /* 0x000fe400078e3cff */
[----:B------:R-:W-:Y:S02]  /*f8b0*/  LOP3.LUT R16, R131, 0x380, RZ, 0xc0, !PT ;  /* 0x0000038083107812 */ /* 0x000fe400078ec0ff */
[----:B------:R-:W-:Y:S02]  /*f8c0*/  LOP3.LUT R3, R88, 0x380, RZ, 0xc0, !PT ;  /* 0x0000038058037812 */ /* 0x000fe400078ec0ff */
[----:B------:R-:W-:Y:S02]  /*f8d0*/  LOP3.LUT R6, R133, 0x380, RZ, 0xc0, !PT ;  /* 0x0000038085067812 */ /* 0x000fe400078ec0ff */
[----:B------:R-:W-:Y:S02]  /*f8e0*/  LOP3.LUT R7, R92, 0x380, RZ, 0xc0, !PT ;  /* 0x000003805c077812 */ /* 0x000fe400078ec0ff */
[----:B------:R-:W-:-:S02]  /*f8f0*/  LOP3.LUT R94, R8, R135, RZ, 0x3c, !PT ;  /* 0x00000087085e7212 */ /* 0x000fc400078e3cff */
[----:B------:R-:W-:Y:S02]  /*f900*/  LOP3.LUT R14, R14, R19, RZ, 0x3c, !PT ;  /* 0x000000130e0e7212 */ /* 0x000fe400078e3cff */
[----:B------:R-:W-:Y:S02]  /*f910*/  LOP3.LUT R8, R137, 0x380, RZ, 0xc0, !PT ;  /* 0x0000038089087812 */ /* 0x000fe400078ec0ff */
[----:B------:R-:W-:Y:S02]  /*f920*/  SHF.R.U64 R16, R16, 0x3, RZ ;  /* 0x0000000310107819 */ /* 0x000fe400000012ff */
[----:B------:R-:W-:Y:S02]  /*f930*/  SHF.R.U64 R3, R3, 0x3, RZ ;  /* 0x0000000303037819 */ /* 0x000fe400000012ff */
[----:B------:R-:W-:Y:S02]  /*f940*/  LOP3.LUT R19, R128, 0x380, RZ, 0xc0, !PT ;  /* 0x0000038080137812 */ /* 0x000fe400078ec0ff */
[----:B------:R-:W-:-:S02]  /*f950*/  LOP3.LUT R130, R139, 0x380, RZ, 0xc0, !PT ;  /* 0x000003808b827812 */ /* 0x000fc400078ec0ff */
[----:B------:R-:W-:Y:S02]  /*f960*/  SHF.R.U64 R6, R6, 0x3, RZ ;  /* 0x0000000306067819 */ /* 0x000fe400000012ff */
[----:B------:R-:W-:Y:S02]  /*f970*/  SHF.R.U64 R7, R7, 0x3, RZ ;  /* 0x0000000307077819 */ /* 0x000fe400000012ff */
[----:B------:R-:W-:Y:S02]  /*f980*/  SHF.R.U64 R8, R8, 0x3, RZ ;  /* 0x0000000308087819 */ /* 0x000fe400000012ff */
[----:B------:R-:W-:Y:S02]  /*f990*/  LOP3.LUT R16, R16, R131, RZ, 0x3c, !PT ;  /* 0x0000008310107212 */ /* 0x000fe400078e3cff */
[----:B------:R-:W-:Y:S02]  /*f9a0*/  LOP3.LUT R88, R3, R88, RZ, 0x3c, !PT ;  /* 0x0000005803587212 */ /* 0x000fe400078e3cff */
[----:B------:R-:W-:-:S02]  /*f9b0*/  SHF.R.U64 R19, R19, 0x3, RZ ;  /* 0x0000000313137819 */ /* 0x000fc400000012ff */
[----:B------:R-:W-:Y:S02]  /*f9c0*/  SHF.R.U64 R130, R130, 0x3, RZ ;  /* 0x0000000382827819 */ /* 0x000fe400000012ff */
        /* <DEDUP_REMOVED lines=10> */
[----:B------:R-:W-:Y:S02]  /*fa70*/  MOV R132, R14 ;  /* 0x0000000e00847202 */ /* 0x000fe40000000f00 */
[----:B------:R-:W-:-:S02]  /*fa80*/  LOP3.LUT R128, R19, R128, RZ, 0x3c, !PT ;  /* 0x0000008013807212 */ /* 0x000fc400078e3cff */
[----:B------:R-:W-:Y:S02]  /*fa90*/  LOP3.LUT R8, R130, R139, RZ, 0x3c, !PT ;  /* 0x0000008b82087212 */ /* 0x000fe400078e3cff */
[----:B------:R-:W-:Y:S02]  /*faa0*/  MOV R134, R10 ;  /* 0x0000000a00867202 */ /* 0x000fe40000000f00 */
[----:B------:R-:W-:Y:S02]  /*fab0*/  MOV R131, R16 ;  /* 0x0000001000837202 */ /* 0x000fe40000000f00 */
[----:B------:R-:W-:Y:S02]  /*fac0*/  F2FP.BF16.F32.PACK_AB R12, R33, R32 ;  /* 0x00000020210c723e */ /* 0x000fe400000010ff */
[----:B------:R-:W-:Y:S02]  /*fad0*/  F2FP.BF16.F32.PACK_AB R13, R35, R34 ;  /* 0x00000022230d723e */ /* 0x000fe400000010ff */
[----:B------:R-:W-:-:S02]  /*fae0*/  F2FP.BF16.F32.PACK_AB R14, R37, R36 ;  /* 0x00000024250e723e */ /* 0x000fc400000010ff */
[----:B------:R-:W-:Y:S02]  /*faf0*/  F2FP.BF16.F32.PACK_AB R15, R39, R38 ;  /* 0x00000026270f723e */ /* 0x000fe400000010ff */
        /* <DEDUP_REMOVED lines=10> */
[----:B------:R-:W-:Y:S01]  /*fba0*/  F2FP.BF16.F32.PACK_AB R93, R51, R50 ;  /* 0x00000032335d723e */ /* 0x000fe200000010ff */
[----:B------:R2:W-:Y:S01]  /*fbb0*/  STSM.16.M88.4 [R133], R88 ;  /* 0x0000005885007844 */ /* 0x0005e20000000200 */
[----:B------:R-:W-:-:S02]  /*fbc0*/  F2FP.BF16.F32.PACK_AB R94, R53, R52 ;  /* 0x00000034355e723e */ /* 0x000fc400000010ff */
[----:B------:R-:W-:Y:S02]  /*fbd0*/  F2FP.BF16.F32.PACK_AB R95, R55, R54 ;  /* 0x00000036375f723e */ /* 0x000fe400000010ff */
[----:B0-----:R-:W-:Y:S02]  /*fbe0*/  MOV R3, R8 ;  /* 0x0000000800037202 */ /* 0x001fe40000000f00 */
[----:B------:R-:W-:Y:S01]  /*fbf0*/  F2FP.BF16.F32.PACK_AB R4, R57, R56 ;  /* 0x000000383904723e */ /* 0x000fe200000010ff */
[----:B------:R0:W-:Y:S01]  /*fc00*/  STSM.16.M88.4 [R132], R92 ;  /* 0x0000005c84007844 */ /* 0x0001e20000000200 */
[----:B------:R-:W-:Y:S02]  /*fc10*/  F2FP.BF16.F32.PACK_AB R5, R59, R58 ;  /* 0x0000003a3b05723e */ /* 0x000fe400000010ff */
[----:B------:R-:W-:Y:S02]  /*fc20*/  F2FP.BF16.F32.PACK_AB R6, R61, R60 ;  /* 0x0000003c3d06723e */ /* 0x000fe400000010ff */
[----:B------:R-:W-:-:S02]  /*fc30*/  F2FP.BF16.F32.PACK_AB R7, R63, R62 ;  /* 0x0000003e3f07723e */ /* 0x000fc400000010ff */
[----:B------:R-:W-:Y:S02]  /*fc40*/  F2FP.BF16.F32.PACK_AB R8, R65, R64 ;  /* 0x000000404108723e */ /* 0x000fe400000010ff */
[----:B------:R-:W-:Y:S01]  /*fc50*/  F2FP.BF16.F32.PACK_AB R9, R67, R66 ;  /* 0x000000424309723e */ /* 0x000fe200000010ff */
[----:B------:R3:W-:Y:S01]  /*fc60*/  STSM.16.M88.4 [R131], R4 ;  /* 0x0000000483007844 */ /* 0x0007e20000000200 */
[----:B------:R-:W-:Y:S02]  /*fc70*/  F2FP.BF16.F32.PACK_AB R10, R69, R68 ;  /* 0x00000044450a723e */ /* 0x000fe400000010ff */
[----:B------:R-:W-:Y:S02]  /*fc80*/  F2FP.BF16.F32.PACK_AB R11, R71, R70 ;  /* 0x00000046470b723e */ /* 0x000fe400000010ff */
[----:B-1----:R-:W-:Y:S02]  /*fc90*/  F2FP.BF16.F32.PACK_AB R12, R73, R72 ;  /* 0x00000048490c723e */ /* 0x002fe400000010ff */
[----:B------:R-:W-:Y:S01]  /*fca0*/  F2FP.BF16.F32.PACK_AB R13, R75, R74 ;  /* 0x0000004a4b0d723e */ /* 0x000fe200000010ff */
[----:B------:R-:W-:Y:S01]  /*fcb0*/  STSM.16.M88.4 [R19], R8 ;  /* 0x0000000813007844 */ /* 0x000fe20000000200 */
[----:B------:R-:W-:-:S02]  /*fcc0*/  F2FP.BF16.F32.PACK_AB R14, R77, R76 ;  /* 0x0000004c4d0e723e */ /* 0x000fc400000010ff */
[----:B------:R-:W-:Y:S02]  /*fcd0*/  F2FP.BF16.F32.PACK_AB R15, R79, R78 ;  /* 0x0000004e4f0f723e */ /* 0x000fe400000010ff */
[----:B--2---:R-:W-:Y:S02]  /*fce0*/  F2FP.BF16.F32.PACK_AB R88, R81, R80 ;  /* 0x000000505158723e */ /* 0x004fe400000010ff */
[----:B------:R-:W-:Y:S01]  /*fcf0*/  F2FP.BF16.F32.PACK_AB R89, R83, R82 ;  /* 0x000000525359723e */ /* 0x000fe200000010ff */
[----:B------:R1:W-:Y:S01]  /*fd00*/  STSM.16.M88.4 [R17], R12 ;  /* 0x0000000c11007844 */ /* 0x0003e20000000200 */
[----:B------:R-:W-:Y:S02]  /*fd10*/  F2FP.BF16.F32.PACK_AB R90, R85, R84 ;  /* 0x00000054555a723e */ /* 0x000fe400000010ff */
[----:B------:R-:W-:Y:S02]  /*fd20*/  F2FP.BF16.F32.PACK_AB R91, R87, R86 ;  /* 0x00000056575b723e */ /* 0x000fe400000010ff */
[----:B0-----:R-:W-:-:S02]  /*fd30*/  F2FP.BF16.F32.PACK_AB R92, R21, R20 ;  /* 0x00000014155c723e */ /* 0x001fc400000010ff */
[----:B------:R-:W-:Y:S01]  /*fd40*/  F2FP.BF16.F32.PACK_AB R93, R123, R122 ;  /* 0x0000007a7b5d723e */ /* 0x000fe200000010ff */
[----:B------:R0:W-:Y:S01]  /*fd50*/  STSM.16.M88.4 [R16], R88 ;  /* 0x0000005810007844 */ /* 0x0001e20000000200 */
[----:B------:R-:W-:Y:S02]  /*fd60*/  F2FP.BF16.F32.PACK_AB R94, R121, R120 ;  /* 0x00000078795e723e */ /* 0x000fe400000010ff */
[----:B------:R-:W-:Y:S02]  /*fd70*/  F2FP.BF16.F32.PACK_AB R95, R125, R124 ;  /* 0x0000007c7d5f723e */ /* 0x000fe400000010ff */
[----:B------:R-:W-:Y:S02]  /*fd80*/  MOV R126, R126 ;  /* 0x0000007e007e7202 */ /* 0x000fe40000000f00 */
[----:B---3--:R-:W-:Y:S01]  /*fd90*/  F2FP.BF16.F32.PACK_AB R4, R97, R96 ;  /* 0x000000606104723e */ /* 0x008fe200000010ff */
[----:B------:R-:W-:Y:S01]  /*fda0*/  STSM.16.M88.4 [R130], R92 ;  /* 0x0000005c82007844 */ /* 0x000fe20000000200 */
[----:B------:R-:W-:Y:S01]  /*fdb0*/  F2FP.BF16.F32.PACK_AB R5, R99, R98 ;  /* 0x000000626305723e */ /* 0x000fe200000010ff */
[----:B-1----:R-:W-:Y:S01]  /*fdc0*/  IMAD.U32 R17, RZ, RZ, UR12 ;  /* 0x0000000cff117e24 */ /* 0x002fe2000f8e00ff */
[----:B------:R-:W-:Y:S01]  /*fdd0*/  F2FP.BF16.F32.PACK_AB R6, R101, R100 ;  /* 0x000000646506723e */ /* 0x000fe200000010ff */
[----:B------:R-:W-:Y:S01]  /*fde0*/  ULDC.64 UR12, c[0x0][0xc08] ;  /* 0x00030200000c7ab9 */ /* 0x000fe20000000a00 */
[----:B------:R-:W-:-:S02]  /*fdf0*/  F2FP.BF16.F32.PACK_AB R7, R103, R102 ;  /* 0x000000666707723e */ /* 0x000fc400000010ff */
[----:B------:R-:W-:Y:S01]  /*fe00*/  MOV R128, R128 ;  /* 0x0000008000807202 */ /* 0x000fe20000000f00 */
[----:B0-----:R-:W-:Y:S01]  /*fe10*/  IMAD.U32 R16, RZ, RZ, UR9 ;  /* 0x00000009ff107e24 */ /* 0x001fe2000f8e00ff */
[----:B------:R-:W-:Y:S01]  /*fe20*/  F2FP.BF16.F32.PACK_AB R8, R105, R104 ;  /* 0x000000686908723e */ /* 0x000fe200000010ff */
[----:B------:R-:W-:Y:S01]  /*fe30*/  STSM.16.M88.4 [R126], R4 ;  /* 0x000000047e007844 */ /* 0x000fe20000000200 */
[----:B------:R-:W-:Y:S02]  /*fe40*/  F2FP.BF16.F32.PACK_AB R9, R107, R106 ;  /* 0x0000006a6b09723e */ /* 0x000fe400000010ff */
[----:B------:R-:W-:Y:S02]  /*fe50*/  F2FP.BF16.F32.PACK_AB R10, R109, R108 ;  /* 0x0000006c6d0a723e */ /* 0x000fe400000010ff */
        /* <DEDUP_REMOVED lines=9> */
[----:B------:R-:W-:-:S07]  /*fef0*/  ISETP.NE.AND.EX P0, PT, RZ, UR15, PT, P0 ;  /* 0x0000000fff007c0c */ /* 0x000fce000bf05300 */
[----:B0-----:R-:W0:Y:S06]  /*ff00*/  LDC R3, c[0x0][0xbe8] ;  /* 0x0002fa00ff037b82 */ /* 0x001e2c0000000800 */
[----:B------:R-:W2:Y:S01]  /*ff10*/  @P0 LDG.E R19, desc[UR24][R16.64] ;  /* 0x0000001810130981 */ /* 0x000ea2000c1e1900 */
[----:B------:R-:W-:-:S04]  /*ff20*/  UISETP.NE.U32.AND UP0, UPT, UR12, URZ, UPT ;  /* 0x0000003f0c00728c */ /* 0x000fc8000bf05070 */
[----:B------:R-:W-:-:S06]  /*ff30*/  UISETP.NE.AND.EX UP0, UPT, UR13, URZ, UPT, UP0 ;  /* 0x0000003f0d00728c */ /* 0x000fcc000bf05300 */
[----:B------:R-:W-:Y:S02]  /*ff40*/  PLOP3.LUT P4, PT, PT, PT, UP0, 0x80, 0x0 ;  /* 0x000000000000781c */ /* 0x000fe40003f8f008 */
[----:B0-----:R-:W-:-:S03]  /*ff50*/  ISETP.NE.AND P1, PT, R3, 0x1, PT ;  /* 0x000000010300780c */ /* 0x001fc60003f25270 */
[----:B------:R-:W-:-:S03]  /*ff60*/  @UP0 UIADD3 UR12, UP1, UR4, UR12, URZ ;  /* 0x0000000c040c0290 */ /* 0x000fc6000ff3e03f */
[----:B------:R-:W-:Y:S01]  /*ff70*/  ULDC UR4, c[0x0][0xa88] ;  /* 0x0002a20000047ab9 */ /* 0x000fe20000000800 */
[----:B------:R-:W-:Y:S01]  /*ff80*/  @UP0 UIADD3.X UR13, UR16, UR13, URZ, UP1, !UPT ;  /* 0x0000000d100d0290 */ /* 0x000fe20008ffe43f */
[----:B------:R-:W-:Y:S01]  /*ff90*/  IMAD.U32 R10, RZ, RZ, UR4 ;  /* 0x00000004ff0a7e24 */ /* 0x000fe2000f8e00ff */
[----:B------:R-:W-:Y:S01]  /*ffa0*/  UISETP.NE.AND UP0, UPT, UR21, URZ, UPT ;  /* 0x0000003f1500728c */ /* 0x000fe2000bf05270 */
[----:B------:R-:W-:Y:S01]  /*ffb0*/  IMAD.U32 R4, RZ, RZ, UR12 ;  /* 0x0000000cff047e24 */ /* 0x000fe2000f8e00ff */
[----:B------:R-:W-:Y:S02]  /*ffc0*/  ULDC UR4, c[0x0][0xad4] ;  /* 0x0002b50000047ab9 */ /* 0x000fe40000000800 */
[----:B------:R-:W0:Y:S01]  /*ffd0*/  @P1 LDC R6, c[0x0][0xbec] ;  /* 0x0002fb00ff061b82 */ /* 0x000e220000000800 */
[----:B------:R-:W-:Y:S01]  /*ffe0*/  USEL UR4, UR21, UR4, UP0 ;  /* 0x0000000415047287 */ /* 0x000fe20008000000 */
[----:B------:R-:W-:Y:S01]  /*fff0*/  IMAD.U32 R5, RZ, RZ, UR13 ;  /* 0x0000000dff057e24 */ /* 0x000fe2000f8e00ff */
[----:B------:R-:W-:-:S02]  /*10000*/  UMOV UR22, 0x9b8 ;  /* 0x000009b800167882 */ /* 0x000fc40000000000 */
[----:B------:R-:W-:-:S03]  /*10010*/  UISETP.GT.AND UP1, UPT, UR4, 0x1, UPT ;  /* 0x000000010400788c */ /* 0x000fc6000bf24270 */
[----:B------:R-:W1:Y:S01]  /*10020*/  @P1 LDC R9, c[0x0][0xbf0] ;  /* 0x0002fc00ff091b82 */ /* 0x000e620000000800 */
[----:B------:R-:W-:Y:S01]  /*10030*/  USEL UR22, UR22, 0x978, UP1 ;  /* 0x0000097816167887 */ /* 0x000fe20008800000 */
[----:B------:R-:W-:Y:S01]  /*10040*/  VIADD R15, R23, UR18 ;  /* 0x00000012170f7c36 */ /* 0x000fe20008000000 */
[----:B------:R-:W-:Y:S01]  /*10050*/  UISETP.NE.U32.AND UP0, UPT, UR14, URZ, UPT ;  /* 0x0000003f0e00728c */ /* 0x000fe2000bf05070 */
[----:B------:R0:W5:Y:S01]  /*10060*/  @P4 LDG.E R10, desc[UR24][R4.64] ;  /* 0x00000018040a4981 */ /* 0x000162000c1e1900 */
[----:B------:R-:W-:Y:S01]  /*10070*/  UMOV UR4, URZ ;  /* 0x0000003f00047c82 */ /* 0x000fe20008000000 */
[----:B------:R-:W-:Y:S01]  /*10080*/  USEL UR20, UR20, URZ, UP1 ;  /* 0x0000003f14147287 */ /* 0x000fe20008800000 */
[----:B------:R-:W-:Y:S01]  /*10090*/  IMAD.MOV.U32 R7, RZ, RZ, R15 ;  /* 0x000000ffff077224 */ /* 0x000fe200078e000f */
[----:B------:R-:W-:-:S04]  /*100a0*/  UISETP.NE.AND.EX UP0, UPT, UR15, URZ, UPT, UP0 ;  /* 0x0000003f0f00728c */ /* 0x000fc8000bf05300 */
        /* <DEDUP_REMOVED lines=46> */
.L_x_2280:
[----:B------:R-:W2:Y:S01]  /*10390*/  LDL R5, [R1+0x44] ;  /* 0x0000440001057983 */ /* 0x000ea20000100800 */
[----:B------:R-:W-:Y:S01]  /*103a0*/  R2UR UR12, R22 ;  /* 0x00000000160c72ca */ /* 0x000fe200000e0000 */
[----:B-----5:R-:W-:Y:S01]  /*103b0*/  IMAD R16, R10, R3, RZ ;  /* 0x000000030a107224 */ /* 0x020fe200078e02ff */
[----:B------:R-:W-:Y:S01]  /*103c0*/  LOP3.LUT P0, RZ, R234, 0x3, RZ, 0xc0, !PT ;  /* 0x00000003eaff7812 */ /* 0x000fe2000780c0ff */
[----:B------:R-:W-:Y:S04]  /*103d0*/  SHFL.IDX PT, R6, R11, RZ, 0x1c1f ;  /* 0x001c1fff0b067589 */ /* 0x000fe800000e0000 */
[----:B------:R-:W0:Y:S04]  /*103e0*/  SHFL.IDX PT, R7, R4, RZ, 0x1c1f ;  /* 0x001c1fff04077589 */ /* 0x000e2800000e0000 */
[----:B------:R-:W-:Y:S04]  /*103f0*/  SHFL.IDX PT, R8, R11, 0x1, 0x1c1f ;  /* 0x003c1f000b087f89 */ /* 0x000fe800000e0000 */
[----:B------:R-:W1:Y:S01]  /*10400*/  SHFL.IDX PT, R9, R4, 0x1, 0x1c1f ;  /* 0x003c1f0004097f89 */ /* 0x000e6200000e0000 */
[----:B--2---:R-:W-:Y:S01]  /*10410*/  VIADD R13, R5, UR12 ;  /* 0x0000000c050d7c36 */ /* 0x004fe20008000000 */
[----:B------:R-:W-:-:S03]  /*10420*/  ULDC.64 UR12, c[0x0][0x208] ;  /* 0x00008200000c7ab9 */ /* 0x000fc60000000a00 */
[C---:B------:R-:W-:Y:S01]  /*10430*/  VIADD R5, R13.reuse, 0x8 ;  /* 0x000000080d057836 */ /* 0x040fe20000000000 */
[----:B------:R-:W-:-:S04]  /*10440*/  ISETP.GE.OR P2, PT, R13, R16, P0 ;  /* 0x000000100d00720c */ /* 0x000fc80000746670 */
[----:B------:R-:W-:-:S09]  /*10450*/  ISETP.GE.OR P0, PT, R5, R16, P0 ;  /* 0x000000100500720c */ /* 0x000fd20000706670 */
[----:B0-----:R0:W-:Y:S04]  /*10460*/  @!P2 ST.E desc[UR12][R6.64], R0 ;  /* 0x000000000600a985 */ /* 0x0011e8000c10190c */
[----:B-1----:R0:W-:Y:S01]  /*10470*/  @!P0 ST.E desc[UR12][R8.64], R2 ;  /* 0x0000000208008985 */ /* 0x0021e2000c10190c */
[----:B------:R-:W-:-:S13]  /*10480*/  PLOP3.LUT P0, PT, PT, PT, UP1, 0x80, 0x0 ;  /* 0x000000000000781c */ /* 0x000fda0003f0f018 */
[----:B0-----:R-:W-:Y:S05]  /*10490*/  @P0 BRA `(.L_x_2281) ;  /* 0x0000000c00640947 */ /* 0x001fea0003800000 */
[----:B------:R-:W-:Y:S01]  /*104a0*/  R2UR UR17, R22 ;  /* 0x00000000161172ca */ /* 0x000fe200000e0000 */
[----:B------:R-:W-:Y:S01]  /*104b0*/  IMAD.SHL.U32 R22, R204, 0x8, RZ ;  /* 0x00000008cc167824 */ /* 0x000fe200078e00ff */
[----:B------:R-:W0:Y:S01]  /*104c0*/  @P1 LDC R2, c[0x0][0xbec] ;  /* 0x0002fb00ff021b82 */ /* 0x000e220000000800 */
[----:B------:R-:W-:Y:S01]  /*104d0*/  IMAD.MOV.U32 R5, RZ, RZ, 0x2 ;  /* 0x00000002ff057424 */ /* 0x000fe200078e00ff */
[----:B------:R-:W-:Y:S01]  /*104e0*/  ULDC.64 UR12, c[0x0][0x208] ;  /* 0x00008200000c7ab9 */ /* 0x000fe20000000a00 */
[----:B------:R-:W-:Y:S01]  /*104f0*/  IMAD R4, R231, 0x40, R22 ;  /* 0x00000040e7047824 */ /* 0x000fe200078e0216 */
[----:B------:R-:W-:Y:S01]  /*10500*/  ULDC.64 UR14, c[0x0][0xaa0] ;  /* 0x0002a800000e7ab9 */ /* 0x000fe20000000a00 */
[----:B------:R-:W-:Y:S02]  /*10510*/  R2UR UR18, R230 ;  /* 0x00000000e61272ca */ /* 0x000fe400000e0000 */
        /* <DEDUP_REMOVED lines=87> */
[----:B0-----:R-:W-:Y:S01]  /*10a90*/  @P1 IMAD.HI.U32 R0, R19, R2, RZ ;  /* 0x0000000213001227 */ /* 0x001fe200078e00ff */
[----:B------:R-:W-:-:S03]  /*10aa0*/  UIMAD UR11, UR18, UR13, UR11 ;  /* 0x0000000d120b72a4 */ /* 0x000fc6000f8e020b */
[----:B------:R-:W-:Y:S02]  /*10ab0*/  ULDC.64 UR12, c[0x0][0xaf0] ;  /* 0x0002bc00000c7ab9 */ /* 0x000fe40000000a00 */
[----:B------:R-:W-:Y:S01]  /*10ac0*/  UIMAD UR4, UR4, UR12, URZ ;  /* 0x0000000c040472a4 */ /* 0x000fe2000f8e023f */
[----:B------:R-:W-:Y:S01]  /*10ad0*/  IMAD.MOV.U32 R17, RZ, RZ, R19 ;  /* 0x000000ffff117224 */ /* 0x000fe200078e0013 */
[----:B-1----:R-:W-:Y:S01]  /*10ae0*/  @P1 SHF.R.U32.HI R17, RZ, R21, R0 ;  /* 0x00000015ff111219 */ /* 0x002fe20000011600 */
        /* <DEDUP_REMOVED lines=15> */
[----:B------:R-:W-:Y:S02]  /*10be0*/  IMAD.IADD R3, R3, 0x1, R61 ;  /* 0x0000000103037824 */ /* 0x000fe400078e023d */
[----:B------:R-:W-:Y:S02]  /*10bf0*/  IMAD R0, R0, UR10, RZ ;  /* 0x0000000a00007c24 */ /* 0x000fe4000f8e02ff */
[----:B------:R-:W-:Y:S01]  /*10c00*/  VIADD R63, R231, UR17 ;  /* 0x00000011e73f7c36 */ /* 0x000fe20008000000 */
[----:B------:R-:W-:Y:S01]  /*10c10*/  UIADD3 UR8, UR8, 0x36820, URZ ;  /* 0x0003682008087890 */ /* 0x000fe2000fffe03f */
[C---:B------:R-:W-:Y:S02]  /*10c20*/  IMAD R21, R19.reuse, UR11, R0 ;  /* 0x0000000b13157c24 */ /* 0x040fe4000f8e0200 */
[----:B------:R-:W-:Y:S01]  /*10c30*/  IMAD.WIDE.U32 R2, R19, UR10, R2 ;  /* 0x0000000a13027c25 */ /* 0x000fe2000f8e0002 */
[----:B------:R-:W-:Y:S01]  /*10c40*/  ISETP.GE.AND P2, PT, R63, R16, PT ;  /* 0x000000103f00720c */ /* 0x000fe20003f46270 */
[----:B------:R-:W-:-:S02]  /*10c50*/  ULDC.64 UR10, c[0x0][0xa80] ;  /* 0x0002a000000a7ab9 */ /* 0x000fc40000000a00 */
[----:B------:R-:W-:Y:S01]  /*10c60*/  VIADD R17, R63, 0x20 ;  /* 0x000000203f117836 */ /* 0x000fe20000000000 */
[----:B------:R-:W-:Y:S01]  /*10c70*/  UPRMT UR8, URZ, 0x654, UR8 ;  /* 0x000006543f087896 */ /* 0x000fe20008000008 */
[----:B------:R-:W-:Y:S01]  /*10c80*/  IMAD.IADD R3, R3, 0x1, R21 ;  /* 0x0000000103037824 */ /* 0x000fe200078e0215 */
[C---:B------:R-:W-:Y:S01]  /*10c90*/  LEA R0, P3, R2.reuse, UR10, 0x1 ;  /* 0x0000000a02007c11 */ /* 0x040fe2000f8608ff */
[----:B------:R-:W-:Y:S01]  /*10ca0*/  VIADD R19, R63, 0x40 ;  /* 0x000000403f137836 */ /* 0x000fe20000000000 */
[-C--:B------:R-:W-:Y:S02]  /*10cb0*/  ISETP.GE.AND P0, PT, R17, R16.reuse, PT ;  /* 0x000000101100720c */ /* 0x080fe40003f06270 */
[----:B------:R-:W-:Y:S01]  /*10cc0*/  LEA.HI.X R17, R2, UR11, R3, 0x1, P3 ;  /* 0x0000000b02117c11 */ /* 0x000fe200098f0c03 */
[C---:B------:R-:W-:Y:S01]  /*10cd0*/  VIADD R64, R22.reuse, 0x40 ;  /* 0x0000004016407836 */ /* 0x040fe20000000000 */
[----:B------:R-:W-:Y:S01]  /*10ce0*/  ISETP.GE.AND P1, PT, R19, R16, PT ;  /* 0x000000101300720c */ /* 0x000fe20003f26270 */
[----:B------:R-:W-:Y:S01]  /*10cf0*/  VIADD R66, R22, 0x80 ;  /* 0x0000008016427836 */ /* 0x000fe20000000000 */
[----:B--2---:R-:W-:Y:S01]  /*10d00*/  SYNCS.ARRIVE.TRANS64.RED.A1T0 RZ, [UR8], RZ ;  /* 0x000000ffffff79a7 */ /* 0x004fe20008100408 */
[----:B------:R0:W1:Y:S01]  /*10d10*/  SHFL.IDX PT, R60, R0, RZ, 0x181f ;  /* 0x00181fff003c7589 */ /* 0x00006200000e0000 */
[----:B------:R-:W-:Y:S03]  /*10d20*/  BSSY B1, `(.L_x_2282) ;  /* 0x0000014000017945 */ /* 0x000fe60003800000 */
[----:B------:R0:W2:Y:S01]  /*10d30*/  SHFL.IDX PT, R19, R17, RZ, 0x181f ;  /* 0x00181fff11137589 */ /* 0x0000a200000e0000 */
[----:B------:R-:W-:-:S02]  /*10d40*/  SHF.R.S32.HI R62, RZ, 0x1f, R22 ;  /* 0x0000001fff3e7819 */ /* 0x000fc40000011416 */
        /* <DEDUP_REMOVED lines=9> */
[-C--:B------:R-:W-:Y:S02]  /*10de0*/  @!P3 LEA R20, P5, R64, R60.reuse, 0x1 ;  /* 0x0000003c4014b211 */ /* 0x080fe400078a08ff */
[-C--:B--2---:R-:W-:Y:S02]  /*10df0*/  @!P4 LEA.HI.X R3, R22, R19.reuse, R62, 0x1, P6 ;  /* 0x000000131603c211 */ /* 0x084fe400030f0c3e */
[----:B------:R-:W-:Y:S02]  /*10e00*/  @!P2 LEA R60, P6, R66, R60, 0x1 ;  /* 0x0000003c423ca211 */ /* 0x000fe400078c08ff */
[-C--:B------:R-:W-:Y:S01]  /*10e10*/  @!P3 LEA.HI.X R21, R64, R19.reuse, R65, 0x1, P5 ;  /* 0x000000134015b211 */ /* 0x080fe200028f0c41 */
[----:B-----5:R3:W-:Y:S01]  /*10e20*/  @!P4 ST.E.128 desc[UR8][R2.64], R4 ;  /* 0x000000040200c985 */ /* 0x0207e2000c101d08 */
[----:B------:R-:W-:-:S03]  /*10e30*/  @!P2 LEA.HI.X R61, R66, R19, R67, 0x1, P6 ;  /* 0x00000013423da211 */ /* 0x000fc600030f0c43 */
[----:B------:R3:W-:Y:S04]  /*10e40*/  @!P3 ST.E.128 desc[UR8][R20.64], R28 ;  /* 0x0000001c1400b985 */ /* 0x0007e8000c101d08 */
[----:B------:R3:W-:Y:S02]  /*10e50*/  @!P2 ST.E.128 desc[UR8][R60.64], R44 ;  /* 0x0000002c3c00a985 */ /* 0x0007e4000c101d08 */
.L_x_2283:
[----:B------:R-:W-:Y:S05]  /*10e60*/  BSYNC B1 ;  /* 0x0000000000017941 */ /* 0x000fea0003800000 */
.L_x_2282:
        /* <DEDUP_REMOVED lines=18> */
.L_x_2285:
[----:B------:R-:W-:Y:S05]  /*10f90*/  BSYNC B1 ;  /* 0x0000000000017941 */ /* 0x000fea0003800000 */
.L_x_2284:
        /* <DEDUP_REMOVED lines=18> */
.L_x_2287:
[----:B------:R-:W-:Y:S05]  /*110c0*/  BSYNC B1 ;  /* 0x0000000000017941 */ /* 0x000fea0003800000 */
.L_x_2286:
[----:B0-----:R-:W-:Y:S01]  /*110d0*/  VIADD R3, R63, 0x60 ;  /* 0x000000603f037836 */ /* 0x001fe20000000000 */
[----:B---3--:R-:W0:Y:S04]  /*110e0*/  SHFL.IDX PT, R17, R17, 0x3, 0x181f ;  /* 0x00781f0011117f89 */ /* 0x008e2800000e0000 */
[----:B------:R-:W-:Y:S01]  /*110f0*/  ISETP.GE.AND P0, PT, R3, R16, PT ;  /* 0x000000100300720c */ /* 0x000fe20003f06270 */
[----:B------:R-:W3:-:S12]  /*11100*/  SHFL.IDX PT, R0, R0, 0x3, 0x181f ;  /* 0x00781f0000007f89 */ /* 0x000ed800000e0000 */
[----:B------:R-:W-:Y:S05]  /*11110*/  @P0 BRA `(.L_x_2288) ;  /* 0x0000002000600947 */ /* 0x000fea0003800000 */
        /* <DEDUP_REMOVED lines=17> */
.L_x_2281:
        /* <DEDUP_REMOVED lines=39> */
[----:B------:R-:W-:Y:S01]  /*114a0*/  UIMAD UR4, UR17, UR13, UR11 ;  /* 0x0000000d110472a4 */ /* 0x000fe2000f8e020b */
[----:B------:R-:W-:Y:S02]  /*114b0*/  SHF.R.S32.HI R127, RZ, 0x1f, R222 ;  /* 0x0000001fff7f7819 */ /* 0x000fe400000114de */
[----:B------:R-:W-:Y:S01]  /*114c0*/  ULDC.64 UR12, c[0x0][0xb30] ;  /* 0x0002cc00000c7ab9 */ /* 0x000fe20000000a00 */
[----:B------:R-:W-:Y:S01]  /*114d0*/  IMAD R9, R3, R2, R15 ;  /* 0x0000000203097224 */ /* 0x000fe200078e020f */
[----:B------:R-:W-:Y:S01]  /*114e0*/  SHF.R.S32.HI R128, RZ, 0x1f, R223 ;  /* 0x0000001fff807819 */ /* 0x000fe200000114df */
[----:B------:R-:W-:Y:S01]  /*114f0*/  IMAD R0, R0, UR12, RZ ;  /* 0x0000000c00007c24 */ /* 0x000fe2000f8e02ff */
[----:B------:R-:W-:Y:S01]  /*11500*/  SHF.R.S32.HI R129, RZ, 0x1f, R224 ;  /* 0x0000001fff817819 */ /* 0x000fe200000114e0 */
[----:B------:R-:W-:Y:S01]  /*11510*/  IMAD.U32 R3, RZ, RZ, UR11 ;  /* 0x0000000bff037e24 */ /* 0x000fe2000f8e00ff */
        /* <DEDUP_REMOVED lines=23> */
[----:B------:R-:W-:Y:S01]  /*11690*/  VIADD R13, R18, 0x20 ;  /* 0x00000020120d7836 */ /* 0x000fe20000000000 */
[----:B------:R-:W-:Y:S01]  /*116a0*/  ISETP.GE.AND P4, PT, R229, UR4, PT ;  /* 0x00000004e5007c0c */ /* 0x000fe2000bf86270 */
[----:B------:R-:W-:Y:S01]  /*116b0*/  ULDC.64 UR8, c[0x0][0x208] ;  /* 0x0000820000087ab9 */ /* 0x000fe20000000a00 */
[----:B------:R-:W-:Y:S02]  /*116c0*/  ISETP.GE.AND P3, PT, R228, UR4, PT ;  /* 0x00000004e4007c0c */ /* 0x000fe4000bf66270 */
[----:B------:R-:W-:Y:S02]  /*116d0*/  ISETP.GE.AND P5, PT, R18, UR4, PT ;  /* 0x0000000412007c0c */ /* 0x000fe4000bfa6270 */
[----:B------:R-:W-:Y:S02]  /*116e0*/  ISETP.GE.AND P0, PT, R13, UR4, PT ;  /* 0x000000040d007c0c */ /* 0x000fe4000bf06270 */
[----:B------:R-:W-:-:S02]  /*116f0*/  ISETP.GE.AND P1, PT, R207, UR4, PT ;  /* 0x00000004cf007c0c */ /* 0x000fc4000bf26270 */
[----:B------:R-:W-:Y:S02]  /*11700*/  SHF.R.S32.HI R12, RZ, 0x1f, R13 ;  /* 0x0000001fff0c7819 */ /* 0x000fe4000001140d */
[----:B------:R-:W-:Y:S02]  /*11710*/  SHF.R.S32.HI R17, RZ, 0x1f, R206 ;  /* 0x0000001fff117819 */ /* 0x000fe400000114ce */
[CC--:B-1----:R-:W-:Y:S02]  /*11720*/  @!P4 LEA R8, P6, R229.reuse, R2.reuse, 0x2 ;  /* 0x00000002e508c211 */ /* 0x0c2fe400078c10ff */
[----:B------:R-:W-:Y:S01]  /*11730*/  @!P3 LEA R10, P2, R228, R2, 0x2 ;  /* 0x00000002e40ab211 */ /* 0x000fe200078410ff */
[----:B--2---:R-:W-:Y:S01]  /*11740*/  @!P5 IMAD.WIDE R6, R18, 0x4, R2 ;  /* 0x000000041206d825 */ /* 0x004fe200078e0202 */
[-C--:B------:R-:W-:Y:S02]  /*11750*/  @!P4 LEA.HI.X R9, R229, R3.reuse, R134, 0x2, P6 ;  /* 0x00000003e509c211 */ /* 0x080fe400030f1486 */
[----:B------:R-:W-:-:S02]  /*11760*/  @!P3 LEA.HI.X R11, R228, R3, R133, 0x2, P2 ;  /* 0x00000003e40bb211 */ /* 0x000fc400010f1485 */
[----:B------:R-:W-:Y:S01]  /*11770*/  ISETP.GE.AND P2, PT, R206, UR4, PT ;  /* 0x00000004ce007c0c */ /* 0x000fe2000bf46270 */
[----:B------:R1:W-:Y:S01]  /*11780*/  @!P5 ST.E.64 desc[UR8][R6.64], R24 ;  /* 0x000000180600d985 */ /* 0x0003e2000c101b08 */
[----:B------:R-:W-:-:S03]  /*11790*/  @!P0 LEA R14, P6, R13, R2, 0x2 ;  /* 0x000000020d0e8211 */ /* 0x000fc600078c10ff */
[----:B------:R2:W-:Y:S01]  /*117a0*/  @!P4 ST.E.64 desc[UR8][R8.64], R28 ;  /* 0x0000001c0800c985 */ /* 0x0005e2000c101b08 */
[-C--:B------:R-:W-:Y:S02]  /*117b0*/  @!P0 LEA.HI.X R15, R13, R3.reuse, R12, 0x2, P6 ;  /* 0x000000030d0f8211 */ /* 0x080fe400030f140c */
[----:B------:R-:W-:Y:S01]  /*117c0*/  SHF.R.S32.HI R13, RZ, 0x1f, R207 ;  /* 0x0000001fff0d7819 */ /* 0x000fe200000114cf */
[----:B------:R3:W-:Y:S01]  /*117d0*/  @!P3 ST.E.64 desc[UR8][R10.64], R32 ;  /* 0x000000200a00b985 */ /* 0x0007e2000c101b08 */
[----:B------:R-:W-:Y:S02]  /*117e0*/  ISETP.GE.AND P3, PT, R227, UR4, PT ;  /* 0x00000004e3007c0c */ /* 0x000fe4000bf66270 */
[C---:B------:R-:W-:Y:S02]  /*117f0*/  @!P1 LEA R12, P5, R207.reuse, R2, 0x2 ;  /* 0x00000002cf0c9211 */ /* 0x040fe400078a10ff */
[----:B------:R-:W-:Y:S02]  /*11800*/  ISETP.GE.AND P4, PT, R226, UR4, PT ;  /* 0x00000004e2007c0c */ /* 0x000fe4000bf86270 */
[----:B------:R-:W-:-:S02]  /*11810*/  @!P1 LEA.HI.X R13, R207, R3, R13, 0x2, P5 ;  /* 0x00000003cf0d9211 */ /* 0x000fc400028f140d */
[----:B------:R-:W-:Y:S02]  /*11820*/  ISETP.GE.AND P5, PT, R225, UR4, PT ;  /* 0x00000004e1007c0c */ /* 0x000fe4000bfa6270 */
[CC--:B------:R-:W-:Y:S01]  /*11830*/  @!P2 LEA R88, P6, R206.reuse, R2.reuse, 0x2 ;  /* 0x00000002ce58a211 */ /* 0x0c0fe200078c10ff */
[----:B------:R-:W-:Y:S02]  /*11840*/  @!P1 ST.E.64 desc[UR8][R12.64], R36 ;  /* 0x000000240c009985 */ /* 0x000fe4000c101b08 */
[C---:B-1----:R-:W-:Y:S02]  /*11850*/  @!P3 LEA R6, P1, R227.reuse, R2, 0x2 ;  /* 0x00000002e306b211 */ /* 0x042fe400078210ff */
[-C--:B------:R-:W-:Y:S01]  /*11860*/  @!P2 LEA.HI.X R89, R206, R3.reuse, R17, 0x2, P6 ;  /* 0x00000003ce59a211 */ /* 0x080fe200030f1411 */
[----:B------:R1:W-:Y:S01]  /*11870*/  @!P0 ST.E.64 desc[UR8][R14.64], R40 ;  /* 0x000000280e008985 */ /* 0x0003e2000c101b08 */
[----:B------:R-:W-:Y:S02]  /*11880*/  @!P3 LEA.HI.X R7, R227, R3, R132, 0x2, P1 ;  /* 0x00000003e307b211 */ /* 0x000fe400008f1484 */
[----:B------:R-:W-:Y:S01]  /*11890*/  ISETP.GE.AND P1, PT, R223, UR4, PT ;  /* 0x00000004df007c0c */ /* 0x000fe2000bf26270 */
[----:B------:R-:W-:Y:S01]  /*118a0*/  @!P2 ST.E.64 desc[UR8][R88.64], R44 ;  /* 0x0000002c5800a985 */ /* 0x000fe2000c101b08 */
[----:B------:R-:W-:-:S02]  /*118b0*/  ISETP.GE.AND P0, PT, R224, UR4, PT ;  /* 0x00000004e0007c0c */ /* 0x000fc4000bf06270 */
[CC--:B--2---:R-:W-:Y:S01]  /*118c0*/  @!P4 LEA R8, P2, R226.reuse, R2.reuse, 0x2 ;  /* 0x00000002e208c211 */ /* 0x0c4fe200078410ff */
[----:B------:R2:W-:Y:S01]  /*118d0*/  @!P3 ST.E.64 desc[UR8][R6.64], R48 ;  /* 0x000000300600b985 */ /* 0x0005e2000c101b08 */
[CC--:B---3--:R-:W-:Y:S02]  /*118e0*/  @!P5 LEA R10, P6, R225.reuse, R2.reuse, 0x2 ;  /* 0x00000002e10ad211 */ /* 0x0c8fe400078c10ff */
[-C--:B------:R-:W-:Y:S02]  /*118f0*/  @!P4 LEA.HI.X R9, R226, R3.reuse, R131, 0x2, P2 ;  /* 0x00000003e209c211 */ /* 0x080fe400010f1483 */
[----:B------:R-:W-:Y:S02]  /*11900*/  ISETP.GE.AND P2, PT, R222, UR4, PT ;  /* 0x00000004de007c0c */ /* 0x000fe4000bf46270 */
[----:B------:R-:W-:Y:S01]  /*11910*/  @!P5 LEA.HI.X R11, R225, R3, R130, 0x2, P6 ;  /* 0x00000003e10bd211 */ /* 0x000fe200030f1482 */
[----:B------:R3:W-:Y:S01]  /*11920*/  @!P4 ST.E.64 desc[UR8][R8.64], R52 ;  /* 0x000000340800c985 */ /* 0x0007e2000c101b08 */
[----:B-1----:R-:W-:-:S02]  /*11930*/  @!P1 LEA R14, P3, R223, R2, 0x2 ;  /* 0x00000002df0e9211 */ /* 0x002fc400078610ff */
[----:B------:R-:W-:Y:S01]  /*11940*/  @!P0 LEA R12, P6, R224, R2, 0x2 ;  /* 0x00000002e00c8211 */ /* 0x000fe200078c10ff */
[----:B------:R1:W-:Y:S01]  /*11950*/  @!P5 ST.E.64 desc[UR8][R10.64], R56 ;  /* 0x000000380a00d985 */ /* 0x0003e2000c101b08 */
[----:B------:R-:W-:Y:S02]  /*11960*/  ISETP.GE.AND P5, PT, R221, UR4, PT ;  /* 0x00000004dd007c0c */ /* 0x000fe4000bfa6270 */
[----:B------:R-:W-:Y:S02]  /*11970*/  ISETP.GE.AND P4, PT, R220, UR4, PT ;  /* 0x00000004dc007c0c */ /* 0x000fe4000bf86270 */
[-C--:B------:R-:W-:Y:S02]  /*11980*/  @!P1 LEA.HI.X R15, R223, R3.reuse, R128, 0x2, P3 ;  /* 0x00000003df0f9211 */ /* 0x080fe400018f1480 */
[----:B------:R-:W-:Y:S02]  /*11990*/  ISETP.GE.AND P3, PT, R219, UR4, PT ;  /* 0x00000004db007c0c */ /* 0x000fe4000bf66270 */
[----:B------:R-:W-:-:S02]  /*119a0*/  @!P0 LEA.HI.X R13, R224, R3, R129, 0x2, P6 ;  /* 0x00000003e00d8211 */ /* 0x000fc400030f1481 */
[----:B------:R-:W-:-:S03]  /*119b0*/  @!P2 LEA R24, P6, R222, R2, 0x2 ;  /* 0x00000002de18a211 */ /* 0x000fc600078c10ff */
        /* <DEDUP_REMOVED lines=8> */
[----:B-1----:R-:W-:Y:S01]  /*11a40*/  @!P3 LEA R10, P6, R219, R2, 0x2 ;  /* 0x00000002db0ab211 */ /* 0x002fe200078c10ff */
[----:B------:R1:W-:Y:S01]  /*11a50*/  @!P5 ST.E.64 desc[UR8][R6.64], R72 ;  /* 0x000000480600d985 */ /* 0x0003e2000c101b08 */
[----:B------:R-:W-:-:S02]  /*11a60*/  ISETP.GE.AND P1, PT, R217, UR4, PT ;  /* 0x00000004d9007c0c */ /* 0x000fc4000bf26270 */
[-C--:B------:R-:W-:Y:S02]  /*11a70*/  @!P4 LEA.HI.X R9, R220, R3.reuse, R95, 0x2, P0 ;  /* 0x00000003dc09c211 */ /* 0x080fe400000f145f */
[----:B------:R-:W-:Y:S02]  /*11a80*/  ISETP.GE.AND P0, PT, R216, UR4, PT ;  /* 0x00000004d8007c0c */ /* 0x000fe4000bf06270 */
[----:B------:R-:W-:Y:S01]  /*11a90*/  @!P3 LEA.HI.X R11, R219, R3, R94, 0x2, P6 ;  /* 0x00000003db0bb211 */ /* 0x000fe200030f145e */
[----:B------:R5:W-:Y:S02]  /*11aa0*/  @!P4 ST.E.64 desc[UR8][R8.64], R76 ;  /* 0x0000004c0800c985 */ /* 0x000be4000c101b08 */
[----:B----4-:R-:W-:Y:S02]  /*11ab0*/  @!P2 LEA R12, P4, R218, R2, 0x2 ;  /* 0x00000002da0ca211 */ /* 0x010fe400078810ff */
[----:B------:R4:W-:Y:S01]  /*11ac0*/  @!P3 ST.E.64 desc[UR8][R10.64], R80 ;  /* 0x000000500a00b985 */ /* 0x0009e2000c101b08 */
[----:B------:R-:W-:-:S02]  /*11ad0*/  ISETP.GE.AND P3, PT, R215, UR4, PT ;  /* 0x00000004d7007c0c */ /* 0x000fc4000bf66270 */
[CC--:B--2---:R-:W-:Y:S02]  /*11ae0*/  @!P1 LEA R14, P5, R217.reuse, R2.reuse, 0x2 ;  /* 0x00000002d90e9211 */ /* 0x0c4fe400078a10ff */
[-C--:B------:R-:W-:Y:S02]  /*11af0*/  @!P2 LEA.HI.X R13, R218, R3.reuse, R93, 0x2, P4 ;  /* 0x00000003da0da211 */ /* 0x080fe400020f145d */
[----:B---3--:R-:W-:Y:S02]  /*11b00*/  @!P0 LEA R24, P6, R216, R2, 0x2 ;  /* 0x00000002d8188211 */ /* 0x008fe400078c10ff */
[----:B------:R-:W-:Y:S01]  /*11b10*/  ISETP.GE.AND P4, PT, R214, UR4, PT ;  /* 0x00000004d6007c0c */ /* 0x000fe2000bf86270 */
[----:B------:R2:W-:Y:S01]  /*11b20*/  @!P2 ST.E.64 desc[UR8][R12.64], R84 ;  /* 0x000000540c00a985 */ /* 0x0005e2000c101b08 */
[-C--:B------:R-:W-:Y:S02]  /*11b30*/  @!P1 LEA.HI.X R15, R217, R3.reuse, R92, 0x2, P5 ;  /* 0x00000003d90f9211 */ /* 0x080fe400028f145c */
[----:B------:R-:W-:-:S02]  /*11b40*/  @!P0 LEA.HI.X R25, R216, R3, R91, 0x2, P6 ;  /* 0x00000003d8198211 */ /* 0x000fc400030f145b */
[----:B------:R-:W-:Y:S01]  /*11b50*/  ISETP.GE.AND P2, PT, R213, UR4, PT ;  /* 0x00000004d5007c0c */ /* 0x000fe2000bf46270 */
[----:B------:R3:W-:Y:S01]  /*11b60*/  @!P1 ST.E.64 desc[UR8][R14.64], R20 ;  /* 0x000000140e009985 */ /* 0x0007e2000c101b08 */
[----:B-1----:R-:W-:Y:S02]  /*11b70*/  @!P3 LEA R6, P5, R215, R2, 0x2 ;  /* 0x00000002d706b211 */ /* 0x002fe400078a10ff */
[----:B------:R-:W-:Y:S01]  /*11b80*/  ISETP.GE.AND P1, PT, R212, UR4, PT ;  /* 0x00000004d4007c0c */ /* 0x000fe2000bf26270 */
[----:B------:R1:W-:Y:S01]  /*11b90*/  @!P0 ST.E.64 desc[UR8][R24.64], R120 ;  /* 0x0000007818008985 */ /* 0x0003e2000c101b08 */
[----:B------:R-:W-:Y:S02]  /*11ba0*/  ISETP.GE.AND P0, PT, R211, UR4, PT ;  /* 0x00000004d3007c0c */ /* 0x000fe4000bf06270 */
[----:B------:R-:W-:Y:S02]  /*11bb0*/  @!P3 LEA.HI.X R7, R215, R3, R90, 0x2, P5 ;  /* 0x00000003d707b211 */ /* 0x000fe400028f145a */
[----:B------:R-:W-:-:S02]  /*11bc0*/  ISETP.GE.AND P5, PT, R210, UR4, PT ;  /* 0x00000004d2007c0c */ /* 0x000fc4000bfa6270 */
[CC--:B-----5:R-:W-:Y:S01]  /*11bd0*/  @!P4 LEA R8, P6, R214.reuse, R2.reuse, 0x2 ;  /* 0x00000002d608c211 */ /* 0x0e0fe200078c10ff */
[----:B------:R1:W-:Y:S01]  /*11be0*/  @!P3 ST.E.64 desc[UR8][R6.64], R96 ;  /* 0x000000600600b985 */ /* 0x0003e2000c101b08 */
[CC--:B----4-:R-:W-:Y:S02]  /*11bf0*/  @!P2 LEA R10, P3, R213.reuse, R2.reuse, 0x2 ;  /* 0x00000002d50aa211 */ /* 0x0d0fe400078610ff */
[-C--:B------:R-:W-:Y:S02]  /*11c00*/  @!P4 LEA.HI.X R9, R214, R3.reuse, R22, 0x2, P6 ;  /* 0x00000003d609c211 */ /* 0x080fe400030f1416 */
[-C--:B--2---:R-:W-:Y:S02]  /*11c10*/  @!P1 LEA R12, P6, R212, R2.reuse, 0x2 ;  /* 0x00000002d40c9211 */ /* 0x084fe400078c10ff */
[----:B------:R-:W-:Y:S01]  /*11c20*/  @!P2 LEA.HI.X R11, R213, R3, R19, 0x2, P3 ;  /* 0x00000003d50ba211 */ /* 0x000fe200018f1413 */
[----:B------:R1:W-:Y:S01]  /*11c30*/  @!P4 ST.E.64 desc[UR8][R8.64], R100 ;  /* 0x000000640800c985 */ /* 0x0003e2000c101b08 */
[----:B---3--:R-:W-:-:S02]  /*11c40*/  @!P0 LEA R14, P4, R211, R2, 0x2 ;  /* 0x00000002d30e8211 */ /* 0x008fc400078810ff */
        /* <DEDUP_REMOVED lines=8> */
.L_x_2290:
[----:B------:R-:W-:Y:S05]  /*11cd0*/  BSYNC B1 ;  /* 0x0000000000017941 */ /* 0x000fea0003800000 */
.L_x_2289:
[----:B------:R-:W-:Y:S01]  /*11ce0*/  ISETP.GE.AND P0, PT, R5, R16, PT ;  /* 0x000000100500720c */ /* 0x000fe20003f06270 */
[----:B-1----:R1:W3:Y:S04]  /*11cf0*/  SHFL.IDX PT, R7, R4, 0x1, 0x1c1f ;  /* 0x003c1f0004077f89 */ /* 0x0022e800000e0000 */
[----:B------:R1:W4:Y:S08]  /*11d00*/  SHFL.IDX PT, R6, R0, 0x1, 0x1c1f ;  /* 0x003c1f0000067f89 */ /* 0x00033000000e0000 */
[----:B-1----:R-:W-:Y:S05]  /*11d10*/  @P0 BRA `(.L_x_2288) ;  /* 0x0000001400600947 */ /* 0x002fea0003800000 */
[----:B------:R-:W-:Y:S01]  /*11d20*/  ULDC UR4, c[0x0][0xac8] ;  /* 0x0002b20000047ab9 */ /* 0x000fe20000000800 */
[C---:B------:R-:W-:Y:S01]  /*11d30*/  VIADD R13, R18.reuse, 0x20 ;  /* 0x00000020120d7836 */ /* 0x040fe20000000000 */
[----:B------:R-:W-:Y:S01]  /*11d40*/  ISETP.GE.AND P2, PT, R229, UR4, PT ;  /* 0x00000004e5007c0c */ /* 0x000fe2000bf46270 */
[----:B------:R-:W-:Y:S01]  /*11d50*/  ULDC.64 UR8, c[0x0][0x208] ;  /* 0x0000820000087ab9 */ /* 0x000fe20000000a00 */
[----:B------:R-:W-:Y:S02]  /*11d60*/  ISETP.GE.AND P1, PT, R18, UR4, PT ;  /* 0x0000000412007c0c */ /* 0x000fe4000bf26270 */
[----:B------:R-:W-:Y:S02]  /*11d70*/  ISETP.GE.AND P5, PT, R228, UR4, PT ;  /* 0x00000004e4007c0c */ /* 0x000fe4000bfa6270 */
[----:B------:R-:W-:Y:S02]  /*11d80*/  ISETP.GE.AND P4, PT, R207, UR4, PT ;  /* 0x00000004cf007c0c */ /* 0x000fe4000bf86270 */
[----:B------:R-:W-:-:S02]  /*11d90*/  ISETP.GE.AND P3, PT, R13, UR4, PT ;  /* 0x000000040d007c0c */ /* 0x000fc4000bf66270 */
[----:B0-----:R-:W-:Y:S02]  /*11da0*/  SHF.R.S32.HI R0, RZ, 0x1f, R207 ;  /* 0x0000001fff007819 */ /* 0x001fe400000114cf */
[----:B------:R-:W-:Y:S02]  /*11db0*/  SHF.R.S32.HI R14, RZ, 0x1f, R13 ;  /* 0x0000001fff0e7819 */ /* 0x000fe4000001140d */
[CC--:B----4-:R-:W-:Y:S01]  /*11dc0*/  @!P2 LEA R4, P0, R229.reuse, R6.reuse, 0x2 ;  /* 0x00000006e504a211 */ /* 0x0d0fe200078010ff */
[----:B--23--:R-:W-:Y:S02]  /*11dd0*/  @!P1 IMAD.WIDE R2, R18, 0x4, R6 ;  /* 0x0000000412029825 */ /* 0x00cfe400078e0206 */
[----:B------:R-:W-:Y:S02]  /*11de0*/  @!P5 LEA R8, P6, R228, R6, 0x2 ;  /* 0x00000006e408d211 */ /* 0x000fe400078c10ff */
[----:B------:R-:W-:Y:S01]  /*11df0*/  @!P2 LEA.HI.X R5, R229, R7, R134, 0x2, P0 ;  /* 0x00000007e505a211 */ /* 0x000fe200000f1486 */
[----:B------:R0:W-:Y:S01]  /*11e00*/  @!P1 ST.E.64 desc[UR8][R2.64], R26 ;  /* 0x0000001a02009985 */ /* 0x0001e2000c101b08 */
[----:B------:R-:W-:-:S02]  /*11e10*/  ISETP.GE.AND P0, PT, R206, UR4, PT ;  /* 0x00000004ce007c0c */ /* 0x000fc4000bf06270 */
[-C--:B------:R-:W-:Y:S01]  /*11e20*/  @!P5 LEA.HI.X R9, R228, R7.reuse, R133, 0x2, P6 ;  /* 0x00000007e409d211 */ /* 0x080fe200030f1485 */
[----:B------:R1:W-:Y:S01]  /*11e30*/  @!P2 ST.E.64 desc[UR8][R4.64], R30 ;  /* 0x0000001e0400a985 */ /* 0x0003e2000c101b08 */
[-C--:B------:R-:W-:Y:S02]  /*11e40*/  @!P4 LEA R10, P2, R207, R6.reuse, 0x2 ;  /* 0x00000006cf0ac211 */ /* 0x080fe400078410ff */
[----:B------:R-:W-:Y:S01]  /*11e50*/  ISETP.GE.AND P1, PT, R227, UR4, PT ;  /* 0x00000004e3007c0c */ /* 0x000fe2000bf26270 */
[----:B------:R-:W-:Y:S01]  /*11e60*/  @!P5 ST.E.64 desc[UR8][R8.64], R34 ;  /* 0x000000220800d985 */ /* 0x000fe2000c101b08 */
[----:B------:R-:W-:Y:S02]  /*11e70*/  @!P4 LEA.HI.X R11, R207, R7, R0, 0x2, P2 ;  /* 0x00000007cf0bc211 */ /* 0x000fe400010f1400 */
[----:B------:R-:W-:Y:S02]  /*11e80*/  ISETP.GE.AND P2, PT, R226, UR4, PT ;  /* 0x00000004e2007c0c */ /* 0x000fe4000bf46270 */
[----:B------:R-:W-:Y:S01]  /*11e90*/  @!P3 LEA R12, P6, R13, R6, 0x2 ;  /* 0x000000060d0cb211 */ /* 0x000fe200078c10ff */
[----:B------:R2:W-:Y:S01]  /*11ea0*/  @!P4 ST.E.64 desc[UR8][R10.64], R38 ;  /* 0x000000260a00c985 */ /* 0x0005e2000c101b08 */
[----:B0-----:R-:W-:-:S02]  /*11eb0*/  SHF.R.S32.HI R3, RZ, 0x1f, R206 ;  /* 0x0000001fff037819 */ /* 0x001fc400000114ce */
[CC--:B------:R-:W-:Y:S02]  /*11ec0*/  @!P0 LEA R2, P4, R206.reuse, R6.reuse, 0x2 ;  /* 0x00000006ce028211 */ /* 0x0c0fe400078810ff */
[-C--:B------:R-:W-:Y:S02]  /*11ed0*/  @!P3 LEA.HI.X R13, R13, R7.reuse, R14, 0x2, P6 ;  /* 0x000000070d0db211 */ /* 0x080fe400030f140e */
[----:B------:R-:W-:Y:S02]  /*11ee0*/  @!P0 LEA.HI.X R3, R206, R7, R3, 0x2, P4 ;  /* 0x00000007ce038211 */ /* 0x000fe400020f1403 */
[----:B------:R-:W-:Y:S01]  /*11ef0*/  ISETP.GE.AND P4, PT, R224, UR4, PT ;  /* 0x00000004e0007c0c */ /* 0x000fe2000bf86270 */
[----:B------:R0:W-:Y:S01]  /*11f00*/  @!P3 ST.E.64 desc[UR8][R12.64], R42 ;  /* 0x0000002a0c00b985 */ /* 0x0001e2000c101b08 */
[----:B------:R-:W-:Y:S02]  /*11f10*/  ISETP.GE.AND P3, PT, R225, UR4, PT ;  /* 0x00000004e1007c0c */ /* 0x000fe4000bf66270 */
[-C--:B-1----:R-:W-:Y:S01]  /*11f20*/  @!P1 LEA R4, P5, R227, R6.reuse, 0x2 ;  /* 0x00000006e3049211 */ /* 0x082fe200078a10ff */
[----:B------:R1:W-:Y:S01]  /*11f30*/  @!P0 ST.E.64 desc[UR8][R2.64], R46 ;  /* 0x0000002e02008985 */ /* 0x0003e2000c101b08 */
[----:B------:R-:W-:-:S02]  /*11f40*/  @!P2 LEA R14, P6, R226, R6, 0x2 ;  /* 0x00000006e20ea211 */ /* 0x000fc400078c10ff */
[-C--:B------:R-:W-:Y:S02]  /*11f50*/  @!P1 LEA.HI.X R5, R227, R7.reuse, R132, 0x2, P5 ;  /* 0x00000007e3059211 */ /* 0x080fe400028f1484 */
[----:B------:R-:W-:Y:S02]  /*11f60*/  ISETP.GE.AND P5, PT, R223, UR4, PT ;  /* 0x00000004df007c0c */ /* 0x000fe4000bfa6270 */
[----:B------:R-:W-:Y:S01]  /*11f70*/  @!P2 LEA.HI.X R15, R226, R7, R131, 0x2, P6 ;  /* 0x00000007e20fa211 */ /* 0x000fe200030f1483 */
[----:B------:R3:W-:Y:S01]  /*11f80*/  @!P1 ST.E.64 desc[UR8][R4.64], R50 ;  /* 0x0000003204009985 */ /* 0x0007e2000c101b08 */
[-C--:B--2---:R-:W-:Y:S02]  /*11f90*/  @!P4 LEA R10, P0, R224, R6.reuse, 0x2 ;  /* 0x00000006e00ac211 */ /* 0x084fe400078010ff */
[----:B------:R-:W-:Y:S01]  /*11fa0*/  @!P3 LEA R8, P6, R225, R6, 0x2 ;  /* 0x00000006e108b211 */ /* 0x000fe200078c10ff */
[----:B------:R2:W-:Y:S01]  /*11fb0*/  @!P2 ST.E.64 desc[UR8][R14.64], R54 ;  /* 0x000000360e00a985 */ /* 0x0005e2000c101b08 */
[----:B------:R-:W-:-:S02]  /*11fc0*/  ISETP.GE.AND P2, PT, R222, UR4, PT ;  /* 0x00000004de007c0c */ /* 0x000fc4000bf46270 */
[----:B------:R-:W-:Y:S02]  /*11fd0*/  ISETP.GE.AND P1, PT, R221, UR4, PT ;  /* 0x00000004dd007c0c */ /* 0x000fe4000bf26270 */
[-C--:B------:R-:W-:Y:S02]  /*11fe0*/  @!P4 LEA.HI.X R11, R224, R7.reuse, R129, 0x2, P0 ;  /* 0x00000007e00bc211 */ /* 0x080fe400000f1481 */
[----:B------:R-:W-:Y:S02]  /*11ff0*/  ISETP.GE.AND P0, PT, R220, UR4, PT ;  /* 0x00000004dc007c0c */ /* 0x000fe4000bf06270 */
[----:B------:R-:W-:Y:S02]  /*12000*/  @!P3 LEA.HI.X R9, R225, R7, R130, 0x2, P6 ;  /* 0x00000007e109b211 */ /* 0x000fe400030f1482 */
[----:B0-----:R-:W-:-:S03]  /*12010*/  @!P5 LEA R12, P6, R223, R6, 0x2 ;  /* 0x00000006df0cd211 */ /* 0x001fc600078c10ff */
[----:B------:R0:W-:Y:S01]  /*12020*/  @!P3 ST.E.64 desc[UR8][R8.64], R58 ;  /* 0x0000003a0800b985 */ /* 0x0001e2000c101b08 */
[-C--:B------:R-:W-:Y:S02]  /*12030*/  @!P5 LEA.HI.X R13, R223, R7.reuse, R128, 0x2, P6 ;  /* 0x00000007df0dd211 */ /* 0x080fe400030f1480 */
[CC--:B-1----:R-:W-:Y:S01]  /*12040*/  @!P2 LEA R2, P6, R222.reuse, R6.reuse, 0x2 ;  /* 0x00000006de02a211 */ /* 0x0c2fe200078c10ff */
[----:B------:R1:W-:Y:S01]  /*12050*/  @!P4 ST.E.64 desc[UR8][R10.64], R62 ;  /* 0x0000003e0a00c985 */ /* 0x0003e2000c101b08 */
[-C--:B---3--:R-:W-:Y:S02]  /*12060*/  @!P1 LEA R4, P3, R221, R6.reuse, 0x2 ;  /* 0x00000006dd049211 */ /* 0x088fe400078610ff */
[----:B------:R-:W-:Y:S01]  /*12070*/  @!P2 LEA.HI.X R3, R222, R7, R127, 0x2, P6 ;  /* 0x00000007de03a211 */ /* 0x000fe200030f147f */
[----:B------:R3:W-:Y:S01]  /*12080*/  @!P5 ST.E.64 desc[UR8][R12.64], R66 ;  /* 0x000000420c00d985 */ /* 0x0007e2000c101b08 */
[----:B------:R-:W-:Y:S02]  /*12090*/  ISETP.GE.AND P5, PT, R219, UR4, PT ;  /* 0x00000004db007c0c */ /* 0x000fe4000bfa6270 */
[----:B------:R-:W-:Y:S01]  /*120a0*/  ISETP.GE.AND P4, PT, R218, UR4, PT ;  /* 0x00000004da007c0c */ /* 0x000fe2000bf86270 */
[----:B------:R4:W-:Y:S01]  /*120b0*/  @!P2 ST.E.64 desc[UR8][R2.64], R70 ;  /* 0x000000460200a985 */ /* 0x0009e2000c101b08 */
[----:B--2---:R-:W-:-:S02]  /*120c0*/  @!P0 LEA R14, P6, R220, R6, 0x2 ;  /* 0x00000006dc0e8211 */ /* 0x004fc400078c10ff */
[-C--:B------:R-:W-:Y:S02]  /*120d0*/  @!P1 LEA.HI.X R5, R221, R7.reuse, R126, 0x2, P3 ;  /* 0x00000007dd059211 */ /* 0x080fe400018f147e */
[----:B------:R-:W-:Y:S02]  /*120e0*/  @!P0 LEA.HI.X R15, R220, R7, R95, 0x2, P6 ;  /* 0x00000007dc0f8211 */ /* 0x000fe400030f145f */
[----:B------:R-:W-:Y:S01]  /*120f0*/  ISETP.GE.AND P3, PT, R217, UR4, PT ;  /* 0x00000004d9007c0c */ /* 0x000fe2000bf66270 */
[----:B------:R2:W-:Y:S02]  /*12100*/  @!P1 ST.E.64 desc[UR8][R4.64], R74 ;  /* 0x0000004a04009985 */ /* 0x0005e4000c101b08 */
[----:B0-----:R-:W-:Y:S02]  /*12110*/  @!P5 LEA R8, P1, R219, R6, 0x2 ;  /* 0x00000006db08d211 */ /* 0x001fe400078210ff */
[----:B------:R-:W-:Y:S01]  /*12120*/  @!P0 ST.E.64 desc[UR8][R14.64], R78 ;  /* 0x0000004e0e008985 */ /* 0x000fe2000c101b08 */
[----:B------:R-:W-:-:S02]  /*12130*/  ISETP.GE.AND P0, PT, R216, UR4, PT ;  /* 0x00000004d8007c0c */ /* 0x000fc4000bf06270 */
[CC--:B-1----:R-:W-:Y:S02]  /*12140*/  @!P4 LEA R10, P2, R218.reuse, R6.reuse, 0x2 ;  /* 0x00000006da0ac211 */ /* 0x0c2fe400078410ff */
        /* <DEDUP_REMOVED lines=15> */
[----:B--2---:R-:W-:-:S02]  /*12240*/  @!P1 LEA R4, P6, R215, R6, 0x2 ;  /* 0x00000006d7049211 */ /* 0x004fc400078c10ff */
[CC--:B0-----:R-:W-:Y:S02]  /*12250*/  @!P4 LEA R8, P0, R214.reuse, R6.reuse, 0x2 ;  /* 0x00000006d608c211 */ /* 0x0c1fe400078010ff */
[-C--:B------:R-:W-:Y:S02]  /*12260*/  @!P1 LEA.HI.X R5, R215, R7.reuse, R90, 0x2, P6 ;  /* 0x00000007d7059211 */ /* 0x080fe400030f145a */
[-C--:B------:R-:W-:Y:S02]  /*12270*/  @!P4 LEA.HI.X R9, R214, R7.reuse, R22, 0x2, P0 ;  /* 0x00000007d609c211 */ /* 0x080fe400000f1416 */
[-C--:B-1----:R-:W-:Y:S01]  /*12280*/  @!P3 LEA R10, P6, R213, R6.reuse, 0x2 ;  /* 0x00000006d50ab211 */ /* 0x082fe200078c10ff */
        /* <DEDUP_REMOVED lines=17> */
.L_x_2279:
        /* <DEDUP_REMOVED lines=38> */
.L_x_2291:
        /* <DEDUP_REMOVED lines=9> */
[----:B------:R-:W-:Y:S02]  /*12690*/  IMAD.U32 R4, RZ, RZ, UR8 ;  /* 0x00000008ff047e24 */ /* 0x000fe4000f8e00ff */
[----:B-1---5:R-:W-:-:S03]  /*126a0*/  IMAD R2, R0, R9, RZ ;  /* 0x0000000900027224 */ /* 0x022fc600078e02ff */
        /* <DEDUP_REMOVED lines=18> */
[----:B------:R-:W-:Y:S02]  /*127d0*/  UIMAD.WIDE.U32 UR10, UR8, UR20, URZ ;  /* 0x00000014080a72a5 */ /* 0x000fe4000f8e003f */
[----:B------:R-:W-:Y:S01]  /*127e0*/  UIMAD UR20, UR9, UR20, URZ ;  /* 0x00000014091472a4 */ /* 0x000fe2000f8e023f */
        /* <DEDUP_REMOVED lines=14> */
[----:B------:R-:W-:Y:S01]  /*128d0*/  IADD3 R2, P0, P1, R5, UR10, R2 ;  /* 0x0000000a05027c10 */ /* 0x000fe2000f91e002 */
[----:B------:R-:W-:Y:S01]  /*128e0*/  IMAD R7, R9, R7, R4 ;  /* 0x0000000709077224 */ /* 0x000fe200078e0204 */
[----:B------:R-:W-:Y:S01]  /*128f0*/  SHF.R.S32.HI R5, RZ, 0x1f, R5 ;  /* 0x0000001fff057819 */ /* 0x000fe20000011405 */
[----:B------:R-:W-:Y:S01]  /*12900*/  UIADD3.X UR10, UR15, UR20, UR21, UP1, UP2 ;  /* 0x000000140f0a7290 */ /* 0x000fe20008fe4415 */
[----:B------:R-:W-:Y:S01]  /*12910*/  IMAD.U32 R6, RZ, RZ, UR16 ;  /* 0x00000010ff067e24 */ /* 0x000fe2000f8e00ff */
        /* <DEDUP_REMOVED lines=14> */
.L_x_2293:
[----:B------:R-:W-:Y:S05]  /*12a00*/  BSYNC B1 ;  /* 0x0000000000017941 */ /* 0x000fea0003800000 */
.L_x_2292:
        /* <DEDUP_REMOVED lines=14> */
[----:B------:R-:W-:Y:S02]  /*12af0*/  ULDC.64 UR10, c[0x0][0xae8] ;  /* 0x0002ba00000a7ab9 */ /* 0x000fe40000000a00 */
[----:B------:R-:W-:Y:S01]  /*12b00*/  UIMAD.WIDE.U32 UR8, UR17, UR10, UR8 ;  /* 0x0000000a110872a5 */ /* 0x000fe2000f8e0008 */
[----:B------:R-:W-:Y:S02]  /*12b10*/  VIADD R6, R2, UR16 ;  /* 0x0000001002067c36 */ /* 0x000fe40008000000 */
[----:B------:R-:W-:Y:S01]  /*12b20*/  VIADD R8, R231, UR16 ;  /* 0x00000010e7087c36 */ /* 0x000fe20008000000 */
[----:B------:R-:W-:Y:S01]  /*12b30*/  UIMAD UR9, UR17, UR11, UR9 ;  /* 0x0000000b110972a4 */ /* 0x000fe2000f8e0209 */
[----:B0-----:R-:W-:Y:S02]  /*12b40*/  IMAD.MOV.U32 R5, RZ, RZ, R6 ;  /* 0x000000ffff057224 */ /* 0x001fe400078e0006 */
[----:B------:R-:W-:Y:S01]  /*12b50*/  ULDC.64 UR10, c[0x0][0xaf0] ;  /* 0x0002bc00000a7ab9 */ /* 0x000fe20000000a00 */
[----:B-1----:R-:W-:Y:S01]  /*12b60*/  ISETP.NE.AND P0, PT, R11, 0x1, PT ;  /* 0x000000010b00780c */ /* 0x002fe20003f05270 */
[----:B------:R-:W-:-:S04]  /*12b70*/  UIMAD UR13, UR13, UR10, URZ ;  /* 0x0000000a0d0d72a4 */ /* 0x000fc8000f8e023f */
[----:B------:R-:W-:Y:S02]  /*12b80*/  UIMAD UR4, UR12, UR11, UR13 ;  /* 0x0000000b0c0472a4 */ /* 0x000fe4000f8e020d */
[----:B------:R-:W-:-:S03]  /*12b90*/  UIMAD.WIDE.U32 UR12, UR12, UR10, UR8 ;  /* 0x0000000a0c0c72a5 */ /* 0x000fc6000f8e0008 */
[----:B------:R-:W-:Y:S01]  /*12ba0*/  ULDC.64 UR8, c[0x0][0xae0] ;  /* 0x0002b80000087ab9 */ /* 0x000fe20000000a00 */
[----:B------:R-:W-:Y:S02]  /*12bb0*/  UIADD3 UR4, UR13, UR4, URZ ;  /* 0x000000040d047290 */ /* 0x000fe4000fffe03f */
[----:B------:R-:W0:Y:S08]  /*12bc0*/  @P0 LDC R3, c[0x0][0xbec] ;  /* 0x0002fb00ff030b82 */ /* 0x000e300000000800 */
        /* <DEDUP_REMOVED lines=9> */
[----:B------:R-:W-:Y:S02]  /*12c60*/  IMAD.U32 R2, RZ, RZ, UR12 ;  /* 0x0000000cff027e24 */ /* 0x000fe4000f8e00ff */
[C---:B------:R-:W-:Y:S01]  /*12c70*/  IMAD R9, R5.reuse, UR9, R4 ;  /* 0x0000000905097c24 */ /* 0x040fe2000f8e0204 */
[----:B------:R-:W-:Y:S01]  /*12c80*/  SHF.R.S32.HI R4, RZ, 0x1f, R7 ;  /* 0x0000001fff047819 */ /* 0x000fe20000011407 */
[----:B------:R-:W-:Y:S01]  /*12c90*/  IMAD.WIDE.U32 R2, R5, UR8, R2 ;  /* 0x0000000805027c25 */ /* 0x000fe2000f8e0002 */
[----:B------:R-:W-:-:S03]  /*12ca0*/  ULDC.64 UR8, c[0x0][0xad8] ;  /* 0x0002b60000087ab9 */ /* 0x000fc60000000a00 */
[----:B------:R-:W-:Y:S02]  /*12cb0*/  IMAD.IADD R3, R3, 0x1, R9 ;  /* 0x0000000103037824 */ /* 0x000fe400078e0209 */
[----:B------:R-:W-:Y:S02]  /*12cc0*/  IMAD R6, R4, UR8, RZ ;  /* 0x0000000804067c24 */ /* 0x000fe4000f8e02ff */
[----:B-----5:R-:W-:Y:S02]  /*12cd0*/  IMAD R11, R0, R11, RZ ;  /* 0x0000000b000b7224 */ /* 0x020fe400078e02ff */
[C---:B------:R-:W-:Y:S02]  /*12ce0*/  VIADD R4, R8.reuse, 0x40 ;  /* 0x0000004008047836 */ /* 0x040fe40000000000 */
[C---:B------:R-:W-:Y:S01]  /*12cf0*/  IMAD R5, R7.reuse, UR9, R6 ;  /* 0x0000000907057c24 */ /* 0x040fe2000f8e0206 */
[-C--:B------:R-:W-:Y:S01]  /*12d00*/  ISETP.GE.AND P2, PT, R8, R11.reuse, PT ;  /* 0x0000000b0800720c */ /* 0x080fe20003f46270 */
[----:B------:R-:W-:Y:S01]  /*12d10*/  IMAD.WIDE.U32 R2, R7, UR8, R2 ;  /* 0x0000000807027c25 */ /* 0x000fe2000f8e0002 */
[----:B------:R-:W-:Y:S01]  /*12d20*/  ULDC.64 UR8, c[0x0][0xa80] ;  /* 0x0002a00000087ab9 */ /* 0x000fe20000000a00 */
[----:B------:R-:W-:-:S02]  /*12d30*/  ISETP.GE.AND P1, PT, R4, R11, PT ;  /* 0x0000000b0400720c */ /* 0x000fc40003f26270 */
[----:B------:R-:W-:Y:S01]  /*12d40*/  IMAD.IADD R3, R3, 0x1, R5 ;  /* 0x0000000103037824 */ /* 0x000fe200078e0205 */
[----:B------:R-:W-:Y:S01]  /*12d50*/  LEA R4, P3, R2, UR8, 0x1 ;  /* 0x0000000802047c11 */ /* 0x000fe2000f8608ff */
[----:B------:R-:W-:Y:S02]  /*12d60*/  VIADD R0, R8, 0x20 ;  /* 0x0000002008007836 */ /* 0x000fe40000000000 */
[----:B------:R-:W-:Y:S01]  /*12d70*/  IMAD.SHL.U32 R7, R204, 0x8, RZ ;  /* 0x00000008cc077824 */ /* 0x000fe200078e00ff */
[----:B------:R-:W-:Y:S02]  /*12d80*/  LEA.HI.X R5, R2, UR9, R3, 0x1, P3 ;  /* 0x0000000902057c11 */ /* 0x000fe400098f0c03 */
[----:B------:R-:W-:Y:S01]  /*12d90*/  ISETP.GE.AND P0, PT, R0, R11, PT ;  /* 0x0000000b0000720c */ /* 0x000fe20003f06270 */
[C---:B------:R-:W-:Y:S01]  /*12da0*/  VIADD R9, R7.reuse, 0x80 ;  /* 0x0000008007097836 */ /* 0x040fe20000000000 */
[----:B------:R0:W1:Y:S01]  /*12db0*/  SHFL.IDX PT, R2, R4, RZ, 0x181f ;  /* 0x00181fff04027589 */ /* 0x00006200000e0000 */
[----:B------:R-:W-:Y:S01]  /*12dc0*/  VIADD R13, R7, 0x40 ;  /* 0x00000040070d7836 */ /* 0x000fe20000000000 */
[----:B------:R-:W-:-:S02]  /*12dd0*/  SHF.R.S32.HI R10, RZ, 0x1f, R7 ;  /* 0x0000001fff0a7819 */ /* 0x000fc40000011407 */
        /* <DEDUP_REMOVED lines=18> */
.L_x_2295:
[----:B------:R-:W-:Y:S05]  /*12f00*/  BSYNC B1 ;  /* 0x0000000000017941 */ /* 0x000fea0003800000 */
.L_x_2294:
        /* <DEDUP_REMOVED lines=18> */
.L_x_2297:
[----:B------:R-:W-:Y:S05]  /*13030*/  BSYNC B1 ;  /* 0x0000000000017941 */ /* 0x000fea0003800000 */
.L_x_2296:
        /* <DEDUP_REMOVED lines=18> */
.L_x_2299:
[----:B------:R-:W-:Y:S05]  /*13160*/  BSYNC B1 ;  /* 0x0000000000017941 */ /* 0x000fea0003800000 */
.L_x_2298:
[----:B0-----:R-:W-:Y:S01]  /*13170*/  VIADD R0, R8, 0x60 ;  /* 0x0000006008007836 */ /* 0x001fe20000000000 */
[----:B--2-4-:R-:W2:Y:S04]  /*13180*/  SHFL.IDX PT, R5, R5, 0x3, 0x181f ;  /* 0x00781f0005057f89 */ /* 0x014ea800000e0000 */
[----:B------:R-:W-:Y:S01]  /*13190*/  ISETP.GE.AND P0, PT, R0, R11, PT ;  /* 0x0000000b0000720c */ /* 0x000fe20003f06270 */
[----:B-1-3--:R1:W3:-:S12]  /*131a0*/  SHFL.IDX PT, R2, R4, 0x3, 0x181f ;  /* 0x00781f0004027f89 */ /* 0x00a2d800000e0000 */
        /* <DEDUP_REMOVED lines=15> */
.L_x_2288:
[----:B------:R-:W-:Y:S05]  /*132a0*/  BSYNC B0 ;  /* 0x0000000000007941 */ /* 0x000fea0003800000 */
.L_x_2278:
[----:B------:R-:W-:Y:S02]  /*132b0*/  ULDC UR4, c[0x0][0xc3c] ;  /* 0x00030f0000047ab9 */ /* 0x000fe40000000800 */
[----:B------:R-:W-:-:S06]  /*132c0*/  UISETP.GE.AND UP0, UPT, UR7, UR4, UPT ;  /* 0x000000040700728c */ /* 0x000fcc000bf06270 */
[----:B------:R-:W-:-:S13]  /*132d0*/  PLOP3.LUT P0, PT, PT, PT, UP0, 0x80, 0x0 ;  /* 0x000000000000781c */ /* 0x000fda0003f0f008 */
[----:B------:R-:W-:Y:S05]  /*132e0*/  @!P0 BRA `(.L_x_2300) ;  /* 0xfffffedc00788947 */ /* 0x000fea000383ffff */
[----:B------:R-:W-:Y:S05]  /*132f0*/  EXIT ;  /* 0x000000000000794d */ /* 0x000fea0003800000 */
.L_x_2241:
[----:B------:R-:W-:-:S08]  /*13300*/  NOP ;  /* 0x0000000000007918 */ /* 0x000fd00000000000 */
[----:B0-----:R-:W0:-:S00]  /*13310*/  USETMAXREG.DEALLOC.CTAPOOL 0x18 ;  /* 0x00000018000079c8 */ /* 0x001e0000080e0500 */
[----:B0-----:R-:W-:Y:S01]  /*13320*/  LOP3.LUT R0, R0, 0x3, RZ, 0xc0, !PT ;  /* 0x0000000300007812 */ /* 0x001fe200078ec0ff */
[----:B------:R-:W-:-:S05]  /*13330*/  IMAD.MOV.U32 R6, RZ, RZ, RZ ;  /* 0x000000ffff067224 */ /* 0x000fca00078e00ff */
[----:B------:R-:W0:Y:S02]  /*13340*/  SHFL.IDX PT, R0, R0, RZ, 0x1f ;  /* 0x00001fff00007589 */ /* 0x000e2400000e0000 */
[----:B0-----:R-:W-:-:S04]  /*13350*/  ISETP.NE.AND P0, PT, R0, RZ, PT ;  /* 0x000000ff0000720c */ /* 0x001fc80003f05270 */
[----:B------:R-:W-:-:S05]  /*13360*/  P2R R0, PR, RZ, 0x1 ;  /* 0x00000001ff007803 */ /* 0x000fca0000000000 */
[----:B------:R0:W-:Y:S04]  /*13370*/  STL [R1+0x5c], R0 ;  /* 0x00005c0001007387 */ /* 0x0001e80000100800 */
        /* <DEDUP_REMOVED lines=10> */
.L_x_2301:
[----:B0-----:R-:W0:Y:S01]  /*13420*/  S2R R0, SR_TID.X ;  /* 0x0000000000007919 */ /* 0x001e220000002100 */
[----:B------:R-:W-:Y:S01]  /*13430*/  ULDC UR4, c[0x0][0xc3c] ;  /* 0x00030f0000047ab9 */ /* 0x000fe20000000800 */
[----:B------:R-:W-:Y:S01]  /*13440*/  ULDC.64 UR6, c[0x0][0x208] ;  /* 0x0000820000067ab9 */ /* 0x000fe20000000a00 */
[----:B------:R-:W-:Y:S01]  /*13450*/  ULDC UR5, c[0x0][0xc38] ;  /* 0x00030e0000057ab9 */ /* 0x000fe20000000800 */
[----:B0-----:R-:W-:-:S04]  /*13460*/  LOP3.LUT R0, R0, 0x1f, RZ, 0xc0, !PT ;  /* 0x0000001f00007812 */ /* 0x001fc800078ec0ff */
[----:B------:R-:W-:-:S04]  /*13470*/  ISETP.NE.AND P0, PT, R0, 0x1f, PT ;  /* 0x0000001f0000780c */ /* 0x000fc80003f05270 */
[----:B------:R-:W-:-:S13]  /*13480*/  ISETP.GE.OR P1, PT, R0, UR4, !P0 ;  /* 0x0000000400007c0c */ /* 0x000fda000c726670 */
[----:B------:R-:W0:Y:S08]  /*13490*/  @!P1 LDC.64 R2, c[0x0][0xc80] ;  /* 0x00032000ff029b82 */ /* 0x000e300000000a00 */
[----:B------:R-:W1:Y:S01]  /*134a0*/  @!P1 LDC.64 R4, c[0x0][0xc78] ;  /* 0x00031e00ff049b82 */ /* 0x000e620000000a00 */
[----:B0-----:R-:W-:-:S05]  /*134b0*/  @!P1 IMAD.WIDE.U32 R2, R0, 0x4, R2 ;  /* 0x0000000400029825 */ /* 0x001fca00078e0002 */
[----:B------:R1:W2:Y:S02]  /*134c0*/  @!P1 LDG.E R6, desc[UR6][R2.64] ;  /* 0x0000000602069981 */ /* 0x0002a4000c1e1900 */
[----:B-1----:R-:W-:-:S04]  /*134d0*/  @!P1 IMAD.WIDE.U32 R2, R0, 0x4, R4 ;  /* 0x0000000400029825 */ /* 0x002fc800078e0004 */
[----:B------:R-:W-:-:S06]  /*134e0*/  IMAD.MOV.U32 R5, RZ, RZ, RZ ;  /* 0x000000ffff057224 */ /* 0x000fcc00078e00ff */
        /* <DEDUP_REMOVED lines=32> */
.L_x_2305:
        /* <DEDUP_REMOVED lines=40> */
.L_x_2303:
        /* <DEDUP_REMOVED lines=10> */
[----:B------:R-:W-:-:S06]  /*13a10*/  VIADD R8, R10, 0xffffffff ;  /* 0xffffffff0a087836 */ /* 0x000fcc0000000000 */
[----:B------:R3:W4:Y:S02]  /*13a20*/  SHFL.IDX PT, R8, R3, R8, 0x1f ;  /* 0x00001f0803087589 */ /* 0x00072400000e0000 */
.L_x_2306:
[----:B---34-:R-:W-:Y:S01]  /*13a30*/  IMAD R3, R8, UR5, R9 ;  /* 0x0000000508037c24 */ /* 0x018fe2000f8e0209 */
[----:B-1----:R-:W-:Y:S01]  /*13a40*/  ISETP.NE.AND P0, PT, R7, 0x1, PT ;  /* 0x000000010700780c */ /* 0x002fe20003f05270 */
[----:B------:R-:W-:-:S03]  /*13a50*/  VIADD R13, R10, UR4 ;  /* 0x000000040a0d7c36 */ /* 0x000fc60008000000 */
[----:B------:R1:W-:Y:S01]  /*13a60*/  STL [R1], R3 ;  /* 0x0000000301007387 */ /* 0x0003e20000100800 */
[----:B0-----:R-:W-:-:S03]  /*13a70*/  IADD3 R5, -R3, UR6, RZ ;  /* 0x0000000603057c10 */ /* 0x001fc6000fffe1ff */
[----:B------:R1:W-:Y:S05]  /*13a80*/  STL [R1+0xc], R13 ;  /* 0x00000c0d01007387 */ /* 0x0003ea0000100800 */
[----:B------:R-:W-:Y:S05]  /*13a90*/  @!P0 BRA `(.L_x_2307) ;  /* 0x0000000000e08947 */ /* 0x000fea0003800000 */
[----:B--2---:R-:W-:Y:S01]  /*13aa0*/  IABS R6, R4 ;  /* 0x0000000400067213 */ /* 0x004fe20000000000 */
[----:B------:R-:W-:Y:S01]  /*13ab0*/  IMAD.MOV.U32 R2, RZ, RZ, RZ ;  /* 0x000000ffff027224 */ /* 0x000fe200078e00ff */
[----:B------:R-:W-:Y:S02]  /*13ac0*/  IABS R8, R7 ;  /* 0x0000000700087213 */ /* 0x000fe40000000000 */
[----:B------:R-:W0:Y:S08]  /*13ad0*/  I2F.RP R9, R6 ;  /* 0x0000000600097306 */ /* 0x000e300000209400 */
[----:B------:R-:W-:Y:S08]  /*13ae0*/  I2F.RP R12, R8 ;  /* 0x00000008000c7306 */ /* 0x000ff00000209400 */
[----:B0-----:R-:W1:Y:S02]  /*13af0*/  MUFU.RCP R9, R9 ;  /* 0x0000000900097308 */ /* 0x001e640000001000 */
[----:B-1----:R-:W-:-:S06]  /*13b00*/  VIADD R3, R9, 0xffffffe ;  /* 0x0ffffffe09037836 */ /* 0x002fcc0000000000 */
[----:B------:R-:W0:Y:S02]  /*13b10*/  F2I.FTZ.U32.TRUNC.NTZ R3, R3 ;  /* 0x0000000300037305 */ /* 0x000e24000021f000 */
[----:B0-----:R-:W-:-:S04]  /*13b20*/  IMAD.MOV R11, RZ, RZ, -R3 ;  /* 0x000000ffff0b7224 */ /* 0x001fc800078e0a03 */
[----:B------:R-:W-:-:S04]  /*13b30*/  IMAD R11, R11, R6, RZ ;  /* 0x000000060b0b7224 */ /* 0x000fc800078e02ff */
[----:B------:R-:W-:Y:S01]  /*13b40*/  IMAD.HI.U32 R10, R3, R11, R2 ;  /* 0x0000000b030a7227 */ /* 0x000fe200078e0002 */
[----:B------:R-:W-:Y:S01]  /*13b50*/  IABS R11, R5 ;  /* 0x00000005000b7213 */ /* 0x000fe20000000000 */
[----:B------:R-:W0:Y:S01]  /*13b60*/  MUFU.RCP R2, R12 ;  /* 0x0000000c00027308 */ /* 0x000e220000001000 */
[----:B------:R-:W-:-:S03]  /*13b70*/  IABS R3, R4 ;  /* 0x0000000400037213 */ /* 0x000fc60000000000 */
[----:B------:R-:W-:-:S04]  /*13b80*/  IMAD.HI.U32 R9, R10, R11, RZ ;  /* 0x0000000b0a097227 */ /* 0x000fc800078e00ff */
[----:B------:R-:W-:-:S04]  /*13b90*/  IMAD.MOV R14, RZ, RZ, -R3 ;  /* 0x000000ffff0e7224 */ /* 0x000fc800078e0a03 */
[----:B------:R-:W-:Y:S02]  /*13ba0*/  IMAD R11, R9, R14, R11 ;  /* 0x0000000e090b7224 */ /* 0x000fe400078e020b */
[----:B0-----:R-:W-:-:S03]  /*13bb0*/  VIADD R3, R2, 0xffffffe ;  /* 0x0ffffffe02037836 */ /* 0x001fc60000000000 */
[----:B------:R-:W-:Y:S01]  /*13bc0*/  ISETP.GT.U32.AND P1, PT, R6, R11, PT ;  /* 0x0000000b0600720c */ /* 0x000fe20003f24070 */
[----:B------:R-:W-:Y:S02]  /*13bd0*/  IMAD.MOV.U32 R2, RZ, RZ, RZ ;  /* 0x000000ffff027224 */ /* 0x000fe400078e00ff */
[----:B------:R-:W0:Y:S10]  /*13be0*/  F2I.FTZ.U32.TRUNC.NTZ R3, R3 ;  /* 0x0000000300037305 */ /* 0x000e34000021f000 */
[----:B------:R-:W-:-:S02]  /*13bf0*/  @!P1 IMAD.IADD R11, R11, 0x1, -R6 ;  /* 0x000000010b0b9824 */ /* 0x000fc400078e0a06 */
[----:B------:R-:W-:Y:S01]  /*13c00*/  @!P1 VIADD R9, R9, 0x1 ;  /* 0x0000000109099836 */ /* 0x000fe20000000000 */
[----:B------:R-:W-:Y:S02]  /*13c10*/  ISETP.NE.AND P1, PT, R4, RZ, PT ;  /* 0x000000ff0400720c */ /* 0x000fe40003f25270 */
[----:B------:R-:W-:Y:S01]  /*13c20*/  ISETP.GE.U32.AND P0, PT, R11, R6, PT ;  /* 0x000000060b00720c */ /* 0x000fe20003f06070 */
[----:B0-----:R-:W-:-:S04]  /*13c30*/  IMAD.MOV R11, RZ, RZ, -R3 ;  /* 0x000000ffff0b7224 */ /* 0x001fc800078e0a03 */
[----:B------:R-:W-:-:S04]  /*13c40*/  IMAD R11, R11, R8, RZ ;  /* 0x000000080b0b7224 */ /* 0x000fc800078e02ff */
[----:B------:R-:W-:Y:S01]  /*13c50*/  IMAD.HI.U32 R6, R3, R11, R2 ;  /* 0x0000000b03067227 */ /* 0x000fe200078e0002 */
[----:B------:R-:W-:-:S03]  /*13c60*/  LOP3.LUT R2, R5, R4, RZ, 0x3c, !PT ;  /* 0x0000000405027212 */ /* 0x000fc600078e3cff */
[----:B------:R-:W-:Y:S01]  /*13c70*/  @P0 VIADD R9, R9, 0x1 ;  /* 0x0000000109090836 */ /* 0x000fe20000000000 */
[----:B------:R-:W-:Y:S02]  /*13c80*/  ISETP.GE.AND P2, PT, R2, RZ, PT ;  /* 0x000000ff0200720c */ /* 0x000fe40003f46270 */
[----:B------:R-:W-:-:S05]  /*13c90*/  IABS R2, R7 ;  /* 0x0000000700027213 */ /* 0x000fca0000000000 */
[----:B------:R-:W-:-:S06]  /*13ca0*/  IMAD.MOV R2, RZ, RZ, -R2 ;  /* 0x000000ffff027224 */ /* 0x000fcc00078e0a02 */
[----:B------:R-:W-:Y:S01]  /*13cb0*/  @!P2 IMAD.MOV R9, RZ, RZ, -R9 ;  /* 0x000000ffff09a224 */ /* 0x000fe200078e0a09 */
[----:B------:R-:W-:-:S04]  /*13cc0*/  @!P1 LOP3.LUT R9, RZ, R4, RZ, 0x33, !PT ;  /* 0x00000004ff099212 */ /* 0x000fc800078e33ff */
[----:B------:R-:W-:-:S05]  /*13cd0*/  IABS R3, R9 ;  /* 0x0000000900037213 */ /* 0x000fca0000000000 */
        /* <DEDUP_REMOVED lines=12> */
[--C-:B------:R-:W-:Y:S02]  /*13da0*/  IMAD.MOV R2, RZ, RZ, -R6.reuse ;  /* 0x000000ffff027224 */ /* 0x100fe400078e0a06 */
[C---:B------:R-:W-:Y:S02]  /*13db0*/  IMAD R6, R7.reuse, 0x1000000, R6 ;  /* 0x0100000007067824 */ /* 0x040fe400078e0206 */
[--C-:B------:R-:W-:Y:S02]  /*13dc0*/  IMAD R7, R7, R2, R9.reuse ;  /* 0x0000000207077224 */ /* 0x100fe400078e0209 */
[----:B------:R-:W-:Y:S02]  /*13dd0*/  IMAD.MOV R2, RZ, RZ, -R9 ;  /* 0x000000ffff027224 */ /* 0x000fe400078e0a09 */
[----:B------:R-:W-:Y:S02]  /*13de0*/  IMAD R3, R7, 0x10000, R6 ;  /* 0x0001000007037824 */ /* 0x000fe400078e0206 */
[----:B------:R-:W-:-:S03]  /*13df0*/  IMAD R2, R4, R2, R5 ;  /* 0x0000000204027224 */ /* 0x000fc600078e0205 */
[----:B------:R0:W-:Y:S01]  /*13e00*/  STL [R1+0x8], R3 ;  /* 0x0000080301007387 */ /* 0x0001e20000100800 */
[----:B------:R-:W-:Y:S05]  /*13e10*/  BRA `(.L_x_2308) ;  /* 0x0000000000f87947 */ /* 0x000fea0003800000 */
.L_x_2307:
[----:B-1----:R-:W0:Y:S01]  /*13e20*/  LDC.64 R2, c[0x0][0xc90] ;  /* 0x00032400ff027b82 */ /* 0x002e220000000a00 */
[----:B------:R-:W-:Y:S01]  /*13e30*/  ULDC.64 UR6, c[0x0][0x208] ;  /* 0x0000820000067ab9 */ /* 0x000fe20000000a00 */
[----:B0-----:R-:W-:-:S05]  /*13e40*/  IMAD.WIDE R2, R13, 0x4, R2 ;  /* 0x000000040d027825 */ /* 0x001fca00078e0202 */
[----:B------:R0:W2:Y:S02]  /*13e50*/  LDG.E R7, desc[UR6][R2.64] ;  /* 0x0000000602077981 */ /* 0x0000a4000c1e1900 */
        /* <DEDUP_REMOVED lines=29> */
[----:B------:R-:W-:-:S04]  /*14030*/  VIADDMNMX R7, R10, UR5, R7, PT ;  /* 0x000000050a077c46 */ /* 0x000fc8000b800107 */
[-C--:B------:R-:W-:Y:S02]  /*14040*/  IABS R9, R7.reuse ;  /* 0x0000000700097213 */ /* 0x080fe40000000000 */
        /* <DEDUP_REMOVED lines=11> */
[----:B------:R-:W-:Y:S02]  /*14100*/  LOP3.LUT R3, R5, R7, RZ, 0x3c, !PT ;  /* 0x0000000705037212 */ /* 0x000fe400078e3cff */
[----:B------:R-:W-:Y:S01]  /*14110*/  IADD3 R5, R8, 0x1000000, R5 ;  /* 0x0100000008057810 */ /* 0x000fe20007ffe005 */
        /* <DEDUP_REMOVED lines=10> */
[----:B------:R-:W-:Y:S01]  /*141c0*/  @!P1 LOP3.LUT R2, RZ, R7, RZ, 0x33, !PT ;  /* 0x00000007ff029212 */ /* 0x000fe200078e33ff */
[----:B------:R-:W-:-:S04]  /*141d0*/  IMAD.MOV R7, RZ, RZ, -R7 ;  /* 0x000000ffff077224 */ /* 0x000fc800078e0a07 */
[----:B------:R-:W-:-:S05]  /*141e0*/  IMAD R3, R2, R7, R5 ;  /* 0x0000000702037224 */ /* 0x000fca00078e0205 */
[----:B------:R1:W-:Y:S02]  /*141f0*/  STL [R1+0x8], R3 ;  /* 0x0000080301007387 */ /* 0x0003e40000100800 */
.L_x_2308:
[----:B01----:R-:W-:-:S05]  /*14200*/  LOP3.LUT R3, RZ, R2, RZ, 0x33, !PT ;  /* 0x00000002ff037212 */ /* 0x003fca00078e33ff */
[----:B------:R-:W-:-:S05]  /*14210*/  IMAD.IADD R2, R4, 0x1, R3 ;  /* 0x0000000104027824 */ /* 0x000fca00078e0203 */
[----:B------:R1:W-:Y:S01]  /*14220*/  STL [R1+0x4], R2 ;  /* 0x0000040201007387 */ /* 0x0003e20000100800 */
[----:B------:R-:W-:Y:S05]  /*14230*/  BRA `(.L_x_2309) ;  /* 0x0000000000107947 */ /* 0x000fea0003800000 */
.L_x_2304:
[----:B------:R-:W-:Y:S01]  /*14240*/  IMAD.U32 R2, RZ, RZ, UR6 ;  /* 0x00000006ff027e24 */ /* 0x000fe2000f8e00ff */
[----:B------:R0:W-:Y:S04]  /*14250*/  STL [R1+0x4], RZ ;  /* 0x000004ff01007387 */ /* 0x0001e80000100800 */
[----:B------:R0:W-:Y:S04]  /*14260*/  STL [R1+0x8], RZ ;  /* 0x000008ff01007387 */ /* 0x0001e80000100800 */
[----:B------:R0:W-:Y:S02]  /*14270*/  STL [R1], R2 ;  /* 0x0000000201007387 */ /* 0x0001e40000100800 */
.L_x_2309:
        /* <DEDUP_REMOVED lines=10> */
.L_x_2302:
[----:B0-2---:R-:W2:Y:S01]  /*14320*/  LDL R0, [R1+0xc] ;  /* 0x00000c0001007983 */ /* 0x005ea20000100800 */
[----:B------:R-:W-:Y:S01]  /*14330*/  ULDC UR4, c[0x0][0xc3c] ;  /* 0x00030f0000047ab9 */ /* 0x000fe20000000800 */
[----:B------:R-:W-:Y:S02]  /*14340*/  IMAD.MOV.U32 R19, RZ, RZ, RZ ;  /* 0x000000ffff137224 */ /* 0x000fe400078e00ff */
[----:B------:R0:W-:Y:S01]  /*14350*/  STL [R1+0x58], RZ ;  /* 0x000058ff01007387 */ /* 0x0001e20000100800 */
[----:B--2---:R-:W-:Y:S01]  /*14360*/  ISETP.GE.AND P0, PT, R0, UR4, PT ;  /* 0x0000000400007c0c */ /* 0x004fe2000bf06270 */
[----:B------:R-:W-:-:S05]  /*14370*/  IMAD.MOV.U32 R0, RZ, RZ, 0x1 ;  /* 0x00000001ff007424 */ /* 0x000fca00078e00ff */
[----:B------:R0:W-:Y:S07]  /*14380*/  STL [R1+0x14], R0 ;  /* 0x0000140001007387 */ /* 0x0001ee0000100800 */
[----:B------:R-:W-:Y:S05]  /*14390*/  @P0 BRA `(.L_x_2310) ;  /* 0x0000006000980947 */ /* 0x000fea0003800000 */
[----:B---3--:R-:W2:Y:S01]  /*143a0*/  S2R R5, SR_TID.X ;  /* 0x0000000000057919 */ /* 0x008ea20000002100 */
        /* <DEDUP_REMOVED lines=9> */
[----:B0-----:R-:W-:-:S05]  /*14440*/  IMAD.SHL.U32 R0, R5, 0x8, RZ ;  /* 0x0000000805007824 */ /* 0x001fca00078e00ff */
[C---:B-1----:R-:W-:Y:S02]  /*14450*/  LOP3.LUT R2, R0.reuse, 0x1f8, RZ, 0xc0, !PT ;  /* 0x000001f800027812 */ /* 0x042fe400078ec0ff */
        /* <DEDUP_REMOVED lines=14> */
.L_x_2418:
        /* <DEDUP_REMOVED lines=52> */
[----:B------:R-:W-:Y:S01]  /*14880*/  IMAD.MOV.U32 R10, RZ, RZ, R9 ;  /* 0x000000ffff0a7224 */ /* 0x000fe200078e0009 */
[----:B------:R-:W-:Y:S06]  /*14890*/  @P2 BRA `(.L_x_2311) ;  /* 0x0000000000182947 */ /* 0x000fec0003800000 */
[----:B------:R-:W-:Y:S05]  /*148a0*/  @!P1 BRA `(.L_x_2311) ;  /* 0x0000000000149947 */ /* 0x000fea0003800000 */
[----:B------:R-:W-:Y:S02]  /*148b0*/  ULDC.64 UR4, c[0x0][0x208] ;  /* 0x0000820000047ab9 */ /* 0x000fe40000000a00 */
[----:B------:R-:W2:Y:S04]  /*148c0*/  LDG.E R7, desc[UR4][R2.64] ;  /* 0x0000000402077981 */ /* 0x000ea8000c1e1900 */
[----:B------:R-:W2:Y:S02]  /*148d0*/  LDG.E R2, desc[UR4][R2.64+0x4] ;  /* 0x0000040402027981 */ /* 0x000ea4000c1e1900 */
[----:B--2---:R-:W-:-:S05]  /*148e0*/  IMAD.IADD R10, R2, 0x1, -R7 ;  /* 0x00000001020a7824 */ /* 0x004fca00078e0a07 */
[----:B------:R1:W-:Y:S02]  /*148f0*/  STL [R1+0x38], R10 ;  /* 0x0000380a01007387 */ /* 0x0003e40000100800 */
.L_x_2311:
[----:B------:R-:W0:Y:S01]  /*14900*/  LDL.LU R3, [R1+0x8] ;  /* 0x0000080001037983 */ /* 0x000e220000300800 */
[----:B------:R-:W-:Y:S02]  /*14910*/  ULDC.64 UR4, c[0x0][0xa20] ;  /* 0x0002880000047ab9 */ /* 0x000fe40000000a00 */
[----:B------:R-:W-:-:S04]  /*14920*/  ISETP.NE.U32.AND P1, PT, RZ, UR4, PT ;  /* 0x00000004ff007c0c */ /* 0x000fc8000bf25070 */
[----:B------:R-:W-:Y:S02]  /*14930*/  ISETP.NE.AND.EX P1, PT, RZ, UR5, PT, P1 ;  /* 0x00000005ff007c0c */ /* 0x000fe4000bf25310 */
[C---:B0-----:R-:W-:Y:S02]  /*14940*/  LOP3.LUT R9, R3.reuse, 0xff000000, RZ, 0xc0, !PT ;  /* 0xff00000003097812 */ /* 0x041fe400078ec0ff */
[C---:B------:R-:W-:Y:S02]  /*14950*/  LOP3.LUT R2, R3.reuse, 0xff0000, RZ, 0xc0, !PT ;  /* 0x00ff000003027812 */ /* 0x040fe400078ec0ff */
        /* <DEDUP_REMOVED lines=13> */
.L_x_2312:
[----:B------:R-:W-:Y:S05]  /*14a30*/  @!P0 BRA `(.L_x_2313) ;  /* 0x0000000000108947 */ /* 0x000fea0003800000 */
[----:B------:R-:W-:Y:S02]  /*14a40*/  ULDC.64 UR4, c[0x0][0x208] ;  /* 0x0000820000047ab9 */ /* 0x000fe40000000a00 */
[----:B------:R-:W2:Y:S04]  /*14a50*/  LDG.E R6, desc[UR4][R4.64] ;  /* 0x0000000404067981 */ /* 0x000ea8000c1e1900 */
[----:B------:R-:W2:Y:S02]  /*14a60*/  LDG.E R4, desc[UR4][R4.64+0x4] ;  /* 0x0000040404047981 */ /* 0x000ea4000c1e1900 */
[----:B--2---:R-:W-:-:S07]  /*14a70*/  IMAD.IADD R6, R4, 0x1, -R6 ;  /* 0x0000000104067824 */ /* 0x004fce00078e0a06 */
.L_x_2313:
[----:B0-----:R-:W3:Y:S01]  /*14a80*/  LDL R2, [R1+0x4] ;  /* 0x0000040001027983 */ /* 0x001ee20000100800 */
[----:B-----5:R-:W-:Y:S01]  /*14a90*/  IMAD.IADD R6, R6, 0x1, -R0 ;  /* 0x0000000106067824 */ /* 0x020fe200078e0a00 */
[----:B------:R-:W-:Y:S01]  /*14aa0*/  BSSY B0, `(.L_x_2314) ;  /* 0x000003c000007945 */ /* 0x000fe20003800000 */
[----:B------:R-:W0:Y:S01]  /*14ab0*/  LDC R0, c[0x0][0x448] ;  /* 0x00011200ff007b82 */ /* 0x000e220000000800 */
[----:B------:R-:W-:Y:S02]  /*14ac0*/  IMAD.MOV.U32 R4, RZ, RZ, RZ ;  /* 0x000000ffff047224 */ /* 0x000fe400078e00ff */
[----:B------:R-:W-:Y:S02]  /*14ad0*/  VIADD R5, R6, 0x6f ;  /* 0x0000006f06057836 */ /* 0x000fe40000000000 */
[----:B--2---:R-:W-:Y:S02]  /*14ae0*/  IMAD.MOV.U32 R7, RZ, RZ, RZ ;  /* 0x000000ffff077224 */ /* 0x004fe400078e00ff */
[----:B------:R-:W-:Y:S01]  /*14af0*/  IMAD.HI R4, R5, -0x6db6db6d, R4 ;  /* 0x9249249305047827 */ /* 0x000fe200078e0204 */
[----:B0-----:R-:W-:-:S13]  /*14b00*/  ISETP.NE.AND P0, PT, R0, 0x1, PT ;  /* 0x000000010000780c */ /* 0x001fda0003f05270 */
[----:B------:R-:W0:Y:S08]  /*14b10*/  @P0 LDC R0, c[0x0][0x44c] ;  /* 0x00011300ff000b82 */ /* 0x000e300000000800 */
[----:B------:R-:W2:Y:S01]  /*14b20*/  @P0 LDC R3, c[0x0][0x450] ;  /* 0x00011400ff030b82 */ /* 0x000ea20000000800 */
[----:B---3--:R-:W-:-:S04]  /*14b30*/  IMAD.SHL.U32 R2, R2, 0x80, RZ ;  /* 0x0000008002027824 */ /* 0x008fc800078e00ff */
[----:B------:R-:W-:-:S04]  /*14b40*/  VIADD R2, R2, 0x7f ;  /* 0x0000007f02027836 */ /* 0x000fc80000000000 */
[----:B0-----:R-:W-:-:S05]  /*14b50*/  @P0 IMAD.HI.U32 R0, R2, R0, RZ ;  /* 0x0000000002000227 */ /* 0x001fca00078e00ff */
[----:B--2---:R-:W-:Y:S02]  /*14b60*/  @P0 SHF.R.U32.HI R2, RZ, R3, R0 ;  /* 0x00000003ff020219 */ /* 0x004fe40000011600 */
[----:B------:R-:W-:Y:S02]  /*14b70*/  IADD3 R3, R6, 0x70, -R10 ;  /* 0x0000007006037810 */ /* 0x000fe40007ffe80a */
[----:B------:R-:W-:Y:S02]  /*14b80*/  SHF.R.U32.HI R0, RZ, 0x1f, R4 ;  /* 0x0000001fff007819 */ /* 0x000fe40000011604 */
[----:B-1----:R-:W-:Y:S01]  /*14b90*/  LOP3.LUT R10, R9, 0xff, RZ, 0xc0, !PT ;  /* 0x000000ff090a7812 */ /* 0x002fe200078ec0ff */
[----:B------:R-:W-:Y:S01]  /*14ba0*/  IMAD.IADD R3, R3, 0x1, R2 ;  /* 0x0000000103037824 */ /* 0x000fe200078e0202 */
[----:B------:R-:W-:Y:S01]  /*14bb0*/  LEA.HI.SX32 R0, R4, R0, 0x1a ;  /* 0x0000000004007211 */ /* 0x000fe200078fd2ff */
[----:B------:R-:W-:-:S04]  /*14bc0*/  IMAD.MOV.U32 R2, RZ, RZ, RZ ;  /* 0x000000ffff027224 */ /* 0x000fc800078e00ff */
[----:B------:R-:W-:-:S05]  /*14bd0*/  IMAD.HI R2, R3, -0x6db6db6d, R2 ;  /* 0x9249249303027827 */ /* 0x000fca00078e0202 */
[----:B------:R-:W-:-:S04]  /*14be0*/  SHF.R.U32.HI R3, RZ, 0x1f, R2 ;  /* 0x0000001fff037819 */ /* 0x000fc80000011602 */
[----:B------:R-:W-:-:S04]  /*14bf0*/  LEA.HI.SX32 R3, R2, R3, 0x1a ;  /* 0x0000000302037211 */ /* 0x000fc800078fd2ff */
[----:B------:R-:W-:Y:S02]  /*14c00*/  VIMNMX R8, R0, R3, PT ;  /* 0x0000000300087248 */ /* 0x000fe40003fe0100 */
[----:B------:R-:W-:Y:S01]  /*14c10*/  SHF.R.U32.HI R0, RZ, 0x10, R9 ;  /* 0x00000010ff007819 */ /* 0x000fe20000011609 */
[----:B------:R-:W-:Y:S01]  /*14c20*/  IMAD.MOV.U32 R9, RZ, RZ, R7 ;  /* 0x000000ffff097224 */ /* 0x000fe200078e0007 */
[----:B------:R-:W-:Y:S01]  /*14c30*/  ISETP.GE.AND P1, PT, R8, 0x1, PT ;  /* 0x000000010800780c */ /* 0x000fe20003f26270 */
[----:B------:R0:W-:Y:S01]  /*14c40*/  STL [R1+0x30], R8 ;  /* 0x0000300801007387 */ /* 0x0001e20000100800 */
[----:B------:R-:W-:-:S03]  /*14c50*/  ISETP.NE.AND P0, PT, R0, RZ, PT ;  /* 0x000000ff0000720c */ /* 0x000fc60003f05270 */
[----:B------:R0:W-:Y:S04]  /*14c60*/  STL [R1+0x3c], R7 ;  /* 0x00003c0701007387 */ /* 0x0001e80000100800 */
[----:B------:R0:W-:Y:S06]  /*14c70*/  STL [R1+0x48], R10 ;  /* 0x0000480a01007387 */ /* 0x0001ec0000100800 */
[----:B------:R-:W1:Y:S01]  /*14c80*/  @!P0 LDC R0, c[0x0][0x9f0] ;  /* 0x00027c00ff008b82 */ /* 0x000e620000000800 */
[----:B------:R-:W-:Y:S05]  /*14c90*/  @!P1 BRA `(.L_x_2315) ;  /* 0x0000000000709947 */ /* 0x000fea0003800000 */
        /* <DEDUP_REMOVED lines=8> */
[----:B0-----:R-:W-:Y:S01]  /*14d20*/  IMAD.HI.U32 R7, R3, R5, R2 ;  /* 0x0000000503077227 */ /* 0x001fe200078e0002 */
        /* <DEDUP_REMOVED lines=19> */
.L_x_2315:
[----:B------:R-:W-:Y:S05]  /*14e60*/  BSYNC B0 ;  /* 0x0000000000007941 */ /* 0x000fea0003800000 */
.L_x_2314:
[----:B-1----:R-:W-:Y:S01]  /*14e70*/  IMAD.MOV.U32 R0, RZ, RZ, R9 ;  /* 0x000000ffff007224 */ /* 0x002fe200078e0009 */
[----:B------:R-:W-:Y:S03]  /*14e80*/  BSSY B7, `(.L_x_2316) ;  /* 0x0000455000077945 */ /* 0x000fe60003800000 */
[----:B------:R-:W-:-:S05]  /*14e90*/  IMAD R2, R10, R0, RZ ;  /* 0x000000000a027224 */ /* 0x000fca00078e02ff */
[----:B------:R-:W-:Y:S01]  /*14ea0*/  VIADDMNMX R0, R2, R0, R8, PT ;  /* 0x0000000002007246 */ /* 0x000fe20003800108 */
[----:B------:R1:W-:Y:S03]  /*14eb0*/  STL [R1+0x28], R2 ;  /* 0x0000280201007387 */ /* 0x0003e60000100800 */
[----:B------:R-:W-:Y:S01]  /*14ec0*/  ISETP.GT.AND P0, PT, R0, R2, PT ;  /* 0x000000020000720c */ /* 0x000fe20003f04270 */
[----:B------:R1:W-:-:S12]  /*14ed0*/  STL [R1+0x40], R0 ;  /* 0x0000400001007387 */ /* 0x0003d80000100800 */
[----:B------:R-:W-:Y:S05]  /*14ee0*/  @P0 BRA `(.L_x_2317) ;  /* 0x00000000004c0947 */ /* 0x000fea0003800000 */
[----:B-1----:R-:W1:Y:S02]  /*14ef0*/  S2R R0, SR_TID.X ;  /* 0x0000000000007919 */ /* 0x002e640000002100 */
[----:B-1----:R-:W-:-:S04]  /*14f00*/  LOP3.LUT R0, R0, 0x7f, RZ, 0xc0, !PT ;  /* 0x0000007f00007812 */ /* 0x002fc800078ec0ff */
[----:B------:R-:W-:-:S13]  /*14f10*/  ISETP.NE.AND P0, PT, R0, RZ, PT ;  /* 0x000000ff0000720c */ /* 0x000fda0003f05270 */
[----:B------:R-:W-:Y:S05]  /*14f20*/  @P0 BRA `(.L_x_2318) ;  /* 0x0000004400280947 */ /* 0x000fea0003800000 */
[----:B------:R-:W1:Y:S01]  /*14f30*/  S2R R5, SR_LANEID ;  /* 0x0000000000057919 */ /* 0x000e620000000000 */
[----:B------:R-:W-:Y:S01]  /*14f40*/  VOTEU.ANY UR4, UPT, PT ;  /* 0x0000000000047886 */ /* 0x000fe200038e0100 */
[----:B------:R-:W3:Y:S01]  /*14f50*/  LDC.64 R2, c[0x0][0xc60] ;  /* 0x00031800ff027b82 */ /* 0x000ee20000000a00 */
[----:B------:R-:W1:Y:S01]  /*14f60*/  FLO.U32 R0, UR4 ;  /* 0x0000000400007d00 */ /* 0x000e6200080e0000 */
[----:B------:R-:W-:Y:S01]  /*14f70*/  ULDC.64 UR6, c[0x0][0x208] ;  /* 0x0000820000067ab9 */ /* 0x000fe20000000a00 */
[----:B-1----:R-:W-:-:S06]  /*14f80*/  ISETP.EQ.U32.AND P0, PT, R0, R5, PT ;  /* 0x000000050000720c */ /* 0x002fcc0003f02070 */
[----:B------:R-:W3:Y:S07]  /*14f90*/  POPC R5, UR4 ;  /* 0x0000000400057d09 */ /* 0x000eee0008000000 */
[----:B---3--:R-:W3:Y:S01]  /*14fa0*/  @P0 ATOMG.E.ADD.STRONG.GPU PT, R3, desc[UR6][R2.64], R5 ;  /* 0x00000005020309a8 */ /* 0x008ee200081ee1c6 */
[----:B------:R-:W1:Y:S02]  /*14fb0*/  S2R R4, SR_LTMASK ;  /* 0x0000000000047919 */ /* 0x000e640000003900 */
[----:B-1----:R-:W-:-:S04]  /*14fc0*/  LOP3.LUT R4, R4, UR4, RZ, 0xc0, !PT ;  /* 0x0000000404047c12 */ /* 0x002fc8000f8ec0ff */
[----:B0-----:R-:W0:Y:S01]  /*14fd0*/  POPC R7, R4 ;  /* 0x0000000400077309 */ /* 0x001e220000000000 */
[----:B---3--:R-:W0:Y:S02]  /*14fe0*/  SHFL.IDX PT, R0, R3, R0, 0x1f ;  /* 0x00001f0003007589 */ /* 0x008e2400000e0000 */
[----:B0-----:R-:W-:-:S05]  /*14ff0*/  IADD3 R0, R0, UR38, R7 ;  /* 0x0000002600007c10 */ /* 0x001fca000fffe007 */
[----:B------:R3:W-:Y:S01]  /*15000*/  STL [R1], R0 ;  /* 0x0000000001007387 */ /* 0x0007e20000100800 */
[----:B------:R-:W-:Y:S05]  /*15010*/  BRA `(.L_x_2318) ;  /* 0x0000004000ec7947 */ /* 0x000fea0003800000 */
.L_x_2317:
[----:B-1----:R-:W-:Y:S01]  /*15020*/  VIADD R0, R18, 0x21400 ;  /* 0x0002140012007836 */ /* 0x002fe20000000000 */
        /* <DEDUP_REMOVED lines=18> */
[----:B-12---:R-:W-:Y:S05]  /*15150*/  CALL.ABS.NOINC R2 ;  /* 0x0000000002007343 */ /* 0x006fea0003c00000 */
.L_x_2320:
[----:B------:R-:W-:Y:S05]  /*15160*/  BSYNC B6 ;  /* 0x0000000000067941 */ /* 0x000fea0003800000 */
.L_x_2319:
        /* <DEDUP_REMOVED lines=8> */
[----:B------:R1:W3:Y:S01]  /*151f0*/  LDC.64 R2, c[0x4][R0] ;  /* 0x0100000000027b82 */ /* 0x0002e20000000a00 */
[----:B------:R-:W-:Y:S02]  /*15200*/  IMAD.U32 R4, RZ, RZ, UR6 ;  /* 0x00000006ff047e24 */ /* 0x000fe4000f8e00ff */
[----:B------:R-:W-:Y:S02]  /*15210*/  IMAD.U32 R5, RZ, RZ, UR7 ;  /* 0x00000007ff057e24 */ /* 0x000fe4000f8e00ff */
[----:B------:R-:W-:Y:S02]  /*15220*/  IMAD.U32 R6, RZ, RZ, UR8 ;  /* 0x00000008ff067e24 */ /* 0x000fe4000f8e00ff */
[----:B0-----:R-:W-:-:S02]  /*15230*/  IMAD.U32 R7, RZ, RZ, UR9 ;  /* 0x00000009ff077e24 */ /* 0x001fc4000f8e00ff */
[----:B------:R-:W-:Y:S02]  /*15240*/  IMAD.U32 R10, RZ, RZ, UR4 ;  /* 0x00000004ff0a7e24 */ /* 0x000fe4000f8e00ff */
[----:B------:R-:W-:Y:S02]  /*15250*/  IMAD.U32 R11, RZ, RZ, UR5 ;  /* 0x00000005ff0b7e24 */ /* 0x000fe4000f8e00ff */
[----:B------:R-:W-:Y:S02]  /*15260*/  IMAD.MOV.U32 R8, RZ, RZ, 0x70 ;  /* 0x00000070ff087424 */ /* 0x000fe400078e00ff */
[----:B------:R-:W-:Y:S02]  /*15270*/  IMAD.MOV.U32 R12, RZ, RZ, 0x1 ;  /* 0x00000001ff0c7424 */ /* 0x000fe400078e00ff */
[----:B-1----:R-:W-:-:S07]  /*15280*/  IMAD.MOV.U32 R13, RZ, RZ, RZ ;  /* 0x000000ffff0d7224 */ /* 0x002fce00078e00ff */
[----:B------:R-:W-:-:S07]  /*15290*/  LEPC R20, `(.L_x_2323) ;  /* 0x000000001014794e */ /* 0x000fce0000000000 */
[----:B--23--:R-:W-:Y:S05]  /*152a0*/  CALL.ABS.NOINC R2 ;  /* 0x0000000002007343 */ /* 0x00cfea0003c00000 */
.L_x_2323:
        /* <DEDUP_REMOVED lines=16> */
.L_x_2322:
[----:B------:R-:W-:Y:S05]  /*153b0*/  BSYNC B6 ;  /* 0x0000000000067941 */ /* 0x000fea0003800000 */
.L_x_2321:
[----:B------:R-:W3:Y:S01]  /*153c0*/  LDL.LU R4, [R1+0x1c] ;  /* 0x00001c0001047983 */ /* 0x000ee20000300800 */
[----:B------:R-:W-:-:S03]  /*153d0*/  ULDC.64 UR4, c[0x0][0x9f8] ;  /* 0x00027e0000047ab9 */ /* 0x000fc60000000a00 */
[----:B0-----:R-:W4:Y:S01]  /*153e0*/  LDL R7, [R1+0x10] ;  /* 0x0000100001077983 */ /* 0x001f220000100800 */
        /* <DEDUP_REMOVED lines=22> */
.L_x_2434:
[----:B------:R-:W-:Y:S01]  /*15550*/  PLOP3.LUT P1, PT, PT, PT, PT, 0x8, 0x0 ;  /* 0x000000000000781c */ /* 0x000fe20003f2e170 */
[----:B------:R3:W-:Y:S01]  /*15560*/  STL [R1+0x8], R0 ;  /* 0x0000080001007387 */ /* 0x0007e20000100800 */
[----:B-1----:R-:W-:Y:S02]  /*15570*/  ISETP.NE.AND P0, PT, R14, RZ, PT ;  /* 0x000000ff0e00720c */ /* 0x002fe40003f05270 */
[----:B0-----:R-:W-:-:S05]  /*15580*/  P2R R4, PR, RZ, 0x2 ;  /* 0x00000002ff047803 */ /* 0x001fca0000000000 */
[----:B------:R3:W-:Y:S06]  /*15590*/  STL [R1+0x20], R4 ;  /* 0x0000200401007387 */ /* 0x0007ec0000100800 */
[----:B------:R-:W-:Y:S05]  /*155a0*/  @P0 BRA `(.L_x_2325) ;  /* 0x0000000400340947 */ /* 0x000fea0003800000 */
[----:B------:R-:W-:-:S03]  /*155b0*/  UMOV UR4, 0xffffffff ;  /* 0xffffffff00047882 */ /* 0x000fc60000000000 */
[----:B------:R-:W-:Y:S05]  /*155c0*/  BRA.DIV UR4, `(.L_x_2326) ;  /* 0x0000005604d87947 */ /* 0x000fea000b800000 */
[----:B------:R-:W-:-:S13]  /*155d0*/  ELECT P6, URZ, PT ;  /* 0x00000000003f782f */ /* 0x000fda00038c0000 */
.L_x_2437:
[----:B------:R-:W-:Y:S05]  /*155e0*/  @!P6 BRA `(.L_x_2325) ;  /* 0x000000040024e947 */ /* 0x000fea0003800000 */
[----:B------:R-:W-:-:S04]  /*155f0*/  ISETP.NE.U32.AND P0, PT, R2, RZ, PT ;  /* 0x000000ff0200720c */ /* 0x000fc80003f05070 */
[----:B------:R-:W-:-:S13]  /*15600*/  ISETP.NE.AND.EX P0, PT, R3, RZ, PT, P0 ;  /* 0x000000ff0300720c */ /* 0x000fda0003f05300 */
[----:B------:R-:W-:Y:S05]  /*15610*/  @!P0 BRA `(.L_x_2327) ;  /* 0x0000000000548947 */ /* 0x000fea0003800000 */
[----:B------:R-:W0:Y:S01]  /*15620*/  LDC R6, c[0x0][0x43c] ;  /* 0x00010f00ff067b82 */ /* 0x000e220000000800 */
[----:B--2---:R-:W-:Y:S01]  /*15630*/  IMAD.MOV.U32 R9, RZ, RZ, R0 ;  /* 0x000000ffff097224 */ /* 0x004fe200078e0000 */
[----:B------:R-:W-:Y:S01]  /*15640*/  ULDC.64 UR4, c[0x0][0x428] ;  /* 0x00010a0000047ab9 */ /* 0x000fe20000000a00 */
[----:B------:R-:W-:Y:S02]  /*15650*/  ULDC.64 UR6, c[0x0][0x208] ;  /* 0x0000820000067ab9 */ /* 0x000fe40000000a00 */
[----:B---3--:R-:W-:Y:S01]  /*15660*/  IMAD.MOV.U32 R0, RZ, RZ, R9 ;  /* 0x000000ffff007224 */ /* 0x008fe200078e0009 */
[----:B0-----:R-:W-:-:S13]  /*15670*/  ISETP.NE.AND P0, PT, R6, 0x1, PT ;  /* 0x000000010600780c */ /* 0x001fda0003f05270 */
        /* <DEDUP_REMOVED lines=15> */
.L_x_2327:
[----:B0-----:R-:W4:Y:S01]  /*15770*/  LDL R2, [R1+0x14] ;  /* 0x0000140001027983 */ /* 0x001f220000100800 */
[----:B---3--:R-:W-:Y:S01]  /*15780*/  IMAD R0, R19, 0x8, R18 ;  /* 0x0000000813007824 */ /* 0x008fe200078e0212 */
[----:B----4-:R-:W-:-:S04]  /*15790*/  SHF.L.U32 R2, R2, 0x1f, RZ ;  /* 0x0000001f02027819 */ /* 0x010fc800000006ff */
[----:B------:R-:W0:Y:S02]  /*157a0*/  SYNCS.PHASECHK.TRANS64.TRYWAIT P0, [R0+URZ+0x36840], R2 ;  /* 0x03684002000075a7 */ /* 0x000e24000800017f */
[----:B0-----:R-:W-:Y:S05]  /*157b0*/  @!P0 BRA `(.L_x_2328) ;  /* 0x00000054007c8947 */ /* 0x001fea0003800000 */
.L_x_2438:
        /* <DEDUP_REMOVED lines=11> */
.L_x_2329:
[----:B------:R-:W3:Y:S04]  /*15870*/  LDL R3, [R1+0x8] ;  /* 0x0000080001037983 */ /* 0x000ee80000100800 */
[----:B0-----:R-:W4:Y:S01]  /*15880*/  LDL R2, [R1+0x18] ;  /* 0x0000180001027983 */ /* 0x001f220000100800 */
        /* <DEDUP_REMOVED lines=11> */
[----:B------:R-:W-:Y:S01]  /*15940*/  UIADD3 UR9, UR9, 0x36830, URZ ;  /* 0x0003683009097890 */ /* 0x000fe2000fffe03f */
[----:B------:R-:W-:-:S05]  /*15950*/  P2R R0, PR, RZ, 0x1 ;  /* 0x00000001ff007803 */ /* 0x000fca0000000000 */
[----:B------:R0:W-:Y:S01]  /*15960*/  STL [R1+0x20], R0 ;  /* 0x0000200001007387 */ /* 0x0001e20000100800 */
[----:B------:R-:W-:Y:S02]  /*15970*/  UIADD3 UR14, UR8, 0x21400, URZ ;  /* 0x00021400080e7890 */ /* 0x000fe4000fffe03f */
[----:B------:R-:W-:Y:S02]  /*15980*/  UIADD3 UR15, UR8, 0x24c00, URZ ;  /* 0x00024c00080f7890 */ /* 0x000fe4000fffe03f */
[----:B------:R-:W-:-:S03]  /*15990*/  UIADD3 UR17, UR8, 0x28400, URZ ;  /* 0x0002840008117890 */ /* 0x000fc6000fffe03f */
[----:B------:R-:W-:Y:S01]  /*159a0*/  UMOV UR8, UR14 ;  /* 0x0000000e00087c82 */ /* 0x000fe20008000000 */
[----:B------:R-:W-:Y:S01]  /*159b0*/  UMOV UR14, 0x80 ;  /* 0x00000080000e7882 */ /* 0x000fe20000000000 */
[----:B---3--:R-:W-:Y:S02]  /*159c0*/  R2UR UR11, R3 ;  /* 0x00000000030b72ca */ /* 0x008fe400000e0000 */
[----:B----4-:R-:W-:-:S13]  /*159d0*/  R2UR UR5, R2 ;  /* 0x00000000020572ca */ /* 0x010fda00000e0000 */
[----:B------:R-:W-:Y:S02]  /*159e0*/  UIMAD UR11, UR11, 0x70, UR5 ;  /* 0x000000700b0b78a4 */ /* 0x000fe4000f8e0205 */
        /* <DEDUP_REMOVED lines=8> */
[----:B0-----:R-:W-:Y:S01]  /*15a70*/  NOP ;  /* 0x0000000000007918 */ /* 0x001fe20000000000 */
.L_x_2325:
[----:B------:R-:W4:Y:S04]  /*15a80*/  LDL.LU R3, [R1+0x34] ;  /* 0x0000340001037983 */ /* 0x000f280000300800 */
[----:B------:R-:W5:Y:S04]  /*15a90*/  LDL.LU R5, [R1+0x2c] ;  /* 0x00002c0001057983 */ /* 0x000f680000300800 */
[----:B---3--:R-:W3:Y:S01]  /*15aa0*/  LDL.LU R4, [R1+0x44] ;  /* 0x0000440001047983 */ /* 0x008ee20000300800 */
        /* <DEDUP_REMOVED lines=9> */
[----:B----4-:R-:W-:Y:S02]  /*15b40*/  SHF.R.S32.HI R0, RZ, 0x1f, R3 ;  /* 0x0000001fff007819 */ /* 0x010fe40000011403 */
[----:B-----5:R-:W-:-:S03]  /*15b50*/  SEL R5, R5, RZ, !P0 ;  /* 0x000000ff05057207 */ /* 0x020fc60004000000 */
[----:B------:R-:W-:Y:S01]  /*15b60*/  IMAD R0, R0, UR4, RZ ;  /* 0x0000000400007c24 */ /* 0x000fe2000f8e02ff */
[----:B---3--:R-:W-:-:S03]  /*15b70*/  SEL R4, R4, RZ, !P0 ;  /* 0x000000ff04047207 */ /* 0x008fc60004000000 */
        /* <DEDUP_REMOVED lines=23> */
[----:B0-2---:R-:W-:Y:S05]  /*15cf0*/  CALL.ABS.NOINC R2 ;  /* 0x0000000002007343 */ /* 0x005fea0003c00000 */
.L_x_2331:
[----:B------:R-:W-:Y:S05]  /*15d00*/  BSYNC B6 ;  /* 0x0000000000067941 */ /* 0x000fea0003800000 */
.L_x_2330:
[----:B0-----:R-:W3:Y:S01]  /*15d10*/  LDL.LU R0, [R1+0x44] ;  /* 0x0000440001007983 */ /* 0x001ee20000300800 */
[----:B------:R-:W-:Y:S01]  /*15d20*/  ULDC.64 UR4, c[0x0][0x2d8] ;  /* 0x0000b60000047ab9 */ /* 0x000fe20000000a00 */
[----:B------:R-:W0:Y:S01]  /*15d30*/  LDC R7, c[0x0][0x448] ;  /* 0x00011200ff077b82 */ /* 0x000e220000000800 */
[----:B------:R-:W-:Y:S01]  /*15d40*/  ULDC.64 UR6, c[0x0][0x280] ;  /* 0x0000a00000067ab9 */ /* 0x000fe20000000a00 */
[----:B------:R-:W4:Y:S04]  /*15d50*/  LDL.LU R5, [R1+0x34] ;  /* 0x0000340001057983 */ /* 0x000f280000300800 */
[----:B------:R-:W4:Y:S04]  /*15d60*/  LDL.LU.64 R2, [R1+0x50] ;  /* 0x0000500001027983 */ /* 0x000f280000300a00 */
[----:B------:R-:W3:Y:S04]  /*15d70*/  LDL.LU R4, [R1+0x2c] ;  /* 0x00002c0001047983 */ /* 0x000ee80000300800 */
[----:B--2---:R-:W2:Y:S01]  /*15d80*/  LDL R9, [R1+0x4] ;  /* 0x0000040001097983 */ /* 0x004ea20000100800 */
[----:B------:R-:W1:Y:S01]  /*15d90*/  S2R R10, SR_TID.X ;  /* 0x00000000000a7919 */ /* 0x000e620000002100 */
[----:B0-----:R-:W-:-:S13]  /*15da0*/  ISETP.NE.AND P0, PT, R7, 0x1, PT ;  /* 0x000000010700780c */ /* 0x001fda0003f05270 */
[----:B------:R-:W0:Y:S01]  /*15db0*/  @P0 LDC R6, c[0x0][0x450] ;  /* 0x00011400ff060b82 */ /* 0x000e220000000800 */
[----:B-1----:R-:W-:-:S05]  /*15dc0*/  IMAD.SHL.U32 R10, R10, 0x8, RZ ;  /* 0x000000080a0a7824 */ /* 0x002fca00078e00ff */
[----:B------:R-:W-:-:S04]  /*15dd0*/  LOP3.LUT R10, R10, 0x38, RZ, 0xc0, !PT ;  /* 0x000000380a0a7812 */ /* 0x000fc800078ec0ff */
[C---:B------:R-:W-:Y:S02]  /*15de0*/  LOP3.LUT R11, R10.reuse, 0x40, RZ, 0xfc, !PT ;  /* 0x000000400a0b7812 */ /* 0x040fe400078efcff */
        /* <DEDUP_REMOVED lines=10> */
[----:B------:R-:W3:Y:S02]  /*15e90*/  S2R R4, SR_TID.X ;  /* 0x0000000000047919 */ /* 0x000ee40000002100 */
[----:B------:R-:W-:Y:S01]  /*15ea0*/  IMAD.IADD R3, R3, 0x1, R0 ;  /* 0x0000000103037824 */ /* 0x000fe200078e0200 */
[----:B-1----:R-:W-:-:S04]  /*15eb0*/  LOP3.LUT R5, R5, 0x7f, RZ, 0xc0, !PT ;  /* 0x0000007f05057812 */ /* 0x002fc800078ec0ff */
[----:B------:R-:W-:Y:S01]  /*15ec0*/  SHF.R.U32.HI R5, RZ, 0x3, R5 ;  /* 0x00000003ff057819 */ /* 0x000fe20000011605 */
[----:B---3--:R-:W-:-:S05]  /*15ed0*/  IMAD.SHL.U32 R4, R4, 0x10, RZ ;  /* 0x0000001004047824 */ /* 0x008fca00078e00ff */
[----:B------:R-:W-:Y:S02]  /*15ee0*/  LOP3.LUT R4, R5, 0x70, R4, 0xf8, !PT ;  /* 0x0000007005047812 */ /* 0x000fe400078ef804 */
[----:B------:R-:W1:Y:S03]  /*15ef0*/  @P0 LDC R5, c[0x0][0x44c] ;  /* 0x00011300ff050b82 */ /* 0x000e660000000800 */
[----:B--2---:R-:W-:-:S04]  /*15f00*/  IMAD R0, R9, 0x80, R4 ;  /* 0x0000008009007824 */ /* 0x004fc800078e0204 */
[----:B------:R-:W-:Y:S02]  /*15f10*/  IMAD.MOV.U32 R4, RZ, RZ, R0 ;  /* 0x000000ffff047224 */ /* 0x000fe400078e0000 */
[----:B-1----:R-:W-:-:S05]  /*15f20*/  @P0 IMAD.HI.U32 R5, R0, R5, RZ ;  /* 0x0000000500050227 */ /* 0x002fca00078e00ff */
[----:B0-----:R-:W-:-:S05]  /*15f30*/  @P0 SHF.R.U32.HI R4, RZ, R6, R5 ;  /* 0x00000006ff040219 */ /* 0x001fca0000011605 */
[----:B------:R-:W-:Y:S02]  /*15f40*/  IMAD.MOV R5, RZ, RZ, -R4 ;  /* 0x000000ffff057224 */ /* 0x000fe400078e0a04 */
[----:B------:R-:W-:-:S04]  /*15f50*/  IMAD.WIDE.U32 R2, R4, UR4, R2 ;  /* 0x0000000404027c25 */ /* 0x000fc8000f8e0002 */
[----:B------:R-:W-:Y:S01]  /*15f60*/  IMAD R0, R7, R5, R0 ;  /* 0x0000000507007224 */ /* 0x000fe200078e0200 */
[----:B------:R-:W-:-:S05]  /*15f70*/  SHF.R.S32.HI R5, RZ, 0x1f, R4 ;  /* 0x0000001fff057819 */ /* 0x000fca0000011404 */
[----:B------:R-:W-:-:S04]  /*15f80*/  IMAD R5, R5, UR4, RZ ;  /* 0x0000000405057c24 */ /* 0x000fc8000f8e02ff */
[----:B------:R-:W-:Y:S01]  /*15f90*/  IMAD R4, R4, UR5, R5 ;  /* 0x0000000504047c24 */ /* 0x000fe2000f8e0205 */
[----:B------:R-:W-:Y:S01]  /*15fa0*/  ULDC.64 UR4, c[0x0][0x2c8] ;  /* 0x0000b20000047ab9 */ /* 0x000fe20000000a00 */
[----:B------:R-:W0:Y:S02]  /*15fb0*/  S2R R5, SR_TID.X ;  /* 0x0000000000057919 */ /* 0x000e240000002100 */
        /* <DEDUP_REMOVED lines=8> */
[----:B------:R-:W-:Y:S02]  /*16040*/  LEA R4, P3, R2, UR6, 0x1 ;  /* 0x0000000602047c11 */ /* 0x000fe4000f8608ff */
[----:B------:R-:W-:Y:S01]  /*16050*/  IMAD.IADD R0, R3, 0x1, R0 ;  /* 0x0000000103007824 */ /* 0x000fe200078e0200 */
[----:B------:R-:W-:Y:S01]  /*16060*/  ISETP.GE.AND P1, PT, R11, UR4, PT ;  /* 0x000000040b007c0c */ /* 0x000fe2000bf26270 */
[----:B0-----:R-:W-:-:S05]  /*16070*/  IMAD.SHL.U32 R8, R5, 0x8, RZ ;  /* 0x0000000805087824 */ /* 0x001fca00078e00ff */
[----:B------:R-:W-:-:S04]  /*16080*/  LOP3.LUT R8, R8, 0x38, RZ, 0xc0, !PT ;  /* 0x0000003808087812 */ /* 0x000fc800078ec0ff */
[----:B------:R-:W-:Y:S01]  /*16090*/  ISETP.GE.AND P2, PT, R8, UR4, PT ;  /* 0x0000000408007c0c */ /* 0x000fe2000bf46270 */
[----:B------:R-:W-:Y:S01]  /*160a0*/  UMOV UR4, 0xffffffff ;  /* 0xffffffff00047882 */ /* 0x000fe20000000000 */
[----:B------:R-:W-:Y:S02]  /*160b0*/  LEA.HI.X R3, R2, UR7, R0, 0x1, P3 ;  /* 0x0000000702037c11 */ /* 0x000fe400098f0c00 */
[----:B-1----:R-:W-:Y:S09]  /*160c0*/  BRA.DIV UR4, `(.L_x_2332) ;  /* 0x0000004e044c7947 */ /* 0x002ff2000b800000 */
[----:B------:R-:W0:Y:S02]  /*160d0*/  S2R R6, SR_TID.X ;  /* 0x0000000000067919 */ /* 0x000e240000002100 */
[----:B0-----:R-:W-:-:S04]  /*160e0*/  LOP3.LUT R6, R6, 0x7f, RZ, 0xc0, !PT ;  /* 0x0000007f06067812 */ /* 0x001fc800078ec0ff */
[----:B------:R-:W-:Y:S02]  /*160f0*/  SHF.R.U32.HI R9, RZ, 0x3, R6 ;  /* 0x00000003ff097819 */ /* 0x000fe40000011606 */
[----:B------:R-:W2:Y:S04]  /*16100*/  LDL.LU R6, [R1+0x4] ;  /* 0x0000040001067983 */ /* 0x000ea80000300800 */
[----:B------:R-:W3:Y:S01]  /*16110*/  LDL.LU R8, [R1+0x38] ;  /* 0x0000380001087983 */ /* 0x000ee20000300800 */
[----:B------:R-:W-:Y:S01]  /*16120*/  ULDC.64 UR4, c[0x0][0x208] ;  /* 0x0000820000047ab9 */ /* 0x000fe20000000a00 */
[----:B--2---:R-:W-:Y:S02]  /*16130*/  IMAD R2, R6, 0x80, R9 ;  /* 0x0000008006027824 */ /* 0x004fe400078e0209 */
[----:B------:R-:W0:Y:S01]  /*16140*/  S2R R6, SR_TID.X ;  /* 0x0000000000067919 */ /* 0x000e220000002100 */
[----:B---3--:R-:W-:-:S02]  /*16150*/  IMAD R0, R8, R7, RZ ;  /* 0x0000000708007224 */ /* 0x008fc400078e02ff */
[----:B------:R-:W1:Y:S01]  /*16160*/  SHFL.IDX PT, R7, R4, RZ, 0x181f ;  /* 0x00181fff04077589 */ /* 0x000e6200000e0000 */
[C---:B------:R-:W-:Y:S02]  /*16170*/  VIADD R5, R2.reuse, 0x10 ;  /* 0x0000001002057836 */ /* 0x040fe40000000000 */
[-C--:B------:R-:W-:Y:S01]  /*16180*/  ISETP.GE.AND P4, PT, R2, R0.reuse, PT ;  /* 0x000000000200720c */ /* 0x080fe20003f86270 */
[----:B------:R-:W-:Y:S02]  /*16190*/  SHFL.IDX PT, R9, R3, 0x1, 0x181f ;  /* 0x00381f0003097f89 */ /* 0x000fe400000e0000 */
[----:B------:R-:W-:Y:S02]  /*161a0*/  ISETP.GE.AND P3, PT, R5, R0, PT ;  /* 0x000000000500720c */ /* 0x000fe40003f66270 */
[----:B------:R-:W-:Y:S01]  /*161b0*/  SHFL.IDX PT, R5, R4, 0x1, 0x181f ;  /* 0x00381f0004057f89 */ /* 0x000fe200000e0000 */
[----:B0-----:R-:W-:-:S03]  /*161c0*/  IMAD.SHL.U32 R11, R6, 0x8, RZ ;  /* 0x00000008060b7824 */ /* 0x001fc600078e00ff */
[----:B------:R-:W0:Y:S02]  /*161d0*/  SHFL.IDX PT, R6, R3, RZ, 0x181f ;  /* 0x00181fff03067589 */ /* 0x000e2400000e0000 */
[----:B------:R-:W-:-:S04]  /*161e0*/  LOP3.LUT R11, R11, 0x38, RZ, 0xc0, !PT ;  /* 0x000000380b0b7812 */ /* 0x000fc800078ec0ff */
[----:B-1----:R-:W-:-:S05]  /*161f0*/  @!P4 LEA R7, P5, R11, R7, 0x1 ;  /* 0x000000070b07c211 */ /* 0x002fca00078a08ff */
[----:B0-----:R-:W-:Y:S01]  /*16200*/  @!P4 IMAD.X R6, RZ, RZ, R6, P5 ;  /* 0x000000ffff06c224 */ /* 0x001fe200028e0606 */
[----:B------:R-:W-:-:S04]  /*16210*/  @!P3 LEA R8, P5, R11, R5, 0x1 ;  /* 0x000000050b08b211 */ /* 0x000fc800078a08ff */
[----:B------:R-:W-:Y:S01]  /*16220*/  @!P4 LOP3.LUT R7, R7, R6, RZ, 0x3c, !PT ;  /* 0x000000060707c212 */ /* 0x000fe200078e3cff */
[----:B------:R-:W-:-:S03]  /*16230*/  @!P3 IMAD.X R5, RZ, RZ, R9, P5 ;  /* 0x000000ffff05b224 */ /* 0x000fc600028e0609 */
[----:B------:R-:W-:-:S04]  /*16240*/  @!P4 LOP3.LUT R6, R7, R6, RZ, 0x3c, !PT ;  /* 0x000000060706c212 */ /* 0x000fc800078e3cff */
        /* <DEDUP_REMOVED lines=66> */
.L_x_2455:
        /* <DEDUP_REMOVED lines=16> */
.L_x_2334:
[----:B------:R-:W-:Y:S05]  /*16770*/  BSYNC B0 ;  /* 0x0000000000007941 */ /* 0x000fea0003800000 */
.L_x_2333:
[----:B------:R-:W-:Y:S01]  /*16780*/  NOP ;  /* 0x0000000000007918 */ /* 0x000fe20000000000 */
[----:B------:R-:W-:Y:S01]  /*16790*/  PLOP3.LUT P0, PT, PT, PT, PT, 0x80, 0x0 ;  /* 0x000000000000781c */ /* 0x000fe20003f0f070 */
[----:B0-----:R-:W-:-:S12]  /*167a0*/  VIADD R6, R18, 0x36800 ;  /* 0x0003680012067836 */ /* 0x001fd80000000000 */
.L_x_2335:
        /* <DEDUP_REMOVED lines=18> */
.L_x_2456:
[----:B------:R-:W-:Y:S05]  /*168d0*/  BSYNC B0 ;  /* 0x0000000000007941 */ /* 0x000fea0003800000 */
.L_x_2336:
        /* <DEDUP_REMOVED lines=27> */
[----:B--2---:R-:W-:Y:S02]  /*16a90*/  ISETP.NE.AND P1, PT, R5, RZ, PT ;  /* 0x000000ff0500720c */ /* 0x004fe40003f25270 */
        /* <DEDUP_REMOVED lines=27> */
.L_x_2344:
[----:B------:R-:W-:Y:S01]  /*16c50*/  IMAD R3, R9, 0x8, R18 ;  /* 0x0000000809037824 */ /* 0x000fe200078e0212 */
[----:B------:R-:W-:Y:S01]  /*16c60*/  SHF.L.U32 R2, R13, 0x1f, RZ ;  /* 0x0000001f0d027819 */ /* 0x000fe200000006ff */
[----:B------:R-:W-:Y:S03]  /*16c70*/  BSSY B3, `(.L_x_2345) ;  /* 0x0000003000037945 */ /* 0x000fe60003800000 */
[----:B------:R-:W1:Y:S02]  /*16c80*/  SYNCS.PHASECHK.TRANS64.TRYWAIT P0, [R3+URZ+0x36840], R2 ;  /* 0x03684002030075a7 */ /* 0x000e64000800017f */
[----:B-1----:R-:W-:Y:S05]  /*16c90*/  @!P0 BRA `(.L_x_2346) ;  /* 0x0000004c00648947 */ /* 0x002fea0003800000 */
.L_x_2457:
[----:B------:R-:W-:Y:S05]  /*16ca0*/  BSYNC B3 ;  /* 0x0000000000037941 */ /* 0x000fea0003800000 */
.L_x_2345:
        /* <DEDUP_REMOVED lines=12> */
.L_x_2348:
[----:B------:R-:W-:Y:S05]  /*16d70*/  BSYNC B3 ;  /* 0x0000000000037941 */ /* 0x000fea0003800000 */
.L_x_2347:
        /* <DEDUP_REMOVED lines=12> */
.L_x_2349:
        /* <DEDUP_REMOVED lines=16> */
.L_x_2350:
        /* <DEDUP_REMOVED lines=16> */
.L_x_2351:
        /* <DEDUP_REMOVED lines=16> */
.L_x_2458:
[----:B------:R-:W-:Y:S05]  /*17140*/  BSYNC B3 ;  /* 0x0000000000037941 */ /* 0x000fea0003800000 */
.L_x_2352:
        /* <DEDUP_REMOVED lines=12> */
.L_x_2355:
[----:B------:R-:W-:Y:S05]  /*17210*/  BSYNC B3 ;  /* 0x0000000000037941 */ /* 0x000fea0003800000 */
.L_x_2354:
        /* <DEDUP_REMOVED lines=13> */
.L_x_2356:
        /* <DEDUP_REMOVED lines=15> */
.L_x_2357:
        /* <DEDUP_REMOVED lines=15> */
.L_x_2358:
        /* <DEDUP_REMOVED lines=12> */
.L_x_2343:
[----:B------:R-:W-:Y:S05]  /*17590*/  BSYNC B1 ;  /* 0x0000000000017941 */ /* 0x000fea0003800000 */
.L_x_2342:
[----:B0-----:R-:W2:Y:S01]  /*175a0*/  LDL.LU R0, [R1+0x40] ;  /* 0x0000400001007983 */ /* 0x001ea20000300800 */
[----:B------:R-:W-:-:S03]  /*175b0*/  IMAD.MOV.U32 R19, RZ, RZ, R9 ;  /* 0x000000ffff137224 */ /* 0x000fc600078e0009 */
[----:B------:R0:W-:Y:S02]  /*175c0*/  STL [R1+0x14], R13 ;  /* 0x0000140d01007387 */ /* 0x0001e40000100800 */
[----:B0-2---:R-:W-:-:S07]  /*175d0*/  VIADD R0, R0, 0xfffffffd ;  /* 0xfffffffd00007836 */ /* 0x005fce0000000000 */
.L_x_2341:
[----:B------:R-:W-:Y:S05]  /*175e0*/  BSYNC B2 ;  /* 0x0000000000027941 */ /* 0x000fea0003800000 */
.L_x_2340:
[----:B------:R-:W-:Y:S01]  /*175f0*/  VIADD R12, R12, 0xfffffffe ;  /* 0xfffffffe0c0c7836 */ /* 0x000fe20000000000 */
[----:B------:R-:W-:-:S04]  /*17600*/  LOP3.LUT R4, RZ, R4, RZ, 0x33, !PT ;  /* 0x00000004ff047212 */ /* 0x000fc800078e33ff */
[----:B------:R-:W-:-:S13]  /*17610*/  ISETP.NE.AND P0, PT, R12, R4, PT ;  /* 0x000000040c00720c */ /* 0x000fda0003f05270 */
[----:B------:R-:W-:Y:S05]  /*17620*/  @!P0 BRA `(.L_x_2339) ;  /* 0x0000001400cc8947 */ /* 0x000fea0003800000 */
[----:B------:R-:W-:-:S07]  /*17630*/  IMAD.MOV.U32 R9, RZ, RZ, R17 ;  /* 0x000000ffff097224 */ /* 0x000fce00078e0011 */
.L_x_2393:
        /* <DEDUP_REMOVED lines=8> */
[----:B--2---:R-:W-:Y:S02]  /*176c0*/  ISETP.NE.AND P1, PT, R3, RZ, PT ;  /* 0x000000ff0300720c */ /* 0x004fe40003f25270 */
        /* <DEDUP_REMOVED lines=27> */
.L_x_2361:
[----:B------:R-:W-:Y:S01]  /*17880*/  IMAD R3, R4, 0x8, R18 ;  /* 0x0000000804037824 */ /* 0x000fe200078e0212 */
[----:B------:R-:W-:Y:S01]  /*17890*/  SHF.L.U32 R2, R5, 0x1f, RZ ;  /* 0x0000001f05027819 */ /* 0x000fe200000006ff */
[----:B------:R-:W-:Y:S03]  /*178a0*/  BSSY B2, `(.L_x_2362) ;  /* 0x0000003000027945 */ /* 0x000fe60003800000 */
[----:B------:R-:W1:Y:S02]  /*178b0*/  SYNCS.PHASECHK.TRANS64.TRYWAIT P0, [R3+URZ+0x36840], R2 ;  /* 0x03684002030075a7 */ /* 0x000e64000800017f */
[----:B-1----:R-:W-:Y:S05]  /*178c0*/  @!P0 BRA `(.L_x_2363) ;  /* 0x0000004000808947 */ /* 0x002fea0003800000 */
.L_x_2459:
[----:B------:R-:W-:Y:S05]  /*178d0*/  BSYNC B2 ;  /* 0x0000000000027941 */ /* 0x000fea0003800000 */
.L_x_2362:
        /* <DEDUP_REMOVED lines=12> */
.L_x_2365:
[----:B------:R-:W-:Y:S05]  /*179a0*/  BSYNC B2 ;  /* 0x0000000000027941 */ /* 0x000fea0003800000 */
.L_x_2364:
        /* <DEDUP_REMOVED lines=12> */
.L_x_2366:
        /* <DEDUP_REMOVED lines=16> */
.L_x_2367:
        /* <DEDUP_REMOVED lines=16> */
.L_x_2368:
        /* <DEDUP_REMOVED lines=16> */
.L_x_2460:
[----:B------:R-:W-:Y:S05]  /*17d70*/  BSYNC B2 ;  /* 0x0000000000027941 */ /* 0x000fea0003800000 */
.L_x_2369:
        /* <DEDUP_REMOVED lines=11> */
.L_x_2372:
[----:B------:R-:W-:Y:S05]  /*17e30*/  BSYNC B2 ;  /* 0x0000000000027941 */ /* 0x000fea0003800000 */
.L_x_2371:
        /* <DEDUP_REMOVED lines=12> */
.L_x_2373:
        /* <DEDUP_REMOVED lines=15> */
.L_x_2374:
        /* <DEDUP_REMOVED lines=15> */
.L_x_2375:
        /* <DEDUP_REMOVED lines=12> */
.L_x_2360:
[----:B------:R-:W-:Y:S05]  /*181a0*/  BSYNC B1 ;  /* 0x0000000000017941 */ /* 0x000fea0003800000 */
.L_x_2359:
[----:B------:R-:W2:Y:S01]  /*181b0*/  LDL R2, [R1+0x20] ;  /* 0x0000200001027983 */ /* 0x000ea20000100800 */
[----:B------:R-:W-:Y:S01]  /*181c0*/  VIADD R19, R4, 0x1 ;  /* 0x0000000104137836 */ /* 0x000fe20000000000 */
[----:B------:R-:W-:Y:S01]  /*181d0*/  BSSY B1, `(.L_x_2376) ;  /* 0x00000b4000017945 */ /* 0x000fe20003800000 */
[----:B0-----:R-:W-:-:S03]  /*181e0*/  VIADD R7, R0, 0xffffffff ;  /* 0xffffffff00077836 */ /* 0x001fc60000000000 */
[----:B------:R-:W-:-:S04]  /*181f0*/  ISETP.NE.AND P0, PT, R19, 0x2, PT ;  /* 0x000000021300780c */ /* 0x000fc80003f05270 */
[----:B------:R-:W-:Y:S02]  /*18200*/  SEL R19, R19, RZ, P0 ;  /* 0x000000ff13137207 */ /* 0x000fe40000000000 */
[----:B--2---:R-:W-:Y:S02]  /*18210*/  ISETP.NE.AND P1, PT, R2, RZ, PT ;  /* 0x000000ff0200720c */ /* 0x004fe40003f25270 */
        /* <DEDUP_REMOVED lines=29> */
.L_x_2378:
[----:B------:R-:W-:Y:S01]  /*183f0*/  IMAD R2, R19, 0x8, R18 ;  /* 0x0000000813027824 */ /* 0x000fe200078e0212 */
[----:B------:R-:W-:Y:S01]  /*18400*/  SHF.L.U32 R3, R12, 0x1f, RZ ;  /* 0x0000001f0c037819 */ /* 0x000fe200000006ff */
[----:B------:R-:W-:Y:S03]  /*18410*/  BSSY B2, `(.L_x_2379) ;  /* 0x0000003000027945 */ /* 0x000fe60003800000 */
[----:B------:R-:W2:Y:S02]  /*18420*/  SYNCS.PHASECHK.TRANS64.TRYWAIT P0, [R2+URZ+0x36840], R3 ;  /* 0x03684003020075a7 */ /* 0x000ea4000800017f */
[----:B--2---:R-:W-:Y:S05]  /*18430*/  @!P0 BRA `(.L_x_2380) ;  /* 0x0000003400cc8947 */ /* 0x004fea0003800000 */
.L_x_2461:
[----:B------:R-:W-:Y:S05]  /*18440*/  BSYNC B2 ;  /* 0x0000000000027941 */ /* 0x000fea0003800000 */
.L_x_2379:
        /* <DEDUP_REMOVED lines=12> */
.L_x_2382:
[----:B------:R-:W-:Y:S05]  /*18510*/  BSYNC B2 ;  /* 0x0000000000027941 */ /* 0x000fea0003800000 */
.L_x_2381:
        /* <DEDUP_REMOVED lines=13> */
.L_x_2383:
        /* <DEDUP_REMOVED lines=16> */
.L_x_2384:
        /* <DEDUP_REMOVED lines=16> */
.L_x_2385:
        /* <DEDUP_REMOVED lines=15> */
.L_x_2462:
[----:B------:R-:W-:Y:S05]  /*188e0*/  BSYNC B2 ;  /* 0x0000000000027941 */ /* 0x000fea0003800000 */
.L_x_2386:
        /* <DEDUP_REMOVED lines=11> */
.L_x_2389:
[----:B------:R-:W-:Y:S05]  /*189a0*/  BSYNC B2 ;  /* 0x0000000000027941 */ /* 0x000fea0003800000 */
.L_x_2388:
        /* <DEDUP_REMOVED lines=12> */
.L_x_2390:
        /* <DEDUP_REMOVED lines=15> */
.L_x_2391:
        /* <DEDUP_REMOVED lines=15> */
.L_x_2392:
        /* <DEDUP_REMOVED lines=12> */
.L_x_2377:
[----:B------:R-:W-:Y:S05]  /*18d10*/  BSYNC B1 ;  /* 0x0000000000017941 */ /* 0x000fea0003800000 */
.L_x_2376:
[----:B------:R-:W2:Y:S01]  /*18d20*/  LDL R2, [R1+0x28] ;  /* 0x0000280001027983 */ /* 0x000ea20000100800 */
[----:B------:R-:W-:Y:S01]  /*18d30*/  VIADD R0, R0, 0xfffffffe ;  /* 0xfffffffe00007836 */ /* 0x000fe20000000000 */
[----:B--2---:R-:W-:-:S13]  /*18d40*/  ISETP.GT.AND P0, PT, R7, R2, PT ;  /* 0x000000020700720c */ /* 0x004fda0003f04270 */
[----:B------:R-:W-:Y:S05]  /*18d50*/  @P0 BRA `(.L_x_2393) ;  /* 0xffffffe800380947 */ /* 0x000fea000383ffff */
.L_x_2339:
[----:B------:R-:W-:Y:S05]  /*18d60*/  BSYNC B0 ;  /* 0x0000000000007941 */ /* 0x000fea0003800000 */
.L_x_2338:
        /* <DEDUP_REMOVED lines=19> */
.L_x_2395:
[----:B------:R-:W-:Y:S05]  /*18ea0*/  BSYNC B0 ;  /* 0x0000000000007941 */ /* 0x000fea0003800000 */
.L_x_2394:
[----:B--2---:R-:W2:Y:S01]  /*18eb0*/  LDL.LU R0, [R1+0x20] ;  /* 0x0000200001007983 */ /* 0x004ea20000300800 */
[----:B------:R-:W-:Y:S01]  /*18ec0*/  BSSY B0, `(.L_x_2396) ;  /* 0x0000049000007945 */ /* 0x000fe20003800000 */
[----:B--2---:R-:W-:-:S13]  /*18ed0*/  ISETP.NE.AND P0, PT, R0, RZ, PT ;  /* 0x000000ff0000720c */ /* 0x004fda0003f05270 */
        /* <DEDUP_REMOVED lines=8> */
.L_x_2463:
[----:B------:R-:W-:Y:S05]  /*18f60*/  BSYNC B1 ;  /* 0x0000000000017941 */ /* 0x000fea0003800000 */
.L_x_2398:
        /* <DEDUP_REMOVED lines=9> */
.L_x_2401:
[----:B------:R-:W-:Y:S05]  /*19000*/  BSYNC B1 ;  /* 0x0000000000017941 */ /* 0x000fea0003800000 */
.L_x_2400:
        /* <DEDUP_REMOVED lines=12> */
.L_x_2402:
        /* <DEDUP_REMOVED lines=15> */
.L_x_2403:
        /* <DEDUP_REMOVED lines=15> */
.L_x_2404:
        /* <DEDUP_REMOVED lines=10> */
.L_x_2397:
[----:B------:R-:W-:Y:S05]  /*19350*/  BSYNC B0 ;  /* 0x0000000000007941 */ /* 0x000fea0003800000 */
.L_x_2396:
[----:B------:R-:W2:Y:S01]  /*19360*/  LDL.LU R4, [R1+0x14] ;  /* 0x0000140001047983 */ /* 0x000ea20000300800 */
[----:B------:R-:W-:-:S05]  /*19370*/  VIADD R19, R19, 0x1 ;  /* 0x0000000113137836 */ /* 0x000fca0000000000 */
[----:B------:R-:W-:-:S04]  /*19380*/  ISETP.NE.AND P0, PT, R19, 0x2, PT ;  /* 0x000000021300780c */ /* 0x000fc80003f05270 */
[----:B------:R-:W-:Y:S02]  /*19390*/  SEL R0, RZ, 0x1, P0 ;  /* 0x00000001ff007807 */ /* 0x000fe40000000000 */
[----:B------:R-:W-:Y:S02]  /*193a0*/  SEL R19, R19, RZ, P0 ;  /* 0x000000ff13137207 */ /* 0x000fe40000000000 */
[----:B--2---:R-:W-:-:S05]  /*193b0*/  LOP3.LUT R4, R4, R0, RZ, 0x3c, !PT ;  /* 0x0000000004047212 */ /* 0x004fca00078e3cff */
[----:B------:R2:W-:Y:S02]  /*193c0*/  STL [R1+0x14], R4 ;  /* 0x0000140401007387 */ /* 0x0005e40000100800 */
.L_x_2318:
[----:B------:R-:W-:Y:S05]  /*193d0*/  BSYNC B7 ;  /* 0x0000000000077941 */ /* 0x000fea0003800000 */
.L_x_2316:
[----:B---3--:R-:W3:Y:S02]  /*193e0*/  LDL R0, [R1+0x5c] ;  /* 0x00005c0001007983 */ /* 0x008ee40000100800 */
[----:B---3--:R-:W-:-:S13]  /*193f0*/  ISETP.NE.AND P0, PT, R0, RZ, PT ;  /* 0x000000ff0000720c */ /* 0x008fda0003f05270 */
        /* <DEDUP_REMOVED lines=12> */
.L_x_2405:
[----:B------:R-:W0:Y:S01]  /*194c0*/  S2R R0, SR_TID.X ;  /* 0x0000000000007919 */ /* 0x000e220000002100 */
[----:B------:R-:W-:Y:S01]  /*194d0*/  UMOV UR4, 0xffffffff ;  /* 0xffffffff00047882 */ /* 0x000fe20000000000 */
[----:B0-----:R-:W-:-:S04]  /*194e0*/  LOP3.LUT R10, R0, 0x1f, RZ, 0xc0, !PT ;  /* 0x0000001f000a7812 */ /* 0x001fc800078ec0ff */
[----:B------:R-:W-:Y:S01]  /*194f0*/  ISETP.NE.AND P0, PT, R10, 0x1f, PT ;  /* 0x0000001f0a00780c */ /* 0x000fe20003f05270 */
[----:B------:R-:W-:-:S12]  /*19500*/  BRA.DIV UR4, `(.L_x_2407) ;  /* 0x0000002604d47947 */ /* 0x000fd8000b800000 */
[----:B------:R-:W3:Y:S01]  /*19510*/  LDL.LU R3, [R1] ;  /* 0x0000000001037983 */ /* 0x000ee20000300800 */
[----:B------:R-:W-:-:S03]  /*19520*/  ULDC UR4, c[0x0][0xc3c] ;  /* 0x00030f0000047ab9 */ /* 0x000fc60000000800 */
[----:B-1----:R-:W4:Y:S01]  /*19530*/  LDL R8, [R1+0xc] ;  /* 0x00000c0001087983 */ /* 0x002f220000100800 */
[----:B------:R-:W-:Y:S01]  /*19540*/  ULDC.64 UR6, c[0x0][0x208] ;  /* 0x0000820000067ab9 */ /* 0x000fe20000000a00 */
[----:B----4-:R-:W-:Y:S02]  /*19550*/  IMAD.IADD R0, R8, 0x1, R10 ;  /* 0x0000000108007824 */ /* 0x010fe400078e020a */
[----:B---3--:R-:W-:-:S03]  /*19560*/  IMAD.MOV.U32 R8, RZ, RZ, R3 ;  /* 0x000000ffff087224 */ /* 0x008fc600078e0003 */
[----:B------:R-:W-:-:S13]  /*19570*/  ISETP.GE.OR P1, PT, R0, UR4, !P0 ;  /* 0x0000000400007c0c */ /* 0x000fda000c726670 */
[----:B------:R-:W0:Y:S08]  /*19580*/  @!P1 LDC.64 R2, c[0x0][0xc80] ;  /* 0x00032000ff029b82 */ /* 0x000e300000000a00 */
[----:B------:R-:W1:Y:S01]  /*19590*/  @!P1 LDC.64 R6, c[0x0][0xc78] ;  /* 0x00031e00ff069b82 */ /* 0x000e620000000a00 */
[----:B0-----:R-:W-:-:S05]  /*195a0*/  @!P1 IMAD.WIDE R2, R0, 0x4, R2 ;  /* 0x0000000400029825 */ /* 0x001fca00078e0202 */
[----:B------:R1:W3:Y:S02]  /*195b0*/  @!P1 LDG.E R5, desc[UR6][R2.64] ;  /* 0x0000000602059981 */ /* 0x0002e4000c1e1900 */
[----:B-1----:R-:W-:-:S06]  /*195c0*/  @!P1 IMAD.WIDE R2, R0, 0x4, R6 ;  /* 0x0000000400029825 */ /* 0x002fcc00078e0206 */
[----:B------:R-:W4:Y:S01]  /*195d0*/  @!P1 LDG.E R2, desc[UR6][R2.64] ;  /* 0x0000000602029981 */ /* 0x000f22000c1e1900 */
[----:B------:R-:W-:Y:S02]  /*195e0*/  CS2R R6, SRZ ;  /* 0x0000000000067805 */ /* 0x000fe4000001ff00 */
[C---:B------:R-:W-:Y:S02]  /*195f0*/  ISETP.GE.U32.AND P2, PT, R10.reuse, 0x2, PT ;  /* 0x000000020a00780c */ /* 0x040fe40003f46070 */
[C---:B------:R-:W-:Y:S01]  /*19600*/  ISETP.GE.U32.AND P3, PT, R10.reuse, 0x4, PT ;  /* 0x000000040a00780c */ /* 0x040fe20003f66070 */
[----:B--2---:R-:W-:Y:S01]  /*19610*/  SHFL.IDX PT, R4, R8, RZ, 0x1f ;  /* 0x00001fff08047589 */ /* 0x004fe200000e0000 */
[C---:B------:R-:W-:Y:S02]  /*19620*/  ISETP.GE.U32.AND P4, PT, R10.reuse, 0x8, PT ;  /* 0x000000080a00780c */ /* 0x040fe40003f86070 */
[----:B------:R-:W-:Y:S01]  /*19630*/  ISETP.GE.U32.AND P5, PT, R10, 0x10, PT ;  /* 0x000000100a00780c */ /* 0x000fe20003fa6070 */
[----:B------:R-:W-:Y:S01]  /*19640*/  SHFL.IDX PT, R0, R8, 0x1, 0x1f ;  /* 0x00201f0008007f89 */ /* 0x000fe200000e0000 */
[----:B---3--:R-:W-:-:S02]  /*19650*/  @!P1 IMAD.MOV.U32 R6, RZ, RZ, R5 ;  /* 0x000000ffff069224 */ /* 0x008fc400078e0005 */
[----:B----4-:R-:W-:Y:S01]  /*19660*/  @!P1 IMAD.MOV.U32 R7, RZ, RZ, R2 ;  /* 0x000000ffff079224 */ /* 0x010fe200078e0002 */
[----:B------:R-:W-:-:S03]  /*19670*/  ISETP.NE.AND P1, PT, R10, RZ, PT ;  /* 0x000000ff0a00720c */ /* 0x000fc60003f25270 */
[----:B------:R-:W-:-:S05]  /*19680*/  IMAD R2, R7, R6, RZ ;  /* 0x0000000607027224 */ /* 0x000fca00078e02ff */
[----:B------:R-:W0:Y:S02]  /*19690*/  SHFL.UP PT, R3, R2, 0x1, RZ ;  /* 0x0420000002037989 */ /* 0x000e2400000e00ff */
[----:B0-----:R-:W-:-:S05]  /*196a0*/  SEL R5, R3, RZ, P1 ;  /* 0x000000ff03057207 */ /* 0x001fca0000800000 */
[----:B------:R-:W-:Y:S02]  /*196b0*/  IMAD.IADD R2, R2, 0x1, R5 ;  /* 0x0000000102027824 */ /* 0x000fe400078e0205 */
[----:B------:R-:W-:-:S03]  /*196c0*/  IMAD.MOV.U32 R5, RZ, RZ, RZ ;  /* 0x000000ffff057224 */ /* 0x000fc600078e00ff */
        /* <DEDUP_REMOVED lines=13> */
.L_x_2473:
[----:B------:R-:W-:Y:S02]  /*197a0*/  ULDC UR4, c[0x0][0xc38] ;  /* 0x00030e0000047ab9 */ /* 0x000fe40000000800 */
[----:B------:R-:W-:-:S04]  /*197b0*/  IMAD.U32 R8, RZ, RZ, UR4 ;  /* 0x00000004ff087e24 */ /* 0x000fc8000f8e00ff */
[----:B-1----:R-:W-:-:S04]  /*197c0*/  IMAD R9, R9, R8, RZ ;  /* 0x0000000809097224 */ /* 0x002fc800078e02ff */
[----:B------:R-:W-:-:S05]  /*197d0*/  IMAD.IADD R0, R0, 0x1, R9 ;  /* 0x0000000100007824 */ /* 0x000fca00078e0209 */
[----:B------:R-:W-:-:S13]  /*197e0*/  ISETP.GT.AND P6, PT, R0, R4, PT ;  /* 0x000000040000720c */ /* 0x000fda0003fc4270 */
[----:B------:R-:W-:Y:S05]  /*197f0*/  @P6 BRA `(.L_x_2408) ;  /* 0x0000000000b06947 */ /* 0x000fea0003800000 */
.L_x_2411:
        /* <DEDUP_REMOVED lines=38> */
.L_x_2481:
[----:B------:R-:W-:Y:S02]  /*19a60*/  ULDC UR4, c[0x0][0xc38] ;  /* 0x00030e0000047ab9 */ /* 0x000fe40000000800 */
[----:B------:R-:W-:-:S04]  /*19a70*/  IMAD.U32 R8, RZ, RZ, UR4 ;  /* 0x00000004ff087e24 */ /* 0x000fc8000f8e00ff */
[----:B-1----:R-:W-:-:S04]  /*19a80*/  IMAD R9, R9, R8, RZ ;  /* 0x0000000809097224 */ /* 0x002fc800078e02ff */
[----:B------:R-:W-:-:S05]  /*19a90*/  IMAD.IADD R0, R9, 0x1, R0 ;  /* 0x0000000109007824 */ /* 0x000fca00078e0200 */
[----:B------:R-:W-:-:S13]  /*19aa0*/  ISETP.GT.AND P6, PT, R0, R4, PT ;  /* 0x000000040000720c */ /* 0x000fda0003fc4270 */
[----:B------:R-:W-:Y:S05]  /*19ab0*/  @!P6 BRA `(.L_x_2411) ;  /* 0xfffffffc0050e947 */ /* 0x000fea000383ffff */
.L_x_2408:
        /* <DEDUP_REMOVED lines=12> */
.L_x_2486:
[----:B------:R-:W-:-:S13]  /*19b80*/  ISETP.NE.AND P0, PT, R3, RZ, PT ;  /* 0x000000ff0300720c */ /* 0x000fda0003f05270 */
[----:B------:R-:W-:Y:S05]  /*19b90*/  @!P0 BRA `(.L_x_2413) ;  /* 0x0000000000148947 */ /* 0x000fea0003800000 */
[----:B------:R-:W-:Y:S01]  /*19ba0*/  UMOV UR4, 0xffffffff ;  /* 0xffffffff00047882 */ /* 0x000fe20000000000 */
[----:B---3--:R-:W-:Y:S02]  /*19bb0*/  VIADD R10, R10, 0xffffffff ;  /* 0xffffffff0a0a7836 */ /* 0x008fe40000000000 */
[----:B------:R-:W-:Y:S05]  /*19bc0*/  BRA.DIV UR4, `(.L_x_2414) ;  /* 0x0000002a04c47947 */ /* 0x000fea000b800000 */
[----:B0-----:R0:W1:Y:S02]  /*19bd0*/  SHFL.IDX PT, R2, R2, R10, 0x1f ;  /* 0x00001f0a02027589 */ /* 0x00106400000e0000 */
.L_x_2489:
[----:B-1----:R-:W-:-:S07]  /*19be0*/  IMAD.MOV.U32 R5, RZ, RZ, R2 ;  /* 0x000000ffff057224 */ /* 0x002fce00078e0002 */
.L_x_2413:
[----:B0-----:R-:W-:Y:S01]  /*19bf0*/  IMAD R2, R5, R8, R9 ;  /* 0x0000000805027224 */ /* 0x001fe200078e0209 */
[----:B------:R-:W-:-:S03]  /*19c00*/  ISETP.NE.AND P0, PT, R7, 0x1, PT ;  /* 0x000000010700780c */ /* 0x000fc60003f05270 */
[----:B------:R-:W-:Y:S01]  /*19c10*/  IMAD.IADD R4, R4, 0x1, -R2 ;  /* 0x0000000104047824 */ /* 0x000fe200078e0a02 */
[----:B------:R0:W-:Y:S09]  /*19c20*/  STL [R1], R2 ;  /* 0x0000000201007387 */ /* 0x0001f20000100800 */
[----:B------:R-:W-:Y:S05]  /*19c30*/  @!P0 BRA `(.L_x_2415) ;  /* 0x0000000000e48947 */ /* 0x000fea0003800000 */
[----:B------:R-:W-:-:S04]  /*19c40*/  IABS R5, R0 ;  /* 0x0000000000057213 */ /* 0x000fc80000000000 */
        /* <DEDUP_REMOVED lines=25> */
[----:B---3--:R-:W-:Y:S02]  /*19de0*/  IMAD R6, R2, R5, RZ ;  /* 0x0000000502067224 */ /* 0x008fe400078e02ff */
        /* <DEDUP_REMOVED lines=30> */
.L_x_2415:
[----:B------:R-:W2:Y:S01]  /*19fd0*/  LDL R5, [R1+0xc] ;  /* 0x00000c0001057983 */ /* 0x000ea20000100800 */
[----:B0-----:R-:W2:Y:S01]  /*19fe0*/  LDC.64 R2, c[0x0][0xc90] ;  /* 0x00032400ff027b82 */ /* 0x001ea20000000a00 */
[----:B------:R-:W-:Y:S01]  /*19ff0*/  ULDC.64 UR4, c[0x0][0x208] ;  /* 0x0000820000047ab9 */ /* 0x000fe20000000a00 */
[----:B--2---:R-:W-:-:S05]  /*1a000*/  IMAD.WIDE R2, R5, 0x4, R2 ;  /* 0x0000000405027825 */ /* 0x004fca00078e0202 */
[----:B---3--:R-:W2:Y:S02]  /*1a010*/  LDG.E R6, desc[UR4][R2.64] ;  /* 0x0000000402067981 */ /* 0x008ea4000c1e1900 */
        /* <DEDUP_REMOVED lines=59> */
.L_x_2416:
[----:B0-----:R-:W-:-:S05]  /*1a3d0*/  LOP3.LUT R3, RZ, R4, RZ, 0x33, !PT ;  /* 0x00000004ff037212 */ /* 0x001fca00078e33ff */
[----:B------:R-:W-:-:S05]  /*1a3e0*/  IMAD.IADD R0, R0, 0x1, R3 ;  /* 0x0000000100007824 */ /* 0x000fca00078e0203 */
[----:B------:R2:W-:Y:S01]  /*1a3f0*/  STL [R1+0x4], R0 ;  /* 0x0000040001007387 */ /* 0x0005e20000100800 */
[----:B------:R-:W-:Y:S05]  /*1a400*/  BRA `(.L_x_2417) ;  /* 0x0000000000287947 */ /* 0x000fea0003800000 */
.L_x_2409:
        /* <DEDUP_REMOVED lines=10> */
.L_x_2417:
[----:B0-----:R-:W3:Y:S04]  /*1a4b0*/  LDL R3, [R1+0x8] ;  /* 0x0000080001037983 */ /* 0x001ee80000100800 */
[----:B-1----:R-:W4:Y:S04]  /*1a4c0*/  LDL R2, [R1+0xc] ;  /* 0x00000c0001027983 */ /* 0x002f280000100800 */
[----:B------:R-:W5:Y:S04]  /*1a4d0*/  LDL R4, [R1] ;  /* 0x0000000001047983 */ /* 0x000f680000100800 */
[----:B------:R-:W5:Y:S01]  /*1a4e0*/  LDL R5, [R1+0x4] ;  /* 0x0000040001057983 */ /* 0x000f620000100800 */
[----:B------:R-:W-:Y:S05]  /*1a4f0*/  WARPSYNC.ALL ;  /* 0x0000000000007948 */ /* 0x000fea0003800000 */
[----:B--2---:R-:W0:Y:S02]  /*1a500*/  S2R R0, SR_TID.X ;  /* 0x0000000000007919 */ /* 0x004e240000002100 */
        /* <DEDUP_REMOVED lines=10> */
.L_x_2406:
[----:B------:R-:W2:Y:S01]  /*1a5b0*/  LDL R0, [R1+0xc] ;  /* 0x00000c0001007983 */ /* 0x000ea20000100800 */
[----:B------:R-:W-:Y:S02]  /*1a5c0*/  ULDC UR4, c[0x0][0xc3c] ;  /* 0x00030f0000047ab9 */ /* 0x000fe40000000800 */
[----:B--2---:R-:W-:-:S13]  /*1a5d0*/  ISETP.GE.AND P0, PT, R0, UR4, PT ;  /* 0x0000000400007c0c */ /* 0x004fda000bf06270 */
[----:B------:R-:W-:Y:S05]  /*1a5e0*/  @!P0 BRA `(.L_x_2418) ;  /* 0xffffff9c00d48947 */ /* 0x000fea000383ffff */
[----:B------:R-:W-:Y:S05]  /*1a5f0*/  BSYNC B8 ;  /* 0x0000000000087941 */ /* 0x000fea0003800000 */
.L_x_2310:
[----:B0-----:R-:W2:Y:S01]  /*1a600*/  LDL.LU R0, [R1+0x58] ;  /* 0x0000580001007983 */ /* 0x001ea20000300800 */
[----:B------:R-:W-:Y:S01]  /*1a610*/  BSSY B0, `(.L_x_2419) ;  /* 0x000000b000007945 */ /* 0x000fe20003800000 */
[----:B-1-3--:R-:W0:Y:S01]  /*1a620*/  S2R R5, SR_CgaCtaId ;  /* 0x0000000000057919 */ /* 0x00ae220000008800 */
        /* <DEDUP_REMOVED lines=9> */
.L_x_2490:
[----:B------:R-:W-:Y:S05]  /*1a6c0*/  BSYNC B0 ;  /* 0x0000000000007941 */ /* 0x000fea0003800000 */
.L_x_2419:
[----:B------:R-:W-:-:S03]  /*1a6d0*/  UMOV UR4, 0xffffffff ;  /* 0xffffffff00047882 */ /* 0x000fc60000000000 */
[----:B------:R-:W-:Y:S05]  /*1a6e0*/  BRA.DIV UR4, `(.L_x_2421) ;  /* 0x00000022043c7947 */ /* 0x000fea000b800000 */
[----:B------:R-:W1:Y:S02]  /*1a6f0*/  S2R R2, SR_TID.X ;  /* 0x0000000000027919 */ /* 0x000e640000002100 */
[----:B-1----:R-:W-:-:S04]  /*1a700*/  SHF.R.U32.HI R2, RZ, 0x5, R2 ;  /* 0x00000005ff027819 */ /* 0x002fc80000011602 */
[----:B------:R-:W-:-:S05]  /*1a710*/  LOP3.LUT R2, R2, 0x3, RZ, 0xc0, !PT ;  /* 0x0000000302027812 */ /* 0x000fca00078ec0ff */
[----:B------:R1:W2:Y:S02]  /*1a720*/  SHFL.IDX PT, R14, R2, RZ, 0x1f ;  /* 0x00001fff020e7589 */ /* 0x0002a400000e0000 */
.L_x_2493:
[----:B--2---:R-:W-:Y:S01]  /*1a730*/  ISETP.NE.AND P0, PT, R14, RZ, PT ;  /* 0x000000ff0e00720c */ /* 0x004fe20003f05270 */
[----:B------:R-:W-:-:S12]  /*1a740*/  BSSY B0, `(.L_x_2422) ;  /* 0x0000027000007945 */ /* 0x000fd80003800000 */
[----:B------:R-:W-:Y:S05]  /*1a750*/  @P0 BRA `(.L_x_2423) ;  /* 0x0000000000940947 */ /* 0x000fea0003800000 */
[----:B------:R-:W-:-:S03]  /*1a760*/  UMOV UR4, 0xffffffff ;  /* 0xffffffff00047882 */ /* 0x000fc60000000000 */
[----:B------:R-:W-:Y:S05]  /*1a770*/  BRA.DIV UR4, `(.L_x_2424) ;  /* 0x00000022044c7947 */ /* 0x000fea000b800000 */
[----:B------:R-:W-:-:S13]  /*1a780*/  ELECT P6, URZ, PT ;  /* 0x00000000003f782f */ /* 0x000fda00038c0000 */
.L_x_2496:
        /* <DEDUP_REMOVED lines=8> */
.L_x_2425:
        /* <DEDUP_REMOVED lines=13> */
.L_x_2497:
[----:B------:R-:W1:Y:S02]  /*1a8e0*/  SYNCS.PHASECHK.TRANS64.TRYWAIT P0, [R7+URZ], R2 ;  /* 0x00000002070075a7 */ /* 0x000e64000800017f */
[----:B-1----:R-:W-:Y:S05]  /*1a8f0*/  @!P0 BRA `(.L_x_2427) ;  /* 0x0000002000208947 */ /* 0x002fea0003800000 */
.L_x_2498:
[----:B------:R-:W-:Y:S05]  /*1a900*/  @!P2 BRA `(.L_x_2428) ;  /* 0x000000000004a947 */ /* 0x000fea0003800000 */
[----:B------:R-:W-:Y:S01]  /*1a910*/  BPT.TRAP 0x1 ;  /* 0x000000040000795c */ /* 0x000fe20000300000 */
.L_x_2428:
[----:B------:R-:W-:-:S04]  /*1a920*/  VIADD R0, R0, 0x36860 ;  /* 0x0003686000007836 */ /* 0x000fc80000000000 */
[----:B------:R-:W-:-:S04]  /*1a930*/  IMAD R4, R19, 0x8, R0 ;  /* 0x0000000813047824 */ /* 0x000fc800078e0200 */
[----:B------:R-:W2:Y:S02]  /*1a940*/  SYNCS.PHASECHK.TRANS64.TRYWAIT P0, [R4+URZ], R5 ;  /* 0x00000005040075a7 */ /* 0x000ea4000800017f */
[----:B--2---:R-:W-:Y:S05]  /*1a950*/  @!P0 BRA `(.L_x_2429) ;  /* 0x00000020001c8947 */ /* 0x004fea0003800000 */
.L_x_2499:
[----:B------:R-:W-:-:S07]  /*1a960*/  IMAD R3, R3, 0x8, R0 ;  /* 0x0000000803037824 */ /* 0x000fce00078e0200 */
.L_x_2430:
[----:B---3--:R3:W4:Y:S02]  /*1a970*/  SYNCS.PHASECHK.TRANS64.TRYWAIT P0, [R3+URZ], R2 ;  /* 0x00000002030075a7 */ /* 0x008724000800017f */
[----:B----4-:R-:W-:Y:S05]  /*1a980*/  @!P0 NANOSLEEP.SYNCS 0x989680 ;  /* 0x009896800000895d */ /* 0x010fea0003900000 */
[----:B------:R-:W4:Y:S02]  /*1a990*/  @!P0 SYNCS.PHASECHK.TRANS64 P0, [R3+URZ], R2 ;  /* 0x00000002030085a7 */ /* 0x000f24000800007f */
[----:B----4-:R-:W-:Y:S05]  /*1a9a0*/  @!P0 BRA `(.L_x_2430) ;  /* 0xfffffffc00f08947 */ /* 0x010fea000383ffff */
.L_x_2423:
[----:B------:R-:W-:Y:S05]  /*1a9b0*/  BSYNC B0 ;  /* 0x0000000000007941 */ /* 0x000fea0003800000 */
.L_x_2422:
[----:B------:R-:W-:Y:S05]  /*1a9c0*/  EXIT ;  /* 0x000000000000794d */ /* 0x000fea0003800000 */
.L_x_2249:
[----:B0-----:R-:W-:-:S04]  /*1a9d0*/  IMAD.U32 R3, RZ, RZ, UR39 ;  /* 0x00000027ff037e24 */ /* 0x001fc8000f8e00ff */
[----:B------:R0:W1:Y:S03]  /*1a9e0*/  SYNCS.PHASECHK.TRANS64.TRYWAIT P1, [R3+URZ+0x36800], R0 ;  /* 0x03680000030075a7 */ /* 0x000066000802017f */
[----:B-1----:R-:W-:Y:S05]  /*1a9f0*/  @!P1 NANOSLEEP.SYNCS 0x989680 ;  /* 0x009896800000995d */ /* 0x002fea0003900000 */
[----:B------:R-:W1:Y:S02]  /*1aa00*/  @!P1 SYNCS.PHASECHK.TRANS64 P1, [R3+URZ+0x36800], R0 ;  /* 0x03680000030095a7 */ /* 0x000e64000802007f */
[----:B-1----:R-:W-:Y:S05]  /*1aa10*/  @!P1 BRA `(.L_x_2249) ;  /* 0xfffffffc00ec9947 */ /* 0x002fea000383ffff */
[----:B------:R-:W-:Y:S05]  /*1aa20*/  BRA `(.L_x_2431) ;  /* 0xfffffe7400e47947 */ /* 0x000fea000383ffff */
.L_x_2253:
[----:B-1----:R1:W2:Y:S02]  /*1aa30*/  SYNCS.PHASECHK.TRANS64.TRYWAIT P2, [R0+URZ+0x36830], R3 ;  /* 0x03683003000075a7 */ /* 0x0022a4000804017f */
[----:B--2---:R-:W-:Y:S05]  /*1aa40*/  @!P2 NANOSLEEP.SYNCS 0x989680 ;  /* 0x009896800000a95d */ /* 0x004fea0003900000 */
[----:B------:R-:W2:Y:S02]  /*1aa50*/  @!P2 SYNCS.PHASECHK.TRANS64 P2, [R0+URZ+0x36830], R3 ;  /* 0x036830030000a5a7 */ /* 0x000ea4000804007f */
[----:B--2---:R-:W-:Y:S05]  /*1aa60*/  @!P2 BRA `(.L_x_2253) ;  /* 0xfffffffc00f0a947 */ /* 0x004fea000383ffff */
[----:B------:R-:W-:Y:S05]  /*1aa70*/  BRA `(.L_x_2252) ;  /* 0xfffffe7800087947 */ /* 0x000fea000383ffff */
.L_x_2258:
[----:B-1----:R-:W-:-:S04]  /*1aa80*/  IMAD.U32 R4, RZ, RZ, UR38 ;  /* 0x00000026ff047e24 */ /* 0x002fc8000f8e00ff */
[----:B------:R1:W2:Y:S03]  /*1aa90*/  SYNCS.PHASECHK.TRANS64.TRYWAIT P3, [R4+URZ+0x36830], R3 ;  /* 0x03683003040075a7 */ /* 0x0002a6000806017f */
[----:B--2---:R-:W-:Y:S05]  /*1aaa0*/  @!P3 NANOSLEEP.SYNCS 0x989680 ;  /* 0x009896800000b95d */ /* 0x004fea0003900000 */
[----:B------:R-:W2:Y:S02]  /*1aab0*/  @!P3 SYNCS.PHASECHK.TRANS64 P3, [R4+URZ+0x36830], R3 ;  /* 0x036830030400b5a7 */ /* 0x000ea4000806007f */
[----:B--2---:R-:W-:Y:S05]  /*1aac0*/  @!P3 BRA `(.L_x_2258) ;  /* 0xfffffffc00ecb947 */ /* 0x004fea000383ffff */
[----:B------:R-:W-:Y:S05]  /*1aad0*/  BRA `(.L_x_2257) ;  /* 0xfffffeb400b47947 */ /* 0x000fea000383ffff */
.L_x_2262:
[----:B-1----:R-:W-:-:S04]  /*1aae0*/  IMAD.U32 R2, RZ, RZ, UR10 ;  /* 0x0000000aff027e24 */ /* 0x002fc8000f8e00ff */
[----:B------:R1:W2:Y:S03]  /*1aaf0*/  SYNCS.PHASECHK.TRANS64.TRYWAIT P3, [R2+URZ+0x36850], R0 ;  /* 0x03685000020075a7 */ /* 0x0002a6000806017f */
[----:B--2---:R-:W-:Y:S05]  /*1ab00*/  @!P3 NANOSLEEP.SYNCS 0x989680 ;  /* 0x009896800000b95d */ /* 0x004fea0003900000 */
[----:B------:R-:W2:Y:S02]  /*1ab10*/  @!P3 SYNCS.PHASECHK.TRANS64 P3, [R2+URZ+0x36850], R0 ;  /* 0x036850000200b5a7 */ /* 0x000ea4000806007f */
[----:B--2---:R-:W-:Y:S05]  /*1ab20*/  @!P3 BRA `(.L_x_2262) ;  /* 0xfffffffc00ecb947 */ /* 0x004fea000383ffff */
[----:B------:R-:W-:Y:S05]  /*1ab30*/  BRA `(.L_x_2261) ;  /* 0xfffffedc005c7947 */ /* 0x000fea000383ffff */
.L_x_2268:
[----:B-1----:R-:W-:-:S04]  /*1ab40*/  IMAD.U32 R4, RZ, RZ, UR6 ;  /* 0x00000006ff047e24 */ /* 0x002fc8000f8e00ff */
[----:B------:R1:W2:Y:S03]  /*1ab50*/  SYNCS.PHASECHK.TRANS64.TRYWAIT P2, [R4+URZ+0x36830], R3 ;  /* 0x03683003040075a7 */ /* 0x0002a6000804017f */
[----:B--2---:R-:W-:Y:S05]  /*1ab60*/  @!P2 NANOSLEEP.SYNCS 0x989680 ;  /* 0x009896800000a95d */ /* 0x004fea0003900000 */
[----:B------:R-:W2:Y:S02]  /*1ab70*/  @!P2 SYNCS.PHASECHK.TRANS64 P2, [R4+URZ+0x36830], R3 ;  /* 0x036830030400a5a7 */ /* 0x000ea4000804007f */
[----:B--2---:R-:W-:Y:S05]  /*1ab80*/  @!P2 BRA `(.L_x_2268) ;  /* 0xfffffffc00eca947 */ /* 0x004fea000383ffff */
[----:B------:R-:W-:Y:S05]  /*1ab90*/  BRA `(.L_x_2267) ;  /* 0xfffffef800dc7947 */ /* 0x000fea000383ffff */
.L_x_2272:
[----:B-1----:R-:W-:-:S04]  /*1aba0*/  IMAD.U32 R2, RZ, RZ, UR10 ;  /* 0x0000000aff027e24 */ /* 0x002fc8000f8e00ff */
[----:B------:R1:W2:Y:S03]  /*1abb0*/  SYNCS.PHASECHK.TRANS64.TRYWAIT P2, [R2+URZ+0x36850], R0 ;  /* 0x03685000020075a7 */ /* 0x0002a6000804017f */
[----:B--2---:R-:W-:Y:S05]  /*1abc0*/  @!P2 NANOSLEEP.SYNCS 0x989680 ;  /* 0x009896800000a95d */ /* 0x004fea0003900000 */
[----:B------:R-:W2:Y:S02]  /*1abd0*/  @!P2 SYNCS.PHASECHK.TRANS64 P2, [R2+URZ+0x36850], R0 ;  /* 0x036850000200a5a7 */ /* 0x000ea4000804007f */
[----:B--2---:R-:W-:Y:S05]  /*1abe0*/  @!P2 BRA `(.L_x_2272) ;  /* 0xfffffffc00eca947 */ /* 0x004fea000383ffff */
[----:B------:R-:W-:Y:S05]  /*1abf0*/  BRA `(.L_x_2271) ;  /* 0xffffff20009c7947 */ /* 0x000fea000383ffff */
.L_x_2277:
[----:B-1----:R-:W-:-:S04]  /*1ac00*/  IMAD.U32 R7, RZ, RZ, UR5 ;  /* 0x00000005ff077e24 */ /* 0x002fc8000f8e00ff */
[----:B------:R1:W2:Y:S03]  /*1ac10*/  SYNCS.PHASECHK.TRANS64.TRYWAIT P0, [R7+URZ+0x36850], R0 ;  /* 0x03685000070075a7 */ /* 0x0002a6000800017f */
[----:B--2---:R-:W-:Y:S05]  /*1ac20*/  @!P0 NANOSLEEP.SYNCS 0x989680 ;  /* 0x009896800000895d */ /* 0x004fea0003900000 */
[----:B------:R-:W2:Y:S02]  /*1ac30*/  @!P0 SYNCS.PHASECHK.TRANS64 P0, [R7+URZ+0x36850], R0 ;  /* 0x03685000070085a7 */ /* 0x000ea4000800007f */
[----:B--2---:R-:W-:Y:S05]  /*1ac40*/  @!P0 BRA `(.L_x_2277) ;  /* 0xfffffffc00ec8947 */ /* 0x004fea000383ffff */
[----:B------:R-:W-:Y:S05]  /*1ac50*/  BRA `(.L_x_2276) ;  /* 0xffffff3c00507947 */ /* 0x000fea000383ffff */
.L_x_2324:
[----:B------:R-:W0:Y:S01]  /*1ac60*/  S2R R4, SR_TID.X ;  /* 0x0000000000047919 */ /* 0x000e220000002100 */
[----:B------:R-:W-:Y:S01]  /*1ac70*/  BSSY B0, `(.L_x_2432) ;  /* 0x000000a000007945 */ /* 0x000fe20003800000 */
[----:B------:R-:W-:Y:S02]  /*1ac80*/  IMAD.MOV.U32 R12, RZ, RZ, RZ ;  /* 0x000000ffff0c7224 */ /* 0x000fe400078e00ff */
[----:B------:R-:W-:Y:S02]  /*1ac90*/  IMAD.MOV.U32 R11, RZ, RZ, 0x1f ;  /* 0x0000001fff0b7424 */ /* 0x000fe400078e00ff */
[----:B------:R-:W-:Y:S01]  /*1aca0*/  IMAD.MOV.U32 R15, RZ, RZ, -0x1 ;  /* 0xffffffffff0f7424 */ /* 0x000fe200078e00ff */
[----:B0-----:R-:W-:-:S04]  /*1acb0*/  SHF.R.U32.HI R4, RZ, 0x5, R4 ;  /* 0x00000005ff047819 */ /* 0x001fc80000011604 */
[----:B------:R-:W-:-:S05]  /*1acc0*/  LOP3.LUT R4, R4, 0x3, RZ, 0xc0, !PT ;  /* 0x0000000304047812 */ /* 0x000fca00078ec0ff */
[----:B------:R-:W-:-:S07]  /*1acd0*/  IMAD.MOV.U32 R13, RZ, RZ, R4 ;  /* 0x000000ffff0d7224 */ /* 0x000fce00078e0004 */
[----:B--2---:R-:W-:Y:S05]  /*1ace0*/  WARPSYNC.COLLECTIVE R15, `(.L_x_2433) ;  /* 0x000000000f087348 */ /* 0x004fea0003c00000 */
[----:B------:R0:W1:Y:S02]  /*1acf0*/  SHFL.IDX P6, R14, R13, R12, R11 ;  /* 0x0000000c0d0e7389 */ /* 0x00006400000c000b */
[----:B012---:R-:W-:Y:S01]  /*1ad00*/  ENDCOLLECTIVE ;  /* 0x000000000000791b */ /* 0x007fe20003800000 */
.L_x_2433:
[----:B------:R-:W-:Y:S05]  /*1ad10*/  BSYNC B0 ;  /* 0x0000000000007941 */ /* 0x000fea0003800000 */
.L_x_2432:
[----:B------:R-:W-:Y:S05]  /*1ad20*/  BRA `(.L_x_2434) ;  /* 0xffffffa800087947 */ /* 0x000fea000383ffff */
.L_x_2326:
[----:B------:R-:W-:Y:S01]  /*1ad30*/  BSSY B0, `(.L_x_2435) ;  /* 0x0000006000007945 */ /* 0x000fe20003800000 */
[----:B------:R-:W-:-:S07]  /*1ad40*/  IMAD.MOV.U32 R15, RZ, RZ, -0x1 ;  /* 0xffffffffff0f7424 */ /* 0x000fce00078e00ff */
[----:B--23--:R-:W-:Y:S05]  /*1ad50*/  WARPSYNC.COLLECTIVE R15, `(.L_x_2436) ;  /* 0x000000000f0c7348 */ /* 0x00cfea0003c00000 */
[----:B------:R-:W-:Y:S02]  /*1ad60*/  ELECT P6, UR62, PT ;  /* 0x00000000003e782f */ /* 0x000fe400038c0000 */
[----:B------:R-:W-:Y:S01]  /*1ad70*/  MOV R14, UR62 ;  /* 0x0000003e000e7c02 */ /* 0x000fe20008000f00 */
[----:B--23--:R-:W-:Y:S10]  /*1ad80*/  ENDCOLLECTIVE ;  /* 0x000000000000791b */ /* 0x00cff40003800000 */
.L_x_2436:
[----:B------:R-:W-:Y:S05]  /*1ad90*/  BSYNC B0 ;  /* 0x0000000000007941 */ /* 0x000fea0003800000 */
.L_x_2435:
[----:B------:R-:W-:Y:S05]  /*1ada0*/  BRA `(.L_x_2437) ;  /* 0xffffffa8000c7947 */ /* 0x000fea000383ffff */
.L_x_2328:
[----:B0-----:R0:W1:Y:S02]  /*1adb0*/  SYNCS.PHASECHK.TRANS64.TRYWAIT P0, [R0+URZ+0x36840], R2 ;  /* 0x03684002000075a7 */ /* 0x001064000800017f */
[----:B-1----:R-:W-:Y:S05]  /*1adc0*/  @!P0 NANOSLEEP.SYNCS 0x989680 ;  /* 0x009896800000895d */ /* 0x002fea0003900000 */
[----:B------:R-:W1:Y:S02]  /*1add0*/  @!P0 SYNCS.PHASECHK.TRANS64 P0, [R0+URZ+0x36840], R2 ;  /* 0x03684002000085a7 */ /* 0x000e64000800007f */
[----:B-1----:R-:W-:Y:S05]  /*1ade0*/  @!P0 BRA `(.L_x_2328) ;  /* 0xfffffffc00f08947 */ /* 0x002fea000383ffff */
[----:B------:R-:W-:Y:S05]  /*1adf0*/  BRA `(.L_x_2438) ;  /* 0xffffffa800707947 */ /* 0x000fea000383ffff */
.L_x_2332:
[----:B------:R-:W2:Y:S01]  /*1ae00*/  LDL.LU R11, [R1+0x38] ;  /* 0x00003800010b7983 */ /* 0x000ea20000300800 */
[----:B------:R-:W-:Y:S01]  /*1ae10*/  IMAD.MOV.U32 R13, RZ, RZ, R3 ;  /* 0x000000ffff0d7224 */ /* 0x000fe200078e0003 */
[----:B------:R-:W-:Y:S01]  /*1ae20*/  LOP3.LUT R5, R5, 0x7f, RZ, 0xc0, !PT ;  /* 0x0000007f05057812 */ /* 0x000fe200078ec0ff */
[----:B------:R-:W-:Y:S02]  /*1ae30*/  IMAD.MOV.U32 R12, RZ, RZ, RZ ;  /* 0x000000ffff0c7224 */ /* 0x000fe400078e00ff */
[----:B------:R-:W-:Y:S01]  /*1ae40*/  IMAD.MOV.U32 R15, RZ, RZ, -0x1 ;  /* 0xffffffffff0f7424 */ /* 0x000fe200078e00ff */
[----:B------:R-:W-:-:S05]  /*1ae50*/  SHF.R.U32.HI R5, RZ, 0x3, R5 ;  /* 0x00000003ff057819 */ /* 0x000fca0000011605 */
[----:B------:R-:W-:-:S04]  /*1ae60*/  IMAD R2, R9, 0x80, R5 ;  /* 0x0000008009027824 */ /* 0x000fc800078e0205 */
[----:B------:R-:W-:Y:S02]  /*1ae70*/  VIADD R5, R2, 0x10 ;  /* 0x0000001002057836 */ /* 0x000fe40000000000 */
[----:B--2---:R-:W-:Y:S02]  /*1ae80*/  IMAD R0, R11, R7, RZ ;  /* 0x000000070b007224 */ /* 0x004fe400078e02ff */
[----:B------:R-:W-:-:S03]  /*1ae90*/  IMAD.MOV.U32 R11, RZ, RZ, 0x181f ;  /* 0x0000181fff0b7424 */ /* 0x000fc600078e00ff */
[----:B------:R-:W-:-:S13]  /*1aea0*/  ISETP.GE.AND P3, PT, R2, R0, PT ;  /* 0x000000000200720c */ /* 0x000fda0003f66270 */
[----:B-----5:R-:W-:Y:S05]  /*1aeb0*/  WARPSYNC.COLLECTIVE R15, `(.L_x_2439) ;  /* 0x000000000f087348 */ /* 0x020fea0003c00000 */
[----:B------:R0:W1:Y:S02]  /*1aec0*/  SHFL.IDX P6, R14, R13, R12, R11 ;  /* 0x0000000c0d0e7389 */ /* 0x00006400000c000b */
[----:B01---5:R-:W-:Y:S01]  /*1aed0*/  ENDCOLLECTIVE ;  /* 0x000000000000791b */ /* 0x023fe20003800000 */
.L_x_2439:
[----:B------:R-:W-:Y:S02]  /*1aee0*/  IMAD.MOV.U32 R13, RZ, RZ, R4 ;  /* 0x000000ffff0d7224 */ /* 0x000fe400078e0004 */
[----:B------:R-:W-:-:S07]  /*1aef0*/  IMAD.MOV.U32 R6, RZ, RZ, R14 ;  /* 0x000000ffff067224 */ /* 0x000fce00078e000e */
[----:B------:R-:W-:Y:S05]  /*1af00*/  WARPSYNC.COLLECTIVE R15, `(.L_x_2440) ;  /* 0x000000000f087348 */ /* 0x000fea0003c00000 */
[----:B------:R0:W1:Y:S02]  /*1af10*/  SHFL.IDX P6, R14, R13, R12, R11 ;  /* 0x0000000c0d0e7389 */ /* 0x00006400000c000b */
[----:B01----:R-:W-:Y:S01]  /*1af20*/  ENDCOLLECTIVE ;  /* 0x000000000000791b */ /* 0x003fe20003800000 */
.L_x_2440:
        /* <DEDUP_REMOVED lines=19> */
.L_x_2441:
[----:B------:R-:W-:Y:S02]  /*1b060*/  IMAD.MOV.U32 R13, RZ, RZ, R4 ;  /* 0x000000ffff0d7224 */ /* 0x000fe400078e0004 */
[----:B------:R-:W-:-:S07]  /*1b070*/  IMAD.MOV.U32 R9, RZ, RZ, R14 ;  /* 0x000000ffff097224 */ /* 0x000fce00078e000e */
[----:B------:R-:W-:Y:S05]  /*1b080*/  WARPSYNC.COLLECTIVE R15, `(.L_x_2442) ;  /* 0x000000000f087348 */ /* 0x000fea0003c00000 */
[----:B------:R0:W1:Y:S02]  /*1b090*/  SHFL.IDX P6, R14, R13, R12, R11 ;  /* 0x0000000c0d0e7389 */ /* 0x00006400000c000b */
[----:B01----:R-:W-:Y:S01]  /*1b0a0*/  ENDCOLLECTIVE ;  /* 0x000000000000791b */ /* 0x003fe20003800000 */
.L_x_2442:
        /* <DEDUP_REMOVED lines=20> */
.L_x_2443:
[----:B------:R-:W-:Y:S02]  /*1b1f0*/  IMAD.MOV.U32 R13, RZ, RZ, R4 ;  /* 0x000000ffff0d7224 */ /* 0x000fe400078e0004 */
[----:B------:R-:W-:-:S05]  /*1b200*/  IMAD.SHL.U32 R9, R9, 0x8, RZ ;  /* 0x0000000809097824 */ /* 0x000fca00078e00ff */
[----:B------:R-:W-:Y:S01]  /*1b210*/  LOP3.LUT R9, R9, 0x38, RZ, 0xc0, !PT ;  /* 0x0000003809097812 */ /* 0x000fe200078ec0ff */
[----:B------:R-:W-:-:S07]  /*1b220*/  IMAD.MOV.U32 R8, RZ, RZ, R14 ;  /* 0x000000ffff087224 */ /* 0x000fce00078e000e */
[----:B------:R-:W-:Y:S05]  /*1b230*/  WARPSYNC.COLLECTIVE R15, `(.L_x_2444) ;  /* 0x000000000f087348 */ /* 0x000fea0003c00000 */
[----:B------:R0:W1:Y:S02]  /*1b240*/  SHFL.IDX P6, R14, R13, R12, R11 ;  /* 0x0000000c0d0e7389 */ /* 0x00006400000c000b */
[----:B01----:R-:W-:Y:S01]  /*1b250*/  ENDCOLLECTIVE ;  /* 0x000000000000791b */ /* 0x003fe20003800000 */
.L_x_2444:
        /* <DEDUP_REMOVED lines=19> */
.L_x_2445:
[----:B------:R-:W-:Y:S02]  /*1b390*/  IMAD.MOV.U32 R13, RZ, RZ, R4 ;  /* 0x000000ffff0d7224 */ /* 0x000fe400078e0004 */
[----:B------:R-:W-:-:S07]  /*1b3a0*/  IMAD.MOV.U32 R6, RZ, RZ, R14 ;  /* 0x000000ffff067224 */ /* 0x000fce00078e000e */
[----:B------:R-:W-:Y:S05]  /*1b3b0*/  WARPSYNC.COLLECTIVE R15, `(.L_x_2446) ;  /* 0x000000000f087348 */ /* 0x000fea0003c00000 */
[----:B------:R0:W1:Y:S02]  /*1b3c0*/  SHFL.IDX P6, R14, R13, R12, R11 ;  /* 0x0000000c0d0e7389 */ /* 0x00006400000c000b */
[----:B01----:R-:W-:Y:S01]  /*1b3d0*/  ENDCOLLECTIVE ;  /* 0x000000000000791b */ /* 0x003fe20003800000 */
.L_x_2446:
        /* <DEDUP_REMOVED lines=19> */
.L_x_2447:
[----:B------:R-:W-:Y:S02]  /*1b510*/  IMAD.MOV.U32 R13, RZ, RZ, R4 ;  /* 0x000000ffff0d7224 */ /* 0x000fe400078e0004 */
[----:B------:R-:W-:-:S07]  /*1b520*/  IMAD.MOV.U32 R6, RZ, RZ, R14 ;  /* 0x000000ffff067224 */ /* 0x000fce00078e000e */
[----:B------:R-:W-:Y:S05]  /*1b530*/  WARPSYNC.COLLECTIVE R15, `(.L_x_2448) ;  /* 0x000000000f087348 */ /* 0x000fea0003c00000 */
[----:B------:R0:W1:Y:S02]  /*1b540*/  SHFL.IDX P6, R14, R13, R12, R11 ;  /* 0x0000000c0d0e7389 */ /* 0x00006400000c000b */
[----:B01----:R-:W-:Y:S01]  /*1b550*/  ENDCOLLECTIVE ;  /* 0x000000000000791b */ /* 0x003fe20003800000 */
.L_x_2448:
        /* <DEDUP_REMOVED lines=19> */
.L_x_2449:
[----:B------:R-:W-:Y:S02]  /*1b690*/  IMAD.MOV.U32 R13, RZ, RZ, R4 ;  /* 0x000000ffff0d7224 */ /* 0x000fe400078e0004 */
[----:B------:R-:W-:-:S07]  /*1b6a0*/  IMAD.MOV.U32 R6, RZ, RZ, R14 ;  /* 0x000000ffff067224 */ /* 0x000fce00078e000e */
[----:B------:R-:W-:Y:S05]  /*1b6b0*/  WARPSYNC.COLLECTIVE R15, `(.L_x_2450) ;  /* 0x000000000f087348 */ /* 0x000fea0003c00000 */
[----:B------:R0:W1:Y:S02]  /*1b6c0*/  SHFL.IDX P6, R14, R13, R12, R11 ;  /* 0x0000000c0d0e7389 */ /* 0x00006400000c000b */
[----:B01----:R-:W-:Y:S01]  /*1b6d0*/  ENDCOLLECTIVE ;  /* 0x000000000000791b */ /* 0x003fe20003800000 */
.L_x_2450:
        /* <DEDUP_REMOVED lines=17> */
.L_x_2451:
[----:B------:R-:W-:-:S05]  /*1b7f0*/  VIADD R7, R2, 0x60 ;  /* 0x0000006002077836 */ /* 0x000fca0000000000 */
[----:B------:R-:W-:Y:S01]  /*1b800*/  ISETP.GE.AND P4, PT, R7, R0, PT ;  /* 0x000000000700720c */ /* 0x000fe20003f86270 */
[----:B------:R-:W-:Y:S02]  /*1b810*/  IMAD.MOV.U32 R13, RZ, RZ, R4 ;  /* 0x000000ffff0d7224 */ /* 0x000fe400078e0004 */
[----:B------:R-:W-:-:S10]  /*1b820*/  IMAD.MOV.U32 R6, RZ, RZ, R14 ;  /* 0x000000ffff067224 */ /* 0x000fd400078e000e */
[----:B------:R-:W-:Y:S05]  /*1b830*/  WARPSYNC.COLLECTIVE R15, `(.L_x_2452) ;  /* 0x000000000f087348 */ /* 0x000fea0003c00000 */
[----:B------:R0:W1:Y:S02]  /*1b840*/  SHFL.IDX P6, R14, R13, R12, R11 ;  /* 0x0000000c0d0e7389 */ /* 0x00006400000c000b */
[----:B01----:R-:W-:Y:S01]  /*1b850*/  ENDCOLLECTIVE ;  /* 0x000000000000791b */ /* 0x003fe20003800000 */
.L_x_2452:
        /* <DEDUP_REMOVED lines=17> */
.L_x_2453:
[----:B------:R-:W-:Y:S02]  /*1b970*/  IMAD.MOV.U32 R13, RZ, RZ, R4 ;  /* 0x000000ffff0d7224 */ /* 0x000fe400078e0004 */
[----:B------:R-:W-:-:S07]  /*1b980*/  IMAD.MOV.U32 R5, RZ, RZ, R14 ;  /* 0x000000ffff057224 */ /* 0x000fce00078e000e */
[----:B------:R-:W-:Y:S05]  /*1b990*/  WARPSYNC.COLLECTIVE R15, `(.L_x_2454) ;  /* 0x000000000f087348 */ /* 0x000fea0003c00000 */
[----:B------:R0:W1:Y:S02]  /*1b9a0*/  SHFL.IDX P6, R14, R13, R12, R11 ;  /* 0x0000000c0d0e7389 */ /* 0x00006400000c000b */
[----:B01----:R-:W-:Y:S01]  /*1b9b0*/  ENDCOLLECTIVE ;  /* 0x000000000000791b */ /* 0x003fe20003800000 */
.L_x_2454:
[----:B------:R-:W-:Y:S01]  /*1b9c0*/  IMAD.MOV.U32 R3, RZ, RZ, R14 ;  /* 0x000000ffff037224 */ /* 0x000fe200078e000e */
[----:B------:R-:W-:Y:S06]  /*1b9d0*/  BRA `(.L_x_2455) ;  /* 0xffffffac00247947 */ /* 0x000fec000383ffff */
.L_x_2337:
[----:B0-----:R0:W3:Y:S02]  /*1b9e0*/  SYNCS.PHASECHK.TRANS64.TRYWAIT P0, [R18+URZ+0x36820], R0 ;  /* 0x03682000120075a7 */ /* 0x0010e4000800017f */
[----:B---3--:R-:W-:Y:S05]  /*1b9f0*/  @!P0 NANOSLEEP.SYNCS 0x989680 ;  /* 0x009896800000895d */ /* 0x008fea0003900000 */
[----:B------:R-:W3:Y:S02]  /*1ba00*/  @!P0 SYNCS.PHASECHK.TRANS64 P0, [R18+URZ+0x36820], R0 ;  /* 0x03682000120085a7 */ /* 0x000ee4000800007f */
[----:B---3--:R-:W-:Y:S05]  /*1ba10*/  @!P0 BRA `(.L_x_2337) ;  /* 0xfffffffc00f08947 */ /* 0x008fea000383ffff */
[----:B------:R-:W-:Y:S05]  /*1ba20*/  BRA `(.L_x_2456) ;  /* 0xffffffac00a87947 */ /* 0x000fea000383ffff */
.L_x_2346:
[----:B-1----:R1:W2:Y:S02]  /*1ba30*/  SYNCS.PHASECHK.TRANS64.TRYWAIT P0, [R3+URZ+0x36840], R2 ;  /* 0x03684002030075a7 */ /* 0x0022a4000800017f */
[----:B--2---:R-:W-:Y:S05]  /*1ba40*/  @!P0 NANOSLEEP.SYNCS 0x989680 ;  /* 0x009896800000895d */ /* 0x004fea0003900000 */
[----:B------:R-:W2:Y:S02]  /*1ba50*/  @!P0 SYNCS.PHASECHK.TRANS64 P0, [R3+URZ+0x36840], R2 ;  /* 0x03684002030085a7 */ /* 0x000ea4000800007f */
[----:B--2---:R-:W-:Y:S05]  /*1ba60*/  @!P0 BRA `(.L_x_2346) ;  /* 0xfffffffc00f08947 */ /* 0x004fea000383ffff */
[----:B------:R-:W-:Y:S05]  /*1ba70*/  BRA `(.L_x_2457) ;  /* 0xffffffb000887947 */ /* 0x000fea000383ffff */
.L_x_2353:
[----:B-1----:R1:W2:Y:S02]  /*1ba80*/  SYNCS.PHASECHK.TRANS64.TRYWAIT P0, [R3+URZ+0x60], R2 ;  /* 0x00006002030075a7 */ /* 0x0022a4000800017f */
[----:B--2---:R-:W-:Y:S05]  /*1ba90*/  @!P0 NANOSLEEP.SYNCS 0x989680 ;  /* 0x009896800000895d */ /* 0x004fea0003900000 */
[----:B------:R-:W2:Y:S02]  /*1baa0*/  @!P0 SYNCS.PHASECHK.TRANS64 P0, [R3+URZ+0x60], R2 ;  /* 0x00006002030085a7 */ /* 0x000ea4000800007f */
[----:B--2---:R-:W-:Y:S05]  /*1bab0*/  @!P0 BRA `(.L_x_2353) ;  /* 0xfffffffc00f08947 */ /* 0x004fea000383ffff */
[----:B------:R-:W-:Y:S05]  /*1bac0*/  BRA `(.L_x_2458) ;  /* 0xffffffb4009c7947 */ /* 0x000fea000383ffff */
.L_x_2363:
[----:B-1----:R1:W2:Y:S02]  /*1bad0*/  SYNCS.PHASECHK.TRANS64.TRYWAIT P0, [R3+URZ+0x36840], R2 ;  /* 0x03684002030075a7 */ /* 0x0022a4000800017f */
[----:B--2---:R-:W-:Y:S05]  /*1bae0*/  @!P0 NANOSLEEP.SYNCS 0x989680 ;  /* 0x009896800000895d */ /* 0x004fea0003900000 */
[----:B------:R-:W2:Y:S02]  /*1baf0*/  @!P0 SYNCS.PHASECHK.TRANS64 P0, [R3+URZ+0x36840], R2 ;  /* 0x03684002030085a7 */ /* 0x000ea4000800007f */
[----:B--2---:R-:W-:Y:S05]  /*1bb00*/  @!P0 BRA `(.L_x_2363) ;  /* 0xfffffffc00f08947 */ /* 0x004fea000383ffff */
[----:B------:R-:W-:Y:S05]  /*1bb10*/  BRA `(.L_x_2459) ;  /* 0xffffffbc006c7947 */ /* 0x000fea000383ffff */
.L_x_2370:
[----:B0-----:R0:W1:Y:S02]  /*1bb20*/  SYNCS.PHASECHK.TRANS64.TRYWAIT P0, [R2+URZ+0x60], R3 ;  /* 0x00006003020075a7 */ /* 0x001064000800017f */
[----:B-1----:R-:W-:Y:S05]  /*1bb30*/  @!P0 NANOSLEEP.SYNCS 0x989680 ;  /* 0x009896800000895d */ /* 0x002fea0003900000 */
[----:B------:R-:W1:Y:S02]  /*1bb40*/  @!P0 SYNCS.PHASECHK.TRANS64 P0, [R2+URZ+0x60], R3 ;  /* 0x00006003020085a7 */ /* 0x000e64000800007f */
[----:B-1----:R-:W-:Y:S05]  /*1bb50*/  @!P0 BRA `(.L_x_2370) ;  /* 0xfffffffc00f08947 */ /* 0x002fea000383ffff */
[----:B------:R-:W-:Y:S05]  /*1bb60*/  BRA `(.L_x_2460) ;  /* 0xffffffc000807947 */ /* 0x000fea000383ffff */
.L_x_2380:
[----:B--2---:R2:W3:Y:S02]  /*1bb70*/  SYNCS.PHASECHK.TRANS64.TRYWAIT P0, [R2+URZ+0x36840], R3 ;  /* 0x03684003020075a7 */ /* 0x0044e4000800017f */
[----:B---3--:R-:W-:Y:S05]  /*1bb80*/  @!P0 NANOSLEEP.SYNCS 0x989680 ;  /* 0x009896800000895d */ /* 0x008fea0003900000 */
[----:B------:R-:W3:Y:S02]  /*1bb90*/  @!P0 SYNCS.PHASECHK.TRANS64 P0, [R2+URZ+0x36840], R3 ;  /* 0x03684003020085a7 */ /* 0x000ee4000800007f */
[----:B---3--:R-:W-:Y:S05]  /*1bba0*/  @!P0 BRA `(.L_x_2380) ;  /* 0xfffffffc00f08947 */ /* 0x008fea000383ffff */
[----:B------:R-:W-:Y:S05]  /*1bbb0*/  BRA `(.L_x_2461) ;  /* 0xffffffc800207947 */ /* 0x000fea000383ffff */
.L_x_2387:
[----:B0-----:R0:W1:Y:S02]  /*1bbc0*/  SYNCS.PHASECHK.TRANS64.TRYWAIT P0, [R2+URZ+0x60], R5 ;  /* 0x00006005020075a7 */ /* 0x001064000800017f */
[----:B-1----:R-:W-:Y:S05]  /*1bbd0*/  @!P0 NANOSLEEP.SYNCS 0x989680 ;  /* 0x009896800000895d */ /* 0x002fea0003900000 */
[----:B------:R-:W1:Y:S02]  /*1bbe0*/  @!P0 SYNCS.PHASECHK.TRANS64 P0, [R2+URZ+0x60], R5 ;  /* 0x00006005020085a7 */ /* 0x000e64000800007f */
[----:B-1----:R-:W-:Y:S05]  /*1bbf0*/  @!P0 BRA `(.L_x_2387) ;  /* 0xfffffffc00f08947 */ /* 0x002fea000383ffff */
[----:B------:R-:W-:Y:S05]  /*1bc00*/  BRA `(.L_x_2462) ;  /* 0xffffffcc00347947 */ /* 0x000fea000383ffff */
.L_x_2399:
[----:B--2---:R2:W3:Y:S02]  /*1bc10*/  SYNCS.PHASECHK.TRANS64.TRYWAIT P0, [R0+URZ+0x36860], R2 ;  /* 0x03686002000075a7 */ /* 0x0044e4000800017f */
[----:B---3--:R-:W-:Y:S05]  /*1bc20*/  @!P0 NANOSLEEP.SYNCS 0x989680 ;  /* 0x009896800000895d */ /* 0x008fea0003900000 */
[----:B------:R-:W3:Y:S02]  /*1bc30*/  @!P0 SYNCS.PHASECHK.TRANS64 P0, [R0+URZ+0x36860], R2 ;  /* 0x03686002000085a7 */ /* 0x000ee4000800007f */
[----:B---3--:R-:W-:Y:S05]  /*1bc40*/  @!P0 BRA `(.L_x_2399) ;  /* 0xfffffffc00f08947 */ /* 0x008fea000383ffff */
[----:B------:R-:W-:Y:S05]  /*1bc50*/  BRA `(.L_x_2463) ;  /* 0xffffffd000c07947 */ /* 0x000fea000383ffff */
.L_x_2407:
[----:B------:R-:W3:Y:S01]  /*1bc60*/  LDL R0, [R1] ;  /* 0x0000000001007983 */ /* 0x000ee20000100800 */
[----:B------:R-:W-:Y:S01]  /*1bc70*/  BSSY B0, `(.L_x_2464) ;  /* 0x0000008000007945 */ /* 0x000fe20003800000 */
[----:B------:R-:W-:Y:S02]  /*1bc80*/  IMAD.MOV.U32 R12, RZ, RZ, RZ ;  /* 0x000000ffff0c7224 */ /* 0x000fe400078e00ff */
[----:B------:R-:W-:Y:S02]  /*1bc90*/  IMAD.MOV.U32 R11, RZ, RZ, 0x1f ;  /* 0x0000001fff0b7424 */ /* 0x000fe400078e00ff */
[----:B------:R-:W-:Y:S02]  /*1bca0*/  IMAD.MOV.U32 R15, RZ, RZ, -0x1 ;  /* 0xffffffffff0f7424 */ /* 0x000fe400078e00ff */
[----:B---3--:R-:W-:-:S07]  /*1bcb0*/  IMAD.MOV.U32 R13, RZ, RZ, R0 ;  /* 0x000000ffff0d7224 */ /* 0x008fce00078e0000 */
[----:B-12---:R-:W-:Y:S05]  /*1bcc0*/  WARPSYNC.COLLECTIVE R15, `(.L_x_2465) ;  /* 0x000000000f087348 */ /* 0x006fea0003c00000 */
[----:B------:R0:W3:Y:S02]  /*1bcd0*/  SHFL.IDX P6, R14, R13, R12, R11 ;  /* 0x0000000c0d0e7389 */ /* 0x0000e400000c000b */
[----:B0123--:R-:W-:Y:S01]  /*1bce0*/  ENDCOLLECTIVE ;  /* 0x000000000000791b */ /* 0x00ffe20003800000 */
.L_x_2465:
[----:B------:R-:W-:Y:S05]  /*1bcf0*/  BSYNC B0 ;  /* 0x0000000000007941 */ /* 0x000fea0003800000 */
.L_x_2464:
        /* <DEDUP_REMOVED lines=9> */
.L_x_2466:
        /* <DEDUP_REMOVED lines=12> */
[----:B------:R-:W-:Y:S02]  /*1be50*/  CS2R R6, SRZ ;  /* 0x0000000000067805 */ /* 0x000fe4000001ff00 */
[C---:B------:R-:W-:Y:S02]  /*1be60*/  ISETP.GE.U32.AND P2, PT, R10.reuse, 0x2, PT ;  /* 0x000000020a00780c */ /* 0x040fe40003f46070 */
[C---:B------:R-:W-:Y:S02]  /*1be70*/  ISETP.GE.U32.AND P3, PT, R10.reuse, 0x4, PT ;  /* 0x000000040a00780c */ /* 0x040fe40003f66070 */
[C---:B------:R-:W-:Y:S02]  /*1be80*/  ISETP.GE.U32.AND P4, PT, R10.reuse, 0x8, PT ;  /* 0x000000080a00780c */ /* 0x040fe40003f86070 */
[----:B------:R-:W-:Y:S01]  /*1be90*/  ISETP.GE.U32.AND P5, PT, R10, 0x10, PT ;  /* 0x000000100a00780c */ /* 0x000fe20003fa6070 */
[----:B--2---:R-:W-:-:S02]  /*1bea0*/  @!P1 IMAD.MOV.U32 R6, RZ, RZ, R5 ;  /* 0x000000ffff069224 */ /* 0x004fc400078e0005 */
[----:B------:R-:W-:Y:S02]  /*1beb0*/  IMAD.MOV.U32 R5, RZ, RZ, RZ ;  /* 0x000000ffff057224 */ /* 0x000fe400078e00ff */
[----:B---3--:R-:W-:Y:S01]  /*1bec0*/  @!P1 IMAD.MOV.U32 R7, RZ, RZ, R2 ;  /* 0x000000ffff079224 */ /* 0x008fe200078e0002 */
[----:B------:R-:W-:-:S03]  /*1bed0*/  ISETP.NE.AND P1, PT, R10, RZ, PT ;  /* 0x000000ff0a00720c */ /* 0x000fc60003f25270 */
[----:B------:R-:W-:-:S04]  /*1bee0*/  IMAD R2, R7, R6, RZ ;  /* 0x0000000607027224 */ /* 0x000fc800078e02ff */
[----:B------:R-:W-:-:S07]  /*1bef0*/  IMAD.MOV.U32 R13, RZ, RZ, R2 ;  /* 0x000000ffff0d7224 */ /* 0x000fce00078e0002 */
[----:B------:R-:W-:Y:S05]  /*1bf00*/  WARPSYNC.COLLECTIVE R15, `(.L_x_2467) ;  /* 0x000000000f087348 */ /* 0x000fea0003c00000 */
[----:B------:R0:W1:Y:S02]  /*1bf10*/  SHFL.UP P6, R14, R13, R12, R11 ;  /* 0x0400000c0d0e7389 */ /* 0x00006400000c000b */
[----:B01----:R-:W-:Y:S01]  /*1bf20*/  ENDCOLLECTIVE ;  /* 0x000000000000791b */ /* 0x003fe20003800000 */
.L_x_2467:
        /* <DEDUP_REMOVED lines=8> */
.L_x_2468:
        /* <DEDUP_REMOVED lines=8> */
.L_x_2469:
        /* <DEDUP_REMOVED lines=8> */
.L_x_2470:
        /* <DEDUP_REMOVED lines=8> */
.L_x_2471:
        /* <DEDUP_REMOVED lines=9> */
.L_x_2472:
[----:B------:R-:W-:Y:S01]  /*1c1c0*/  IMAD.MOV.U32 R9, RZ, RZ, R14 ;  /* 0x000000ffff097224 */ /* 0x000fe200078e000e */
[----:B------:R-:W-:Y:S06]  /*1c1d0*/  BRA `(.L_x_2473) ;  /* 0xffffffd400707947 */ /* 0x000fec000383ffff */
.L_x_2410:
        /* <DEDUP_REMOVED lines=8> */
.L_x_2475:
[----:B------:R-:W-:Y:S05]  /*1c260*/  BSYNC B0 ;  /* 0x0000000000007941 */ /* 0x000fea0003800000 */
.L_x_2474:
        /* <DEDUP_REMOVED lines=10> */
.L_x_2476:
        /* <DEDUP_REMOVED lines=8> */
.L_x_2477:
        /* <DEDUP_REMOVED lines=8> */
.L_x_2478:
        /* <DEDUP_REMOVED lines=8> */
.L_x_2479:
        /* <DEDUP_REMOVED lines=9> */
.L_x_2480:
[----:B------:R-:W-:Y:S01]  /*1c520*/  IMAD.MOV.U32 R9, RZ, RZ, R14 ;  /* 0x000000ffff097224 */ /* 0x000fe200078e000e */
[----:B------:R-:W-:Y:S06]  /*1c530*/  BRA `(.L_x_2481) ;  /* 0xffffffd400487947 */ /* 0x000fec000383ffff */
.L_x_2412:
[----:B------:R-:W-:Y:S01]  /*1c540*/  BSSY B0, `(.L_x_2482) ;  /* 0x0000006000007945 */ /* 0x000fe20003800000 */
[----:B------:R-:W-:Y:S01]  /*1c550*/  PLOP3.LUT P6, PT, P6, PT, PT, 0x8, 0x0 ;  /* 0x000000000000781c */ /* 0x000fe200037ce170 */
[----:B------:R-:W-:-:S12]  /*1c560*/  IMAD.MOV.U32 R15, RZ, RZ, -0x1 ;  /* 0xffffffffff0f7424 */ /* 0x000fd800078e00ff */
[----:B0-----:R-:W-:Y:S05]  /*1c570*/  WARPSYNC.COLLECTIVE R15, `(.L_x_2483) ;  /* 0x000000000f087348 */ /* 0x001fea0003c00000 */
[----:B------:R-:W-:Y:S01]  /*1c580*/  VOTE.ANY R14, PT, P6 ;  /* 0x00000000000e7806 */ /* 0x000fe200030e0100 */
[----:B0-----:R-:W-:Y:S06]  /*1c590*/  ENDCOLLECTIVE ;  /* 0x000000000000791b */ /* 0x001fec0003800000 */
.L_x_2483:
[----:B------:R-:W-:Y:S05]  /*1c5a0*/  BSYNC B0 ;  /* 0x0000000000007941 */ /* 0x000fea0003800000 */
.L_x_2482:
        /* <DEDUP_REMOVED lines=10> */
.L_x_2484:
[----:B------:R-:W-:Y:S02]  /*1c650*/  IMAD.MOV.U32 R13, RZ, RZ, R7 ;  /* 0x000000ffff0d7224 */ /* 0x000fe400078e0007 */
[----:B------:R-:W-:-:S07]  /*1c660*/  IMAD.MOV.U32 R0, RZ, RZ, R14 ;  /* 0x000000ffff007224 */ /* 0x000fce00078e000e */
[----:B------:R-:W-:Y:S05]  /*1c670*/  WARPSYNC.COLLECTIVE R15, `(.L_x_2485) ;  /* 0x000000000f087348 */ /* 0x000fea0003c00000 */
[----:B------:R0:W1:Y:S02]  /*1c680*/  SHFL.IDX P6, R14, R13, R12, R11 ;  /* 0x0000000c0d0e7389 */ /* 0x00006400000c000b */
[----:B01----:R-:W-:Y:S01]  /*1c690*/  ENDCOLLECTIVE ;  /* 0x000000000000791b */ /* 0x003fe20003800000 */
.L_x_2485:
[----:B------:R-:W-:Y:S02]  /*1c6a0*/  IMAD.MOV.U32 R7, RZ, RZ, R14 ;  /* 0x000000ffff077224 */ /* 0x000fe400078e000e */
[----:B------:R-:W-:-:S05]  /*1c6b0*/  IMAD.IADD R6, R10, 0x1, R16 ;  /* 0x000000010a067824 */ /* 0x000fca00078e0210 */
[----:B------:R0:W-:Y:S01]  /*1c6c0*/  STL [R1+0xc], R6 ;  /* 0x00000c0601007387 */ /* 0x0001e20000100800 */
[----:B------:R-:W-:Y:S05]  /*1c6d0*/  BRA `(.L_x_2486) ;  /* 0xffffffd400287947 */ /* 0x000fea000383ffff */
.L_x_2414:
        /* <DEDUP_REMOVED lines=8> */
.L_x_2488:
[----:B------:R-:W-:Y:S05]  /*1c760*/  BSYNC B0 ;  /* 0x0000000000007941 */ /* 0x000fea0003800000 */
.L_x_2487:
[----:B------:R-:W-:Y:S01]  /*1c770*/  IMAD.MOV.U32 R2, RZ, RZ, R14 ;  /* 0x000000ffff027224 */ /* 0x000fe200078e000e */
[----:B------:R-:W-:Y:S06]  /*1c780*/  BRA `(.L_x_2489) ;  /* 0xffffffd400147947 */ /* 0x000fec000383ffff */
.L_x_2420:
[----:B0-----:R0:W1:Y:S02]  /*1c790*/  SYNCS.PHASECHK.TRANS64.TRYWAIT P0, [R0+URZ+0x36820], R3 ;  /* 0x03682003000075a7 */ /* 0x001064000800017f */
[----:B-1----:R-:W-:Y:S05]  /*1c7a0*/  @!P0 NANOSLEEP.SYNCS 0x989680 ;  /* 0x009896800000895d */ /* 0x002fea0003900000 */
[----:B------:R-:W1:Y:S02]  /*1c7b0*/  @!P0 SYNCS.PHASECHK.TRANS64 P0, [R0+URZ+0x36820], R3 ;  /* 0x03682003000085a7 */ /* 0x000e64000800007f */
[----:B-1----:R-:W-:Y:S05]  /*1c7c0*/  @!P0 BRA `(.L_x_2420) ;  /* 0xfffffffc00f08947 */ /* 0x002fea000383ffff */
[----:B------:R-:W-:Y:S05]  /*1c7d0*/  BRA `(.L_x_2490) ;  /* 0xffffffdc00b87947 */ /* 0x000fea000383ffff */
.L_x_2421:
        /* <DEDUP_REMOVED lines=11> */
.L_x_2492:
[----:B------:R-:W-:Y:S05]  /*1c890*/  BSYNC B0 ;  /* 0x0000000000007941 */ /* 0x000fea0003800000 */
.L_x_2491:
[----:B------:R-:W-:Y:S05]  /*1c8a0*/  BRA `(.L_x_2493) ;  /* 0xffffffdc00a07947 */ /* 0x000fea000383ffff */
.L_x_2424:
[----:B------:R-:W-:Y:S01]  /*1c8b0*/  BSSY B1, `(.L_x_2494) ;  /* 0x0000006000017945 */ /* 0x000fe20003800000 */
[----:B------:R-:W-:-:S07]  /*1c8c0*/  IMAD.MOV.U32 R15, RZ, RZ, -0x1 ;  /* 0xffffffffff0f7424 */ /* 0x000fce00078e00ff */
[----:B01----:R-:W-:Y:S05]  /*1c8d0*/  WARPSYNC.COLLECTIVE R15, `(.L_x_2495) ;  /* 0x000000000f0c7348 */ /* 0x003fea0003c00000 */
[----:B------:R-:W-:Y:S02]  /*1c8e0*/  ELECT P6, UR62, PT ;  /* 0x00000000003e782f */ /* 0x000fe400038c0000 */
[----:B------:R-:W-:Y:S01]  /*1c8f0*/  MOV R14, UR62 ;  /* 0x0000003e000e7c02 */ /* 0x000fe20008000f00 */
[----:B01----:R-:W-:Y:S10]  /*1c900*/  ENDCOLLECTIVE ;  /* 0x000000000000791b */ /* 0x003ff40003800000 */
.L_x_2495:
[----:B------:R-:W-:Y:S05]  /*1c910*/  BSYNC B1 ;  /* 0x0000000000017941 */ /* 0x000fea0003800000 */
.L_x_2494:
[----:B------:R-:W-:Y:S05]  /*1c920*/  BRA `(.L_x_2496) ;  /* 0xffffffdc00987947 */ /* 0x000fea000383ffff */
.L_x_2426:
[----:B0-----:R0:W1:Y:S02]  /*1c930*/  SYNCS.PHASECHK.TRANS64.TRYWAIT P0, [R6+URZ], R5 ;  /* 0x00000005060075a7 */ /* 0x001064000800017f */
[----:B-1----:R-:W-:Y:S05]  /*1c940*/  @!P0 NANOSLEEP.SYNCS 0x989680 ;  /* 0x009896800000895d */ /* 0x002fea0003900000 */
[----:B------:R-:W1:Y:S02]  /*1c950*/  @!P0 SYNCS.PHASECHK.TRANS64 P0, [R6+URZ], R5 ;  /* 0x00000005060085a7 */ /* 0x000e64000800007f */
[----:B-1----:R-:W-:Y:S05]  /*1c960*/  @!P0 BRA `(.L_x_2426) ;  /* 0xfffffffc00f08947 */ /* 0x002fea000383ffff */
[----:B------:R-:W-:Y:S05]  /*1c970*/  BRA `(.L_x_2497) ;  /* 0xffffffdc00d87947 */ /* 0x000fea000383ffff */
.L_x_2427:
[----:B-1----:R1:W2:Y:S02]  /*1c980*/  SYNCS.PHASECHK.TRANS64.TRYWAIT P0, [R7+URZ], R2 ;  /* 0x00000002070075a7 */ /* 0x0022a4000800017f */
[----:B--2---:R-:W-:Y:S05]  /*1c990*/  @!P0 NANOSLEEP.SYNCS 0x989680 ;  /* 0x009896800000895d */ /* 0x004fea0003900000 */
[----:B------:R-:W2:Y:S02]  /*1c9a0*/  @!P0 SYNCS.PHASECHK.TRANS64 P0, [R7+URZ], R2 ;  /* 0x00000002070085a7 */ /* 0x000ea4000800007f */
[----:B--2---:R-:W-:Y:S05]  /*1c9b0*/  @!P0 BRA `(.L_x_2427) ;  /* 0xfffffffc00f08947 */ /* 0x004fea000383ffff */
[----:B------:R-:W-:Y:S05]  /*1c9c0*/  BRA `(.L_x_2498) ;  /* 0xffffffdc00cc7947 */ /* 0x000fea000383ffff */
.L_x_2429:
[----:B--2---:R2:W3:Y:S02]  /*1c9d0*/  SYNCS.PHASECHK.TRANS64.TRYWAIT P0, [R4+URZ], R5 ;  /* 0x00000005040075a7 */ /* 0x0044e4000800017f */
[----:B---3--:R-:W-:Y:S05]  /*1c9e0*/  @!P0 NANOSLEEP.SYNCS 0x989680 ;  /* 0x009896800000895d */ /* 0x008fea0003900000 */
[----:B------:R-:W3:Y:S02]  /*1c9f0*/  @!P0 SYNCS.PHASECHK.TRANS64 P0, [R4+URZ], R5 ;  /* 0x00000005040085a7 */ /* 0x000ee4000800007f */
[----:B---3--:R-:W-:Y:S05]  /*1ca00*/  @!P0 BRA `(.L_x_2429) ;  /* 0xfffffffc00f08947 */ /* 0x008fea000383ffff */
[----:B------:R-:W-:Y:S05]  /*1ca10*/  BRA `(.L_x_2499) ;  /* 0xffffffdc00d07947 */ /* 0x000fea000383ffff */
.L_x_2500:
        /* <DEDUP_REMOVED lines=14> */
.L_x_3029:


//--------------------- .text._ZN7cutlass13device_kernelIN5flash11enable_sm90INS1_16FlashAttnFwdSm90INS1_25CollectiveMainloopFwdSm90ILi2EN4cute5tupleIJNS5_1CILi1EEES8_S8_EEENS6_IJNS7_ILi128EEENS7_ILi112EEENS7_ILi192EEEEEELi192ENS_10bfloat16_tEfNS_4arch4Sm90ELb1ELb0ELb0ELb1ELb0ELb1ELb0ELb1ELb1ELb1ELb1ELb0EEENS1_21CollectiveEpilogueFwdINS6_IJSA_SC_SB_EEES9_SE_SG_Li256ELb1ELb1ELb1ELb0EEENS1_36VarlenDynamicPersistentTileSchedulerILi128ELi112ELi256ELi128ELb1ELb1ELb1ELb1ELb1ELb1EEEEEEEEEvNT_6ParamsE --------------------------
	.section	.text._ZN7cutlass13device_kernelIN5flash11enable_sm90INS1_16FlashAttnFwdSm90INS1_25CollectiveMainloopFwdSm90ILi2EN4cute5tupleIJNS5_1CILi1EEES8_S8_EEENS6_IJNS7_ILi128EEENS7_ILi112EEENS7_ILi192EEEEEELi192ENS_10bfloat16_tEfNS_4arch4Sm90ELb1ELb0ELb0ELb1ELb0ELb1ELb0ELb1ELb1ELb1ELb1ELb0EEENS1_21CollectiveEpilogueFwdINS6_IJSA_SC_SB_EEES9_SE_SG_Li256ELb1ELb1ELb1ELb0EEENS1_36VarlenDynamicPersistentTileSchedulerILi128ELi112ELi256ELi128ELb1ELb1ELb1ELb1ELb1ELb1EEEEEEEEEvNT_6ParamsE,"ax",@progbits
	.align	128
.text._ZN7cutlass13device_kernelIN5flash11enable_sm90INS1_16FlashAttnFwdSm90INS1_25CollectiveMainloopFwdSm90ILi2EN4cute5tupleIJNS5_1CILi1EEES8_S8_EEENS6_IJNS7_ILi128EEENS7_ILi112EEENS7_ILi192EEEEEELi192ENS_10bfloat16_tEfNS_4arch4Sm90ELb1ELb0ELb0ELb1ELb0ELb1ELb0ELb1ELb1ELb1ELb1ELb0EEENS1_21CollectiveEpilogueFwdINS6_IJSA_SC_SB_EEES9_SE_SG_Li256ELb1ELb1ELb1ELb0EEENS1_36VarlenDynamicPersistentTileSchedulerILi128ELi112ELi256ELi128ELb1ELb1ELb1ELb1ELb1ELb1EEEEEEEEEvNT_6ParamsE:
        .type           _ZN7cutlass13device_kernelIN5flash11enable_sm90INS1_16FlashAttnFwdSm90INS1_25CollectiveMainloopFwdSm90ILi2EN4cute5tupleIJNS5_1CILi1EEES8_S8_EEENS6_IJNS7_ILi128EEENS7_ILi112EEENS7_ILi192EEEEEELi192ENS_10bfloat16_tEfNS_4arch4Sm90ELb1ELb0ELb0ELb1ELb0ELb1ELb0ELb1ELb1ELb1ELb1ELb0EEENS1_21CollectiveEpilogueFwdINS6_IJSA_SC_SB_EEES9_SE_SG_Li256ELb1ELb1ELb1ELb0EEENS1_36VarlenDynamicPersistentTileSchedulerILi128ELi112ELi256ELi128ELb1ELb1ELb1ELb1ELb1ELb1EEEEEEEEEvNT_6ParamsE,@function
        .size           _ZN7cutlass13device_kernelIN5flash11enable_sm90INS1_16FlashAttnFwdSm90INS1_25CollectiveMainloopFwdSm90ILi2EN4cute5tupleIJNS5_1CILi1EEES8_S8_EEENS6_IJNS7_ILi128EEENS7_ILi112EEENS7_ILi192EEEEEELi192ENS_10bfloat16_tEfNS_4arch4Sm90ELb1ELb0ELb0ELb1ELb0ELb1ELb0ELb1ELb1ELb1ELb1ELb0EEENS1_21CollectiveEpilogueFwdINS6_IJSA_SC_SB_EEES9_SE_SG_Li256ELb1ELb1ELb1ELb0EEENS1_36VarlenDynamicPersistentTileSchedulerILi128ELi112ELi256ELi128ELb1ELb1ELb1ELb1ELb1ELb1EEEEEEEEEvNT_6ParamsE,(.L_x_3030 - _ZN7cutlass13device_kernelIN5flash11enable_sm90INS1_16FlashAttnFwdSm90INS1_25CollectiveMainloopFwdSm90ILi2EN4cute5tupleIJNS5_1CILi1EEES8_S8_EEENS6_IJNS7_ILi128EEENS7_ILi112EEENS7_ILi192EEEEEELi192ENS_10bfloat16_tEfNS_4arch4Sm90ELb1ELb0ELb0ELb1ELb0ELb1ELb0ELb1ELb1ELb1ELb1ELb0EEENS1_21CollectiveEpilogueFwdINS6_IJSA_SC_SB_EEES9_SE_SG_Li256ELb1ELb1ELb1ELb0EEENS1_36VarlenDynamicPersistentTileSchedulerILi128ELi112ELi256ELi128ELb1ELb1ELb1ELb1ELb1ELb1EEEEEEEEEvNT_6ParamsE)
        .other          _ZN7cutlass13device_kernelIN5flash11enable_sm90INS1_16FlashAttnFwdSm90INS1_25CollectiveMainloopFwdSm90ILi2EN4cute5tupleIJNS5_1CILi1EEES8_S8_EEENS6_IJNS7_ILi128EEENS7_ILi112EEENS7_ILi192EEEEEELi192ENS_10bfloat16_tEfNS_4arch4Sm90ELb1ELb0ELb0ELb1ELb0ELb1ELb0ELb1ELb1ELb1ELb1ELb0EEENS1_21CollectiveEpilogueFwdINS6_IJSA_SC_SB_EEES9_SE_SG_Li256ELb1ELb1ELb1ELb0EEENS1_36VarlenDynamicPersistentTileSchedulerILi128ELi112ELi256ELi128ELb1ELb1ELb1ELb1ELb1ELb1EEEEEEEEEvNT_6ParamsE,@"STO_CUDA_ENTRY STV_DEFAULT"
_ZN7cutlass13device_kernelIN5flash11enable_sm90INS1_16FlashAttnFwdSm90INS1_25CollectiveMainloopFwdSm90ILi2EN4cute5tupleIJNS5_1CILi1EEES8_S8_EEENS6_IJNS7_ILi128EEENS7_ILi112EEENS7_ILi192EEEEEELi192ENS_10bfloat16_tEfNS_4arch4Sm90ELb1ELb0ELb0ELb1ELb0ELb1ELb0ELb1ELb1ELb1ELb1ELb0EEENS1_21CollectiveEpilogueFwdINS6_IJSA_SC_SB_EEES9_SE_SG_Li256ELb1ELb1ELb1ELb0EEENS1_36VarlenDynamicPersistentTileSchedulerILi128ELi112ELi256ELi128ELb1ELb1ELb1ELb1ELb1ELb1EEEEEEEEEvNT_6ParamsE:
        /* <DEDUP_REMOVED lines=24> */
.L_x_2502:
[----:B------:R-:W-:Y:S05]  /*0180*/  BSYNC B0 ;  /* 0x0000000000007941 */ /* 0x000fea0003800000 */
.L_x_2501:
        /* <DEDUP_REMOVED lines=41> */
.L_x_2503:
        /* <DEDUP_REMOVED lines=22> */
.L_x_2504:
        /* <DEDUP_REMOVED lines=18> */
.L_x_2505:
        /* <DEDUP_REMOVED lines=22> */
.L_x_2506:
        /* <DEDUP_REMOVED lines=22> */
.L_x_2507:
[----:B0-----:R-:W-:Y:S01]  /*0960*/  UMOV UR4, 0x1 ;  /* 0x0000000100047882 */ /* 0x001fe20000000000 */
[----:B------:R-:W-:Y:S01]  /*0970*/  PLOP3.LUT P0, PT, PT, PT, UP0, 0x80, 0x0 ;  /* 0x000000000000781c */ /* 0x000fe20003f0f008 */
[----:B------:R-:W-:Y:S01]  /*0980*/  USEL UR4, UR4, 0x2, !UP0 ;  /* 0x0000000204047887 */ /* 0x000fe2000c000000 */
[----:B------:R-:W-:Y:S01]  /*0990*/  NOP ;  /* 0x0000000000007918 */ /* 0x000fe20000000000 */
[----:B------:R-:W-:Y:S01]  /*09a0*/  ULDC.64 UR60, c[0x0][0x208] ;  /* 0x00008200003c7ab9 */ /* 0x000fe20000000a00 */
[----:B------:R-:W-:Y:S03]  /*09b0*/  BSSY B9, `(.L_x_2508) ;  /* 0x0002f82000097945 */ /* 0x000fe60003800000 */
[----:B------:R-:W-:-:S05]  /*09c0*/  IMAD.U32 R2, RZ, RZ, UR4 ;  /* 0x00000004ff027e24 */ /* 0x000fca000f8e00ff */
[----:B------:R0:W-:Y:S01]  /*09d0*/  STL [R1+0x78], R2 ;  /* 0x0000780201007387 */ /* 0x0001e20000100800 */
[----:B-12-4-:R-:W-:Y:S06]  /*09e0*/  BAR.SYNC.DEFER_BLOCKING 0x0 ;  /* 0x0000000000007b1d */ /* 0x016fec0000010000 */
[----:B------:R-:W-:Y:S05]  /*09f0*/  @!P0 BRA `(.L_x_2509) ;  /* 0x0000026400fc8947 */ /* 0x000fea0003800000 */
.L_x_2510:
        /* <DEDUP_REMOVED lines=16> */
[----:B------:R-:W-:Y:S01]  /*0b00*/  VIADD R6, R6, 0xffffff80 ;  /* 0xffffff8006067836 */ /* 0x000fe20000000000 */
[----:B------:R-:W-:Y:S01]  /*0b10*/  R2UR UR4, R16 ;  /* 0x00000000100472ca */ /* 0x000fe200000e0000 */
[----:B------:R-:W-:Y:S01]  /*0b20*/  IMAD.MOV.U32 R233, RZ, RZ, RZ ;  /* 0x000000ffffe97224 */ /* 0x000fe200078e00ff */
[----:B------:R-:W-:Y:S01]  /*0b30*/  CS2R R208, SRZ ;  /* 0x0000000000d07805 */ /* 0x000fe2000001ff00 */
[----:B------:R-:W-:Y:S01]  /*0b40*/  IMAD.MOV.U32 R17, RZ, RZ, RZ ;  /* 0x000000ffff117224 */ /* 0x000fe200078e00ff */
[----:B------:R-:W-:Y:S01]  /*0b50*/  SHF.R.S32.HI R3, RZ, 0x1f, R6 ;  /* 0x0000001fff037819 */ /* 0x000fe20000011406 */
[----:B------:R-:W-:-:S03]  /*0b60*/  IMAD.MOV.U32 R205, RZ, RZ, RZ ;  /* 0x000000ffffcd7224 */ /* 0x000fc600078e00ff */
[----:B0-----:R-:W-:-:S04]  /*0b70*/  LEA.HI R2, R3, R6, RZ, 0x4 ;  /* 0x0000000603027211 */ /* 0x001fc800078f20ff */
[----:B------:R-:W-:Y:S01]  /*0b80*/  SHF.R.S32.HI R7, RZ, 0x4, R2 ;  /* 0x00000004ff077819 */ /* 0x000fe20000011402 */
[----:B------:R-:W-:-:S03]  /*0b90*/  UIADD3 UR4, UR4, 0x15400, URZ ;  /* 0x0001540004047890 */ /* 0x000fc6000fffe03f */
[----:B------:R-:W-:-:S04]  /*0ba0*/  LEA.HI R4, R2, R7, RZ, 0x1 ;  /* 0x0000000702047211 */ /* 0x000fc800078f08ff */
[----:B------:R-:W-:-:S05]  /*0bb0*/  LOP3.LUT R4, R4, 0x1ffffffe, RZ, 0xc0, !PT ;  /* 0x1ffffffe04047812 */ /* 0x000fca00078ec0ff */
[----:B------:R-:W-:Y:S01]  /*0bc0*/  IMAD.IADD R7, R7, 0x1, -R4 ;  /* 0x0000000107077824 */ /* 0x000fe200078e0a04 */
[----:B------:R-:W-:-:S04]  /*0bd0*/  LEA.HI R4, R3, R6, RZ, 0x5 ;  /* 0x0000000603047211 */ /* 0x000fc800078f28ff */
[----:B------:R-:W-:-:S05]  /*0be0*/  SHF.R.S32.HI R4, RZ, 0x5, R4 ;  /* 0x00000005ff047819 */ /* 0x000fca0000011404 */
[----:B------:R-:W-:Y:S01]  /*0bf0*/  IMAD.SHL.U32 R218, R4, 0x200, RZ ;  /* 0x0000020004da7824 */ /* 0x000fe200078e00ff */
[----:B--2---:R-:W-:Y:S02]  /*0c00*/  R2UR UR5, R0 ;  /* 0x00000000000572ca */ /* 0x004fe400000e0000 */
[----:B------:R-:W-:-:S04]  /*0c10*/  LEA.HI R0, R3, R6, RZ, 0x7 ;  /* 0x0000000603007211 */ /* 0x000fc800078f38ff */
[----:B------:R-:W-:-:S05]  /*0c20*/  LOP3.LUT R5, R0, 0xffffff80, RZ, 0xc0, !PT ;  /* 0xffffff8000057812 */ /* 0x000fca00078ec0ff */
[----:B------:R-:W-:Y:S02]  /*0c30*/  IMAD.IADD R21, R6, 0x1, -R5 ;  /* 0x0000000106157824 */ /* 0x000fe400078e0a05 */
[----:B------:R-:W-:-:S03]  /*0c40*/  ULOP3.LUT UR5, UR5, 0x1, URZ, 0xfc, !UPT ;  /* 0x0000000105057892 */ /* 0x000fc6000f8efc3f */
[----:B------:R-:W-:Y:S01]  /*0c50*/  SHF.R.S32.HI R9, RZ, 0x1f, R21 ;  /* 0x0000001fff097819 */ /* 0x000fe20000011415 */
[----:B------:R0:W-:Y:S03]  /*0c60*/  STL [R1+0x6c], R21 ;  /* 0x00006c1501007387 */ /* 0x0001e60000100800 */
[CC--:B------:R-:W-:Y:S02]  /*0c70*/  LEA.HI R12, R9.reuse, R21.reuse, RZ, 0x2 ;  /* 0x00000015090c7211 */ /* 0x0c0fe400078f10ff */
[----:B------:R-:W-:Y:S02]  /*0c80*/  LEA.HI R9, R9, R21, RZ, 0x5 ;  /* 0x0000001509097211 */ /* 0x000fe400078f28ff */
[--C-:B------:R-:W-:Y:S02]  /*0c90*/  SHF.R.S32.HI R8, RZ, 0x2, R12.reuse ;  /* 0x00000002ff087819 */ /* 0x100fe4000001140c */
[----:B------:R-:W-:-:S02]  /*0ca0*/  SHF.R.S32.HI R5, RZ, 0x1f, R12 ;  /* 0x0000001fff057819 */ /* 0x000fc4000001140c */
[----:B------:R-:W-:Y:S02]  /*0cb0*/  LOP3.LUT R12, R12, 0x7ffffffc, RZ, 0xc0, !PT ;  /* 0x7ffffffc0c0c7812 */ /* 0x000fe400078ec0ff */
[----:B------:R-:W-:-:S03]  /*0cc0*/  LEA.HI R5, R5, R8, RZ, 0x3 ;  /* 0x0000000805057211 */ /* 0x000fc600078f18ff */
[----:B------:R-:W-:Y:S01]  /*0cd0*/  IMAD.IADD R12, R21, 0x1, -R12 ;  /* 0x00000001150c7824 */ /* 0x000fe200078e0a0c */
[----:B------:R-:W-:Y:S02]  /*0ce0*/  LOP3.LUT R11, R5, 0xfffffff8, RZ, 0xc0, !PT ;  /* 0xfffffff8050b7812 */ /* 0x000fe400078ec0ff */
[----:B------:R-:W-:Y:S01]  /*0cf0*/  SHF.R.S32.HI R5, RZ, 0x7, R0 ;  /* 0x00000007ff057819 */ /* 0x000fe20000011400 */
[----:B------:R-:W-:Y:S02]  /*0d00*/  IMAD.SHL.U32 R225, R12, 0x2, RZ ;  /* 0x000000020ce17824 */ /* 0x000fe400078e00ff */
[----:B------:R-:W-:Y:S01]  /*0d10*/  IMAD.IADD R11, R8, 0x1, -R11 ;  /* 0x00000001080b7824 */ /* 0x000fe200078e0a0b */
[----:B------:R-:W-:Y:S01]  /*0d20*/  LEA.HI R8, R3, R6, RZ, 0x2 ;  /* 0x0000000603087211 */ /* 0x000fe200078f10ff */
[C---:B------:R-:W-:Y:S01]  /*0d30*/  VIADD R29, R225.reuse, 0x10 ;  /* 0x00000010e11d7836 */ /* 0x040fe20000000000 */
[----:B------:R-:W-:Y:S01]  /*0d40*/  LOP3.LUT R3, R2, 0x3fffff0, RZ, 0xc0, !PT ;  /* 0x03fffff002037812 */ /* 0x000fe200078ec0ff */
[C---:B------:R-:W-:Y:S01]  /*0d50*/  VIADD R26, R225.reuse, 0x28 ;  /* 0x00000028e11a7836 */ /* 0x040fe20000000000 */
[----:B------:R-:W-:Y:S01]  /*0d60*/  LEA.HI R0, R0, R5, RZ, 0x1 ;  /* 0x0000000500007211 */ /* 0x000fe200078f08ff */
[C---:B------:R-:W-:Y:S01]  /*0d70*/  VIADD R30, R225.reuse, 0x8 ;  /* 0x00000008e11e7836 */ /* 0x040fe20000000000 */
[----:B------:R-:W-:Y:S01]  /*0d80*/  SHF.R.S32.HI R2, RZ, 0x5, R9 ;  /* 0x00000005ff027819 */ /* 0x000fe20000011409 */
[----:B------:R-:W-:Y:S01]  /*0d90*/  IMAD.IADD R3, R6, 0x1, -R3 ;  /* 0x0000000106037824 */ /* 0x000fe200078e0a03 */
[----:B------:R-:W-:Y:S01]  /*0da0*/  LOP3.LUT R0, R0, 0x3fffffe, RZ, 0xc0, !PT ;  /* 0x03fffffe00007812 */ /* 0x000fe200078ec0ff */
[----:B0-----:R-:W-:Y:S01]  /*0db0*/  VIADD R21, R225, 0x40 ;  /* 0x00000040e1157836 */ /* 0x001fe20000000000 */
[----:B------:R-:W-:Y:S01]  /*0dc0*/  SHF.R.S32.HI R204, RZ, 0x2, R8 ;  /* 0x00000002ffcc7819 */ /* 0x000fe20000011408 */
[----:B------:R-:W-:Y:S01]  /*0dd0*/  IMAD R10, R4, 0x10, R3 ;  /* 0x00000010040a7824 */ /* 0x000fe200078e0203 */
[----:B------:R-:W-:Y:S01]  /*0de0*/  LOP3.LUT R9, R8, 0xfffffffc, RZ, 0xc0, !PT ;  /* 0xfffffffc08097812 */ /* 0x000fe200078ec0ff */
[----:B------:R-:W-:Y:S01]  /*0df0*/  IMAD.IADD R0, R5, 0x1, -R0 ;  /* 0x0000000105007824 */ /* 0x000fe200078e0a00 */
[----:B------:R-:W-:Y:S01]  /*0e00*/  SHF.R.S32.HI R3, RZ, 0x1f, R8 ;  /* 0x0000001fff037819 */ /* 0x000fe20000011408 */
[----:B------:R-:W-:-:S02]  /*0e10*/  IMAD R11, R2, 0x10, R11 ;  /* 0x00000010020b7824 */ /* 0x000fc400078e020b */
[----:B------:R-:W-:Y:S01]  /*0e20*/  VIADD R234, R204, 0x40 ;  /* 0x00000040ccea7836 */ /* 0x000fe20000000000 */
[----:B------:R-:W-:Y:S01]  /*0e30*/  LEA.HI R3, R3, R204, RZ, 0x3 ;  /* 0x000000cc03037211 */ /* 0x000fe200078f18ff */
[----:B------:R-:W-:Y:S02]  /*0e40*/  IMAD R20, R0, 0x40, R11 ;  /* 0x0000004000147824 */ /* 0x000fe400078e020b */
[----:B------:R-:W-:Y:S01]  /*0e50*/  IMAD.U32 R0, RZ, RZ, UR5 ;  /* 0x00000005ff007e24 */ /* 0x000fe2000f8e00ff */
[----:B------:R-:W-:Y:S01]  /*0e60*/  LOP3.LUT R3, R3, 0xfffffff8, RZ, 0xc0, !PT ;  /* 0xfffffff803037812 */ /* 0x000fe200078ec0ff */
[----:B------:R-:W-:Y:S01]  /*0e70*/  IMAD.IADD R6, R6, 0x1, -R9 ;  /* 0x0000000106067824 */ /* 0x000fe200078e0a09 */
[----:B------:R-:W-:Y:S01]  /*0e80*/  STL [R1+0x70], R20 ;  /* 0x0000701401007387 */ /* 0x000fe20000100800 */
[----:B------:R-:W-:Y:S02]  /*0e90*/  IMAD.SHL.U32 R215, R234, 0x40, RZ ;  /* 0x00000040ead77824 */ /* 0x000fe400078e00ff */
[----:B------:R-:W-:Y:S01]  /*0ea0*/  IMAD R2, R10, 0x8, R7 ;  /* 0x000000080a027824 */ /* 0x000fe200078e0207 */
[----:B------:R0:W-:Y:S01]  /*0eb0*/  STL [R1+0x4c], R0 ;  /* 0x00004c0001007387 */ /* 0x0001e20000100800 */
[----:B------:R-:W-:Y:S01]  /*0ec0*/  IMAD.U32 R5, RZ, RZ, UR4 ;  /* 0x00000004ff057e24 */ /* 0x000fe2000f8e00ff */
[----:B------:R-:W-:Y:S01]  /*0ed0*/  SHF.R.S32.HI R7, RZ, 0x1f, R234 ;  /* 0x0000001fff077819 */ /* 0x000fe200000114ea */
[----:B------:R-:W-:Y:S01]  /*0ee0*/  IMAD.IADD R3, R204, 0x1, -R3 ;  /* 0x00000001cc037824 */ /* 0x000fe200078e0a03 */
[----:B------:R-:W-:Y:S01]  /*0ef0*/  LOP3.LUT R215, R215, 0x1c0, RZ, 0xc0, !PT ;  /* 0x000001c0d7d77812 */ /* 0x000fe200078ec0ff */
[----:B------:R-:W-:Y:S01]  /*0f00*/  IMAD.MOV.U32 R9, RZ, RZ, R13 ;  /* 0x000000ffff097224 */ /* 0x000fe200078e000d */
[----:B------:R1:W-:Y:S01]  /*0f10*/  STL [R1+0x50], R5 ;  /* 0x0000500501007387 */ /* 0x0003e20000100800 */
[----:B------:R-:W-:Y:S01]  /*0f20*/  LEA.HI R7, R7, R234, RZ, 0x3 ;  /* 0x000000ea07077211 */ /* 0x000fe200078f18ff */
[----:B------:R-:W-:Y:S01]  /*0f30*/  IMAD.SHL.U32 R3, R3, 0x40, RZ ;  /* 0x0000004003037824 */ /* 0x000fe200078e00ff */
[C---:B0-----:R-:W-:Y:S01]  /*0f40*/  LEA.HI R0, R6.reuse, R6, RZ, 0x1 ;  /* 0x0000000606007211 */ /* 0x041fe200078f08ff */
[----:B------:R-:W-:-:S02]  /*0f50*/  IMAD.SHL.U32 R18, R6, 0x8, RZ ;  /* 0x0000000806127824 */ /* 0x000fc400078e00ff */
[----:B------:R-:W-:Y:S01]  /*0f60*/  IMAD.SHL.U32 R7, R7, 0x40, RZ ;  /* 0x0000004007077824 */ /* 0x000fe200078e00ff */
[----:B------:R-:W-:Y:S01]  /*0f70*/  LOP3.LUT R216, R3, 0x1c0, RZ, 0xc0, !PT ;  /* 0x000001c003d87812 */ /* 0x000fe200078ec0ff */
[----:B------:R-:W-:Y:S01]  /*0f80*/  IMAD.SHL.U32 R22, R6, 0x4, RZ ;  /* 0x0000000406167824 */ /* 0x000fe200078e00ff */
[----:B-1----:R-:W-:Y:S01]  /*0f90*/  LOP3.LUT R5, R0, 0x1ffffffe, RZ, 0xc0, !PT ;  /* 0x1ffffffe00057812 */ /* 0x002fe200078ec0ff */
[----:B------:R-:W-:Y:S01]  /*0fa0*/  VIADD R27, R225, 0x20 ;  /* 0x00000020e11b7836 */ /* 0x000fe20000000000 */
[----:B------:R-:W-:Y:S01]  /*0fb0*/  SHF.R.U32.HI R0, RZ, 0x3, R215 ;  /* 0x00000003ff007819 */ /* 0x000fe200000116d7 */
[----:B------:R-:W-:Y:S01]  /*0fc0*/  IMAD.SHL.U32 R0, R2, 0x8, RZ ;  /* 0x0000000802007824 */ /* 0x000fe200078e00ff */
[----:B------:R-:W-:Y:S01]  /*0fd0*/  SHF.R.S32.HI R2, RZ, 0x1f, R29 ;  /* 0x0000001fff027819 */ /* 0x000fe2000001141d */
[----:B------:R-:W-:Y:S01]  /*0fe0*/  IMAD.IADD R5, R6, 0x1, -R5 ;  /* 0x0000000106057824 */ /* 0x000fe200078e0a05 */
[----:B------:R-:W-:Y:S01]  /*0ff0*/  LOP3.LUT R219, R7, 0xfffffe00, RZ, 0xc0, !PT ;  /* 0xfffffe0007db7812 */ /* 0x000fe200078ec0ff */
[C---:B------:R-:W-:Y:S01]  /*1000*/  VIADD R13, R225.reuse, 0x58 ;  /* 0x00000058e10d7836 */ /* 0x040fe20000000000 */
[----:B------:R0:W-:Y:S01]  /*1010*/  STL [R1+0x74], R0 ;  /* 0x0000740001007387 */ /* 0x0001e20000100800 */
[----:B------:R-:W-:Y:S01]  /*1020*/  IMAD.MOV.U32 R10, RZ, RZ, R14 ;  /* 0x000000ffff0a7224 */ /* 0x000fe200078e000e */
[----:B------:R-:W-:Y:S01]  /*1030*/  SHF.R.S32.HI R2, RZ, 0x1f, R26 ;  /* 0x0000001fff027819 */ /* 0x000fe2000001141a */
[C---:B------:R-:W-:Y:S01]  /*1040*/  VIADD R24, R225.reuse, 0x38 ;  /* 0x00000038e1187836 */ /* 0x040fe20000000000 */
[----:B------:R-:W-:Y:S01]  /*1050*/  SHF.R.S32.HI R7, RZ, 0x1f, R30 ;  /* 0x0000001fff077819 */ /* 0x000fe2000001141e */
[C---:B------:R-:W-:Y:S01]  /*1060*/  VIADD R6, R225.reuse, 0x70 ;  /* 0x00000070e1067836 */ /* 0x040fe20000000000 */
[----:B------:R-:W-:Y:S01]  /*1070*/  SHF.R.S32.HI R2, RZ, 0x1f, R21 ;  /* 0x0000001fff027819 */ /* 0x000fe20000011415 */
[----:B------:R-:W-:Y:S01]  /*1080*/  IMAD.MOV.U32 R11, RZ, RZ, R15 ;  /* 0x000000ffff0b7224 */ /* 0x000fe200078e000f */
[----:B------:R-:W-:Y:S01]  /*1090*/  SHF.R.S32.HI R7, RZ, 0x1f, R27 ;  /* 0x0000001fff077819 */ /* 0x000fe2000001141b */
[C---:B------:R-:W-:Y:S01]  /*10a0*/  VIADD R14, R225.reuse, 0x50 ;  /* 0x00000050e10e7836 */ /* 0x040fe20000000000 */
[----:B------:R-:W-:Y:S01]  /*10b0*/  SHF.R.S32.HI R2, RZ, 0x1f, R13 ;  /* 0x0000001fff027819 */ /* 0x000fe2000001140d */
[C---:B0-----:R-:W-:Y:S01]  /*10c0*/  VIADD R0, R225.reuse, 0x88 ;  /* 0x00000088e1007836 */ /* 0x041fe20000000000 */
        /* <DEDUP_REMOVED lines=8> */
[----:B------:R-:W-:Y:S01]  /*1150*/  SHF.R.U32.HI R217, RZ, 0x3, R216 ;  /* 0x00000003ffd97819 */ /* 0x000fe200000116d8 */
        /* <DEDUP_REMOVED lines=17> */
[C---:B------:R-:W-:Y:S02]  /*1270*/  IMAD.IADD R206, R22.reuse, 0x1, R211 ;  /* 0x0000000116ce7824 */ /* 0x040fe400078e02d3 */
[----:B------:R-:W-:Y:S02]  /*1280*/  IMAD.IADD R207, R22, 0x1, R210 ;  /* 0x0000000116cf7824 */ /* 0x000fe400078e02d2 */
[----:B------:R-:W-:Y:S02]  /*1290*/  VIADD R235, R225, 0x98 ;  /* 0x00000098e1eb7836 */ /* 0x000fe40000000000 */
[----:B------:R-:W-:-:S07]  /*12a0*/  IMAD R227, R5, 0x8, R20 ;  /* 0x0000000805e37824 */ /* 0x000fce00078e0214 */
.L_x_2742:
[----:B0-----:R-:W0:Y:S01]  /*12b0*/  LDC.64 R230, c[0x0][0xc88] ;  /* 0x00032200ffe67b82 */ /* 0x001e220000000a00 */
[----:B------:R-:W-:Y:S01]  /*12c0*/  ULDC.64 UR4, c[0x0][0xa28] ;  /* 0x00028a0000047ab9 */ /* 0x000fe20000000a00 */
[----:B------:R-:W-:Y:S01]  /*12d0*/  ULDC.64 UR8, c[0x0][0xa18] ;  /* 0x0002860000087ab9 */ /* 0x000fe20000000a00 */
[----:B------:R-:W-:Y:S01]  /*12e0*/  ULDC.64 UR6, c[0x0][0xa08] ;  /* 0x0002820000067ab9 */ /* 0x000fe20000000a00 */
[----:B0-----:R-:W-:-:S06]  /*12f0*/  IMAD.WIDE R230, R11, 0x4, R230 ;  /* 0x000000040be67825 */ /* 0x001fcc00078e02e6 */
[----:B--2---:R-:W2:Y:S01]  /*1300*/  LDG.E R230, desc[UR60][R230.64] ;  /* 0x0000003ce6e67981 */ /* 0x004ea2000c1e1900 */
[----:B------:R-:W-:Y:S01]  /*1310*/  ISETP.NE.U32.AND P2, PT, RZ, UR4, PT ;  /* 0x00000004ff007c0c */ /* 0x000fe2000bf45070 */
[----:B------:R-:W-:Y:S01]  /*1320*/  IMAD.MOV.U32 R8, RZ, RZ, RZ ;  /* 0x000000ffff087224 */ /* 0x000fe200078e00ff */
[----:B------:R-:W-:Y:S01]  /*1330*/  ISETP.NE.U32.AND P1, PT, RZ, UR8, PT ;  /* 0x00000008ff007c0c */ /* 0x000fe2000bf25070 */
[----:B------:R-:W-:Y:S01]  /*1340*/  IMAD.MOV.U32 R26, RZ, RZ, RZ ;  /* 0x000000ffff1a7224 */ /* 0x000fe200078e00ff */
[----:B------:R-:W-:Y:S02]  /*1350*/  ISETP.NE.AND.EX P2, PT, RZ, UR5, PT, P2 ;  /* 0x00000005ff007c0c */ /* 0x000fe4000bf45320 */
[----:B------:R-:W-:Y:S02]  /*1360*/  ISETP.NE.AND.EX P1, PT, RZ, UR9, PT, P1 ;  /* 0x00000009ff007c0c */ /* 0x000fe4000bf25310 */
[----:B------:R-:W-:-:S04]  /*1370*/  ISETP.NE.U32.AND P0, PT, RZ, UR6, PT ;  /* 0x00000006ff007c0c */ /* 0x000fc8000bf05070 */
[----:B------:R-:W-:Y:S02]  /*1380*/  ISETP.NE.AND.EX P0, PT, RZ, UR7, PT, P0 ;  /* 0x00000007ff007c0c */ /* 0x000fe4000bf05300 */
[----:B--2-4-:R-:W-:Y:S01]  /*1390*/  SHF.R.S32.HI R0, RZ, 0x1f, R230 ;  /* 0x0000001fff007819 */ /* 0x014fe200000114e6 */
[C---:B------:R-:W-:Y:S02]  /*13a0*/  IMAD.SHL.U32 R231, R230.reuse, 0x4, RZ ;  /* 0x00000004e6e77824 */ /* 0x040fe400078e00ff */
[C---:B---3--:R-:W-:Y:S02]  /*13b0*/  @P2 LEA R2, P3, R230.reuse, UR4, 0x2 ;  /* 0x00000004e6022c11 */ /* 0x048fe4000f8610ff */
[C-C-:B------:R-:W-:Y:S01]  /*13c0*/  SHF.L.U64.HI R232, R230.reuse, 0x2, R0.reuse ;  /* 0x00000002e6e87819 */ /* 0x140fe20000010200 */
[----:B------:R0:W-:Y:S01]  /*13d0*/  STL [R1+0x68], R0 ;  /* 0x0000680001007387 */ /* 0x0001e20000100800 */
[----:B------:R-:W-:Y:S01]  /*13e0*/  @P2 LEA.HI.X R3, R230, UR5, R0, 0x2, P3 ;  /* 0x00000005e6032c11 */ /* 0x000fe200098f1400 */
[----:B------:R-:W-:Y:S01]  /*13f0*/  ULDC UR4, c[0x0][0x288] ;  /* 0x0000a20000047ab9 */ /* 0x000fe20000000800 */
[----:B------:R-:W-:-:S03]  /*1400*/  IADD3 R6, P4, R231, UR6, RZ ;  /* 0x00000006e7067c10 */ /* 0x000fc6000ff9e0ff */
[----:B------:R1:W5:Y:S01]  /*1410*/  @P2 LDG.E R8, desc[UR60][R2.64] ;  /* 0x0000003c02082981 */ /* 0x000362000c1e1900 */
[----:B------:R-:W-:Y:S01]  /*1420*/  @P1 IADD3 R4, P2, R231, UR8, RZ ;  /* 0x00000008e7041c10 */ /* 0x000fe2000ff5e0ff */
        /* <DEDUP_REMOVED lines=19> */
[----:B------:R-:W-:Y:S02]  /*1560*/  LEA.HI R229, R0, R3, RZ, 0x10 ;  /* 0x0000000300e57211 */ /* 0x000fe400078f80ff */
        /* <DEDUP_REMOVED lines=11> */
.L_x_2512:
[----:B------:R-:W-:Y:S02]  /*1620*/  IMAD.U32 R2, RZ, RZ, UR5 ;  /* 0x00000005ff027e24 */ /* 0x000fe4000f8e00ff */
[----:B------:R-:W-:Y:S01]  /*1630*/  IMAD.U32 R25, RZ, RZ, UR4 ;  /* 0x00000004ff197e24 */ /* 0x000fe2000f8e00ff */
[----:B------:R-:W-:Y:S06]  /*1640*/  @!P2 BRA `(.L_x_2513) ;  /* 0x000000000010a947 */ /* 0x000fec0003800000 */
[----:B------:R-:W-:-:S04]  /*1650*/  IADD3 R4, P0, R231, UR8, RZ ;  /* 0x00000008e7047c10 */ /* 0x000fc8000ff1e0ff */
[----:B------:R-:W-:-:S05]  /*1660*/  IADD3.X R5, R232, UR9, RZ, P0, !PT ;  /* 0x00000009e8057c10 */ /* 0x000fca00087fe4ff */
[----:B------:R0:W5:Y:S01]  /*1670*/  LDG.E R25, desc[UR60][R4.64] ;  /* 0x0000003c04197981 */ /* 0x000162000c1e1900 */
[----:B------:R-:W-:Y:S05]  /*1680*/  BRA `(.L_x_2514) ;  /* 0x0000000000107947 */ /* 0x000fea0003800000 */
.L_x_2513:
[----:B------:R-:W-:Y:S05]  /*1690*/  @!P0 BRA `(.L_x_2514) ;  /* 0x00000000000c8947 */ /* 0x000fea0003800000 */
[----:B------:R-:W2:Y:S04]  /*16a0*/  LDG.E R0, desc[UR60][R6.64] ;  /* 0x0000003c06007981 */ /* 0x000ea8000c1e1900 */
[----:B------:R-:W2:Y:S02]  /*16b0*/  LDG.E R25, desc[UR60][R6.64+0x4] ;  /* 0x0000043c06197981 */ /* 0x000ea4000c1e1900 */
[----:B--2---:R-:W-:-:S07]  /*16c0*/  IMAD.IADD R25, R25, 0x1, -R0 ;  /* 0x0000000119197824 */ /* 0x004fce00078e0a00 */
.L_x_2514:
[----:B------:R-:W-:Y:S01]  /*16d0*/  ULDC.64 UR4, c[0x0][0xa10] ;  /* 0x0002840000047ab9 */ /* 0x000fe20000000a00 */
[----:B------:R-:W1:Y:S01]  /*16e0*/  LDC R10, c[0x0][0x448] ;  /* 0x00011200ff0a7b82 */ /* 0x000e620000000800 */
[----:B------:R-:W-:-:S04]  /*16f0*/  ISETP.NE.U32.AND P0, PT, RZ, UR4, PT ;  /* 0x00000004ff007c0c */ /* 0x000fc8000bf05070 */
[----:B------:R-:W-:Y:S01]  /*1700*/  ISETP.NE.AND.EX P0, PT, RZ, UR5, PT, P0 ;  /* 0x00000005ff007c0c */ /* 0x000fe2000bf05300 */
[----:B------:R-:W-:-:S12]  /*1710*/  ULDC.64 UR4, c[0x0][0xa30] ;  /* 0x00028c0000047ab9 */ /* 0x000fd80000000a00 */
[----:B0-----:R-:W0:Y:S02]  /*1720*/  @P0 LDC.64 R4, c[0x0][0xa10] ;  /* 0x00028400ff040b82 */ /* 0x001e240000000a00 */
[----:B0-----:R-:W-:-:S05]  /*1730*/  @P0 IMAD.WIDE R4, R230, 0x4, R4 ;  /* 0x00000004e6040825 */ /* 0x001fca00078e0204 */
[----:B------:R-:W2:Y:S04]  /*1740*/  @P0 LDG.E R0, desc[UR60][R4.64] ;  /* 0x0000003c04000981 */ /* 0x000ea8000c1e1900 */
[----:B------:R0:W2:Y:S01]  /*1750*/  @P0 LDG.E R3, desc[UR60][R4.64+0x4] ;  /* 0x0000043c04030981 */ /* 0x0000a2000c1e1900 */
[----:B------:R-:W-:Y:S01]  /*1760*/  ISETP.NE.U32.AND P1, PT, RZ, UR4, PT ;  /* 0x00000004ff007c0c */ /* 0x000fe2000bf25070 */
[----:B-----5:R-:W-:-:S03]  /*1770*/  IMAD.MOV.U32 R146, RZ, RZ, R25 ;  /* 0x000000ffff927224 */ /* 0x020fc600078e0019 */
[----:B------:R-:W-:-:S13]  /*1780*/  ISETP.NE.AND.EX P1, PT, RZ, UR5, PT, P1 ;  /* 0x00000005ff007c0c */ /* 0x000fda000bf25310 */
[----:B------:R-:W-:-:S04]  /*1790*/  @P1 IADD3 R6, P2, R231, UR4, RZ ;  /* 0x00000004e7061c10 */ /* 0x000fc8000ff5e0ff */
[----:B------:R-:W-:-:S05]  /*17a0*/  @P1 IADD3.X R7, R232, UR5, RZ, P2, !PT ;  /* 0x00000005e8071c10 */ /* 0x000fca00097fe4ff */
[----:B------:R3:W5:Y:S01]  /*17b0*/  @P1 LDG.E R146, desc[UR60][R6.64] ;  /* 0x0000003c06921981 */ /* 0x000762000c1e1900 */
[----:B-1----:R-:W-:Y:S01]  /*17c0*/  ISETP.NE.AND P1, PT, R10, 0x1, PT ;  /* 0x000000010a00780c */ /* 0x002fe20003f25270 */
[----:B------:R-:W-:Y:S01]  /*17d0*/  IMAD.SHL.U32 R223, R9, 0x80, RZ ;  /* 0x0000008009df7824 */ /* 0x000fe200078e00ff */
[----:B------:R-:W-:Y:S01]  /*17e0*/  BSSY B0, `(.L_x_2515) ;  /* 0x0000037000007945 */ /* 0x000fe20003800000 */
[----:B------:R-:W-:Y:S01]  /*17f0*/  IMAD.IADD R9, R25, 0x1, -R8 ;  /* 0x0000000119097824 */ /* 0x000fe200078e0a08 */
[----:B------:R-:W-:Y:S01]  /*1800*/  LOP3.LUT R236, R229, 0xff, RZ, 0xc0, !PT ;  /* 0x000000ffe5ec7812 */ /* 0x000fe200078ec0ff */
[----:B0-----:R-:W-:Y:S01]  /*1810*/  VIADD R4, R223, 0x7f ;  /* 0x0000007fdf047836 */ /* 0x001fe20000000000 */
[----:B------:R-:W-:Y:S01]  /*1820*/  SHF.R.U32.HI R229, RZ, 0x10, R229 ;  /* 0x00000010ffe57819 */ /* 0x000fe200000116e5 */
[----:B---3--:R-:W-:-:S06]  /*1830*/  IMAD.MOV.U32 R6, RZ, RZ, RZ ;  /* 0x000000ffff067224 */ /* 0x008fcc00078e00ff */
[----:B------:R-:W0:Y:S08]  /*1840*/  @P1 LDC R11, c[0x0][0x44c] ;  /* 0x00011300ff0b1b82 */ /* 0x000e300000000800 */
[----:B------:R-:W1:Y:S01]  /*1850*/  @P1 LDC R5, c[0x0][0x450] ;  /* 0x00011400ff051b82 */ /* 0x000e620000000800 */
[----:B--2---:R-:W-:Y:S02]  /*1860*/  @P0 IMAD.IADD R2, R3, 0x1, -R0 ;  /* 0x0000000103020824 */ /* 0x004fe400078e0a00 */
[----:B0-----:R-:W-:-:S04]  /*1870*/  @P1 IMAD.HI.U32 R0, R4, R11, RZ ;  /* 0x0000000b04001227 */ /* 0x001fc800078e00ff */
[----:B------:R-:W-:Y:S01]  /*1880*/  IMAD.IADD R226, R9, 0x1, R2 ;  /* 0x0000000109e27824 */ /* 0x000fe200078e0202 */
[----:B-1----:R-:W-:-:S03]  /*1890*/  @P1 SHF.R.U32.HI R4, RZ, R5, R0 ;  /* 0x00000005ff041219 */ /* 0x002fc60000011600 */
[C---:B------:R-:W-:Y:S01]  /*18a0*/  VIADD R5, R226.reuse, 0x6f ;  /* 0x0000006fe2057836 */ /* 0x040fe20000000000 */
[----:B------:R-:W-:-:S05]  /*18b0*/  IADD3 R150, R226, 0x70, -R224 ;  /* 0x00000070e2967810 */ /* 0x000fca0007ffe8e0 */
[----:B------:R-:W-:Y:S02]  /*18c0*/  IMAD.IADD R7, R150, 0x1, R4 ;  /* 0x0000000196077824 */ /* 0x000fe400078e0204 */
[----:B------:R-:W-:Y:S02]  /*18d0*/  IMAD.MOV.U32 R4, RZ, RZ, RZ ;  /* 0x000000ffff047224 */ /* 0x000fe400078e00ff */
[----:B------:R-:W-:-:S04]  /*18e0*/  IMAD.HI R6, R7, -0x6db6db6d, R6 ;  /* 0x9249249307067827 */ /* 0x000fc800078e0206 */
[----:B------:R-:W-:Y:S01]  /*18f0*/  IMAD.HI R4, R5, -0x6db6db6d, R4 ;  /* 0x9249249305047827 */ /* 0x000fe200078e0204 */
[----:B------:R-:W-:-:S04]  /*1900*/  SHF.R.U32.HI R3, RZ, 0x1f, R6 ;  /* 0x0000001fff037819 */ /* 0x000fc80000011606 */
[----:B------:R-:W-:Y:S02]  /*1910*/  SHF.R.U32.HI R151, RZ, 0x1f, R4 ;  /* 0x0000001fff977819 */ /* 0x000fe40000011604 */
[----:B------:R-:W-:Y:S01]  /*1920*/  LEA.HI.SX32 R6, R6, R3, 0x1a ;  /* 0x0000000306067211 */ /* 0x000fe200078fd2ff */
[----:B------:R-:W-:Y:S01]  /*1930*/  IMAD.MOV.U32 R3, RZ, RZ, RZ ;  /* 0x000000ffff037224 */ /* 0x000fe200078e00ff */
[----:B------:R-:W-:-:S04]  /*1940*/  LEA.HI.SX32 R151, R4, R151, 0x1a ;  /* 0x0000009704977211 */ /* 0x000fc800078fd2ff */
[----:B------:R-:W-:-:S04]  /*1950*/  VIMNMX R10, R151, R6, PT ;  /* 0x00000006970a7248 */ /* 0x000fc80003fe0100 */
[----:B------:R-:W-:-:S13]  /*1960*/  ISETP.GE.AND P0, PT, R10, 0x1, PT ;  /* 0x000000010a00780c */ /* 0x000fda0003f06270 */
[----:B------:R-:W-:Y:S05]  /*1970*/  @!P0 BRA `(.L_x_2516) ;  /* 0x0000000000748947 */ /* 0x000fea0003800000 */
[----:B------:R-:W-:Y:S01]  /*1980*/  ISETP.NE.AND P0, PT, R229, RZ, PT ;  /* 0x000000ffe500720c */ /* 0x000fe20003f05270 */
[----:B------:R-:W-:-:S03]  /*1990*/  ULDC UR4, c[0x0][0x9f0] ;  /* 0x00027c0000047ab9 */ /* 0x000fc60000000800 */
[----:B------:R-:W-:-:S04]  /*19a0*/  SEL R11, R229, UR4, P0 ;  /* 0x00000004e50b7c07 */ /* 0x000fc80008000000 */
[-C--:B------:R-:W-:Y:S02]  /*19b0*/  IABS R6, R11.reuse ;  /* 0x0000000b00067213 */ /* 0x080fe40000000000 */
[----:B------:R-:W-:Y:S02]  /*19c0*/  IADD3 R0, R11, -0x1, R10 ;  /* 0xffffffff0b007810 */ /* 0x000fe40007ffe00a */
[----:B------:R-:W0:Y:S01]  /*19d0*/  I2F.RP R3, R6 ;  /* 0x0000000600037306 */ /* 0x000e220000209400 */
[-C--:B------:R-:W-:Y:S02]  /*19e0*/  IABS R12, R11.reuse ;  /* 0x0000000b000c7213 */ /* 0x080fe40000000000 */
        /* <DEDUP_REMOVED lines=22> */
.L_x_2516:
[----:B------:R-:W-:Y:S05]  /*1b50*/  BSYNC B0 ;  /* 0x0000000000007941 */ /* 0x000fea0003800000 */
.L_x_2515:
        /* <DEDUP_REMOVED lines=38> */
.L_x_2519:
[----:B------:R-:W-:Y:S05]  /*1dc0*/  BSYNC B6 ;  /* 0x0000000000067941 */ /* 0x000fea0003800000 */
.L_x_2518:
        /* <DEDUP_REMOVED lines=20> */
.L_x_2521:
[----:B------:R-:W-:Y:S05]  /*1f10*/  BSYNC B6 ;  /* 0x0000000000067941 */ /* 0x000fea0003800000 */
.L_x_2520:
[----:B------:R-:W-:Y:S01]  /*1f20*/  ULDC.64 UR4, c[0x0][0x9f8] ;  /* 0x00027e0000047ab9 */ /* 0x000fe20000000a00 */
[----:B------:R-:W-:Y:S01]  /*1f30*/  IMAD.MOV.U32 R6, RZ, RZ, R230 ;  /* 0x000000ffff067224 */ /* 0x000fe200078e00e6 */
[----:B------:R-:W-:Y:S01]  /*1f40*/  ISETP.NE.U32.AND P0, PT, RZ, UR4, PT ;  /* 0x00000004ff007c0c */ /* 0x000fe2000bf05070 */
[----:B------:R-:W2:Y:S01]  /*1f50*/  LDL.LU R20, [R1+0x20] ;  /* 0x0000200001147983 */ /* 0x000ea20000300800 */
[----:B------:R-:W-:Y:S01]  /*1f60*/  ULDC UR6, c[0x0][0x2f4] ;  /* 0x0000bd0000067ab9 */ /* 0x000fe20000000800 */
[----:B------:R-:W0:Y:S01]  /*1f70*/  LDC.64 R110, c[0x0][0x300] ;  /* 0x0000c000ff6e7b82 */ /* 0x000e220000000a00 */
[----:B------:R-:W-:Y:S01]  /*1f80*/  ISETP.NE.AND.EX P0, PT, RZ, UR5, PT, P0 ;  /* 0x00000005ff007c0c */ /* 0x000fe2000bf05300 */
[----:B------:R-:W1:Y:S01]  /*1f90*/  S2R R3, SR_TID.X ;  /* 0x0000000000037919 */ /* 0x000e620000002100 */
[----:B------:R-:W-:Y:S02]  /*1fa0*/  VIADD R0, R18, 0x60 ;  /* 0x0000006012007836 */ /* 0x000fe40000000000 */
[----:B------:R-:W-:Y:S01]  /*1fb0*/  IMAD.IADD R121, R26, 0x1, R25 ;  /* 0x000000011a797824 */ /* 0x000fe200078e0219 */
[----:B------:R-:W-:Y:S01]  /*1fc0*/  SHF.R.S32.HI R19, RZ, 0x1f, R18 ;  /* 0x0000001fff137819 */ /* 0x000fe20000011412 */
[----:B------:R-:W-:Y:S01]  /*1fd0*/  ULDC.64 UR8, c[0x0][0xa08] ;  /* 0x0002820000087ab9 */ /* 0x000fe20000000a00 */
[----:B------:R-:W3:Y:S06]  /*1fe0*/  LDC.64 R104, c[0x0][0x3f8] ;  /* 0x0000fe00ff687b82 */ /* 0x000eec0000000a00 */
[----:B------:R-:W-:-:S02]  /*1ff0*/  @P0 IADD3 R4, P1, R231, UR4, RZ ;  /* 0x00000004e7040c10 */ /* 0x000fc4000ff3e0ff */
[----:B------:R-:W4:Y:S02]  /*2000*/  LDC.64 R98, c[0x0][0x408] ;  /* 0x00010200ff627b82 */ /* 0x000f240000000a00 */
[----:B------:R-:W-:Y:S01]  /*2010*/  @P0 IADD3.X R5, R232, UR5, RZ, P1, !PT ;  /* 0x00000005e8050c10 */ /* 0x000fe20008ffe4ff */
[----:B------:R-:W-:-:S04]  /*2020*/  ULDC.64 UR4, c[0x0][0x330] ;  /* 0x0000cc0000047ab9 */ /* 0x000fc80000000a00 */
[----:B------:R1:W2:Y:S01]  /*2030*/  @P0 LDG.E R6, desc[UR60][R4.64] ;  /* 0x0000003c04060981 */ /* 0x0002a2000c1e1900 */
[----:B------:R-:W-:Y:S01]  /*2040*/  ISETP.GE.AND P1, PT, R206, UR6, PT ;  /* 0x00000006ce007c0c */ /* 0x000fe2000bf26270 */
[----:B------:R-:W-:Y:S01]  /*2050*/  IMAD.WIDE.U32 R112, R228, UR4, R18 ;  /* 0x00000004e4707c25 */ /* 0x000fe2000f8e0012 */
[----:B------:R-:W-:Y:S01]  /*2060*/  ISETP.GE.AND P0, PT, R18, UR6, PT ;  /* 0x0000000612007c0c */ /* 0x000fe2000bf06270 */
[----:B------:R-:W0:Y:S01]  /*2070*/  LDC R15, c[0x0][0x3f4] ;  /* 0x0000fd00ff0f7b82 */ /* 0x000e220000000800 */
[----:B------:R-:W-:Y:S01]  /*2080*/  SEL R7, RZ, 0xffffffff, P1 ;  /* 0xffffffffff077807 */ /* 0x000fe20000800000 */
[----:B------:R-:W-:Y:S01]  /*2090*/  IMAD R113, R228, UR5, R113 ;  /* 0x00000005e4717c24 */ /* 0x000fe2000f8e0271 */
[----:B------:R-:W-:Y:S01]  /*20a0*/  ISETP.GE.AND P1, PT, R0, UR6, PT ;  /* 0x0000000600007c0c */ /* 0x000fe2000bf26270 */
[----:B------:R-:W-:Y:S01]  /*20b0*/  ULDC.64 UR4, c[0x0][0x308] ;  /* 0x0000c20000047ab9 */ /* 0x000fe20000000a00 */
[----:B------:R-:W-:Y:S01]  /*20c0*/  SHF.R.S32.HI R13, RZ, 0x1f, R121 ;  /* 0x0000001fff0d7819 */ /* 0x000fe20000011479 */
[----:B-1----:R-:W-:Y:S01]  /*20d0*/  IMAD.SHL.U32 R4, R7, 0x2, RZ ;  /* 0x0000000207047824 */ /* 0x002fe200078e00ff */
[----:B------:R-:W-:Y:S01]  /*20e0*/  SEL R5, RZ, 0x8, P1 ;  /* 0x00000008ff057807 */ /* 0x000fe20000800000 */
[----:B------:R-:W-:Y:S01]  /*20f0*/  VIADD R8, R3, 0xffffff80 ;  /* 0xffffff8003087836 */ /* 0x000fe20000000000 */
[----:B------:R-:W-:Y:S01]  /*2100*/  SEL R3, RZ, 0x1, P0 ;  /* 0x00000001ff037807 */ /* 0x000fe20000000000 */
[----:B---3--:R-:W-:Y:S01]  /*2110*/  IMAD.WIDE.U32 R106, R204, R104, R18 ;  /* 0x00000068cc6a7225 */ /* 0x008fe200078e0012 */
[----:B------:R-:W-:Y:S01]  /*2120*/  ISETP.GE.AND P0, PT, R207, UR6, PT ;  /* 0x00000006cf007c0c */ /* 0x000fe2000bf06270 */
[----:B------:R-:W1:Y:S01]  /*2130*/  S2R R152, SR_TID.X ;  /* 0x0000000000987919 */ /* 0x000e620000002100 */
[----:B------:R-:W-:Y:S01]  /*2140*/  LOP3.LUT R3, R4, 0x2, R3, 0xe2, !PT ;  /* 0x0000000204037812 */ /* 0x000fe200078ee203 */
[----:B----4-:R-:W-:Y:S01]  /*2150*/  IMAD.WIDE.U32 R100, R204, R98, R18 ;  /* 0x00000062cc647225 */ /* 0x010fe200078e0012 */
[----:B------:R-:W-:-:S02]  /*2160*/  SEL R4, RZ, 0x4, P0 ;  /* 0x00000004ff047807 */ /* 0x000fc40000000000 */
[----:B------:R-:W-:Y:S01]  /*2170*/  SHF.R.S32.HI R7, RZ, 0x1f, R8 ;  /* 0x0000001fff077819 */ /* 0x000fe20000011408 */
[----:B------:R-:W-:Y:S01]  /*2180*/  IMAD R29, R105, 0x70, RZ ;  /* 0x00000070691d7824 */ /* 0x000fe200078e02ff */
[----:B------:R-:W-:Y:S01]  /*2190*/  LOP3.LUT R27, R5, R3, R4, 0xfe, !PT ;  /* 0x00000003051b7212 */ /* 0x000fe200078efe04 */
[----:B------:R-:W-:Y:S01]  /*21a0*/  VIADD R3, R18, 0x80 ;  /* 0x0000008012037836 */ /* 0x000fe20000000000 */
[----:B------:R-:W-:Y:S01]  /*21b0*/  LEA.HI R9, R7, R8, RZ, 0x2 ;  /* 0x0000000807097211 */ /* 0x000fe200078f10ff */
[-C--:B0-----:R-:W-:Y:S01]  /*21c0*/  IMAD R8, R13, R110.reuse, RZ ;  /* 0x0000006e0d087224 */ /* 0x081fe200078e02ff */
[----:B------:R-:W-:Y:S01]  /*21d0*/  SHF.R.S32.HI R148, RZ, 0x1f, R204 ;  /* 0x0000001fff947819 */ /* 0x000fe200000114cc */
[----:B------:R-:W-:Y:S01]  /*21e0*/  IMAD.WIDE.U32 R4, R121, R110, RZ ;  /* 0x0000006e79047225 */ /* 0x000fe200078e00ff */
[----:B------:R-:W-:Y:S02]  /*21f0*/  ISETP.GE.AND P0, PT, R3, UR6, PT ;  /* 0x0000000603007c0c */ /* 0x000fe4000bf06270 */
[----:B------:R-:W-:Y:S01]  /*2200*/  SHF.R.S32.HI R9, RZ, 0x1f, R9 ;  /* 0x0000001fff097819 */ /* 0x000fe20000011409 */
[----:B------:R-:W-:Y:S01]  /*2210*/  IMAD R7, R121, R111, R8 ;  /* 0x0000006f79077224 */ /* 0x000fe200078e0208 */
[----:B------:R-:W-:Y:S01]  /*2220*/  SEL R8, RZ, 0x10, P0 ;  /* 0x00000010ff087807 */ /* 0x000fe20000000000 */
[----:B------:R-:W-:Y:S01]  /*2230*/  IMAD R133, R111, 0x70, RZ ;  /* 0x000000706f857824 */ /* 0x000fe200078e02ff */
[----:B------:R-:W-:Y:S01]  /*2240*/  ISETP.NE.U32.AND P0, PT, RZ, UR8, PT ;  /* 0x00000008ff007c0c */ /* 0x000fe2000bf05070 */
[----:B------:R-:W-:Y:S01]  /*2250*/  IMAD.IADD R5, R5, 0x1, R7 ;  /* 0x0000000105057824 */ /* 0x000fe200078e0207 */
[----:B------:R-:W-:Y:S01]  /*2260*/  LEA.HI R9, R9, R204, RZ, 0x3 ;  /* 0x000000cc09097211 */ /* 0x000fe200078f18ff */
[----:B------:R-:W-:Y:S01]  /*2270*/  IMAD.SHL.U32 R137, R110, 0x40, RZ ;  /* 0x000000406e897824 */ /* 0x000fe200078e00ff */
[----:B------:R-:W-:Y:S01]  /*2280*/  ISETP.NE.AND.EX P0, PT, RZ, UR9, PT, P0 ;  /* 0x00000009ff007c0c */ /* 0x000fe2000bf05300 */
[----:B------:R-:W-:Y:S01]  /*2290*/  IMAD.WIDE.U32 R4, R228, UR4, R4 ;  /* 0x00000004e4047c25 */ /* 0x000fe2000f8e0004 */
[----:B------:R-:W-:-:S02]  /*22a0*/  LOP3.LUT R9, R9, 0xfffffff8, RZ, 0xc0, !PT ;  /* 0xfffffff809097812 */ /* 0x000fc400078ec0ff */
[----:B------:R-:W-:Y:S01]  /*22b0*/  LOP3.LUT R27, R27, R8, RZ, 0xfc, !PT ;  /* 0x000000081b1b7212 */ /* 0x000fe200078efcff */
[----:B------:R-:W-:Y:S01]  /*22c0*/  IMAD R5, R228, UR5, R5 ;  /* 0x00000005e4057c24 */ /* 0x000fe2000f8e0205 */
[----:B------:R-:W-:Y:S01]  /*22d0*/  ULDC.64 UR4, c[0x0][0x310] ;  /* 0x0000c40000047ab9 */ /* 0x000fe20000000a00 */
[----:B------:R-:W-:Y:S01]  /*22e0*/  IMAD.IADD R132, R204, 0x1, -R9 ;  /* 0x00000001cc847824 */ /* 0x000fe200078e0a09 */
[--C-:B------:R-:W-:Y:S01]  /*22f0*/  SHF.R.S32.HI R23, RZ, 0x1f, R22.reuse ;  /* 0x0000001fff177819 */ /* 0x100fe20000011416 */
[----:B------:R-:W-:Y:S01]  /*2300*/  IMAD R135, R99, 0x70, RZ ;  /* 0x0000007063877824 */ /* 0x000fe200078e02ff */
[----:B------:R-:W-:Y:S01]  /*2310*/  ISETP.GE.AND P2, PT, R207, R15, PT ;  /* 0x0000000fcf00720c */ /* 0x000fe20003f46270 */
[----:B------:R-:W-:Y:S01]  /*2320*/  IMAD.SHL.U32 R124, R15, 0x2, RZ ;  /* 0x000000020f7c7824 */ /* 0x000fe200078e00ff */
[----:B------:R-:W-:Y:S01]  /*2330*/  LOP3.LUT P1, RZ, R132, 0x4, RZ, 0xc0, !PT ;  /* 0x0000000484ff7812 */ /* 0x000fe2000782c0ff */
[----:B------:R-:W-:Y:S01]  /*2340*/  IMAD.WIDE.U32 R108, R204, R104, R22 ;  /* 0x00000068cc6c7225 */ /* 0x000fe200078e0016 */
[----:B------:R-:W-:-:S02]  /*2350*/  SHF.R.U32.HI R28, RZ, 0x3, R215 ;  /* 0x00000003ff1c7819 */ /* 0x000fc400000116d7 */
[C---:B------:R-:W-:Y:S01]  /*2360*/  IADD3 R120, P3, R204.reuse, R121, RZ ;  /* 0x00000079cc787210 */ /* 0x040fe20007f7e0ff */
[----:B------:R-:W-:Y:S01]  /*2370*/  IMAD.WIDE.U32 R102, R204, R98, R22 ;  /* 0x00000062cc667225 */ /* 0x000fe200078e0016 */
[----:B------:R-:W-:Y:S02]  /*2380*/  SHF.L.U64.HI R136, R110, 0x6, R111 ;  /* 0x000000066e887819 */ /* 0x000fe4000001026f */
[----:B------:R-:W-:Y:S01]  /*2390*/  SHF.R.S32.HI R149, RZ, 0x1f, R234 ;  /* 0x0000001fff957819 */ /* 0x000fe200000114ea */
[----:B------:R-:W-:Y:S01]  /*23a0*/  IMAD.X R121, R13, 0x1, R148, P3 ;  /* 0x000000010d797824 */ /* 0x000fe200018e0694 */
[----:B-1----:R-:W-:Y:S02]  /*23b0*/  LEA.HI R152, R152, 0x8, RZ, 0x19 ;  /* 0x0000000898987811 */ /* 0x002fe400078fc8ff */
[----:B--2---:R-:W-:-:S04]  /*23c0*/  LOP3.LUT R20, R20, 0xfffffffb, RZ, 0xc0, !PT ;  /* 0xfffffffb14147812 */ /* 0x004fc800078ec0ff */
[----:B------:R-:W-:Y:S02]  /*23d0*/  @P1 LOP3.LUT R20, R20, 0x4, RZ, 0xfc, !PT ;  /* 0x0000000414141812 */ /* 0x000fe400078efcff */
[----:B------:R-:W-:Y:S02]  /*23e0*/  ISETP.GE.AND P1, PT, R206, R15, PT ;  /* 0x0000000fce00720c */ /* 0x000fe40003f26270 */
[----:B------:R-:W-:-:S04]  /*23f0*/  LOP3.LUT R20, R20, 0xfffffffe, RZ, 0xc0, !PT ;  /* 0xfffffffe14147812 */ /* 0x000fc800078ec0ff */
[----:B------:R-:W-:-:S05]  /*2400*/  @P2 LOP3.LUT R20, R20, 0x1, RZ, 0xfc, !PT ;  /* 0x0000000114142812 */ /* 0x000fca00078efcff */
[----:B------:R0:W-:Y:S01]  /*2410*/  STL [R1+0x20], R20 ;  /* 0x0000201401007387 */ /* 0x0001e20000100800 */
[----:B------:R-:W-:Y:S02]  /*2420*/  SHF.R.S32.HI R7, RZ, 0x1f, R6 ;  /* 0x0000001fff077819 */ /* 0x000fe40000011406 */
[----:B------:R-:W-:Y:S01]  /*2430*/  SEL R37, R6, RZ, !P0 ;  /* 0x000000ff06257207 */ /* 0x000fe20004000000 */
[----:B------:R-:W-:Y:S01]  /*2440*/  IMAD R6, R148, R104, RZ ;  /* 0x0000006894067224 */ /* 0x000fe200078e02ff */
[----:B------:R-:W-:-:S03]  /*2450*/  SEL R8, R7, RZ, !P0 ;  /* 0x000000ff07087207 */ /* 0x000fc60004000000 */
[----:B------:R-:W-:-:S04]  /*2460*/  IMAD.WIDE.U32 R114, R37, UR4, R4 ;  /* 0x0000000425727c25 */ /* 0x000fc8000f8e0004 */
[----:B------:R-:W-:Y:S02]  /*2470*/  IMAD R10, R8, UR4, RZ ;  /* 0x00000004080a7c24 */ /* 0x000fe4000f8e02ff */
[----:B------:R-:W-:Y:S02]  /*2480*/  IMAD R9, R204, R105, R6 ;  /* 0x00000069cc097224 */ /* 0x000fe400078e0206 */
[----:B------:R-:W-:Y:S01]  /*2490*/  IMAD R11, R37, UR5, R10 ;  /* 0x00000005250b7c24 */ /* 0x000fe2000f8e020a */
[----:B------:R-:W-:Y:S01]  /*24a0*/  ULDC.64 UR4, c[0x0][0x338] ;  /* 0x0000ce0000047ab9 */ /* 0x000fe20000000a00 */
[-C--:B------:R-:W-:Y:S02]  /*24b0*/  IMAD R4, R148, R110.reuse, RZ ;  /* 0x0000006e94047224 */ /* 0x080fe400078e02ff */
[----:B------:R-:W-:-:S04]  /*24c0*/  IMAD.WIDE.U32 R6, R204, R110, R18 ;  /* 0x0000006ecc067225 */ /* 0x000fc800078e0012 */
[----:B------:R-:W-:Y:S01]  /*24d0*/  IMAD R10, R204, R111, R4 ;  /* 0x0000006fcc0a7224 */ /* 0x000fe200078e0204 */
[----:B------:R-:W-:Y:S01]  /*24e0*/  IADD3 R4, P0, R114, R6, RZ ;  /* 0x0000000672047210 */ /* 0x000fe20007f1e0ff */
[----:B------:R-:W-:Y:S02]  /*24f0*/  IMAD.IADD R5, R115, 0x1, R11 ;  /* 0x0000000173057824 */ /* 0x000fe400078e020b */
[----:B------:R-:W-:Y:S02]  /*2500*/  IMAD R8, R8, UR4, RZ ;  /* 0x0000000408087c24 */ /* 0x000fe4000f8e02ff */
[----:B------:R-:W-:Y:S01]  /*2510*/  IMAD.IADD R109, R109, 0x1, R9 ;  /* 0x000000016d6d7824 */ /* 0x000fe200078e0209 */
[----:B------:R-:W-:Y:S01]  /*2520*/  IADD3.X R6, R5, R7, R10, P0, !PT ;  /* 0x0000000705067210 */ /* 0x000fe200007fe40a */
[----:B------:R-:W-:Y:S01]  /*2530*/  IMAD R7, R148, R98, RZ ;  /* 0x0000006294077224 */ /* 0x000fe200078e02ff */
[----:B------:R-:W-:Y:S01]  /*2540*/  ISETP.GE.AND P0, PT, R18, R15, PT ;  /* 0x0000000f1200720c */ /* 0x000fe20003f06270 */
[----:B------:R-:W-:Y:S01]  /*2550*/  IMAD.IADD R107, R9, 0x1, R107 ;  /* 0x00000001096b7824 */ /* 0x000fe200078e026b */
[C---:B------:R-:W-:Y:S01]  /*2560*/  SEL R9, R15.reuse, RZ, P1 ;  /* 0x000000ff0f097207 */ /* 0x040fe20000800000 */
[----:B------:R-:W-:Y:S01]  /*2570*/  IMAD R11, R204, R99, R7 ;  /* 0x00000063cc0b7224 */ /* 0x000fe200078e0207 */
[----:B------:R-:W-:Y:S01]  /*2580*/  SEL R7, R15, RZ, P0 ;  /* 0x000000ff0f077207 */ /* 0x000fe20000000000 */
[----:B------:R-:W-:-:S04]  /*2590*/  IMAD.WIDE.U32 R112, R37, UR4, R112 ;  /* 0x0000000425707c25 */ /* 0x000fc8000f8e0070 */
[----:B------:R-:W-:Y:S01]  /*25a0*/  IMAD R37, R37, UR5, R8 ;  /* 0x0000000525257c24 */ /* 0x000fe2000f8e0208 */
[----:B------:R-:W-:Y:S01]  /*25b0*/  SEL R8, R15, RZ, P2 ;  /* 0x000000ff0f087207 */ /* 0x000fe20001000000 */
[----:B------:R-:W-:Y:S02]  /*25c0*/  IMAD.IADD R7, R18, 0x1, R7 ;  /* 0x0000000112077824 */ /* 0x000fe400078e0207 */
[----:B------:R-:W-:Y:S02]  /*25d0*/  IMAD.IADD R9, R206, 0x1, R9 ;  /* 0x00000001ce097824 */ /* 0x000fe400078e0209 */
[----:B------:R-:W-:Y:S01]  /*25e0*/  IMAD.IADD R12, R207, 0x1, R8 ;  /* 0x00000001cf0c7824 */ /* 0x000fe200078e0208 */
[----:B------:R-:W-:Y:S01]  /*25f0*/  SHF.R.S32.HI R8, RZ, 0x1f, R7 ;  /* 0x0000001fff087819 */ /* 0x000fe20000011407 */
[----:B------:R-:W-:Y:S01]  /*2600*/  IMAD.IADD R103, R103, 0x1, R11 ;  /* 0x0000000167677824 */ /* 0x000fe200078e020b */
[----:B------:R-:W-:Y:S01]  /*2610*/  SHF.R.S32.HI R10, RZ, 0x1f, R9 ;  /* 0x0000001fff0a7819 */ /* 0x000fe20000011409 */
[----:B------:R-:W-:Y:S01]  /*2620*/  IMAD.IADD R101, R11, 0x1, R101 ;  /* 0x000000010b657824 */ /* 0x000fe200078e0265 */
[-C--:B0-----:R-:W-:Y:S01]  /*2630*/  LEA.HI R20, R8, R7.reuse, RZ, 0x3 ;  /* 0x0000000708147211 */ /* 0x081fe200078f18ff */
[----:B-----5:R-:W-:Y:S01]  /*2640*/  IMAD.WIDE.U32 R108, R146, R104, R108 ;  /* 0x00000068926c7225 */ /* 0x020fe200078e006c */
[----:B------:R-:W-:-:S02]  /*2650*/  LEA.HI R7, R8, R7, RZ, 0x6 ;  /* 0x0000000708077211 */ /* 0x000fc400078f30ff */
[-C--:B------:R-:W-:Y:S01]  /*2660*/  LEA.HI R8, R10, R9.reuse, RZ, 0x6 ;  /* 0x000000090a087211 */ /* 0x080fe200078f30ff */
[----:B------:R-:W-:Y:S01]  /*2670*/  IMAD.WIDE.U32 R106, R146, R104, R106 ;  /* 0x00000068926a7225 */ /* 0x000fe200078e006a */
[----:B------:R-:W-:Y:S02]  /*2680*/  LEA.HI R21, R10, R9, RZ, 0x3 ;  /* 0x000000090a157211 */ /* 0x000fe400078f18ff */
[----:B------:R-:W-:Y:S01]  /*2690*/  SHF.R.S32.HI R7, RZ, 0x6, R7 ;  /* 0x00000006ff077819 */ /* 0x000fe20000011407 */
[-C--:B------:R-:W-:Y:S01]  /*26a0*/  IMAD.WIDE.U32 R102, R146, R98.reuse, R102 ;  /* 0x0000006292667225 */ /* 0x080fe200078e0066 */
[----:B------:R-:W-:Y:S02]  /*26b0*/  SHF.R.S32.HI R9, RZ, 0x6, R8 ;  /* 0x00000006ff097819 */ /* 0x000fe40000011408 */
[C---:B------:R-:W-:Y:S01]  /*26c0*/  LOP3.LUT R8, R216.reuse, 0x38, R20, 0xf8, !PT ;  /* 0x00000038d8087812 */ /* 0x040fe200078ef814 */
[C---:B------:R-:W-:Y:S01]  /*26d0*/  IMAD R144, R7.reuse, 0x1c00, R218 ;  /* 0x00001c0007907824 */ /* 0x040fe200078e02da */
[----:B------:R-:W-:Y:S01]  /*26e0*/  LOP3.LUT R10, R216, 0x38, R21, 0xf8, !PT ;  /* 0x00000038d80a7812 */ /* 0x000fe200078ef815 */
[--C-:B------:R-:W-:Y:S01]  /*26f0*/  IMAD R142, R7, 0x1c00, R219.reuse ;  /* 0x00001c00078e7824 */ /* 0x100fe200078e02db */
[----:B------:R-:W-:Y:S01]  /*2700*/  SHF.R.S32.HI R25, RZ, 0x1f, R12 ;  /* 0x0000001fff197819 */ /* 0x000fe2000001140c */
[C---:B------:R-:W-:Y:S01]  /*2710*/  IMAD R143, R9.reuse, 0x1c00, R218 ;  /* 0x00001c00098f7824 */ /* 0x040fe200078e02da */
[-C--:B------:R-:W-:Y:S01]  /*2720*/  LOP3.LUT R7, R8, R217.reuse, RZ, 0x3c, !PT ;  /* 0x000000d908077212 */ /* 0x080fe200078e3cff */
[----:B------:R-:W-:Y:S01]  /*2730*/  IMAD R140, R9, 0x1c00, R219 ;  /* 0x00001c00098c7824 */ /* 0x000fe200078e02db */
[----:B------:R-:W-:Y:S01]  /*2740*/  LOP3.LUT R10, R10, R217, RZ, 0x3c, !PT ;  /* 0x000000d90a0a7212 */ /* 0x000fe200078e3cff */
[----:B------:R-:W-:Y:S01]  /*2750*/  IMAD.WIDE.U32 R100, R146, R98, R100 ;  /* 0x0000006292647225 */ /* 0x000fe200078e0064 */
[----:B------:R-:W-:-:S02]  /*2760*/  LEA.HI R26, R25, R12, RZ, 0x3 ;  /* 0x0000000c191a7211 */ /* 0x000fc400078f18ff */
[----:B------:R-:W-:Y:S01]  /*2770*/  LEA.HI R12, R25, R12, RZ, 0x6 ;  /* 0x0000000c190c7211 */ /* 0x000fe200078f30ff */
[----:B------:R-:W-:Y:S01]  /*2780*/  IMAD.IADD R144, R144, 0x1, R7 ;  /* 0x0000000190907824 */ /* 0x000fe200078e0207 */
[----:B------:R-:W-:Y:S01]  /*2790*/  LOP3.LUT R7, R215, 0x38, R21, 0xf8, !PT ;  /* 0x00000038d7077812 */ /* 0x000fe200078ef815 */
[----:B------:R-:W-:Y:S01]  /*27a0*/  IMAD.IADD R143, R143, 0x1, R10 ;  /* 0x000000018f8f7824 */ /* 0x000fe200078e020a */
[----:B------:R-:W-:Y:S01]  /*27b0*/  SHF.R.S32.HI R12, RZ, 0x6, R12 ;  /* 0x00000006ff0c7819 */ /* 0x000fe2000001140c */
[----:B------:R-:W-:Y:S01]  /*27c0*/  IMAD.WIDE.U32 R110, R110, 0x70, RZ ;  /* 0x000000706e6e7825 */ /* 0x000fe200078e00ff */
[----:B------:R-:W-:Y:S02]  /*27d0*/  LOP3.LUT R10, R215, 0x38, R26, 0xf8, !PT ;  /* 0x00000038d70a7812 */ /* 0x000fe400078ef81a */
[-C--:B------:R-:W-:Y:S01]  /*27e0*/  LOP3.LUT R7, R7, R28.reuse, RZ, 0x3c, !PT ;  /* 0x0000001c07077212 */ /* 0x080fe200078e3cff */
[----:B------:R-:W-:Y:S01]  /*27f0*/  IMAD R139, R12, 0x1c00, R219 ;  /* 0x00001c000c8b7824 */ /* 0x000fe200078e02db */
[----:B------:R-:W-:Y:S01]  /*2800*/  LOP3.LUT R10, R10, R28, RZ, 0x3c, !PT ;  /* 0x0000001c0a0a7212 */ /* 0x000fe200078e3cff */
[----:B------:R-:W-:Y:S01]  /*2810*/  IMAD R141, R12, 0x1c00, R218 ;  /* 0x00001c000c8d7824 */ /* 0x000fe200078e02da */
[----:B------:R-:W-:Y:S01]  /*2820*/  SHF.R.S32.HI R9, RZ, 0x1f, R146 ;  /* 0x0000001fff097819 */ /* 0x000fe20000011492 */
[----:B------:R-:W-:Y:S01]  /*2830*/  IMAD.IADD R140, R140, 0x1, R7 ;  /* 0x000000018c8c7824 */ /* 0x000fe200078e0207 */
[C---:B------:R-:W-:Y:S01]  /*2840*/  LOP3.LUT R8, R216.reuse, 0x38, R26, 0xf8, !PT ;  /* 0x00000038d8087812 */ /* 0x040fe200078ef81a */
[----:B------:R-:W-:Y:S01]  /*2850*/  IMAD.IADD R139, R139, 0x1, R10 ;  /* 0x000000018b8b7824 */ /* 0x000fe200078e020a */
[----:B------:R-:W-:Y:S01]  /*2860*/  LOP3.LUT R11, R215, 0x38, R20, 0xf8, !PT ;  /* 0x00000038d70b7812 */ /* 0x000fe200078ef814 */
[C---:B------:R-:W-:Y:S01]  /*2870*/  IMAD R7, R9.reuse, R104, RZ ;  /* 0x0000006809077224 */ /* 0x040fe200078e02ff */
[----:B------:R-:W-:Y:S01]  /*2880*/  LOP3.LUT R12, R216, 0x18, R18, 0xf8, !PT ;  /* 0x00000018d80c7812 */ /* 0x000fe200078ef812 */
[----:B------:R-:W-:Y:S01]  /*2890*/  IMAD R10, R9, R98, RZ ;  /* 0x00000062090a7224 */ /* 0x000fe200078e02ff */
[----:B------:R-:W-:Y:S01]  /*28a0*/  LOP3.LUT R8, R8, R217, RZ, 0x3c, !PT ;  /* 0x000000d908087212 */ /* 0x000fe200078e3cff */
[----:B------:R-:W-:Y:S01]  /*28b0*/  VIADD R9, R18, 0xa0 ;  /* 0x000000a012097836 */ /* 0x000fe20000000000 */
[----:B------:R-:W-:Y:S01]  /*28c0*/  LOP3.LUT R11, R11, R28, RZ, 0x3c, !PT ;  /* 0x0000001c0b0b7212 */ /* 0x000fe200078e3cff */
[----:B------:R-:W-:Y:S01]  /*28d0*/  IMAD R31, R146, R105, R7 ;  /* 0x00000069921f7224 */ /* 0x000fe200078e0207 */
[----:B------:R-:W-:Y:S01]  /*28e0*/  LOP3.LUT R25, R12, R217, RZ, 0x3c, !PT ;  /* 0x000000d90c197212 */ /* 0x000fe200078e3cff */
[----:B------:R-:W-:Y:S01]  /*28f0*/  IMAD.IADD R141, R141, 0x1, R8 ;  /* 0x000000018d8d7824 */ /* 0x000fe200078e0208 */
[----:B------:R-:W-:Y:S01]  /*2900*/  ISETP.GE.AND P2, PT, R9, UR6, PT ;  /* 0x0000000609007c0c */ /* 0x000fe2000bf46270 */
[----:B------:R-:W-:Y:S01]  /*2910*/  IMAD.IADD R142, R142, 0x1, R11 ;  /* 0x000000018e8e7824 */ /* 0x000fe200078e020b */
[C---:B------:R-:W-:Y:S01]  /*2920*/  SHF.L.U64.HI R7, R104.reuse, 0x6, R105 ;  /* 0x0000000668077819 */ /* 0x040fe20000010269 */
[----:B------:R-:W-:Y:S01]  /*2930*/  IMAD.SHL.U32 R8, R104, 0x40, RZ ;  /* 0x0000004068087824 */ /* 0x000fe200078e00ff */
[----:B------:R-:W-:Y:S01]  /*2940*/  SEL R28, RZ, 0x20, P2 ;  /* 0x00000020ff1c7807 */ /* 0x000fe20001000000 */
[----:B------:R-:W-:Y:S01]  /*2950*/  IMAD R33, R146, R99, R10 ;  /* 0x0000006392217224 */ /* 0x000fe200078e020a */
[----:B------:R-:W-:Y:S01]  /*2960*/  SHF.L.U64.HI R10, R98, 0x6, R99 ;  /* 0x00000006620a7819 */ /* 0x000fe20000010263 */
[----:B------:R-:W-:Y:S01]  /*2970*/  IMAD.IADD R138, R218, 0x1, R25 ;  /* 0x00000001da8a7824 */ /* 0x000fe200078e0219 */
[----:B------:R-:W-:Y:S01]  /*2980*/  SHF.R.S32.HI R117, RZ, 0x3, R20 ;  /* 0x00000003ff757819 */ /* 0x000fe20000011414 */
[----:B------:R-:W-:Y:S01]  /*2990*/  IMAD.WIDE.U32 R104, R104, 0x70, RZ ;  /* 0x0000007068687825 */ /* 0x000fe200078e00ff */
[----:B------:R-:W-:-:S02]  /*29a0*/  SHF.R.S32.HI R116, RZ, 0x3, R21 ;  /* 0x00000003ff747819 */ /* 0x000fc40000011415 */
[----:B------:R-:W-:Y:S01]  /*29b0*/  SHF.R.S32.HI R25, RZ, 0x3, R26 ;  /* 0x00000003ff197819 */ /* 0x000fe2000001141a */
[C---:B------:R-:W-:Y:S01]  /*29c0*/  IMAD.SHL.U32 R11, R98.reuse, 0x40, RZ ;  /* 0x00000040620b7824 */ /* 0x040fe200078e00ff */
[----:B------:R-:W-:Y:S01]  /*29d0*/  LOP3.LUT R35, R27, R28, RZ, 0xfc, !PT ;  /* 0x0000001c1b237212 */ /* 0x000fe200078efcff */
[----:B------:R-:W-:Y:S01]  /*29e0*/  IMAD.WIDE.U32 R98, R98, 0x70, RZ ;  /* 0x0000007062627825 */ /* 0x000fe200078e00ff */
[----:B------:R-:W-:Y:S02]  /*29f0*/  LOP3.LUT R20, R20, 0xfffffff8, RZ, 0xc0, !PT ;  /* 0xfffffff814147812 */ /* 0x000fe400078ec0ff */
        /* <DEDUP_REMOVED lines=19> */
.L_x_2621:
[----:B-12---:R-:W2:Y:S01]  /*2b30*/  LDL.LU R41, [R1+0x20] ;  /* 0x0000200001297983 */ /* 0x006ea20000300800 */
[----:B-----5:R-:W-:Y:S01]  /*2b40*/  VIADD R49, R24, 0xffffffff ;  /* 0xffffffff18317836 */ /* 0x020fe20000000000 */
[----:B------:R-:W0:Y:S01]  /*2b50*/  LDC.64 R122, c[0x0][0x2e8] ;  /* 0x0000ba00ff7a7b82 */ /* 0x000e220000000a00 */
        /* <DEDUP_REMOVED lines=8> */
[----:B------:R-:W-:-:S02]  /*2be0*/  IADD3 R24, P2, P3, R4, R126, R137 ;  /* 0x0000007e04187210 */ /* 0x000fc40007b5e089 */
[----:B------:R-:W-:Y:S01]  /*2bf0*/  IADD3 R39, P4, R4, R126, RZ ;  /* 0x0000007e04277210 */ /* 0x000fe20007f9e0ff */
[----:B------:R-:W-:Y:S02]  /*2c00*/  IMAD.IADD R92, R127, 0x1, R37 ;  /* 0x000000017f5c7824 */ /* 0x000fe400078e0225 */
[----:B------:R-:W-:Y:S02]  /*2c10*/  IMAD R37, R17, 0x5400, R138 ;  /* 0x0000540011257824 */ /* 0x000fe400078e028a */
[----:B------:R-:W-:Y:S01]  /*2c20*/  IMAD.X R40, R92, 0x1, R6, P4 ;  /* 0x000000015c287824 */ /* 0x000fe200020e0606 */
[----:B------:R-:W-:Y:S02]  /*2c30*/  IADD3.X R38, R6, R92, R136, P2, P3 ;  /* 0x0000005c06267210 */ /* 0x000fe400017e6488 */
[----:B------:R-:W-:Y:S02]  /*2c40*/  ISETP.GT.AND P3, PT, R49, R125, PT ;  /* 0x0000007d3100720c */ /* 0x000fe40003f64270 */
[----:B0-----:R-:W-:-:S02]  /*2c50*/  LEA R44, P2, R24, R122, 0x1 ;  /* 0x0000007a182c7211 */ /* 0x001fc400078408ff */
[----:B------:R-:W-:Y:S02]  /*2c60*/  LEA R46, P4, R39, R122, 0x1 ;  /* 0x0000007a272e7211 */ /* 0x000fe400078808ff */
[-C--:B------:R-:W-:Y:S01]  /*2c70*/  LEA.HI.X R45, R24, R123.reuse, R38, 0x1, P2 ;  /* 0x0000007b182d7211 */ /* 0x080fe200010f0c26 */
[----:B------:R-:W-:Y:S01]  /*2c80*/  IMAD.MOV.U32 R24, RZ, RZ, R49 ;  /* 0x000000ffff187224 */ /* 0x000fe200078e0031 */
[----:B-1----:R-:W-:Y:S02]  /*2c90*/  ISETP.GE.AND P2, PT, R119, 0x1, PT ;  /* 0x000000017700780c */ /* 0x002fe40003f46270 */
[----:B------:R-:W-:Y:S01]  /*2ca0*/  LEA.HI.X R47, R39, R123, R40, 0x1, P4 ;  /* 0x0000007b272f7211 */ /* 0x000fe200020f0c28 */
[C---:B------:R-:W-:Y:S02]  /*2cb0*/  VIADD R39, R37.reuse, 0x20 ;  /* 0x0000002025277836 */ /* 0x040fe40000000000 */
[C---:B------:R-:W-:Y:S02]  /*2cc0*/  @P5 VIADD R39, R37.reuse, 0xffffffe0 ;  /* 0xffffffe025275836 */ /* 0x040fe40000000000 */
[----:B------:R-:W-:-:S02]  /*2cd0*/  IMAD R37, R37, 0x2, R118 ;  /* 0x0000000225257824 */ /* 0x000fc400078e0276 */
        /* <DEDUP_REMOVED lines=8> */
[-C--:B------:R-:W-:Y:S02]  /*2d60*/  IMAD R43, R135, R49.reuse, RZ ;  /* 0x00000031872b7224 */ /* 0x080fe400078e02ff */
[----:B0-----:R-:W-:Y:S02]  /*2d70*/  IMAD R41, R42, R104, R39 ;  /* 0x000000682a297224 */ /* 0x001fe400078e0227 */
[----:B------:R-:W-:Y:S02]  /*2d80*/  IMAD R39, R24, -0x70, R2 ;  /* 0xffffff9018277824 */ /* 0x000fe400078e0202 */
[----:B------:R-:W-:Y:S02]  /*2d90*/  IMAD R43, R42, R98, R43 ;  /* 0x000000622a2b7224 */ /* 0x000fe400078e022b */
[----:B------:R-:W-:Y:S01]  /*2da0*/  IMAD.WIDE.U32 R90, R104, R49, RZ ;  /* 0x00000031685a7225 */ /* 0x000fe200078e00ff */
[----:B------:R-:W-:-:S03]  /*2db0*/  VIMNMX R39, R39, 0x70, PT ;  /* 0x0000007027277848 */ /* 0x000fc60003fe0100 */
        /* <DEDUP_REMOVED lines=60> */
.L_x_2526:
[----:B------:R-:W-:Y:S05]  /*3180*/  BSYNC B1 ;  /* 0x0000000000017941 */ /* 0x000fea0003800000 */
.L_x_2525:
        /* <DEDUP_REMOVED lines=56> */
.L_x_2528:
[----:B------:R-:W-:Y:S05]  /*3510*/  BSYNC B1 ;  /* 0x0000000000017941 */ /* 0x000fea0003800000 */
.L_x_2527:
[----:B01----:R-:W2:Y:S01]  /*3520*/  LDL R40, [R1+0x4c] ;  /* 0x00004c0001287983 */ /* 0x003ea20000100800 */
[----:B------:R-:W-:Y:S01]  /*3530*/  IMAD.MOV.U32 R42, RZ, RZ, R76 ;  /* 0x000000ffff2a7224 */ /* 0x000fe200078e004c */
[----:B------:R-:W-:Y:S01]  /*3540*/  PRMT R159, R129, 0x5410, R128 ;  /* 0x00005410819f7816 */ /* 0x000fe20000000080 */
[----:B------:R-:W-:Y:S02]  /*3550*/  IMAD.MOV.U32 R43, RZ, RZ, R77 ;  /* 0x000000ffff2b7224 */ /* 0x000fe400078e004d */
[----:B------:R-:W-:-:S03]  /*3560*/  IMAD.MOV.U32 R41, RZ, RZ, R80 ;  /* 0x000000ffff297224 */ /* 0x000fc600078e0050 */
        /* <DEDUP_REMOVED lines=8> */
[----:B------:R-:W-:Y:S01]  /*35f0*/  IMAD.MOV.U32 R42, RZ, RZ, R79 ;  /* 0x000000ffff2a7224 */ /* 0x000fe200078e004f */
[----:B--2---:R-:W-:Y:S01]  /*3600*/  R2UR UR4, R40 ;  /* 0x00000000280472ca */ /* 0x004fe200000e0000 */
[----:B------:R-:W-:-:S05]  /*3610*/  IMAD.MOV.U32 R40, RZ, RZ, R81 ;  /* 0x000000ffff287224 */ /* 0x000fca00078e0051 */
[----:B------:R-:W-:Y:S01]  /*3620*/  PRMT R164, R41, 0x5410, R40 ;  /* 0x0000541029a47816 */ /* 0x000fe20000000028 */
[----:B------:R-:W-:Y:S02]  /*3630*/  IMAD.MOV.U32 R40, RZ, RZ, R84 ;  /* 0x000000ffff287224 */ /* 0x000fe400078e0054 */
[----:B------:R-:W-:-:S03]  /*3640*/  IMAD.MOV.U32 R41, RZ, RZ, R85 ;  /* 0x000000ffff297224 */ /* 0x000fc600078e0055 */
[----:B------:R-:W-:Y:S01]  /*3650*/  PRMT R165, R165, 0x5410, R40 ;  /* 0x00005410a5a57816 */ /* 0x000fe20000000028 */
[----:B------:R-:W-:Y:S01]  /*3660*/  IMAD.MOV.U32 R40, RZ, RZ, R75 ;  /* 0x000000ffff287224 */ /* 0x000fe200078e004b */
[----:B------:R-:W-:Y:S01]  /*3670*/  PRMT R166, R166, 0x5410, R41 ;  /* 0x00005410a6a67816 */ /* 0x000fe20000000029 */
[----:B------:R-:W-:Y:S01]  /*3680*/  IMAD.MOV.U32 R41, RZ, RZ, R122 ;  /* 0x000000ffff297224 */ /* 0x000fe200078e007a */
[----:B------:R-:W-:Y:S02]  /*3690*/  UISETP.NE.AND UP0, UPT, UR4, 0x3, UPT ;  /* 0x000000030400788c */ /* 0x000fe4000bf05270 */
[----:B------:R-:W-:Y:S01]  /*36a0*/  PRMT R160, R43, 0x5410, R40 ;  /* 0x000054102ba07816 */ /* 0x000fe20000000028 */
[----:B------:R-:W-:Y:S01]  /*36b0*/  IMAD.MOV.U32 R43, RZ, RZ, R78 ;  /* 0x000000ffff2b7224 */ /* 0x000fe200078e004e */
[----:B------:R-:W-:Y:S01]  /*36c0*/  PRMT R91, R91, 0x5410, R41 ;  /* 0x000054105b5b7816 */ /* 0x000fe20000000029 */
[----:B------:R-:W-:Y:S01]  /*36d0*/  IMAD.MOV.U32 R40, RZ, RZ, R82 ;  /* 0x000000ffff287224 */ /* 0x000fe200078e0052 */
[----:B------:R-:W-:Y:S01]  /*36e0*/  PLOP3.LUT P2, PT, PT, PT, UP0, 0x80, 0x0 ;  /* 0x000000000000781c */ /* 0x000fe20003f4f008 */
        /* <DEDUP_REMOVED lines=19> */
[----:B------:R-:W-:-:S03]  /*3820*/  IMAD.MOV.U32 R42, RZ, RZ, R127 ;  /* 0x000000ffff2a7224 */ /* 0x000fc600078e007f */
[----:B------:R-:W-:Y:S01]  /*3830*/  PRMT R131, R41, 0x5410, R40 ;  /* 0x0000541029837816 */ /* 0x000fe20000000028 */
[----:B------:R-:W-:Y:S01]  /*3840*/  IMAD.MOV.U32 R41, RZ, RZ, R56 ;  /* 0x000000ffff297224 */ /* 0x000fe200078e0038 */
[----:B------:R-:W-:Y:S01]  /*3850*/  PRMT R172, R172, 0x5410, R42 ;  /* 0x00005410acac7816 */ /* 0x000fe2000000002a */
[----:B------:R-:W-:-:S05]  /*3860*/  IMAD.MOV.U32 R40, RZ, RZ, R57 ;  /* 0x000000ffff287224 */ /* 0x000fca00078e0039 */
[----:B------:R-:W-:Y:S01]  /*3870*/  PRMT R147, R41, 0x5410, R40 ;  /* 0x0000541029937816 */ /* 0x000fe20000000028 */
[----:B------:R-:W-:Y:S02]  /*3880*/  IMAD.MOV.U32 R41, RZ, RZ, R60 ;  /* 0x000000ffff297224 */ /* 0x000fe400078e003c */
[----:B------:R-:W-:-:S03]  /*3890*/  IMAD.MOV.U32 R40, RZ, RZ, R61 ;  /* 0x000000ffff287224 */ /* 0x000fc600078e003d */
[----:B------:R-:W-:Y:S01]  /*38a0*/  PRMT R155, R155, 0x5410, R41 ;  /* 0x000054109b9b7816 */ /* 0x000fe20000000029 */
[----:B------:R-:W-:Y:S01]  /*38b0*/  IMAD.MOV.U32 R41, RZ, RZ, R64 ;  /* 0x000000ffff297224 */ /* 0x000fe200078e0040 */
        /* <DEDUP_REMOVED lines=25> */
[----:B------:R-:W-:Y:S06]  /*3a50*/  @!P2 BRA `(.L_x_2529) ;  /* 0x000000000004a947 */ /* 0x000fec0003800000 */
[----:B------:R-:W-:Y:S01]  /*3a60*/  BPT.TRAP 0x1 ;  /* 0x000000040000795c */ /* 0x000fe20000300000 */
.L_x_2529:
[----:B------:R-:W-:Y:S01]  /*3a70*/  IMAD R96, R17, 0x8, R16 ;  /* 0x0000000811607824 */ /* 0x000fe200078e0210 */
[----:B------:R-:W-:Y:S01]  /*3a80*/  SHF.L.U32 R97, R209, 0x1f, RZ ;  /* 0x0000001fd1617819 */ /* 0x000fe200000006ff */
[----:B------:R-:W-:Y:S03]  /*3a90*/  BSSY B1, `(.L_x_2530) ;  /* 0x0000003000017945 */ /* 0x000fe60003800000 */
[----:B------:R-:W0:Y:S02]  /*3aa0*/  SYNCS.PHASECHK.TRANS64.TRYWAIT P5, [R96+URZ+0x36890], R97 ;  /* 0x03689061600075a7 */ /* 0x000e2400080a017f */
[----:B0-----:R-:W-:Y:S05]  /*3ab0*/  @!P5 BRA `(.L_x_2531) ;  /* 0x000002c400ccd947 */ /* 0x001fea0003800000 */
.L_x_2913:
[----:B------:R-:W-:Y:S05]  /*3ac0*/  BSYNC B1 ;  /* 0x0000000000017941 */ /* 0x000fea0003800000 */
.L_x_2530:
        /* <DEDUP_REMOVED lines=55> */
.L_x_2537:
[----:B------:R-:W-:Y:S05]  /*3e40*/  BSYNC B3 ;  /* 0x0000000000037941 */ /* 0x000fea0003800000 */
.L_x_2536:
[----:B--2---:R1:W-:Y:S02]  /*3e50*/  STG.E.128 desc[UR60][R46.64], R40 ;  /* 0x000000282e007986 */ /* 0x0043e4000c101d3c */
.L_x_2535:
[----:B------:R-:W-:Y:S05]  /*3e60*/  BSYNC B2 ;  /* 0x0000000000027941 */ /* 0x000fea0003800000 */
.L_x_2534:
[----:B------:R-:W-:Y:S01]  /*3e70*/  ISETP.NE.AND P3, PT, R31, RZ, PT ;  /* 0x000000ff1f00720c */ /* 0x000fe20003f65270 */
[----:B------:R-:W-:-:S12]  /*3e80*/  BSSY B2, `(.L_x_2538) ;  /* 0x0000038000027945 */ /* 0x000fd80003800000 */
[----:B------:R-:W-:Y:S05]  /*3e90*/  @!P3 BRA `(.L_x_2539) ;  /* 0x0000000000d8b947 */ /* 0x000fea0003800000 */
[----:B-1----:R1:W2:Y:S01]  /*3ea0*/  LDS.128 R40, [R38+0x21000] ;  /* 0x0210000026287984 */ /* 0x0022a20000000c00 */
[----:B------:R-:W-:Y:S01]  /*3eb0*/  ISETP.GE.AND P3, PT, R213, R119, PT ;  /* 0x00000077d500720c */ /* 0x000fe20003f66270 */
[----:B------:R-:W-:-:S12]  /*3ec0*/  BSSY B3, `(.L_x_2540) ;  /* 0x0000032000037945 */ /* 0x000fd80003800000 */
[----:B-1----:R-:W-:Y:S05]  /*3ed0*/  @P3 BRA `(.L_x_2541) ;  /* 0x0000000000c03947 */ /* 0x002fea0003800000 */
[----:B------:R-:W-:Y:S01]  /*3ee0*/  SHF.R.U64 R91, R94, 0x10, R95 ;  /* 0x000000105e5b7819 */ /* 0x000fe2000000125f */
[----:B--2---:R-:W-:Y:S01]  /*3ef0*/  IMAD.U32 R89, R41, 0x10000, RZ ;  /* 0x0001000029597824 */ /* 0x004fe200078e00ff */
[----:B------:R-:W-:Y:S02]  /*3f00*/  SHF.R.U64 R88, R92, 0x10, R93 ;  /* 0x000000105c587819 */ /* 0x000fe4000000125d */
[C---:B------:R-:W-:Y:S02]  /*3f10*/  PRMT R91, R167.reuse, 0x5410, R91 ;  /* 0x00005410a75b7816 */ /* 0x040fe4000000005b */
[----:B------:R-:W-:Y:S02]  /*3f20*/  PRMT R88, R167, 0x5432, R88 ;  /* 0x00005432a7587816 */ /* 0x000fe40000000058 */
[----:B------:R-:W-:Y:S02]  /*3f30*/  SHF.R.U32.HI R92, RZ, 0x10, R93 ;  /* 0x00000010ff5c7819 */ /* 0x000fe4000001165d */
[----:B------:R-:W-:-:S02]  /*3f40*/  LOP3.LUT R122, R41, 0xffff0000, RZ, 0xc0, !PT ;  /* 0xffff0000297a7812 */ /* 0x000fc400078ec0ff */
[C---:B------:R-:W-:Y:S01]  /*3f50*/  LOP3.LUT R93, R91.reuse, 0xffff0000, RZ, 0xc0, !PT ;  /* 0xffff00005b5d7812 */ /* 0x040fe200078ec0ff */
[----:B------:R-:W-:Y:S01]  /*3f60*/  IMAD.U32 R91, R91, 0x10000, RZ ;  /* 0x000100005b5b7824 */ /* 0x000fe200078e00ff */
[C---:B------:R-:W-:Y:S01]  /*3f70*/  LOP3.LUT R90, R88.reuse, 0xffff0000, RZ, 0xc0, !PT ;  /* 0xffff0000585a7812 */ /* 0x040fe200078ec0ff */
[----:B------:R-:W-:Y:S01]  /*3f80*/  IMAD.U32 R88, R88, 0x10000, RZ ;  /* 0x0001000058587824 */ /* 0x000fe200078e00ff */
[----:B------:R-:W-:Y:S01]  /*3f90*/  SHF.R.U32.HI R94, RZ, 0x10, R95 ;  /* 0x00000010ff5e7819 */ /* 0x000fe2000001165f */
        /* <DEDUP_REMOVED lines=36> */
.L_x_2541:
[----:B------:R-:W-:Y:S05]  /*41e0*/  BSYNC B3 ;  /* 0x0000000000037941 */ /* 0x000fea0003800000 */
.L_x_2540:
[----:B--2---:R2:W-:Y:S02]  /*41f0*/  STG.E.128 desc[UR60][R46.64+0x40], R40 ;  /* 0x000040282e007986 */ /* 0x0045e4000c101d3c */
.L_x_2539:
[----:B------:R-:W-:Y:S05]  /*4200*/  BSYNC B2 ;  /* 0x0000000000027941 */ /* 0x000fea0003800000 */
.L_x_2538:
        /* <DEDUP_REMOVED lines=25> */
[C---:B------:R-:W-:Y:S02]  /*43a0*/  PRMT R41, R166.reuse, 0x5432, R88 ;  /* 0x00005432a6297816 */ /* 0x040fe40000000058 */
        /* <DEDUP_REMOVED lines=29> */
.L_x_2545:
[----:B------:R-:W-:Y:S05]  /*4580*/  BSYNC B3 ;  /* 0x0000000000037941 */ /* 0x000fea0003800000 */
.L_x_2544:
[----:B--2---:R3:W-:Y:S02]  /*4590*/  STG.E.128 desc[UR60][R46.64+0x80], R40 ;  /* 0x000080282e007986 */ /* 0x0047e4000c101d3c */
.L_x_2543:
[----:B------:R-:W-:Y:S05]  /*45a0*/  BSYNC B2 ;  /* 0x0000000000027941 */ /* 0x000fea0003800000 */
.L_x_2542:
[----:B------:R-:W-:Y:S01]  /*45b0*/  ISETP.NE.AND P3, PT, R33, RZ, PT ;  /* 0x000000ff2100720c */ /* 0x000fe20003f65270 */
[----:B------:R-:W-:-:S12]  /*45c0*/  BSSY B2, `(.L_x_2546) ;  /* 0x0000036000027945 */ /* 0x000fd80003800000 */
[----:B------:R-:W-:Y:S05]  /*45d0*/  @!P3 BRA `(.L_x_2547) ;  /* 0x0000000000d0b947 */ /* 0x000fea0003800000 */
[----:B-123--:R1:W2:Y:S01]  /*45e0*/  LDS.128 R40, [R38+0x24800] ;  /* 0x0248000026287984 */ /* 0x00e2a20000000c00 */
[----:B------:R-:W-:Y:S01]  /*45f0*/  ISETP.GE.AND P3, PT, R212, R119, PT ;  /* 0x00000077d400720c */ /* 0x000fe20003f66270 */
[----:B------:R-:W-:-:S12]  /*4600*/  BSSY B3, `(.L_x_2548) ;  /* 0x0000030000037945 */ /* 0x000fd80003800000 */
[----:B-1----:R-:W-:Y:S05]  /*4610*/  @P3 BRA `(.L_x_2549) ;  /* 0x0000000000b83947 */ /* 0x002fea0003800000 */
[----:B------:R-:W-:Y:S02]  /*4620*/  SHF.R.U64 R84, R82, 0x10, R83 ;  /* 0x0000001052547819 */ /* 0x000fe40000001253 */
[--C-:B------:R-:W-:Y:S02]  /*4630*/  SHF.R.U64 R85, R80, 0x10, R81.reuse ;  /* 0x0000001050557819 */ /* 0x100fe40000001251 */
[----:B------:R-:W-:Y:S02]  /*4640*/  SHF.R.U32.HI R80, RZ, 0x10, R81 ;  /* 0x00000010ff507819 */ /* 0x000fe40000011651 */
[----:B------:R-:W-:Y:S02]  /*4650*/  PRMT R84, R169, 0x5432, R84 ;  /* 0x00005432a9547816 */ /* 0x000fe40000000054 */
[----:B------:R-:W-:Y:S02]  /*4660*/  PRMT R81, R164, 0x5410, R85 ;  /* 0x00005410a4517816 */ /* 0x000fe40000000055 */
[----:B------:R-:W-:-:S02]  /*4670*/  SHF.R.U32.HI R82, RZ, 0x10, R83 ;  /* 0x00000010ff527819 */ /* 0x000fc40000011653 */
[C---:B--2---:R-:W-:Y:S01]  /*4680*/  LOP3.LUT R86, R41.reuse, 0xffff0000, RZ, 0xc0, !PT ;  /* 0xffff000029567812 */ /* 0x044fe200078ec0ff */
[----:B------:R-:W-:Y:S01]  /*4690*/  IMAD.U32 R41, R41, 0x10000, RZ ;  /* 0x0001000029297824 */ /* 0x000fe200078e00ff */
[----:B------:R-:W-:Y:S02]  /*46a0*/  LOP3.LUT R85, R84, 0xffff0000, RZ, 0xc0, !PT ;  /* 0xffff000054557812 */ /* 0x000fe400078ec0ff */
[C---:B------:R-:W-:Y:S01]  /*46b0*/  LOP3.LUT R83, R81.reuse, 0xffff0000, RZ, 0xc0, !PT ;  /* 0xffff000051537812 */ /* 0x040fe200078ec0ff */
[----:B------:R-:W-:Y:S01]  /*46c0*/  IMAD.U32 R81, R81, 0x10000, RZ ;  /* 0x0001000051517824 */ /* 0x000fe200078e00ff */
[----:B------:R-:W-:Y:S01]  /*46d0*/  PRMT R82, R170, 0x5432, R82 ;  /* 0x00005432aa527816 */ /* 0x000fe20000000052 */
[----:B------:R-:W-:Y:S01]  /*46e0*/  FMUL.FTZ R87, R86, R85 ;  /* 0x0000005556577220 */ /* 0x000fe20000410000 */
[----:B------:R-:W-:Y:S01]  /*46f0*/  PRMT R80, R164, 0x5432, R80 ;  /* 0x00005432a4507816 */ /* 0x000fe20000000050 */
[-C--:B------:R-:W-:Y:S01]  /*4700*/  FMUL.FTZ R86, R86, R83.reuse ;  /* 0x0000005356567220 */ /* 0x080fe20000410000 */
[C---:B------:R-:W-:Y:S01]  /*4710*/  LOP3.LUT R88, R42.reuse, 0xffff0000, RZ, 0xc0, !PT ;  /* 0xffff00002a587812 */ /* 0x040fe200078ec0ff */
[----:B------:R-:W-:Y:S01]  /*4720*/  FFMA.FTZ R83, R41, R83, -R87 ;  /* 0x0000005329537223 */ /* 0x000fe20000010857 */
[----:B------:R-:W-:-:S02]  /*4730*/  IMAD.U32 R42, R42, 0x10000, RZ ;  /* 0x000100002a2a7824 */ /* 0x000fc400078e00ff */
[----:B------:R-:W-:Y:S01]  /*4740*/  FFMA.FTZ R41, R41, R85, R86 ;  /* 0x0000005529297223 */ /* 0x000fe20000010056 */
[C---:B------:R-:W-:Y:S01]  /*4750*/  IMAD.U32 R85, R82.reuse, 0x10000, RZ ;  /* 0x0001000052557824 */ /* 0x040fe200078e00ff */
[----:B------:R-:W-:Y:S01]  /*4760*/  LOP3.LUT R82, R82, 0xffff0000, RZ, 0xc0, !PT ;  /* 0xffff000052527812 */ /* 0x000fe200078ec0ff */
[C---:B------:R-:W-:Y:S01]  /*4770*/  IMAD.U32 R86, R80.reuse, 0x10000, RZ ;  /* 0x0001000050567824 */ /* 0x040fe200078e00ff */
[----:B------:R-:W-:Y:S01]  /*4780*/  LOP3.LUT R80, R80, 0xffff0000, RZ, 0xc0, !PT ;  /* 0xffff000050507812 */ /* 0x000fe200078ec0ff */
[C---:B------:R-:W-:Y:S01]  /*4790*/  FMUL.FTZ R87, R88.reuse, R85 ;  /* 0x0000005558577220 */ /* 0x040fe20000410000 */
[----:B------:R-:W-:Y:S01]  /*47a0*/  F2FP.BF16.F32.PACK_AB R41, R41, R83 ;  /* 0x000000532929723e */ /* 0x000fe200000010ff */
[-C--:B------:R-:W-:Y:S02]  /*47b0*/  FMUL.FTZ R88, R88, R86.reuse ;  /* 0x0000005658587220 */ /* 0x080fe40000410000 */
[----:B------:R-:W-:Y:S01]  /*47c0*/  FFMA.FTZ R87, R42, R86, -R87 ;  /* 0x000000562a577223 */ /* 0x000fe20000010857 */
[----:B------:R-:W-:-:S02]  /*47d0*/  IMAD.U32 R86, R84, 0x10000, RZ ;  /* 0x0001000054567824 */ /* 0x000fc400078e00ff */
        /* <DEDUP_REMOVED lines=10> */
[C---:B------:R-:W-:Y:S01]  /*4880*/  FMUL.FTZ R80, R40.reuse, R86 ;  /* 0x0000005628507220 */ /* 0x040fe20000410000 */
[----:B------:R-:W-:-:S03]  /*4890*/  FMUL.FTZ R40, R40, R81 ;  /* 0x0000005128287220 */ /* 0x000fc60000410000 */
[----:B------:R-:W-:Y:S01]  /*48a0*/  F2FP.BF16.F32.PACK_AB R42, R42, R84 ;  /* 0x000000542a2a723e */ /* 0x000fe200000010ff */
[C---:B------:R-:W-:Y:S01]  /*48b0*/  FFMA.FTZ R80, R85.reuse, R81, -R80 ;  /* 0x0000005155507223 */ /* 0x040fe20000010850 */
[----:B------:R-:W-:-:S03]  /*48c0*/  FFMA.FTZ R40, R85, R86, R40 ;  /* 0x0000005655287223 */ /* 0x000fc60000010028 */
[----:B------:R-:W-:Y:S02]  /*48d0*/  IMAD.MOV.U32 R43, RZ, RZ, R42 ;  /* 0x000000ffff2b7224 */ /* 0x000fe400078e002a */
[----:B------:R-:W-:Y:S01]  /*48e0*/  F2FP.BF16.F32.PACK_AB R40, R40, R80 ;  /* 0x000000502828723e */ /* 0x000fe200000010ff */
[----:B------:R-:W-:-:S07]  /*48f0*/  IMAD.MOV.U32 R42, RZ, RZ, R87 ;  /* 0x000000ffff2a7224 */ /* 0x000fce00078e0057 */
.L_x_2549:
[----:B------:R-:W-:Y:S05]  /*4900*/  BSYNC B3 ;  /* 0x0000000000037941 */ /* 0x000fea0003800000 */
.L_x_2548:
[----:B--2---:R4:W-:Y:S02]  /*4910*/  STG.E.128 desc[UR60][R46.64+0xc0], R40 ;  /* 0x0000c0282e007986 */ /* 0x0049e4000c101d3c */
.L_x_2547:
[----:B------:R-:W-:Y:S05]  /*4920*/  BSYNC B2 ;  /* 0x0000000000027941 */ /* 0x000fea0003800000 */
.L_x_2546:
        /* <DEDUP_REMOVED lines=53> */
.L_x_2553:
[----:B------:R-:W-:Y:S05]  /*4c80*/  BSYNC B3 ;  /* 0x0000000000037941 */ /* 0x000fea0003800000 */
.L_x_2552:
[----:B--2---:R1:W-:Y:S02]  /*4c90*/  STG.E.128 desc[UR60][R46.64+0x100], R40 ;  /* 0x000100282e007986 */ /* 0x0043e4000c101d3c */
.L_x_2551:
[----:B------:R-:W-:Y:S05]  /*4ca0*/  BSYNC B2 ;  /* 0x0000000000027941 */ /* 0x000fea0003800000 */
.L_x_2550:
        /* <DEDUP_REMOVED lines=52> */
.L_x_2555:
[----:B------:R-:W-:Y:S05]  /*4ff0*/  BSYNC B2 ;  /* 0x0000000000027941 */ /* 0x000fea0003800000 */
.L_x_2554:
[----:B--2---:R1:W-:Y:S02]  /*5000*/  STG.E.128 desc[UR60][R46.64+0x140], R40 ;  /* 0x000140282e007986 */ /* 0x0043e4000c101d3c */
.L_x_2533:
[----:B------:R-:W-:Y:S05]  /*5010*/  BSYNC B1 ;  /* 0x0000000000017941 */ /* 0x000fea0003800000 */
.L_x_2532:
        /* <DEDUP_REMOVED lines=19> */
[----:B------:R-:W-:Y:S01]  /*5150*/  LOP3.LUT R41, R47, 0xffff0000, RZ, 0xc0, !PT ;  /* 0xffff00002f297812 */ /* 0x000fe200078ec0ff */
        /* <DEDUP_REMOVED lines=10> */
[----:B------:R-:W-:Y:S01]  /*5200*/  FFMA.FTZ R77, R71, R41, R77 ;  /* 0x00000029474d7223 */ /* 0x000fe2000001004d */
[C---:B------:R-:W-:Y:S01]  /*5210*/  FMUL.FTZ R78, R42.reuse, R74 ;  /* 0x0000004a2a4e7220 */ /* 0x040fe20000410000 */
[-C--:B------:R-:W-:Y:S01]  /*5220*/  FMUL.FTZ R41, R42, R75.reuse ;  /* 0x0000004b2a297220 */ /* 0x080fe20000410000 */
[----:B------:R-:W-:Y:S01]  /*5230*/  LOP3.LUT R42, R161, 0xffff0000, RZ, 0xc0, !PT ;  /* 0xffff0000a12a7812 */ /* 0x000fe200078ec0ff */
[----:B------:R-:W-:Y:S01]  /*5240*/  IMAD.U32 R46, R46, 0x10000, RZ ;  /* 0x000100002e2e7824 */ /* 0x000fe200078e00ff */
[----:B------:R-:W-:Y:S01]  /*5250*/  LOP3.LUT R68, R68, 0xffff0000, RZ, 0xc0, !PT ;  /* 0xffff000044447812 */ /* 0x000fe200078ec0ff */
[----:B------:R-:W-:Y:S01]  /*5260*/  FFMA.FTZ R76, R71, R72, -R76 ;  /* 0x00000048474c7223 */ /* 0x000fe2000001084c */
[C---:B------:R-:W-:Y:S01]  /*5270*/  FFMA.FTZ R78, R70.reuse, R75, -R78 ;  /* 0x0000004b464e7223 */ /* 0x040fe2000001084e */
[----:B------:R-:W-:Y:S01]  /*5280*/  FFMA.FTZ R41, R70, R74, R41 ;  /* 0x0000004a46297223 */ /* 0x000fe20000010029 */
[----:B------:R-:W-:Y:S01]  /*5290*/  FMUL.FTZ R70, R69, R42 ;  /* 0x0000002a45467220 */ /* 0x000fe20000410000 */
[----:B------:R-:W-:Y:S01]  /*52a0*/  FMUL.FTZ R72, R40, R47 ;  /* 0x0000002f28487220 */ /* 0x000fe20000410000 */
[----:B------:R-:W-:-:S02]  /*52b0*/  IMAD.U32 R43, R43, 0x10000, RZ ;  /* 0x000100002b2b7824 */ /* 0x000fc400078e00ff */
[----:B------:R-:W-:Y:S01]  /*52c0*/  FMUL.FTZ R69, R69, R68 ;  /* 0x0000004445457220 */ /* 0x000fe20000410000 */
[-C--:B------:R-:W-:Y:S01]  /*52d0*/  FMUL.FTZ R40, R40, R46.reuse ;  /* 0x0000002e28287220 */ /* 0x080fe20000410000 */
[----:B------:R-:W-:Y:S01]  /*52e0*/  FFMA.FTZ R72, R73, R46, -R72 ;  /* 0x0000002e49487223 */ /* 0x000fe20000010848 */
[C---:B------:R-:W-:Y:S01]  /*52f0*/  FFMA.FTZ R70, R43.reuse, R68, -R70 ;  /* 0x000000442b467223 */ /* 0x040fe20000010846 */
[----:B------:R-:W-:Y:S01]  /*5300*/  FFMA.FTZ R69, R43, R42, R69 ;  /* 0x0000002a2b457223 */ /* 0x000fe20000010045 */
[----:B------:R-:W-:Y:S01]  /*5310*/  FFMA.FTZ R47, R73, R47, R40 ;  /* 0x0000002f492f7223 */ /* 0x000fe20000010028 */
[----:B------:R-:W-:Y:S02]  /*5320*/  F2FP.BF16.F32.PACK_AB R76, R77, R76 ;  /* 0x0000004c4d4c723e */ /* 0x000fe400000010ff */
[----:B------:R-:W-:Y:S02]  /*5330*/  F2FP.BF16.F32.PACK_AB R42, R41, R78 ;  /* 0x0000004e292a723e */ /* 0x000fe400000010ff */
[----:B------:R-:W-:Y:S01]  /*5340*/  F2FP.BF16.F32.PACK_AB R43, R69, R70 ;  /* 0x00000046452b723e */ /* 0x000fe200000010ff */
[----:B------:R-:W-:Y:S01]  /*5350*/  IMAD.MOV.U32 R41, RZ, RZ, R76 ;  /* 0x000000ffff297224 */ /* 0x000fe200078e004c */
[----:B------:R-:W-:-:S07]  /*5360*/  F2FP.BF16.F32.PACK_AB R40, R47, R72 ;  /* 0x000000482f28723e */ /* 0x000fce00000010ff */
.L_x_2560:
[----:B------:R-:W-:Y:S05]  /*5370*/  BSYNC B2 ;  /* 0x0000000000027941 */ /* 0x000fea0003800000 */
.L_x_2559:
[----:B--2---:R1:W-:Y:S02]  /*5380*/  STG.E.128 desc[UR60][R44.64], R40 ;  /* 0x000000282c007986 */ /* 0x0043e4000c101d3c */
.L_x_2558:
[----:B------:R-:W-:Y:S05]  /*5390*/  BSYNC B1 ;  /* 0x0000000000017941 */ /* 0x000fea0003800000 */
.L_x_2557:
        /* <DEDUP_REMOVED lines=11> */
[----:B------:R-:W-:Y:S02]  /*5450*/  SHF.R.U32.HI R65, RZ, 0x10, R65 ;  /* 0x00000010ff417819 */ /* 0x000fe40000011641 */
[----:B------:R-:W-:Y:S02]  /*5460*/  PRMT R66, R157, 0x5410, R66 ;  /* 0x000054109d427816 */ /* 0x000fe40000000042 */
[----:B------:R-:W-:Y:S01]  /*5470*/  PRMT R64, R156, 0x5410, R69 ;  /* 0x000054109c407816 */ /* 0x000fe20000000045 */
[----:B------:R-:W-:Y:S01]  /*5480*/  IMAD.U32 R69, R41, 0x10000, RZ ;  /* 0x0001000029457824 */ /* 0x000fe200078e00ff */
[----:B------:R-:W-:-:S02]  /*5490*/  PRMT R157, R157, 0x5432, R68 ;  /* 0x000054329d9d7816 */ /* 0x000fc40000000044 */
        /* <DEDUP_REMOVED lines=10> */
[----:B------:R-:W-:Y:S01]  /*5540*/  FMUL.FTZ R74, R67, R72 ;  /* 0x00000048434a7220 */ /* 0x000fe20000410000 */
[----:B------:R-:W-:Y:S01]  /*5550*/  LOP3.LUT R157, R157, 0xffff0000, RZ, 0xc0, !PT ;  /* 0xffff00009d9d7812 */ /* 0x000fe200078ec0ff */
[----:B------:R-:W-:Y:S01]  /*5560*/  FMUL.FTZ R71, R67, R70 ;  /* 0x0000004643477220 */ /* 0x000fe20000410000 */
[----:B------:R-:W-:Y:S01]  /*5570*/  LOP3.LUT R156, R156, 0xffff0000, RZ, 0xc0, !PT ;  /* 0xffff00009c9c7812 */ /* 0x000fe200078ec0ff */
[----:B------:R-:W-:Y:S01]  /*5580*/  IMAD.U32 R66, R66, 0x10000, RZ ;  /* 0x0001000042427824 */ /* 0x000fe200078e00ff */
[C---:B------:R-:W-:Y:S01]  /*5590*/  LOP3.LUT R67, R40.reuse, 0xffff0000, RZ, 0xc0, !PT ;  /* 0xffff000028437812 */ /* 0x040fe200078ec0ff */
[----:B------:R-:W-:-:S02]  /*55a0*/  IMAD.U32 R41, R40, 0x10000, RZ ;  /* 0x0001000028297824 */ /* 0x000fc400078e00ff */
[----:B------:R-:W-:Y:S01]  /*55b0*/  FFMA.FTZ R40, R69, R70, -R74 ;  /* 0x0000004645287223 */ /* 0x000fe2000001084a */
[----:B------:R-:W-:Y:S02]  /*55c0*/  IMAD.U32 R64, R64, 0x10000, RZ ;  /* 0x0001000040407824 */ /* 0x000fe400078e00ff */
[C---:B------:R-:W-:Y:S01]  /*55d0*/  FFMA.FTZ R68, R46.reuse, R68, -R73 ;  /* 0x000000442e447223 */ /* 0x040fe20000010849 */
[----:B------:R-:W-:Y:S01]  /*55e0*/  FFMA.FTZ R47, R46, R65, R47 ;  /* 0x000000412e2f7223 */ /* 0x000fe2000001002f */
[CC--:B------:R-:W-:Y:S01]  /*55f0*/  FMUL.FTZ R46, R42.reuse, R157.reuse ;  /* 0x0000009d2a2e7220 */ /* 0x0c0fe20000410000 */
[----:B------:R-:W-:Y:S01]  /*5600*/  FMUL.FTZ R70, R42, R156 ;  /* 0x0000009c2a467220 */ /* 0x000fe20000410000 */
[----:B------:R-:W-:Y:S01]  /*5610*/  FMUL.FTZ R42, R67, R66 ;  /* 0x00000042432a7220 */ /* 0x000fe20000410000 */
[----:B------:R-:W-:Y:S02]  /*5620*/  IMAD.U32 R43, R43, 0x10000, RZ ;  /* 0x000100002b2b7824 */ /* 0x000fe400078e00ff */
        /* <DEDUP_REMOVED lines=8> */
[----:B------:R-:W-:Y:S01]  /*56b0*/  F2FP.BF16.F32.PACK_AB R40, R67, R42 ;  /* 0x0000002a4328723e */ /* 0x000fe200000010ff */
[----:B------:R-:W-:Y:S01]  /*56c0*/  IMAD.MOV.U32 R42, RZ, RZ, R68 ;  /* 0x000000ffff2a7224 */ /* 0x000fe200078e0044 */
[----:B------:R-:W-:-:S07]  /*56d0*/  F2FP.BF16.F32.PACK_AB R43, R43, R46 ;  /* 0x0000002e2b2b723e */ /* 0x000fce00000010ff */
.L_x_2564:
[----:B------:R-:W-:Y:S05]  /*56e0*/  BSYNC B2 ;  /* 0x0000000000027941 */ /* 0x000fea0003800000 */
.L_x_2563:
[----:B--2---:R1:W-:Y:S02]  /*56f0*/  STG.E.128 desc[UR60][R44.64+0x40], R40 ;  /* 0x000040282c007986 */ /* 0x0043e4000c101d3c */
.L_x_2562:
[----:B------:R-:W-:Y:S05]  /*5700*/  BSYNC B1 ;  /* 0x0000000000017941 */ /* 0x000fea0003800000 */
.L_x_2561:
        /* <DEDUP_REMOVED lines=10> */
[----:B------:R-:W-:Y:S02]  /*57b0*/  SHF.R.U64 R61, R62, 0x10, R63 ;  /* 0x000000103e3d7819 */ /* 0x000fe4000000123f */
[----:B------:R-:W-:Y:S02]  /*57c0*/  PRMT R47, R155, 0x5432, R64 ;  /* 0x000054329b2f7816 */ /* 0x000fe40000000040 */
[C---:B------:R-:W-:Y:S02]  /*57d0*/  PRMT R64, R154.reuse, 0x5410, R65 ;  /* 0x000054109a407816 */ /* 0x040fe40000000041 */
[----:B------:R-:W-:-:S02]  /*57e0*/  PRMT R154, R154, 0x5432, R61 ;  /* 0x000054329a9a7816 */ /* 0x000fc4000000003d */
[----:B------:R-:W-:Y:S01]  /*57f0*/  SHF.R.U32.HI R62, RZ, 0x10, R63 ;  /* 0x00000010ff3e7819 */ /* 0x000fe2000001163f */
[----:B------:R-:W-:Y:S01]  /*5800*/  IMAD.U32 R65, R64, 0x10000, RZ ;  /* 0x0001000040417824 */ /* 0x000fe200078e00ff */
[----:B------:R-:W-:Y:S02]  /*5810*/  LOP3.LUT R61, R41, 0xffff0000, RZ, 0xc0, !PT ;  /* 0xffff0000293d7812 */ /* 0x000fe400078ec0ff */
[C---:B------:R-:W-:Y:S01]  /*5820*/  LOP3.LUT R66, R154.reuse, 0xffff0000, RZ, 0xc0, !PT ;  /* 0xffff00009a427812 */ /* 0x040fe200078ec0ff */
[----:B------:R-:W-:Y:S01]  /*5830*/  IMAD.U32 R154, R154, 0x10000, RZ ;  /* 0x000100009a9a7824 */ /* 0x000fe200078e00ff */
[----:B------:R-:W-:Y:S01]  /*5840*/  PRMT R155, R155, 0x5410, R62 ;  /* 0x000054109b9b7816 */ /* 0x000fe2000000003e */
[----:B------:R-:W-:Y:S01]  /*5850*/  IMAD.U32 R62, R41, 0x10000, RZ ;  /* 0x00010000293e7824 */ /* 0x000fe200078e00ff */
[----:B------:R-:W-:Y:S01]  /*5860*/  LOP3.LUT R63, R47, 0xffff0000, RZ, 0xc0, !PT ;  /* 0xffff00002f3f7812 */ /* 0x000fe200078ec0ff */
[----:B------:R-:W-:Y:S01]  /*5870*/  FMUL.FTZ R69, R61, R66 ;  /* 0x000000423d457220 */ /* 0x000fe20000410000 */
[----:B------:R-:W-:Y:S01]  /*5880*/  LOP3.LUT R60, R42, 0xffff0000, RZ, 0xc0, !PT ;  /* 0xffff00002a3c7812 */ /* 0x000fe200078ec0ff */
[----:B------:R-:W-:Y:S01]  /*5890*/  IMAD.U32 R67, R155, 0x10000, RZ ;  /* 0x000100009b437824 */ /* 0x000fe200078e00ff */
[----:B------:R-:W-:Y:S01]  /*58a0*/  LOP3.LUT R42, R43, 0xffff0000, RZ, 0xc0, !PT ;  /* 0xffff00002b2a7812 */ /* 0x000fe200078ec0ff */
[-C--:B------:R-:W-:Y:S01]  /*58b0*/  FMUL.FTZ R71, R61, R63.reuse ;  /* 0x0000003f3d477220 */ /* 0x080fe20000410000 */
[C---:B------:R-:W-:Y:S01]  /*58c0*/  IMAD.U32 R41, R40.reuse, 0x10000, RZ ;  /* 0x0001000028297824 */ /* 0x040fe200078e00ff */
        /* <DEDUP_REMOVED lines=11> */
[----:B------:R-:W-:Y:S01]  /*5980*/  FMUL.FTZ R42, R61, R154 ;  /* 0x0000009a3d2a7220 */ /* 0x000fe20000410000 */
[----:B------:R-:W-:Y:S02]  /*5990*/  IMAD.U32 R43, R43, 0x10000, RZ ;  /* 0x000100002b2b7824 */ /* 0x000fe400078e00ff */
        /* <DEDUP_REMOVED lines=10> */
[----:B------:R-:W-:-:S07]  /*5a40*/  F2FP.BF16.F32.PACK_AB R43, R43, R62 ;  /* 0x0000003e2b2b723e */ /* 0x000fce00000010ff */
.L_x_2568:
[----:B------:R-:W-:Y:S05]  /*5a50*/  BSYNC B2 ;  /* 0x0000000000027941 */ /* 0x000fea0003800000 */
.L_x_2567:
[----:B--2---:R1:W-:Y:S02]  /*5a60*/  STG.E.128 desc[UR60][R44.64+0x80], R40 ;  /* 0x000080282c007986 */ /* 0x0043e4000c101d3c */
.L_x_2566:
[----:B------:R-:W-:Y:S05]  /*5a70*/  BSYNC B1 ;  /* 0x0000000000017941 */ /* 0x000fea0003800000 */
.L_x_2565:
        /* <DEDUP_REMOVED lines=52> */
.L_x_2572:
[----:B------:R-:W-:Y:S05]  /*5dc0*/  BSYNC B2 ;  /* 0x0000000000027941 */ /* 0x000fea0003800000 */
.L_x_2571:
[----:B--2---:R1:W-:Y:S02]  /*5dd0*/  STG.E.128 desc[UR60][R44.64+0xc0], R40 ;  /* 0x0000c0282c007986 */ /* 0x0043e4000c101d3c */
.L_x_2570:
[----:B------:R-:W-:Y:S05]  /*5de0*/  BSYNC B1 ;  /* 0x0000000000017941 */ /* 0x000fea0003800000 */
.L_x_2569:
        /* <DEDUP_REMOVED lines=13> */
[----:B------:R-:W-:Y:S02]  /*5ec0*/  PRMT R57, R145, 0x5410, R58 ;  /* 0x0000541091397816 */ /* 0x000fe4000000003a */
[----:B------:R-:W-:-:S02]  /*5ed0*/  PRMT R54, R131, 0x5410, R62 ;  /* 0x0000541083367816 */ /* 0x000fc4000000003e */
[----:B------:R-:W-:Y:S02]  /*5ee0*/  PRMT R145, R145, 0x5432, R56 ;  /* 0x0000543291917816 */ /* 0x000fe40000000038 */
[----:B------:R-:W-:Y:S02]  /*5ef0*/  LOP3.LUT R53, R43, 0xffff0000, RZ, 0xc0, !PT ;  /* 0xffff00002b357812 */ /* 0x000fe400078ec0ff */
[----:B------:R-:W-:Y:S01]  /*5f00*/  PRMT R131, R131, 0x5432, R60 ;  /* 0x0000543283837816 */ /* 0x000fe2000000003c */
[----:B------:R-:W-:Y:S01]  /*5f10*/  IMAD.U32 R59, R145, 0x10000, RZ ;  /* 0x00010000913b7824 */ /* 0x000fe200078e00ff */
[----:B------:R-:W-:Y:S02]  /*5f20*/  LOP3.LUT R43, R41, 0xffff0000, RZ, 0xc0, !PT ;  /* 0xffff0000292b7812 */ /* 0x000fe400078ec0ff */
[----:B------:R-:W-:Y:S01]  /*5f30*/  LOP3.LUT R58, R57, 0xffff0000, RZ, 0xc0, !PT ;  /* 0xffff0000393a7812 */ /* 0x000fe200078ec0ff */
[----:B------:R-:W-:Y:S01]  /*5f40*/  IMAD.U32 R56, R131, 0x10000, RZ ;  /* 0x0001000083387824 */ /* 0x000fe200078e00ff */
[----:B------:R-:W-:Y:S01]  /*5f50*/  LOP3.LUT R55, R54, 0xffff0000, RZ, 0xc0, !PT ;  /* 0xffff000036377812 */ /* 0x000fe200078ec0ff */
        /* <DEDUP_REMOVED lines=10> */
[----:B------:R-:W-:Y:S01]  /*6000*/  IMAD.U32 R54, R54, 0x10000, RZ ;  /* 0x0001000036367824 */ /* 0x000fe200078e00ff */
[----:B------:R-:W-:Y:S01]  /*6010*/  LOP3.LUT R131, R131, 0xffff0000, RZ, 0xc0, !PT ;  /* 0xffff000083837812 */ /* 0x000fe200078ec0ff */
[C---:B------:R-:W-:Y:S01]  /*6020*/  FFMA.FTZ R61, R42.reuse, R55, -R61 ;  /* 0x000000372a3d7223 */ /* 0x040fe2000001083d */
[----:B------:R-:W-:Y:S01]  /*6030*/  FFMA.FTZ R58, R42, R58, R43 ;  /* 0x0000003a2a3a7223 */ /* 0x000fe2000001002b */
[----:B------:R-:W-:Y:S01]  /*6040*/  FFMA.FTZ R63, R46, R56, -R63 ;  /* 0x000000382e3f7223 */ /* 0x000fe2000001083f */
[----:B------:R-:W-:Y:S01]  /*6050*/  FMUL.FTZ R42, R40, R57 ;  /* 0x00000039282a7220 */ /* 0x000fe20000410000 */
[----:B------:R-:W-:Y:S01]  /*6060*/  FFMA.FTZ R46, R46, R59, R47 ;  /* 0x0000003b2e2e7223 */ /* 0x000fe2000001002f */
        /* <DEDUP_REMOVED lines=13> */
.L_x_2576:
[----:B------:R-:W-:Y:S05]  /*6140*/  BSYNC B2 ;  /* 0x0000000000027941 */ /* 0x000fea0003800000 */
.L_x_2575:
[----:B--2---:R1:W-:Y:S02]  /*6150*/  STG.E.128 desc[UR60][R44.64+0x100], R40 ;  /* 0x000100282c007986 */ /* 0x0043e4000c101d3c */
.L_x_2574:
[----:B------:R-:W-:Y:S05]  /*6160*/  BSYNC B1 ;  /* 0x0000000000017941 */ /* 0x000fea0003800000 */
.L_x_2573:
        /* <DEDUP_REMOVED lines=52> */
.L_x_2578:
[----:B------:R-:W-:Y:S05]  /*64b0*/  BSYNC B1 ;  /* 0x0000000000017941 */ /* 0x000fea0003800000 */
.L_x_2577:
[----:B--2---:R1:W-:Y:S01]  /*64c0*/  STG.E.128 desc[UR60][R44.64+0x140], R40 ;  /* 0x000140282c007986 */ /* 0x0043e2000c101d3c */
[----:B------:R-:W-:Y:S05]  /*64d0*/  BRA `(.L_x_2556) ;  /* 0x0000004000487947 */ /* 0x000fea0003800000 */
.L_x_2524:
        /* <DEDUP_REMOVED lines=47> */
.L_x_2580:
[----:B------:R-:W-:Y:S05]  /*67d0*/  BSYNC B1 ;  /* 0x0000000000017941 */ /* 0x000fea0003800000 */
.L_x_2579:
        /* <DEDUP_REMOVED lines=47> */
.L_x_2582:
[----:B------:R-:W-:Y:S05]  /*6ad0*/  BSYNC B1 ;  /* 0x0000000000017941 */ /* 0x000fea0003800000 */
.L_x_2581:
[----:B0-----:R-:W2:Y:S01]  /*6ae0*/  LDL R88, [R1+0x4c] ;  /* 0x00004c0001587983 */ /* 0x001ea20000100800 */
        /* <DEDUP_REMOVED lines=19> */
[----:B------:R-:W-:-:S05]  /*6c20*/  IMAD.MOV.U32 R91, RZ, RZ, R61 ;  /* 0x000000ffff5b7224 */ /* 0x000fca00078e003d */
[----:B------:R-:W-:Y:S02]  /*6c30*/  PRMT R167, R91, 0x7610, R167 ;  /* 0x000076105ba77816 */ /* 0x000fe400000000a7 */
[----:B--2---:R-:W-:Y:S01]  /*6c40*/  R2UR UR4, R88 ;  /* 0x00000000580472ca */ /* 0x004fe200000e0000 */
[----:B------:R-:W-:-:S05]  /*6c50*/  IMAD.MOV.U32 R88, RZ, RZ, R41 ;  /* 0x000000ffff587224 */ /* 0x000fca00078e0029 */
[----:B------:R-:W-:Y:S01]  /*6c60*/  PRMT R175, R175, 0x5410, R88 ;  /* 0x00005410afaf7816 */ /* 0x000fe20000000058 */
[----:B------:R-:W-:-:S05]  /*6c70*/  IMAD.MOV.U32 R88, RZ, RZ, R46 ;  /* 0x000000ffff587224 */ /* 0x000fca00078e002e */
[----:B------:R-:W-:Y:S01]  /*6c80*/  PRMT R176, R88, 0x5410, R89 ;  /* 0x0000541058b07816 */ /* 0x000fe20000000059 */
[----:B------:R-:W-:Y:S01]  /*6c90*/  IMAD.MOV.U32 R88, RZ, RZ, R50 ;  /* 0x000000ffff587224 */ /* 0x000fe200078e0032 */
[----:B------:R-:W-:Y:S01]  /*6ca0*/  UISETP.NE.AND UP0, UPT, UR4, 0x3, UPT ;  /* 0x000000030400788c */ /* 0x000fe2000bf05270 */
[----:B------:R-:W-:-:S05]  /*6cb0*/  IMAD.MOV.U32 R89, RZ, RZ, R51 ;  /* 0x000000ffff597224 */ /* 0x000fca00078e0033 */
[----:B------:R-:W-:Y:S01]  /*6cc0*/  PRMT R164, R89, 0x5410, R88 ;  /* 0x0000541059a47816 */ /* 0x000fe20000000058 */
[----:B------:R-:W-:Y:S01]  /*6cd0*/  IMAD.MOV.U32 R89, RZ, RZ, R52 ;  /* 0x000000ffff597224 */ /* 0x000fe200078e0034 */
[----:B------:R-:W-:Y:S01]  /*6ce0*/  PLOP3.LUT P2, PT, PT, PT, UP0, 0x80, 0x0 ;  /* 0x000000000000781c */ /* 0x000fe20003f4f008 */
[----:B------:R-:W-:-:S03]  /*6cf0*/  IMAD.MOV.U32 R88, RZ, RZ, R53 ;  /* 0x000000ffff587224 */ /* 0x000fc600078e0035 */
[----:B------:R-:W-:Y:S01]  /*6d00*/  PRMT R172, R89, 0x7610, R172 ;  /* 0x0000761059ac7816 */ /* 0x000fe200000000ac */
[----:B------:R-:W-:Y:S01]  /*6d10*/  IMAD.MOV.U32 R89, RZ, RZ, R59 ;  /* 0x000000ffff597224 */ /* 0x000fe200078e003b */
[----:B------:R-:W-:Y:S01]  /*6d20*/  PRMT R175, R88, 0x7610, R175 ;  /* 0x0000761058af7816 */ /* 0x000fe200000000af */
[----:B------:R-:W-:-:S03]  /*6d30*/  IMAD.MOV.U32 R88, RZ, RZ, R58 ;  /* 0x000000ffff587224 */ /* 0x000fc600078e003a */
[----:B------:R-:W-:Y:S01]  /*6d40*/  PRMT R178, R89, 0x5410, R90 ;  /* 0x0000541059b27816 */ /* 0x000fe2000000005a */
[----:B------:R-:W-:Y:S01]  /*6d50*/  IMAD.MOV.U32 R89, RZ, RZ, R63 ;  /* 0x000000ffff597224 */ /* 0x000fe200078e003f */
[----:B------:R-:W-:Y:S01]  /*6d60*/  PRMT R177, R88, 0x7610, R177 ;  /* 0x0000761058b17816 */ /* 0x000fe200000000b1 */
[----:B------:R-:W-:Y:S02]  /*6d70*/  IMAD.MOV.U32 R88, RZ, RZ, R62 ;  /* 0x000000ffff587224 */ /* 0x000fe400078e003e */
[----:B------:R-:W-:Y:S01]  /*6d80*/  IMAD.MOV.U32 R90, RZ, RZ, R60 ;  /* 0x000000ffff5a7224 */ /* 0x000fe200078e003c */
[----:B------:R-:W-:Y:S01]  /*6d90*/  PRMT R166, R89, 0x7610, R166 ;  /* 0x0000761059a67816 */ /* 0x000fe200000000a6 */
[----:B-----5:R-:W-:-:S03]  /*6da0*/  IMAD.MOV.U32 R89, RZ, RZ, R66 ;  /* 0x000000ffff597224 */ /* 0x020fc600078e0042 */
        /* <DEDUP_REMOVED lines=38> */
.L_x_2583:
        /* <DEDUP_REMOVED lines=8> */
.L_x_2914:
[----:B------:R-:W-:Y:S05]  /*7090*/  BSYNC B1 ;  /* 0x0000000000017941 */ /* 0x000fea0003800000 */
.L_x_2584:
        /* <DEDUP_REMOVED lines=31> */
[--C-:B------:R-:W-:Y:S02]  /*7290*/  SHF.R.U64 R48, R48, 0x10, R49.reuse ;  /* 0x0000001030307819 */ /* 0x100fe40000001231 */
        /* <DEDUP_REMOVED lines=10> */
[----:B0-----:R-:W-:Y:S01]  /*7340*/  IMAD.U32 R167, R93, 0x10000, RZ ;  /* 0x000100005da77824 */ /* 0x001fe200078e00ff */
[----:B------:R-:W-:Y:S01]  /*7350*/  SHF.R.U32.HI R51, RZ, 0x10, R51 ;  /* 0x00000010ff337819 */ /* 0x000fe20000011633 */
[----:B------:R-:W-:Y:S01]  /*7360*/  IMAD.U32 R163, R49, 0x10000, RZ ;  /* 0x0001000031a37824 */ /* 0x000fe200078e00ff */
[----:B------:R-:W-:Y:S01]  /*7370*/  PRMT R63, R166, 0x5410, R63 ;  /* 0x00005410a63f7816 */ /* 0x000fe2000000003f */
[----:B------:R-:W-:Y:S01]  /*7380*/  IMAD.U32 R166, R50, 0x10000, RZ ;  /* 0x0001000032a67824 */ /* 0x000fe200078e00ff */
[----:B------:R-:W-:-:S02]  /*7390*/  PRMT R51, R164, 0x5410, R51 ;  /* 0x00005410a4337816 */ /* 0x000fc40000000033 */
        /* <DEDUP_REMOVED lines=29> */
[C---:B------:R-:W-:Y:S02]  /*7570*/  FMUL.FTZ R91, R95.reuse, R63 ;  /* 0x0000003f5f5b7220 */ /* 0x040fe40000410000 */
        /* <DEDUP_REMOVED lines=46> */
.L_x_2591:
[----:B------:R-:W-:Y:S05]  /*7860*/  BSYNC B3 ;  /* 0x0000000000037941 */ /* 0x000fea0003800000 */
.L_x_2590:
        /* <DEDUP_REMOVED lines=12> */
.L_x_2589:
[----:B------:R-:W-:Y:S05]  /*7930*/  BSYNC B2 ;  /* 0x0000000000027941 */ /* 0x000fea0003800000 */
.L_x_2588:
        /* <DEDUP_REMOVED lines=116> */
.L_x_2595:
[----:B------:R-:W-:Y:S05]  /*8080*/  BSYNC B3 ;  /* 0x0000000000037941 */ /* 0x000fea0003800000 */
.L_x_2594:
        /* <DEDUP_REMOVED lines=12> */
.L_x_2593:
[----:B------:R-:W-:Y:S05]  /*8150*/  BSYNC B2 ;  /* 0x0000000000027941 */ /* 0x000fea0003800000 */
.L_x_2592:
        /* <DEDUP_REMOVED lines=31> */
[----:B------:R-:W-:Y:S01]  /*8350*/  PRMT R60, R175, 0x5410, R60 ;  /* 0x00005410af3c7816 */ /* 0x000fe2000000003c */
        /* <DEDUP_REMOVED lines=20> */
[C---:B------:R-:W-:Y:S01]  /*84a0*/  IMAD.U32 R63, R47.reuse, 0x10000, RZ ;  /* 0x000100002f3f7824 */ /* 0x040fe200078e00ff */
        /* <DEDUP_REMOVED lines=9> */
[C---:B------:R-:W-:Y:S01]  /*8540*/  PRMT R52, R172.reuse, 0x5410, R52 ;  /* 0x00005410ac347816 */ /* 0x040fe20000000034 */
        /* <DEDUP_REMOVED lines=56> */
.L_x_2597:
[----:B------:R-:W-:Y:S05]  /*88d0*/  BSYNC B2 ;  /* 0x0000000000027941 */ /* 0x000fea0003800000 */
.L_x_2596:
        /* <DEDUP_REMOVED lines=10> */
.L_x_2587:
[----:B------:R-:W-:Y:S05]  /*8980*/  BSYNC B1 ;  /* 0x0000000000017941 */ /* 0x000fea0003800000 */
.L_x_2586:
        /* <DEDUP_REMOVED lines=10> */
[----:B---3--:R-:W-:Y:S02]  /*8a30*/  IADD3 R44, P3, P4, R114, R126, R20 ;  /* 0x0000007e722c7210 */ /* 0x008fe40007c7e014 */
[----:B------:R-:W-:Y:S02]  /*8a40*/  SHF.R.S32.HI R41, RZ, 0x1f, R40 ;  /* 0x0000001fff297819 */ /* 0x000fe40000011428 */
[----:B------:R-:W-:Y:S02]  /*8a50*/  IADD3.X R45, R5, R52, R28, P3, P4 ;  /* 0x00000034052d7210 */ /* 0x000fe40001fe841c */
[----:B------:R-:W-:Y:S02]  /*8a60*/  LEA.HI R40, R41, R40, RZ, 0x4 ;  /* 0x0000002829287211 */ /* 0x000fe400078f20ff */
[----:B------:R-:W-:-:S02]  /*8a70*/  SHF.R.U32.HI R46, RZ, 0x3, R215 ;  /* 0x00000003ff2e7819 */ /* 0x000fc400000116d7 */
[----:B------:R-:W-:-:S05]  /*8a80*/  LEA.HI.SX32 R40, R40, R117, 0x1c ;  /* 0x0000007528287211 */ /* 0x000fca00078fe2ff */
[----:B------:R-:W-:-:S05]  /*8a90*/  IMAD.SHL.U32 R41, R40, 0x8, RZ ;  /* 0x0000000828297824 */ /* 0x000fca00078e00ff */
[----:B------:R-:W-:-:S13]  /*8aa0*/  ISETP.GE.AND P3, PT, R41, R145, PT ;  /* 0x000000912900720c */ /* 0x000fda0003f66270 */
[--C-:B------:R-:W-:Y:S02]  /*8ab0*/  @!P3 SHF.R.S32.HI R43, RZ, 0x1f, R41.reuse ;  /* 0x0000001fff2bb819 */ /* 0x100fe40000011429 */
[--C-:B------:R-:W-:Y:S02]  /*8ac0*/  @!P3 IADD3 R42, P4, P5, R114, R126, R41.reuse ;  /* 0x0000007e722ab210 */ /* 0x100fe40007d9e029 */
[----:B------:R-:W-:Y:S02]  /*8ad0*/  LOP3.LUT R41, R215, 0x38, R41, 0xf8, !PT ;  /* 0x00000038d7297812 */ /* 0x000fe400078ef829 */
[----:B------:R-:W-:Y:S02]  /*8ae0*/  @!P3 IADD3.X R43, R5, R52, R43, P4, P5 ;  /* 0x00000034052bb210 */ /* 0x000fe400027ea42b */
[----:B------:R-:W-:Y:S02]  /*8af0*/  LEA R48, P4, R44, R122, 0x1 ;  /* 0x0000007a2c307211 */ /* 0x000fe400078808ff */
[----:B------:R-:W-:-:S02]  /*8b00*/  LOP3.LUT R41, R41, R46, RZ, 0x3c, !PT ;  /* 0x0000002e29297212 */ /* 0x000fc400078e3cff */
[----:B------:R-:W-:Y:S02]  /*8b10*/  LEA.HI.X R49, R44, R123, R45, 0x1, P4 ;  /* 0x0000007b2c317211 */ /* 0x000fe400020f0c2d */
[----:B------:R-:W-:-:S04]  /*8b20*/  @!P3 LEA R50, P4, R42, R122, 0x1 ;  /* 0x0000007a2a32b211 */ /* 0x000fc800078808ff */
[----:B------:R-:W-:Y:S02]  /*8b30*/  @!P3 LEA.HI.X R51, R42, R123, R43, 0x1, P4 ;  /* 0x0000007b2a33b211 */ /* 0x000fe400020f0c2b */
[----:B------:R-:W-:Y:S02]  /*8b40*/  SHF.R.S32.HI R42, RZ, 0x1f, R40 ;  /* 0x0000001fff2a7819 */ /* 0x000fe40000011428 */
[----:B------:R-:W-:Y:S02]  /*8b50*/  ISETP.GE.AND P4, PT, R18, R119, PT ;  /* 0x000000771200720c */ /* 0x000fe40003f86270 */
[----:B------:R-:W-:-:S04]  /*8b60*/  LEA.HI R40, R42, R40, RZ, 0x3 ;  /* 0x000000282a287211 */ /* 0x000fc800078f18ff */
[----:B------:R-:W-:-:S05]  /*8b70*/  SHF.R.S32.HI R40, RZ, 0x3, R40 ;  /* 0x00000003ff287819 */ /* 0x000fca0000011428 */
        /* <DEDUP_REMOVED lines=50> */
[C---:B------:R-:W-:Y:S01]  /*8ea0*/  FFMA.FTZ R72, R62.reuse, R57, -R72 ;  /* 0x000000393e487223 */ /* 0x040fe20000010848 */
        /* <DEDUP_REMOVED lines=11> */
[----:B------:R-:W-:Y:S01]  /*8f60*/  LOP3.LUT R74, R53, 0xffff0000, RZ, 0xc0, !PT ;  /* 0xffff0000354a7812 */ /* 0x000fe200078ec0ff */
[----:B------:R-:W-:Y:S01]  /*8f70*/  FMUL.FTZ R53, R45, R58 ;  /* 0x0000003a2d357220 */ /* 0x000fe20000410000 */
[----:B------:R-:W-:Y:S01]  /*8f80*/  LOP3.LUT R55, R55, 0xffff0000, RZ, 0xc0, !PT ;  /* 0xffff000037377812 */ /* 0x000fe200078ec0ff */
[-C--:B------:R-:W-:Y:S01]  /*8f90*/  FMUL.FTZ R45, R45, R57.reuse ;  /* 0x000000392d2d7220 */ /* 0x080fe20000410000 */
[----:B------:R-:W-:Y:S01]  /*8fa0*/  PRMT R54, R168, 0x5410, R54 ;  /* 0x00005410a8367816 */ /* 0x000fe20000000036 */
[----:B------:R-:W-:Y:S01]  /*8fb0*/  FFMA.FTZ R47, R43, R86, R47 ;  /* 0x000000562b2f7223 */ /* 0x000fe2000001002f */
[C---:B------:R-:W-:Y:S01]  /*8fc0*/  FFMA.FTZ R53, R41.reuse, R57, -R53 ;  /* 0x0000003929357223 */ /* 0x040fe20000010835 */
[----:B------:R-:W-:Y:S01]  /*8fd0*/  FFMA.FTZ R45, R41, R58, R45 ;  /* 0x0000003a292d7223 */ /* 0x000fe2000001002d */
[----:B------:R-:W-:Y:S01]  /*8fe0*/  LOP3.LUT R40, R40, 0xffff0000, RZ, 0xc0, !PT ;  /* 0xffff000028287812 */ /* 0x000fe200078ec0ff */
[-C--:B------:R-:W-:Y:S01]  /*8ff0*/  FMUL.FTZ R43, R44, R55.reuse ;  /* 0x000000372c2b7220 */ /* 0x080fe20000410000 */
[C---:B------:R-:W-:Y:S01]  /*9000*/  IMAD.U32 R41, R87.reuse, 0x10000, RZ ;  /* 0x0001000057297824 */ /* 0x040fe200078e00ff */
[----:B------:R-:W-:Y:S01]  /*9010*/  LOP3.LUT R46, R46, 0xffff0000, RZ, 0xc0, !PT ;  /* 0xffff00002e2e7812 */ /* 0x000fe200078ec0ff */
[-C--:B------:R-:W-:Y:S01]  /*9020*/  FMUL.FTZ R44, R44, R74.reuse ;  /* 0x0000004a2c2c7220 */ /* 0x080fe20000410000 */
[----:B------:R-:W-:Y:S01]  /*9030*/  LOP3.LUT R87, R87, 0xffff0000, RZ, 0xc0, !PT ;  /* 0xffff000057577812 */ /* 0x000fe200078ec0ff */
[C---:B------:R-:W-:Y:S01]  /*9040*/  IMAD.U32 R57, R54.reuse, 0x10000, RZ ;  /* 0x0001000036397824 */ /* 0x040fe200078e00ff */
[----:B------:R-:W-:Y:S01]  /*9050*/  LOP3.LUT R54, R54, 0xffff0000, RZ, 0xc0, !PT ;  /* 0xffff000036367812 */ /* 0x000fe200078ec0ff */
[----:B------:R-:W-:Y:S01]  /*9060*/  FFMA.FTZ R43, R40, R74, -R43 ;  /* 0x0000004a282b7223 */ /* 0x000fe2000001082b */
[----:B------:R-:W-:Y:S01]  /*9070*/  LOP3.LUT R42, R42, 0xffff0000, RZ, 0xc0, !PT ;  /* 0xffff00002a2a7812 */ /* 0x000fe200078ec0ff */
[----:B------:R-:W-:Y:S01]  /*9080*/  FFMA.FTZ R44, R40, R55, R44 ;  /* 0x00000037282c7223 */ /* 0x000fe2000001002c */
        /* <DEDUP_REMOVED lines=20> */
.L_x_2601:
[----:B------:R-:W-:Y:S05]  /*91d0*/  BSYNC B2 ;  /* 0x0000000000027941 */ /* 0x000fea0003800000 */
.L_x_2600:
[----:B0-----:R0:W-:Y:S04]  /*91e0*/  STG.E.128 desc[UR60][R48.64], R40 ;  /* 0x0000002830007986 */ /* 0x0011e8000c101d3c */
[----:B--2---:R0:W-:Y:S02]  /*91f0*/  @!P3 STG.E.128 desc[UR60][R50.64], R44 ;  /* 0x0000002c3200b986 */ /* 0x0041e4000c101d3c */
.L_x_2599:
[----:B------:R-:W-:Y:S05]  /*9200*/  BSYNC B1 ;  /* 0x0000000000017941 */ /* 0x000fea0003800000 */
.L_x_2598:
        /* <DEDUP_REMOVED lines=47> */
[----:B------:R-:W-:Y:S01]  /*9500*/  SHF.R.U64 R56, R82, 0x10, R83 ;  /* 0x0000001052387819 */ /* 0x000fe20000001253 */
[----:B------:R-:W-:Y:S01]  /*9510*/  IMAD.U32 R74, R68, 0x10000, RZ ;  /* 0x00010000444a7824 */ /* 0x000fe200078e00ff */
[----:B------:R-:W-:Y:S01]  /*9520*/  SHF.R.U64 R54, R70, 0x10, R71 ;  /* 0x0000001046367819 */ /* 0x000fe20000001247 */
[----:B------:R-:W-:Y:S01]  /*9530*/  IMAD.U32 R72, R80, 0x10000, RZ ;  /* 0x0001000050487824 */ /* 0x000fe200078e00ff */
[----:B------:R-:W-:-:S02]  /*9540*/  SHF.R.U32.HI R82, RZ, 0x10, R83 ;  /* 0x00000010ff527819 */ /* 0x000fc40000011653 */
[----:B------:R-:W-:Y:S01]  /*9550*/  SHF.R.U32.HI R70, RZ, 0x10, R71 ;  /* 0x00000010ff467819 */ /* 0x000fe20000011647 */
[----:B------:R-:W-:Y:S01]  /*9560*/  FMUL.FTZ R84, R59, R72 ;  /* 0x000000483b547220 */ /* 0x000fe20000410000 */
[----:B------:R-:W-:Y:S02]  /*9570*/  PRMT R162, R162, 0x5410, R55 ;  /* 0x00005410a2a27816 */ /* 0x000fe40000000037 */
[----:B------:R-:W-:Y:S01]  /*9580*/  LOP3.LUT R60, R45, 0xffff0000, RZ, 0xc0, !PT ;  /* 0xffff00002d3c7812 */ /* 0x000fe200078ec0ff */
[-C--:B------:R-:W-:Y:S01]  /*9590*/  FFMA.FTZ R84, R57, R74.reuse, -R84 ;  /* 0x0000004a39547223 */ /* 0x080fe20000010854 */
[----:B------:R-:W-:Y:S01]  /*95a0*/  LOP3.LUT R55, R80, 0xffff0000, RZ, 0xc0, !PT ;  /* 0xffff000050377812 */ /* 0x000fe200078ec0ff */
[----:B------:R-:W-:Y:S01]  /*95b0*/  FMUL.FTZ R80, R59, R74 ;  /* 0x0000004a3b507220 */ /* 0x000fe20000410000 */
[----:B------:R-:W-:Y:S01]  /*95c0*/  PRMT R82, R161, 0x5432, R82 ;  /* 0x00005432a1527816 */ /* 0x000fe20000000052 */
[----:B------:R-:W-:Y:S01]  /*95d0*/  IMAD.U32 R45, R44, 0x10000, RZ ;  /* 0x000100002c2d7824 */ /* 0x000fe200078e00ff */
[----:B------:R-:W-:Y:S01]  /*95e0*/  PRMT R70, R159, 0x5432, R70 ;  /* 0x000054329f467816 */ /* 0x000fe20000000046 */
[----:B------:R-:W-:Y:S01]  /*95f0*/  FMUL.FTZ R73, R60, R55 ;  /* 0x000000373c497220 */ /* 0x000fe20000410000 */
[----:B------:R-:W-:Y:S01]  /*9600*/  LOP3.LUT R58, R41, 0xffff0000, RZ, 0xc0, !PT ;  /* 0xffff0000293a7812 */ /* 0x000fe200078ec0ff */
[----:B------:R-:W-:Y:S01]  /*9610*/  IMAD.U32 R59, R82, 0x10000, RZ ;  /* 0x00010000523b7824 */ /* 0x000fe200078e00ff */
[----:B------:R-:W-:Y:S01]  /*9620*/  LOP3.LUT R71, R68, 0xffff0000, RZ, 0xc0, !PT ;  /* 0xffff000044477812 */ /* 0x000fe200078ec0ff */
[----:B------:R-:W-:-:S02]  /*9630*/  IMAD.U32 R68, R70, 0x10000, RZ ;  /* 0x0001000046447824 */ /* 0x000fc400078e00ff */
[----:B------:R-:W-:Y:S01]  /*9640*/  FFMA.FTZ R80, R57, R72, R80 ;  /* 0x0000004839507223 */ /* 0x000fe20000010050 */
[----:B------:R-:W-:Y:S01]  /*9650*/  LOP3.LUT R47, R47, 0xffff0000, RZ, 0xc0, !PT ;  /* 0xffff00002f2f7812 */ /* 0x000fe200078ec0ff */
[----:B------:R-:W-:Y:S02]  /*9660*/  IMAD.U32 R41, R40, 0x10000, RZ ;  /* 0x0001000028297824 */ /* 0x000fe400078e00ff */
[-C--:B------:R-:W-:Y:S01]  /*9670*/  FMUL.FTZ R75, R60, R71.reuse ;  /* 0x000000473c4b7220 */ /* 0x080fe20000410000 */
[----:B------:R-:W-:Y:S01]  /*9680*/  FFMA.FTZ R57, R58, R71, -R73 ;  /* 0x000000473a397223 */ /* 0x000fe20000010849 */
[C---:B------:R-:W-:Y:S01]  /*9690*/  FMUL.FTZ R71, R63.reuse, R59 ;  /* 0x0000003b3f477220 */ /* 0x040fe20000410000 */
[----:B------:R-:W-:Y:S01]  /*96a0*/  LOP3.LUT R82, R82, 0xffff0000, RZ, 0xc0, !PT ;  /* 0xffff000052527812 */ /* 0x000fe200078ec0ff */
[-C--:B------:R-:W-:Y:S01]  /*96b0*/  FMUL.FTZ R60, R63, R68.reuse ;  /* 0x000000443f3c7220 */ /* 0x080fe20000410000 */
[----:B------:R-:W-:Y:S01]  /*96c0*/  PRMT R53, R160, 0x5410, R53 ;  /* 0x00005410a0357816 */ /* 0x000fe20000000035 */
[----:B------:R-:W-:Y:S01]  /*96d0*/  FFMA.FTZ R55, R58, R55, R75 ;  /* 0x000000373a377223 */ /* 0x000fe2000001004b */
[----:B------:R-:W-:Y:S01]  /*96e0*/  LOP3.LUT R70, R70, 0xffff0000, RZ, 0xc0, !PT ;  /* 0xffff000046467812 */ /* 0x000fe200078ec0ff */
[C---:B------:R-:W-:Y:S01]  /*96f0*/  FFMA.FTZ R58, R62.reuse, R68, -R71 ;  /* 0x000000443e3a7223 */ /* 0x040fe20000010847 */
[----:B------:R-:W-:Y:S01]  /*9700*/  LOP3.LUT R43, R43, 0xffff0000, RZ, 0xc0, !PT ;  /* 0xffff00002b2b7812 */ /* 0x000fe200078ec0ff */
[----:B------:R-:W-:Y:S01]  /*9710*/  FFMA.FTZ R59, R62, R59, R60 ;  /* 0x0000003b3e3b7223 */ /* 0x000fe2000001003c */
[----:B------:R-:W-:Y:S01]  /*9720*/  FMUL.FTZ R68, R47, R82 ;  /* 0x000000522f447220 */ /* 0x000fe20000410000 */
[----:B------:R-:W-:Y:S01]  /*9730*/  IMAD.U32 R60, R162, 0x10000, RZ ;  /* 0x00010000a23c7824 */ /* 0x000fe200078e00ff */
[----:B------:R-:W-:Y:S01]  /*9740*/  LOP3.LUT R44, R44, 0xffff0000, RZ, 0xc0, !PT ;  /* 0xffff00002c2c7812 */ /* 0x000fe200078ec0ff */
[----:B------:R-:W-:-:S02]  /*9750*/  IMAD.U32 R62, R53, 0x10000, RZ ;  /* 0x00010000353e7824 */ /* 0x000fc400078e00ff */
[-C--:B------:R-:W-:Y:S01]  /*9760*/  FMUL.FTZ R72, R47, R70.reuse ;  /* 0x000000462f487220 */ /* 0x080fe20000410000 */
[----:B------:R-:W-:Y:S01]  /*9770*/  LOP3.LUT R63, R162, 0xffff0000, RZ, 0xc0, !PT ;  /* 0xffff0000a23f7812 */ /* 0x000fe200078ec0ff */
[----:B------:R-:W-:Y:S01]  /*9780*/  FFMA.FTZ R47, R43, R70, -R68 ;  /* 0x000000462b2f7223 */ /* 0x000fe20000010844 */
[C---:B------:R-:W-:Y:S01]  /*9790*/  FMUL.FTZ R68, R45.reuse, R60 ;  /* 0x0000003c2d447220 */ /* 0x040fe20000410000 */
[----:B------:R-:W-:Y:S01]  /*97a0*/  LOP3.LUT R40, R40, 0xffff0000, RZ, 0xc0, !PT ;  /* 0xffff000028287812 */ /* 0x000fe200078ec0ff */
[----:B------:R-:W-:Y:S01]  /*97b0*/  FMUL.FTZ R45, R45, R62 ;  /* 0x0000003e2d2d7220 */ /* 0x000fe20000410000 */
[----:B------:R-:W-:Y:S01]  /*97c0*/  LOP3.LUT R53, R53, 0xffff0000, RZ, 0xc0, !PT ;  /* 0xffff000035357812 */ /* 0x000fe200078ec0ff */
[----:B------:R-:W-:Y:S01]  /*97d0*/  FFMA.FTZ R82, R43, R82, R72 ;  /* 0x000000522b527223 */ /* 0x000fe20000010048 */
[----:B------:R-:W-:Y:S01]  /*97e0*/  PRMT R56, R161, 0x5410, R56 ;  /* 0x00005410a1387816 */ /* 0x000fe20000000038 */
[----:B------:R-:W-:Y:S01]  /*97f0*/  FMUL.FTZ R43, R44, R63 ;  /* 0x0000003f2c2b7220 */ /* 0x000fe20000410000 */
[----:B------:R-:W-:Y:S01]  /*9800*/  PRMT R54, R159, 0x5410, R54 ;  /* 0x000054109f367816 */ /* 0x000fe20000000036 */
[C---:B------:R-:W-:Y:S01]  /*9810*/  FFMA.FTZ R62, R41.reuse, R62, -R68 ;  /* 0x0000003e293e7223 */ /* 0x040fe20000010844 */
[----:B------:R-:W-:Y:S01]  /*9820*/  FFMA.FTZ R41, R41, R60, R45 ;  /* 0x0000003c29297223 */ /* 0x000fe2000001002d */
[----:B------:R-:W-:Y:S01]  /*9830*/  LOP3.LUT R46, R46, 0xffff0000, RZ, 0xc0, !PT ;  /* 0xffff00002e2e7812 */ /* 0x000fe200078ec0ff */
[-C--:B------:R-:W-:Y:S01]  /*9840*/  FMUL.FTZ R71, R44, R53.reuse ;  /* 0x000000352c477220 */ /* 0x080fe20000410000 */
[----:B------:R-:W-:Y:S01]  /*9850*/  FFMA.FTZ R43, R40, R53, -R43 ;  /* 0x00000035282b7223 */ /* 0x000fe2000001082b */
[C---:B------:R-:W-:Y:S01]  /*9860*/  LOP3.LUT R45, R56.reuse, 0xffff0000, RZ, 0xc0, !PT ;  /* 0xffff0000382d7812 */ /* 0x040fe200078ec0ff */
[----:B------:R-:W-:Y:S01]  /*9870*/  IMAD.U32 R60, R56, 0x10000, RZ ;  /* 0x00010000383c7824 */ /* 0x000fe200078e00ff */
[C---:B------:R-:W-:Y:S01]  /*9880*/  LOP3.LUT R53, R54.reuse, 0xffff0000, RZ, 0xc0, !PT ;  /* 0xffff000036357812 */ /* 0x040fe200078ec0ff */
[----:B------:R-:W-:-:S02]  /*9890*/  IMAD.U32 R44, R54, 0x10000, RZ ;  /* 0x00010000362c7824 */ /* 0x000fc400078e00ff */
[----:B------:R-:W-:Y:S01]  /*98a0*/  FFMA.FTZ R40, R40, R63, R71 ;  /* 0x0000003f28287223 */ /* 0x000fe20000010047 */
[----:B------:R-:W-:Y:S01]  /*98b0*/  LOP3.LUT R42, R42, 0xffff0000, RZ, 0xc0, !PT ;  /* 0xffff00002a2a7812 */ /* 0x000fe200078ec0ff */
[C---:B------:R-:W-:Y:S01]  /*98c0*/  FMUL.FTZ R54, R69.reuse, R60 ;  /* 0x0000003c45367220 */ /* 0x040fe20000410000 */
[C---:B------:R-:W-:Y:S01]  /*98d0*/  FMUL.FTZ R63, R46.reuse, R45 ;  /* 0x0000002d2e3f7220 */ /* 0x040fe20000410000 */
[----:B------:R-:W-:Y:S01]  /*98e0*/  FMUL.FTZ R69, R69, R44 ;  /* 0x0000002c45457220 */ /* 0x000fe20000410000 */
[-C--:B------:R-:W-:Y:S01]  /*98f0*/  FMUL.FTZ R46, R46, R53.reuse ;  /* 0x000000352e2e7220 */ /* 0x080fe20000410000 */
[----:B------:R-:W-:Y:S01]  /*9900*/  F2FP.BF16.F32.PACK_AB R47, R47, R58 ;  /* 0x0000003a2f2f723e */ /* 0x000fe200000010ff */
        /* <DEDUP_REMOVED lines=15> */
.L_x_2605:
[----:B------:R-:W-:Y:S05]  /*9a00*/  BSYNC B2 ;  /* 0x0000000000027941 */ /* 0x000fea0003800000 */
.L_x_2604:
[----:B0-----:R4:W-:Y:S04]  /*9a10*/  STG.E.128 desc[UR60][R48.64], R40 ;  /* 0x0000002830007986 */ /* 0x0019e8000c101d3c */
[----:B--2---:R4:W-:Y:S02]  /*9a20*/  @!P3 STG.E.128 desc[UR60][R50.64], R44 ;  /* 0x0000002c3200b986 */ /* 0x0049e4000c101d3c */
.L_x_2603:
[----:B------:R-:W-:Y:S05]  /*9a30*/  BSYNC B1 ;  /* 0x0000000000017941 */ /* 0x000fea0003800000 */
.L_x_2602:
[----:B------:R-:W-:-:S13]  /*9a40*/  ISETP.NE.AND P3, PT, R32, RZ, PT ;  /* 0x000000ff2000720c */ /* 0x000fda0003f65270 */
[----:B------:R-:W-:Y:S05]  /*9a50*/  @!P3 BRA `(.L_x_2556) ;  /* 0x0000000800e8b947 */ /* 0x000fea0003800000 */
[----:B0---4-:R-:W2:Y:S01]  /*9a60*/  LDL R40, [R1+0x20] ;  /* 0x0000200001287983 */ /* 0x011ea20000100800 */
[----:B------:R-:W-:Y:S01]  /*9a70*/  SHF.R.U32.HI R43, RZ, 0x3, R215 ;  /* 0x00000003ff2b7819 */ /* 0x000fe200000116d7 */
[----:B------:R-:W-:Y:S01]  /*9a80*/  BSSY B1, `(.L_x_2606) ;  /* 0x0000075000017945 */ /* 0x000fe20003800000 */
[----:B------:R-:W-:-:S04]  /*9a90*/  IADD3 R42, P3, P4, R114, R126, R26 ;  /* 0x0000007e722a7210 */ /* 0x000fc80007c7e01a */
[----:B---3--:R-:W-:Y:S02]  /*9aa0*/  IADD3.X R45, R5, R52, R30, P3, P4 ;  /* 0x00000034052d7210 */ /* 0x008fe40001fe841e */
[----:B------:R-:W-:-:S04]  /*9ab0*/  LEA R48, P3, R42, R122, 0x1 ;  /* 0x0000007a2a307211 */ /* 0x000fc800078608ff */
[----:B------:R-:W-:Y:S02]  /*9ac0*/  LEA.HI.X R49, R42, R123, R45, 0x1, P3 ;  /* 0x0000007b2a317211 */ /* 0x000fe400018f0c2d */
[----:B------:R-:W-:Y:S02]  /*9ad0*/  ISETP.GE.AND P3, PT, R207, R119, PT ;  /* 0x00000077cf00720c */ /* 0x000fe40003f66270 */
[----:B--2---:R-:W-:-:S04]  /*9ae0*/  LOP3.LUT P5, RZ, R40, 0x1, RZ, 0xc0, !PT ;  /* 0x0000000128ff7812 */ /* 0x004fc800078ac0ff */
[----:B------:R-:W-:-:S04]  /*9af0*/  SEL R147, R124, R147, !P5 ;  /* 0x000000937c937207 */ /* 0x000fc80006800000 */
[----:B------:R-:W-:-:S04]  /*9b00*/  SHF.R.S32.HI R40, RZ, 0x1f, R147 ;  /* 0x0000001fff287819 */ /* 0x000fc80000011493 */
        /* <DEDUP_REMOVED lines=20> */
[----:B0-----:R-:W-:Y:S01]  /*9c50*/  IMAD.U32 R60, R41, 0x10000, RZ ;  /* 0x00010000293c7824 */ /* 0x001fe200078e00ff */
[--C-:B------:R-:W-:Y:S01]  /*9c60*/  SHF.R.U64 R68, R64, 0x10, R65.reuse ;  /* 0x0000001040447819 */ /* 0x100fe20000001241 */
[----:B------:R-:W-:Y:S01]  /*9c70*/  IMAD.U32 R62, R47, 0x10000, RZ ;  /* 0x000100002f3e7824 */ /* 0x000fe200078e00ff */
[----:B------:R-:W-:Y:S01]  /*9c80*/  SHF.R.U32.HI R64, RZ, 0x10, R65 ;  /* 0x00000010ff407819 */ /* 0x000fe20000011641 */
[----:B------:R-:W-:Y:S01]  /*9c90*/  IMAD.U32 R56, R43, 0x10000, RZ ;  /* 0x000100002b387824 */ /* 0x000fe200078e00ff */
[----:B------:R-:W-:Y:S02]  /*9ca0*/  PRMT R65, R157, 0x5432, R76 ;  /* 0x000054329d417816 */ /* 0x000fe4000000004c */
[----:B------:R-:W-:-:S02]  /*9cb0*/  PRMT R57, R155, 0x5410, R68 ;  /* 0x000054109b397816 */ /* 0x000fc40000000044 */
[----:B------:R-:W-:Y:S01]  /*9cc0*/  SHF.R.U64 R55, R66, 0x10, R67 ;  /* 0x0000001042377819 */ /* 0x000fe20000001243 */
[----:B------:R-:W-:Y:S01]  /*9cd0*/  IMAD.U32 R66, R65, 0x10000, RZ ;  /* 0x0001000041427824 */ /* 0x000fe200078e00ff */
[--C-:B------:R-:W-:Y:S02]  /*9ce0*/  SHF.R.U64 R59, R78, 0x10, R79.reuse ;  /* 0x000000104e3b7819 */ /* 0x100fe4000000124f */
[----:B------:R-:W-:Y:S02]  /*9cf0*/  PRMT R155, R155, 0x5432, R64 ;  /* 0x000054329b9b7816 */ /* 0x000fe40000000040 */
[----:B------:R-:W-:Y:S02]  /*9d00*/  PRMT R157, R157, 0x5410, R58 ;  /* 0x000054109d9d7816 */ /* 0x000fe4000000003a */
[----:B------:R-:W-:Y:S01]  /*9d10*/  SHF.R.U32.HI R79, RZ, 0x10, R79 ;  /* 0x00000010ff4f7819 */ /* 0x000fe2000001164f */
[----:B------:R-:W-:Y:S01]  /*9d20*/  IMAD.U32 R64, R155, 0x10000, RZ ;  /* 0x000100009b407824 */ /* 0x000fe200078e00ff */
[----:B------:R-:W-:Y:S01]  /*9d30*/  PRMT R58, R156, 0x5410, R59 ;  /* 0x000054109c3a7816 */ /* 0x000fe2000000003b */
[C---:B------:R-:W-:Y:S01]  /*9d40*/  FMUL.FTZ R59, R63.reuse, R66 ;  /* 0x000000423f3b7220 */ /* 0x040fe20000410000 */
[----:B------:R-:W-:Y:S01]  /*9d50*/  SHF.R.U32.HI R67, RZ, 0x10, R67 ;  /* 0x00000010ff437819 */ /* 0x000fe20000011643 */
[-C--:B------:R-:W-:Y:S01]  /*9d60*/  FMUL.FTZ R63, R63, R64.reuse ;  /* 0x000000403f3f7220 */ /* 0x080fe20000410000 */
[----:B------:R-:W-:Y:S01]  /*9d70*/  LOP3.LUT R61, R45, 0xffff0000, RZ, 0xc0, !PT ;  /* 0xffff00002d3d7812 */ /* 0x000fe200078ec0ff */
[C---:B------:R-:W-:Y:S01]  /*9d80*/  FFMA.FTZ R59, R60.reuse, R64, -R59 ;  /* 0x000000403c3b7223 */ /* 0x040fe2000001083b */
[----:B------:R-:W-:Y:S01]  /*9d90*/  LOP3.LUT R65, R65, 0xffff0000, RZ, 0xc0, !PT ;  /* 0xffff000041417812 */ /* 0x000fe200078ec0ff */
[----:B------:R-:W-:Y:S01]  /*9da0*/  FFMA.FTZ R60, R60, R66, R63 ;  /* 0x000000423c3c7223 */ /* 0x000fe2000001003f */
[----:B------:R-:W-:Y:S01]  /*9db0*/  PRMT R55, R154, 0x5410, R55 ;  /* 0x000054109a377816 */ /* 0x000fe20000000037 */
[----:B------:R-:W-:Y:S01]  /*9dc0*/  IMAD.U32 R45, R44, 0x10000, RZ ;  /* 0x000100002c2d7824 */ /* 0x000fe200078e00ff */
[----:B------:R-:W-:Y:S01]  /*9dd0*/  PRMT R79, R156, 0x5432, R79 ;  /* 0x000054329c4f7816 */ /* 0x000fe2000000004f */
[----:B------:R-:W-:Y:S01]  /*9de0*/  FMUL.FTZ R69, R61, R65 ;  /* 0x000000413d457220 */ /* 0x000fe20000410000 */
[----:B------:R-:W-:Y:S01]  /*9df0*/  PRMT R154, R154, 0x5432, R67 ;  /* 0x000054329a9a7816 */ /* 0x000fe20000000043 */
[----:B------:R-:W-:Y:S01]  /*9e00*/  IMAD.U32 R66, R157, 0x10000, RZ ;  /* 0x000100009d427824 */ /* 0x000fe200078e00ff */
        /* <DEDUP_REMOVED lines=9> */
[----:B------:R-:W-:Y:S01]  /*9ea0*/  FMUL.FTZ R62, R62, R63 ;  /* 0x0000003f3e3e7220 */ /* 0x000fe20000410000 */
[----:B------:R-:W-:Y:S01]  /*9eb0*/  LOP3.LUT R53, R43, 0xffff0000, RZ, 0xc0, !PT ;  /* 0xffff00002b357812 */ /* 0x000fe200078ec0ff */
[----:B------:R-:W-:Y:S01]  /*9ec0*/  FFMA.FTZ R61, R54, R65, R61 ;  /* 0x00000041363d7223 */ /* 0x000fe2000001003d */
[----:B------:R-:W-:Y:S01]  /*9ed0*/  LOP3.LUT R154, R154, 0xffff0000, RZ, 0xc0, !PT ;  /* 0xffff00009a9a7812 */ /* 0x000fe200078ec0ff */
[C---:B------:R-:W-:Y:S01]  /*9ee0*/  FFMA.FTZ R54, R56.reuse, R63, -R69 ;  /* 0x0000003f38367223 */ /* 0x040fe20000010845 */
[----:B------:R-:W-:Y:S01]  /*9ef0*/  FMUL.FTZ R70, R47, R68 ;  /* 0x000000442f467220 */ /* 0x000fe20000410000 */
[----:B------:R-:W-:Y:S01]  /*9f00*/  FFMA.FTZ R56, R56, R67, R62 ;  /* 0x0000004338387223 */ /* 0x000fe2000001003e */
[----:B------:R-:W-:Y:S01]  /*9f10*/  IMAD.U32 R62, R57, 0x10000, RZ ;  /* 0x00010000393e7824 */ /* 0x000fe200078e00ff */
[----:B------:R-:W-:Y:S01]  /*9f20*/  LOP3.LUT R44, R44, 0xffff0000, RZ, 0xc0, !PT ;  /* 0xffff00002c2c7812 */ /* 0x000fe200078ec0ff */
[-C--:B------:R-:W-:Y:S01]  /*9f30*/  FFMA.FTZ R63, R53, R154.reuse, -R70 ;  /* 0x0000009a353f7223 */ /* 0x080fe20000010846 */
[----:B------:R-:W-:Y:S01]  /*9f40*/  FMUL.FTZ R72, R47, R154 ;  /* 0x0000009a2f487220 */ /* 0x000fe20000410000 */
[----:B------:R-:W-:Y:S01]  /*9f50*/  LOP3.LUT R157, R157, 0xffff0000, RZ, 0xc0, !PT ;  /* 0xffff00009d9d7812 */ /* 0x000fe200078ec0ff */
[----:B------:R-:W-:Y:S01]  /*9f60*/  FMUL.FTZ R70, R45, R66 ;  /* 0x000000422d467220 */ /* 0x000fe20000410000 */
[----:B------:R-:W-:Y:S01]  /*9f70*/  LOP3.LUT R57, R57, 0xffff0000, RZ, 0xc0, !PT ;  /* 0xffff000039397812 */ /* 0x000fe200078ec0ff */
[----:B------:R-:W-:-:S02]  /*9f80*/  IMAD.U32 R41, R40, 0x10000, RZ ;  /* 0x0001000028297824 */ /* 0x000fc400078e00ff */
[----:B------:R-:W-:Y:S01]  /*9f90*/  FMUL.FTZ R45, R45, R62 ;  /* 0x0000003e2d2d7220 */ /* 0x000fe20000410000 */
[----:B------:R-:W-:Y:S01]  /*9fa0*/  LOP3.LUT R40, R40, 0xffff0000, RZ, 0xc0, !PT ;  /* 0xffff000028287812 */ /* 0x000fe200078ec0ff */
[----:B------:R-:W-:Y:S01]  /*9fb0*/  FFMA.FTZ R65, R53, R68, R72 ;  /* 0x0000004435417223 */ /* 0x000fe20000010048 */
[C---:B------:R-:W-:Y:S01]  /*9fc0*/  IMAD.U32 R43, R42.reuse, 0x10000, RZ ;  /* 0x000100002a2b7824 */ /* 0x040fe200078e00ff */
        /* <DEDUP_REMOVED lines=32> */
.L_x_2607:
[----:B------:R-:W-:Y:S05]  /*a1d0*/  BSYNC B1 ;  /* 0x0000000000017941 */ /* 0x000fea0003800000 */
.L_x_2606:
        /* <DEDUP_REMOVED lines=10> */
.L_x_2523:
[----:B------:R-:W2:Y:S02]  /*a280*/  LDL R40, [R1+0x4c] ;  /* 0x00004c0001287983 */ /* 0x000ea40000100800 */
[----:B--2---:R-:W-:-:S13]  /*a290*/  R2UR UR4, R40 ;  /* 0x00000000280472ca */ /* 0x004fda00000e0000 */
[----:B------:R-:W-:-:S06]  /*a2a0*/  UISETP.NE.AND UP0, UPT, UR4, 0x3, UPT ;  /* 0x000000030400788c */ /* 0x000fcc000bf05270 */
[----:B------:R-:W-:-:S13]  /*a2b0*/  PLOP3.LUT P2, PT, PT, PT, UP0, 0x80, 0x0 ;  /* 0x000000000000781c */ /* 0x000fda0003f4f008 */
[----:B------:R-:W-:Y:S05]  /*a2c0*/  @!P2 BRA `(.L_x_2608) ;  /* 0x000000000004a947 */ /* 0x000fea0003800000 */
[----:B------:R-:W-:Y:S01]  /*a2d0*/  BPT.TRAP 0x1 ;  /* 0x000000040000795c */ /* 0x000fe20000300000 */
.L_x_2608:
[----:B------:R-:W-:Y:S01]  /*a2e0*/  IMAD R96, R17, 0x8, R16 ;  /* 0x0000000811607824 */ /* 0x000fe200078e0210 */
[----:B------:R-:W-:Y:S01]  /*a2f0*/  SHF.L.U32 R97, R209, 0x1f, RZ ;  /* 0x0000001fd1617819 */ /* 0x000fe200000006ff */
[----:B------:R-:W-:Y:S01]  /*a300*/  IMAD R39, R24, -0x70, R2 ;  /* 0xffffff9018277824 */ /* 0x000fe200078e0202 */
[----:B------:R-:W-:Y:S02]  /*a310*/  BSSY B1, `(.L_x_2609) ;  /* 0x0000004000017945 */ /* 0x000fe40003800000 */
[----:B------:R-:W1:Y:S02]  /*a320*/  SYNCS.PHASECHK.TRANS64.TRYWAIT P3, [R96+URZ+0x36890], R97 ;  /* 0x03689061600075a7 */ /* 0x000e64000806017f */
[----:B------:R-:W-:Y:S01]  /*a330*/  VIMNMX R39, R39, 0x70, PT ;  /* 0x0000007027277848 */ /* 0x000fe20003fe0100 */
[----:B-1----:R-:W-:Y:S06]  /*a340*/  @!P3 BRA `(.L_x_2610) ;  /* 0x0000025c00d0b947 */ /* 0x002fec0003800000 */
.L_x_2915:
[----:B------:R-:W-:Y:S05]  /*a350*/  BSYNC B1 ;  /* 0x0000000000017941 */ /* 0x000fea0003800000 */
.L_x_2609:
        /* <DEDUP_REMOVED lines=21> */
.L_x_2612:
[----:B------:R-:W-:Y:S05]  /*a4b0*/  BSYNC B1 ;  /* 0x0000000000017941 */ /* 0x000fea0003800000 */
.L_x_2611:
        /* <DEDUP_REMOVED lines=20> */
.L_x_2556:
[----:B------:R-:W-:Y:S05]  /*a600*/  BSYNC B0 ;  /* 0x0000000000007941 */ /* 0x000fea0003800000 */
.L_x_2522:
        /* <DEDUP_REMOVED lines=17> */
.L_x_2614:
[----:B------:R-:W-:Y:S05]  /*a720*/  BSYNC B0 ;  /* 0x0000000000007941 */ /* 0x000fea0003800000 */
.L_x_2613:
[----:B------:R-:W1:Y:S01]  /*a730*/  SYNCS.PHASECHK.TRANS64.TRYWAIT P2, [R96+URZ+0x368b0], R97 ;  /* 0x0368b061600075a7 */ /* 0x000e62000804017f */
[----:B------:R-:W-:Y:S01]  /*a740*/  ULDC.64 UR4, c[0x0][0x318] ;  /* 0x0000c60000047ab9 */ /* 0x000fe20000000a00 */
[----:B------:R-:W-:Y:S01]  /*a750*/  ULDC.64 UR6, c[0x0][0x328] ;  /* 0x0000ca0000067ab9 */ /* 0x000fe20000000a00 */
[----:B0-----:R-:W-:Y:S01]  /*a760*/  IMAD.U32 R40, RZ, RZ, UR4 ;  /* 0x00000004ff287e24 */ /* 0x001fe2000f8e00ff */
[----:B------:R-:W-:Y:S01]  /*a770*/  BSSY B0, `(.L_x_2615) ;  /* 0x0000009000007945 */ /* 0x000fe20003800000 */
[----:B------:R-:W-:Y:S02]  /*a780*/  IMAD.U32 R42, RZ, RZ, UR6 ;  /* 0x00000006ff2a7e24 */ /* 0x000fe4000f8e00ff */
[----:B------:R-:W-:Y:S01]  /*a790*/  IMAD.U32 R41, RZ, RZ, UR7 ;  /* 0x00000007ff297e24 */ /* 0x000fe2000f8e00ff */
[----:B------:R0:W-:Y:S04]  /*a7a0*/  STL [R1+0x40], R40 ;  /* 0x0000402801007387 */ /* 0x0001e80000100800 */
[----:B------:R2:W-:Y:S01]  /*a7b0*/  STL [R1+0x48], R42 ;  /* 0x0000482a01007387 */ /* 0x0005e20000100800 */
[----:B0-----:R-:W-:-:S05]  /*a7c0*/  IMAD.U32 R40, RZ, RZ, UR5 ;  /* 0x00000005ff287e24 */ /* 0x001fca000f8e00ff */
[----:B------:R2:W-:Y:S04]  /*a7d0*/  STL [R1+0x24], R40 ;  /* 0x0000242801007387 */ /* 0x0005e80000100800 */
[----:B------:R2:W-:Y:S02]  /*a7e0*/  STL [R1+0x44], R41 ;  /* 0x0000442901007387 */ /* 0x0005e40000100800 */
[----:B-12---:R-:W-:Y:S05]  /*a7f0*/  @!P2 BRA `(.L_x_2616) ;  /* 0x0000025800b8a947 */ /* 0x006fea0003800000 */
.L_x_2916:
[----:B------:R-:W-:Y:S05]  /*a800*/  BSYNC B0 ;  /* 0x0000000000007941 */ /* 0x000fea0003800000 */
.L_x_2615:
[----:B------:R1:W5:Y:S04]  /*a810*/  LDL R51, [R1+0x48] ;  /* 0x0000480001337983 */ /* 0x0003680000100800 */
[----:B------:R1:W5:Y:S04]  /*a820*/  LDL R50, [R1+0x44] ;  /* 0x0000440001327983 */ /* 0x0003680000100800 */
[----:B------:R1:W5:Y:S04]  /*a830*/  LDL R49, [R1+0x40] ;  /* 0x0000400001317983 */ /* 0x0003680000100800 */
[----:B------:R1:W5:Y:S01]  /*a840*/  LDL R48, [R1+0x24] ;  /* 0x0000240001307983 */ /* 0x0003620000100800 */
[----:B------:R-:W-:Y:S01]  /*a850*/  ISETP.GE.AND P2, PT, R204, R39, PT ;  /* 0x00000027cc00720c */ /* 0x000fe20003f46270 */
[----:B------:R-:W-:Y:S01]  /*a860*/  BSSY B0, `(.L_x_2617) ;  /* 0x0000022000007945 */ /* 0x000fe20003800000 */
[----:B------:R-:W-:-:S11]  /*a870*/  IMAD.WIDE R44, R24, 0x70, R120 ;  /* 0x00000070182c7825 */ /* 0x000fd600078e0278 */
[----:B-1----:R-:W-:Y:S05]  /*a880*/  @P2 BRA `(.L_x_2618) ;  /* 0x00000000007c2947 */ /* 0x002fea0003800000 */
[----:B-----5:R-:W-:Y:S01]  /*a890*/  R2UR UR7, R51 ;  /* 0x00000000330772ca */ /* 0x020fe200000e0000 */
[----:B------:R-:W-:Y:S01]  /*a8a0*/  IMAD.MOV.U32 R40, RZ, RZ, R112 ;  /* 0x000000ffff287224 */ /* 0x000fe200078e0070 */
        /* <DEDUP_REMOVED lines=12> */
[----:B------:R-:W1:Y:S04]  /*a970*/  @!P2 LDS.128 R40, [R37] ;  /* 0x000000002528a984 */ /* 0x000e680000000c00 */
[----:B-1----:R-:W-:Y:S01]  /*a980*/  @!P2 STG.E.128 desc[UR60][R46.64], R40 ;  /* 0x000000282e00a986 */ /* 0x002fe2000c101d3c */
[----:B------:R-:W-:-:S13]  /*a990*/  ISETP.GE.AND P2, PT, R206, UR4, PT ;  /* 0x00000004ce007c0c */ /* 0x000fda000bf46270 */
[----:B------:R-:W1:Y:S04]  /*a9a0*/  @!P2 LDS.128 R40, [R38] ;  /* 0x000000002628a984 */ /* 0x000e680000000c00 */
[----:B-1----:R-:W-:Y:S01]  /*a9b0*/  @!P2 STG.E.128 desc[UR60][R46.64+0x40], R40 ;  /* 0x000040282e00a986 */ /* 0x002fe2000c101d3c */
[----:B------:R-:W-:-:S13]  /*a9c0*/  ISETP.GE.AND P2, PT, R207, UR4, PT ;  /* 0x00000004cf007c0c */ /* 0x000fda000bf46270 */
[----:B------:R-:W1:Y:S04]  /*a9d0*/  @!P2 LDS.128 R40, [R37+0x3800] ;  /* 0x003800002528a984 */ /* 0x000e680000000c00 */
        /* <DEDUP_REMOVED lines=9> */
[----:B-1----:R1:W-:Y:S02]  /*aa70*/  @!P2 STG.E.128 desc[UR60][R46.64+0x140], R40 ;  /* 0x000140282e00a986 */ /* 0x0023e4000c101d3c */
.L_x_2618:
[----:B------:R-:W-:Y:S05]  /*aa80*/  BSYNC B0 ;  /* 0x0000000000007941 */ /* 0x000fea0003800000 */
.L_x_2617:
[----:B------:R-:W-:Y:S01]  /*aa90*/  ISETP.GE.AND P2, PT, R234, R39, PT ;  /* 0x00000027ea00720c */ /* 0x000fe20003f46270 */
[----:B------:R-:W-:-:S12]  /*aaa0*/  BSSY B0, `(.L_x_2619) ;  /* 0x0000023000007945 */ /* 0x000fd80003800000 */
[----:B------:R-:W-:Y:S05]  /*aab0*/  @P2 BRA `(.L_x_2620) ;  /* 0x0000000000842947 */ /* 0x000fea0003800000 */
[----:B-----5:R-:W-:Y:S01]  /*aac0*/  R2UR UR7, R51 ;  /* 0x00000000330772ca */ /* 0x020fe200000e0000 */
[----:B-1----:R-:W-:Y:S01]  /*aad0*/  IMAD.MOV.U32 R40, RZ, RZ, R112 ;  /* 0x000000ffff287224 */ /* 0x002fe200078e0070 */
        /* <DEDUP_REMOVED lines=31> */
.L_x_2620:
[----:B------:R-:W-:Y:S05]  /*acd0*/  BSYNC B0 ;  /* 0x0000000000007941 */ /* 0x000fea0003800000 */
.L_x_2619:
[----:B------:R-:W3:Y:S01]  /*ace0*/  LDL R37, [R1+0x20] ;  /* 0x0000200001257983 */ /* 0x000ee20000100800 */
[----:B0-----:R-:W-:Y:S01]  /*acf0*/  @!P3 VIADD R96, R96, 0x368c0 ;  /* 0x000368c06060b836 */ /* 0x001fe20000000000 */
[----:B------:R-:W-:Y:S01]  /*ad00*/  PLOP3.LUT P2, PT, PT, PT, PT, 0x8, 0x0 ;  /* 0x000000000000781c */ /* 0x000fe20003f4e170 */
[----:B------:R-:W-:Y:S01]  /*ad10*/  VIADD R17, R17, 0x1 ;  /* 0x0000000111117836 */ /* 0x000fe20000000000 */
[----:B------:R-:W-:Y:S01]  /*ad20*/  @!PT LDS RZ, [RZ] ;  /* 0x00000000fffff984 */ /* 0x000fe20000000800 */
[----:B------:R-:W-:Y:S01]  /*ad30*/  @!PT LDS RZ, [RZ] ;  /* 0x00000000fffff984 */ /* 0x000fe20000000800 */
[----:B------:R-:W-:Y:S01]  /*ad40*/  @!PT LDS RZ, [RZ] ;  /* 0x00000000fffff984 */ /* 0x000fe20000000800 */
[----:B------:R-:W-:Y:S01]  /*ad50*/  @!PT LDS RZ, [RZ] ;  /* 0x00000000fffff984 */ /* 0x000fe20000000800 */
[----:B------:R0:W-:Y:S06]  /*ad60*/  MEMBAR.ALL.CTA ;  /* 0x0000000000007992 */ /* 0x0001ec0000008000 */
[----:B0-----:R-:W0:Y:S01]  /*ad70*/  FENCE.VIEW.ASYNC.S ;  /* 0x00000000000073c6 */ /* 0x001e220000000000 */
[----:B------:R-:W-:Y:S01]  /*ad80*/  @!P3 PRMT R96, RZ, 0x654, R96 ;  /* 0x00000654ff60b816 */ /* 0x000fe20000000060 */
[----:B0-----:R0:W-:Y:S06]  /*ad90*/  BAR.SYNC.DEFER_BLOCKING R152, 0x80 ;  /* 0x000200980000751d */ /* 0x0011ec0000010000 */
[----:B------:R0:W-:Y:S01]  /*ada0*/  @!P3 SYNCS.ARRIVE.TRANS64.RED.A1T0 RZ, [R96+URZ], RZ ;  /* 0x000000ff60ffb9a7 */ /* 0x0001e2000810043f */
[----:B------:R-:W-:-:S04]  /*adb0*/  ISETP.NE.AND P3, PT, R17, 0x2, PT ;  /* 0x000000021100780c */ /* 0x000fc80003f65270 */
[----:B------:R-:W-:Y:S02]  /*adc0*/  SEL R38, RZ, 0x1, P3 ;  /* 0x00000001ff267807 */ /* 0x000fe40001800000 */
[----:B------:R-:W-:Y:S02]  /*add0*/  SEL R17, R17, RZ, P3 ;  /* 0x000000ff11117207 */ /* 0x000fe40001800000 */
[----:B------:R-:W-:Y:S02]  /*ade0*/  LOP3.LUT R209, R209, R38, RZ, 0x3c, !PT ;  /* 0x00000026d1d17212 */ /* 0x000fe400078e3cff */
[----:B---3--:R-:W-:-:S13]  /*adf0*/  LOP3.LUT P4, RZ, R37, 0x2, RZ, 0xc0, !PT ;  /* 0x0000000225ff7812 */ /* 0x008fda000788c0ff */
[----:B0-----:R-:W-:Y:S05]  /*ae00*/  @P4 BRA `(.L_x_2621) ;  /* 0xffffff7c00484947 */ /* 0x001fea000383ffff */
.L_x_2517:
[----:B------:R-:W0:Y:S01]  /*ae10*/  LDC R0, c[0x0][0x448] ;  /* 0x00011200ff007b82 */ /* 0x000e220000000800 */
[----:B------:R-:W-:Y:S01]  /*ae20*/  VIADD R3, R223, 0x7f ;  /* 0x0000007fdf037836 */ /* 0x000fe20000000000 */
[----:B------:R-:W-:Y:S01]  /*ae30*/  BSSY B0, `(.L_x_2622) ;  /* 0x0000011000007945 */ /* 0x000fe20003800000 */
[----:B------:R-:W-:Y:S01]  /*ae40*/  IMAD.MOV.U32 R2, RZ, RZ, RZ ;  /* 0x000000ffff027224 */ /* 0x000fe200078e00ff */
[----:B0-----:R-:W-:-:S13]  /*ae50*/  ISETP.NE.AND P0, PT, R0, 0x1, PT ;  /* 0x000000010000780c */ /* 0x001fda0003f05270 */
[----:B------:R-:W0:Y:S08]  /*ae60*/  @P0 LDC R0, c[0x0][0x44c] ;  /* 0x00011300ff000b82 */ /* 0x000e300000000800 */
[----:B------:R-:W3:Y:S01]  /*ae70*/  @P0 LDC R5, c[0x0][0x450] ;  /* 0x00011400ff050b82 */ /* 0x000ee20000000800 */
[----:B0-----:R-:W-:-:S05]  /*ae80*/  @P0 IMAD.HI.U32 R0, R3, R0, RZ ;  /* 0x0000000003000227 */ /* 0x001fca00078e00ff */
[----:B---3--:R-:W-:-:S05]  /*ae90*/  @P0 SHF.R.U32.HI R3, RZ, R5, R0 ;  /* 0x00000005ff030219 */ /* 0x008fca0000011600 */
[----:B------:R-:W-:-:S04]  /*aea0*/  IMAD.IADD R3, R150, 0x1, R3 ;  /* 0x0000000196037824 */ /* 0x000fc800078e0203 */
[----:B------:R-:W-:-:S05]  /*aeb0*/  IMAD.HI R2, R3, -0x6db6db6d, R2 ;  /* 0x9249249303027827 */ /* 0x000fca00078e0202 */
[----:B------:R-:W-:-:S04]  /*aec0*/  SHF.R.U32.HI R3, RZ, 0x1f, R2 ;  /* 0x0000001fff037819 */ /* 0x000fc80000011602 */
[----:B------:R-:W-:Y:S01]  /*aed0*/  LEA.HI.SX32 R2, R2, R3, 0x1a ;  /* 0x0000000302027211 */ /* 0x000fe200078fd2ff */
[----:B------:R-:W-:-:S03]  /*aee0*/  IMAD.MOV.U32 R3, RZ, RZ, RZ ;  /* 0x000000ffff037224 */ /* 0x000fc600078e00ff */
[----:B------:R-:W-:-:S04]  /*aef0*/  VIMNMX R151, R151, R2, PT ;  /* 0x0000000297977248 */ /* 0x000fc80003fe0100 */
[----:B------:R-:W-:Y:S01]  /*af00*/  ISETP.GE.AND P0, PT, R151, 0x1, PT ;  /* 0x000000019700780c */ /* 0x000fe20003f06270 */
[----:B------:R-:W-:-:S12]  /*af10*/  @P2 BRA `(.L_x_2623) ;  /* 0x0000000000082947 */ /* 0x000fd80003800000 */
[----:B------:R-:W0:Y:S02]  /*af20*/  FENCE.VIEW.ASYNC.G ;  /* 0x00000000000073c6 */ /* 0x000e240000000100 */
[----:B0-----:R-:W-:Y:S06]  /*af30*/  BAR.ARV 0xc, 0x180 ;  /* 0x0306000000007b1d */ /* 0x001fec0000002000 */
.L_x_2623:
[----:B------:R-:W-:Y:S05]  /*af40*/  BSYNC B0 ;  /* 0x0000000000007941 */ /* 0x000fea0003800000 */
.L_x_2622:
[----:B------:R-:W-:Y:S04]  /*af50*/  BSSY B0, `(.L_x_2624) ;  /* 0x000001f000007945 */ /* 0x000fe80003800000 */
[----:B------:R-:W-:Y:S05]  /*af60*/  @!P0 BRA `(.L_x_2625) ;  /* 0x0000000000748947 */ /* 0x000fea0003800000 */
[----:B------:R-:W-:Y:S01]  /*af70*/  ISETP.NE.AND P0, PT, R229, RZ, PT ;  /* 0x000000ffe500720c */ /* 0x000fe20003f05270 */
[----:B------:R-:W-:-:S03]  /*af80*/  ULDC UR4, c[0x0][0x9f0] ;  /* 0x00027c0000047ab9 */ /* 0x000fc60000000800 */
[----:B------:R-:W-:-:S04]  /*af90*/  SEL R6, R229, UR4, P0 ;  /* 0x00000004e5067c07 */ /* 0x000fc80008000000 */
[-C--:B------:R-:W-:Y:S02]  /*afa0*/  IABS R5, R6.reuse ;  /* 0x0000000600057213 */ /* 0x080fe40000000000 */
[----:B------:R-:W-:Y:S02]  /*afb0*/  IADD3 R0, R6, -0x1, R151 ;  /* 0xffffffff06007810 */ /* 0x000fe40007ffe097 */
[----:B------:R-:W0:Y:S01]  /*afc0*/  I2F.RP R4, R5 ;  /* 0x0000000500047306 */ /* 0x000e220000209400 */
[----:B------:R-:W-:-:S05]  /*afd0*/  IABS R9, R6 ;  /* 0x0000000600097213 */ /* 0x000fca0000000000 */
[----:B------:R-:W-:Y:S02]  /*afe0*/  IMAD.MOV R9, RZ, RZ, -R9 ;  /* 0x000000ffff097224 */ /* 0x000fe400078e0a09 */
[----:B0-----:R-:W0:Y:S02]  /*aff0*/  MUFU.RCP R4, R4 ;  /* 0x0000000400047308 */ /* 0x001e240000001000 */
[----:B0-----:R-:W-:Y:S01]  /*b000*/  VIADD R2, R4, 0xffffffe ;  /* 0x0ffffffe04027836 */ /* 0x001fe20000000000 */
[----:B------:R-:W-:Y:S02]  /*b010*/  IABS R4, R0 ;  /* 0x0000000000047213 */ /* 0x000fe40000000000 */
[----:B------:R-:W-:-:S03]  /*b020*/  LOP3.LUT R0, R0, R6, RZ, 0x3c, !PT ;  /* 0x0000000600007212 */ /* 0x000fc600078e3cff */
[----:B------:R0:W3:Y:S01]  /*b030*/  F2I.FTZ.U32.TRUNC.NTZ R3, R2 ;  /* 0x0000000200037305 */ /* 0x0000e2000021f000 */
[----:B------:R-:W-:Y:S01]  /*b040*/  ISETP.GE.AND P2, PT, R0, RZ, PT ;  /* 0x000000ff0000720c */ /* 0x000fe20003f46270 */
[----:B0-----:R-:W-:Y:S02]  /*b050*/  IMAD.MOV.U32 R2, RZ, RZ, RZ ;  /* 0x000000ffff027224 */ /* 0x001fe400078e00ff */
[----:B---3--:R-:W-:-:S04]  /*b060*/  IMAD.MOV R8, RZ, RZ, -R3 ;  /* 0x000000ffff087224 */ /* 0x008fc800078e0a03 */
        /* <DEDUP_REMOVED lines=13> */
.L_x_2625:
[----:B------:R-:W-:Y:S05]  /*b140*/  BSYNC B0 ;  /* 0x0000000000007941 */ /* 0x000fea0003800000 */
.L_x_2624:
[-C--:B------:R-:W-:Y:S01]  /*b150*/  IMAD R222, R236, R3.reuse, RZ ;  /* 0x00000003ecde7224 */ /* 0x080fe200078e02ff */
[----:B------:R-:W-:Y:S01]  /*b160*/  PLOP3.LUT P0, PT, PT, PT, PT, 0x80, 0x0 ;  /* 0x000000000000781c */ /* 0x000fe20003f0f070 */
[----:B------:R-:W-:Y:S01]  /*b170*/  IMAD.MOV.U32 R6, RZ, RZ, RZ ;  /* 0x000000ffff067224 */ /* 0x000fe200078e00ff */
[----:B------:R-:W-:Y:S02]  /*b180*/  CS2R R118, SRZ ;  /* 0x0000000000767805 */ /* 0x000fe4000001ff00 */
[----:B------:R-:W-:Y:S02]  /*b190*/  CS2R R116, SRZ ;  /* 0x0000000000747805 */ /* 0x000fe4000001ff00 */
[----:B------:R-:W-:Y:S01]  /*b1a0*/  VIADDMNMX R2, R222, R3, R151, PT ;  /* 0x00000003de027246 */ /* 0x000fe20003800197 */
[----:B------:R-:W-:Y:S01]  /*b1b0*/  IMAD.MOV.U32 R3, RZ, RZ, RZ ;  /* 0x000000ffff037224 */ /* 0x000fe200078e00ff */
        /* <DEDUP_REMOVED lines=33> */
[----:B-----5:R-:W-:Y:S02]  /*b3d0*/  CS2R R50, SRZ ;  /* 0x0000000000327805 */ /* 0x020fe4000001ff00 */
[----:B------:R-:W-:Y:S02]  /*b3e0*/  CS2R R48, SRZ ;  /* 0x0000000000307805 */ /* 0x000fe4000001ff00 */
[----:B-1----:R-:W-:Y:S02]  /*b3f0*/  CS2R R46, SRZ ;  /* 0x00000000002e7805 */ /* 0x002fe4000001ff00 */
[----:B--2---:R-:W-:Y:S02]  /*b400*/  CS2R R44, SRZ ;  /* 0x00000000002c7805 */ /* 0x004fe4000001ff00 */
        /* <DEDUP_REMOVED lines=10> */
[----:B------:R-:W-:Y:S06]  /*b4b0*/  @!P1 BRA `(.L_x_2626) ;  /* 0x0000018000009947 */ /* 0x000fec0003800000 */
[----:B------:R-:W2:Y:S02]  /*b4c0*/  LDL R0, [R1+0x50] ;  /* 0x0000500001007983 */ /* 0x000ea40000100800 */
[----:B--2---:R-:W-:Y:S02]  /*b4d0*/  R2UR UR4, R0 ;  /* 0x00000000000472ca */ /* 0x004fe400000e0000 */
[----:B------:R-:W0:Y:S11]  /*b4e0*/  S2R R0, SR_TID.X ;  /* 0x0000000000007919 */ /* 0x000e360000002100 */
[----:B------:R-:W-:-:S06]  /*b4f0*/  ULOP3.LUT UP0, URZ, UR4, 0x9f, URZ, 0xc0, !UPT ;  /* 0x0000009f043f7892 */ /* 0x000fcc000f80c03f */
[----:B------:R-:W-:Y:S01]  /*b500*/  PLOP3.LUT P0, PT, PT, PT, UP0, 0x80, 0x0 ;  /* 0x000000000000781c */ /* 0x000fe20003f0f008 */
[----:B0-----:R-:W-:-:S05]  /*b510*/  VIADD R73, R0, 0xffffff80 ;  /* 0xffffff8000497836 */ /* 0x001fca0000000000 */
[----:B------:R-:W-:-:S04]  /*b520*/  SHF.R.S32.HI R40, RZ, 0x1f, R73 ;  /* 0x0000001fff287819 */ /* 0x000fc80000011449 */
[----:B------:R-:W-:-:S04]  /*b530*/  LEA.HI R0, R40, R73, RZ, 0x7 ;  /* 0x0000004928007211 */ /* 0x000fc800078f38ff */
[----:B------:R-:W-:-:S06]  /*b540*/  SHF.R.S32.HI R0, RZ, 0x7, R0 ;  /* 0x00000007ff007819 */ /* 0x000fcc0000011400 */
[----:B------:R-:W0:Y:S02]  /*b550*/  SHFL.IDX PT, R0, R0, RZ, 0x1f ;  /* 0x00001fff00007589 */ /* 0x000e2400000e0000 */
[----:B0-----:R-:W-:-:S04]  /*b560*/  LEA.HI R3, R0, R0, RZ, 0x1 ;  /* 0x0000000000037211 */ /* 0x001fc800078f08ff */
[----:B------:R-:W-:-:S05]  /*b570*/  LOP3.LUT R3, R3, 0x1e, RZ, 0xc0, !PT ;  /* 0x0000001e03037812 */ /* 0x000fca00078ec0ff */
[----:B------:R-:W-:-:S05]  /*b580*/  IMAD.IADD R3, R0, 0x1, -R3 ;  /* 0x0000000100037824 */ /* 0x000fca00078e0a03 */
[----:B------:R-:W-:-:S04]  /*b590*/  LEA R3, R3, UR4, 0xd ;  /* 0x0000000403037c11 */ /* 0x000fc8000f8e68ff */
        /* <DEDUP_REMOVED lines=19> */
.L_x_2627:
        /* <DEDUP_REMOVED lines=12> */
.L_x_2631:
[----:B-1----:R1:W2:Y:S02]  /*b790*/  SYNCS.PHASECHK.TRANS64.TRYWAIT P0, [R16+URZ+0x36800], R3 ;  /* 0x03680003100075a7 */ /* 0x0022a4000800017f */
[----:B--2---:R-:W-:Y:S05]  /*b7a0*/  @!P0 NANOSLEEP.SYNCS 0x989680 ;  /* 0x009896800000895d */ /* 0x004fea0003900000 */
[----:B------:R-:W2:Y:S02]  /*b7b0*/  @!P0 SYNCS.PHASECHK.TRANS64 P0, [R16+URZ+0x36800], R3 ;  /* 0x03680003100085a7 */ /* 0x000ea4000800007f */
[----:B--2---:R-:W-:Y:S05]  /*b7c0*/  @!P0 BRA `(.L_x_2631) ;  /* 0xfffffffc00f08947 */ /* 0x004fea000383ffff */
.L_x_2630:
[----:B------:R-:W-:Y:S05]  /*b7d0*/  BSYNC B0 ;  /* 0x0000000000007941 */ /* 0x000fea0003800000 */
.L_x_2629:
[----:B------:R-:W-:Y:S05]  /*b7e0*/  BRA `(.L_x_2632) ;  /* 0x0000007400f87947 */ /* 0x000fea0003800000 */
.L_x_2628:
[----:B------:R-:W2:Y:S01]  /*b7f0*/  LDL R0, [R1+0x50] ;  /* 0x0000500001007983 */ /* 0x000ea20000100800 */
[----:B------:R-:W-:Y:S01]  /*b800*/  ULDC.64 UR6, c[0x0][0x408] ;  /* 0x0001020000067ab9 */ /* 0x000fe20000000a00 */
[----:B--2---:R-:W-:Y:S02]  /*b810*/  R2UR UR4, R0 ;  /* 0x00000000000472ca */ /* 0x004fe400000e0000 */
[----:B------:R-:W-:-:S05]  /*b820*/  SHF.R.S32.HI R0, RZ, 0x1f, R146 ;  /* 0x0000001fff007819 */ /* 0x000fca0000011492 */
[----:B------:R-:W-:-:S04]  /*b830*/  IMAD R5, R0, UR6, RZ ;  /* 0x0000000600057c24 */ /* 0x000fc8000f8e02ff */
[----:B------:R-:W-:Y:S02]  /*b840*/  IMAD R5, R146, UR7, R5 ;  /* 0x0000000792057c24 */ /* 0x000fe4000f8e0205 */
[----:B------:R-:W-:-:S03]  /*b850*/  ULOP3.LUT UP0, URZ, UR4, 0x3ff, URZ, 0xc0, !UPT ;  /* 0x000003ff043f7892 */ /* 0x000fc6000f80c03f */
[----:B------:R-:W-:Y:S02]  /*b860*/  ULDC.64 UR4, c[0x0][0x3f8] ;  /* 0x0000fe0000047ab9 */ /* 0x000fe40000000a00 */
[----:B------:R-:W-:Y:S01]  /*b870*/  IMAD R3, R0, UR4, RZ ;  /* 0x0000000400037c24 */ /* 0x000fe2000f8e02ff */
[----:B------:R-:W-:Y:S01]  /*b880*/  PLOP3.LUT P0, PT, PT, PT, UP0, 0x80, 0x0 ;  /* 0x000000000000781c */ /* 0x000fe20003f0f008 */
[----:B------:R-:W-:-:S04]  /*b890*/  IMAD.WIDE.U32 R24, R146, UR4, RZ ;  /* 0x0000000492187c25 */ /* 0x000fc8000f8e00ff */
        /* <DEDUP_REMOVED lines=21> */
.L_x_2633:
        /* <DEDUP_REMOVED lines=16> */
[----:B------:R-:W-:Y:S01]  /*baf0*/  SHF.R.S32.HI R76, RZ, 0x1f, R211 ;  /* 0x0000001fff4c7819 */ /* 0x000fe200000114d3 */
[----:B------:R-:W-:Y:S01]  /*bb00*/  IMAD.MOV.U32 R9, RZ, RZ, R29 ;  /* 0x000000ffff097224 */ /* 0x000fe200078e001d */
[----:B------:R-:W-:Y:S01]  /*bb10*/  SHF.R.S32.HI R78, RZ, 0x1f, R213 ;  /* 0x0000001fff4e7819 */ /* 0x000fe200000114d5 */
[----:B------:R-:W-:Y:S01]  /*bb20*/  IMAD R3, R3, 0x40, R64 ;  /* 0x0000004003037824 */ /* 0x000fe200078e0240 */
[----:B0-----:R-:W-:-:S13]  /*bb30*/  ISETP.NE.AND P0, PT, R21, 0x1, PT ;  /* 0x000000011500780c */ /* 0x001fda0003f05270 */
[----:B------:R-:W0:Y:S08]  /*bb40*/  @P0 LDC R0, c[0x0][0x44c] ;  /* 0x00011300ff000b82 */ /* 0x000e300000000800 */
[----:B------:R-:W1:Y:S01]  /*bb50*/  @P0 LDC R5, c[0x0][0x450] ;  /* 0x00011400ff050b82 */ /* 0x000e620000000800 */
[----:B0-----:R-:W-:-:S05]  /*bb60*/  @P0 IMAD.HI.U32 R0, R3, R0, RZ ;  /* 0x0000000003000227 */ /* 0x001fca00078e00ff */
[----:B-1----:R-:W-:-:S04]  /*bb70*/  @P0 SHF.R.U32.HI R3, RZ, R5, R0 ;  /* 0x00000005ff030219 */ /* 0x002fc80000011600 */
        /* <DEDUP_REMOVED lines=12> */
[----:B------:R-:W-:Y:S01]  /*bc40*/  LEA R3, P1, R8, UR6, 0x1 ;  /* 0x0000000608037c11 */ /* 0x000fe2000f8208ff */
[----:B------:R-:W-:-:S03]  /*bc50*/  IMAD.IADD R63, R9, 0x1, R63 ;  /* 0x00000001093f7824 */ /* 0x000fc600078e023f */
[----:B------:R-:W-:Y:S02]  /*bc60*/  LEA.HI.X R0, R6, UR5, R5, 0x1, P0 ;  /* 0x0000000506007c11 */ /* 0x000fe400080f0c05 */
[----:B------:R-:W-:Y:S01]  /*bc70*/  LEA.HI.X R63, R8, UR7, R63, 0x1, P1 ;  /* 0x00000007083f7c11 */ /* 0x000fe200088f0c3f */
[----:B------:R-:W-:Y:S06]  /*bc80*/  BRA.DIV UR4, `(.L_x_2636) ;  /* 0x0000024604a87947 */ /* 0x000fec000b800000 */
[----:B------:R0:W1:Y:S04]  /*bc90*/  SHFL.IDX PT, R5, R0, RZ, 0x1c1f ;  /* 0x001c1fff00057589 */ /* 0x00006800000e0000 */
[----:B------:R0:W2:Y:S04]  /*bca0*/  SHFL.IDX PT, R6, R4, RZ, 0x1c1f ;  /* 0x001c1fff04067589 */ /* 0x0000a800000e0000 */
[----:B------:R0:W3:Y:S04]  /*bcb0*/  SHFL.IDX PT, R7, R63, RZ, 0x1c1f ;  /* 0x001c1fff3f077589 */ /* 0x0000e800000e0000 */
[----:B------:R0:W4:Y:S02]  /*bcc0*/  SHFL.IDX PT, R14, R3, RZ, 0x1c1f ;  /* 0x001c1fff030e7589 */ /* 0x00012400000e0000 */
.L_x_2922:
        /* <DEDUP_REMOVED lines=19> */
[----:B------:R-:W-:Y:S02]  /*be00*/  ISETP.GE.AND P2, PT, R211, UR4, PT ;  /* 0x00000004d3007c0c */ /* 0x000fe4000bf46270 */
[----:B------:R-:W-:Y:S02]  /*be10*/  ISETP.GE.AND P1, PT, R212, UR4, PT ;  /* 0x00000004d4007c0c */ /* 0x000fe4000bf26270 */
[----:B------:R-:W-:Y:S02]  /*be20*/  ISETP.GE.AND P0, PT, R210, UR4, PT ;  /* 0x00000004d2007c0c */ /* 0x000fe4000bf06270 */
[----:B------:R-:W-:-:S05]  /*be30*/  ISETP.GE.AND P4, PT, R22, UR4, PT ;  /* 0x0000000416007c0c */ /* 0x000fca000bf86270 */
[C---:B------:R-:W-:Y:S01]  /*be40*/  @!P3 IMAD.SHL.U32 R31, R213.reuse, 0x2, RZ ;  /* 0x00000002d51fb824 */ /* 0x040fe200078e00ff */
[----:B------:R-:W-:Y:S01]  /*be50*/  @!P3 SHF.L.U64.HI R20, R213, 0x1, R78 ;  /* 0x00000001d514b819 */ /* 0x000fe2000001024e */
[C---:B------:R-:W-:Y:S01]  /*be60*/  @!P2 IMAD.SHL.U32 R27, R211.reuse, 0x2, RZ ;  /* 0x00000002d31ba824 */ /* 0x040fe200078e00ff */
[----:B------:R-:W-:Y:S01]  /*be70*/  @!P2 SHF.L.U64.HI R10, R211, 0x1, R76 ;  /* 0x00000001d30aa819 */ /* 0x000fe2000001024c */
[----:B------:R-:W-:Y:S01]  /*be80*/  @!P1 IMAD.SHL.U32 R21, R212, 0x2, RZ ;  /* 0x00000002d4159824 */ /* 0x000fe200078e00ff */
[-C--:B--2---:R-:W-:Y:S02]  /*be90*/  @!P3 IADD3 R32, P6, R6, R31.reuse, RZ ;  /* 0x0000001f0620b210 */ /* 0x084fe40007fde0ff */
[----:B----4-:R-:W-:Y:S02]  /*bea0*/  @!P3 IADD3 R30, P5, R14, R31, RZ ;  /* 0x0000001f0e1eb210 */ /* 0x010fe40007fbe0ff */
[----:B------:R-:W-:Y:S01]  /*beb0*/  @!P1 SHF.L.U64.HI R12, R212, 0x1, R79 ;  /* 0x00000001d40c9819 */ /* 0x000fe2000001024f */
[--C-:B-1----:R-:W-:Y:S01]  /*bec0*/  @!P3 IMAD.X R33, R5, 0x1, R20.reuse, P6 ;  /* 0x000000010521b824 */ /* 0x102fe200030e0614 */
[-C--:B------:R-:W-:Y:S01]  /*bed0*/  @!P2 IADD3 R28, P6, R6, R27.reuse, RZ ;  /* 0x0000001b061ca210 */ /* 0x080fe20007fde0ff */
[----:B---3--:R-:W-:Y:S01]  /*bee0*/  @!P3 IMAD.X R31, R7, 0x1, R20, P5 ;  /* 0x00000001071fb824 */ /* 0x008fe200028e0614 */
[----:B------:R-:W-:Y:S01]  /*bef0*/  @!P2 IADD3 R26, P5, R14, R27, RZ ;  /* 0x0000001b0e1aa210 */ /* 0x000fe20007fbe0ff */
[----:B------:R-:W-:-:S02]  /*bf00*/  @!P0 IMAD.SHL.U32 R11, R210, 0x2, RZ ;  /* 0x00000002d20b8824 */ /* 0x000fc400078e00ff */
[--C-:B------:R-:W-:Y:S01]  /*bf10*/  @!P2 IMAD.X R29, R5, 0x1, R10.reuse, P6 ;  /* 0x00000001051da824 */ /* 0x100fe200030e060a */
[-C--:B------:R-:W-:Y:S01]  /*bf20*/  @!P1 IADD3 R24, P6, R6, R21.reuse, RZ ;  /* 0x0000001506189210 */ /* 0x080fe20007fde0ff */
[----:B------:R-:W-:Y:S01]  /*bf30*/  @!P2 IMAD.X R27, R7, 0x1, R10, P5 ;  /* 0x00000001071ba824 */ /* 0x000fe200028e060a */
[----:B------:R-:W-:Y:S01]  /*bf40*/  ISETP.GE.AND P5, PT, R214, UR4, PT ;  /* 0x00000004d6007c0c */ /* 0x000fe2000bfa6270 */
[----:B------:R-:W-:Y:S02]  /*bf50*/  @!P4 IMAD.MOV.U32 R8, RZ, RZ, R6 ;  /* 0x000000ffff08c224 */ /* 0x000fe400078e0006 */
[----:B------:R-:W-:Y:S01]  /*bf60*/  @!P1 IMAD.X R25, R5, 0x1, R12, P6 ;  /* 0x0000000105199824 */ /* 0x000fe200030e060c */
[----:B------:R-:W-:Y:S01]  /*bf70*/  @!P1 IADD3 R20, P6, R14, R21, RZ ;  /* 0x000000150e149210 */ /* 0x000fe20007fde0ff */
[----:B------:R-:W-:Y:S01]  /*bf80*/  @!P4 IMAD.MOV.U32 R9, RZ, RZ, R5 ;  /* 0x000000ffff09c224 */ /* 0x000fe200078e0005 */
[----:B------:R-:W-:-:S03]  /*bf90*/  @!P0 SHF.L.U64.HI R10, R210, 0x1, R77 ;  /* 0x00000001d20a8819 */ /* 0x000fc6000001024d */
[----:B------:R-:W-:Y:S01]  /*bfa0*/  @!P1 IMAD.X R21, R7, 0x1, R12, P6 ;  /* 0x0000000107159824 */ /* 0x000fe200030e060c */
[----:B------:R-:W-:Y:S01]  /*bfb0*/  @!P0 IADD3 R12, P6, R6, R11, RZ ;  /* 0x0000000b060c8210 */ /* 0x000fe20007fde0ff */
[----:B------:R-:W-:Y:S01]  /*bfc0*/  @!P4 IMAD.WIDE R8, R22, 0x2, R8 ;  /* 0x000000021608c825 */ /* 0x000fe200078e0208 */
[----:B------:R-:W-:-:S03]  /*bfd0*/  CS2R R58, SRZ ;  /* 0x00000000003a7805 */ /* 0x000fc6000001ff00 */
[----:B------:R-:W-:Y:S01]  /*bfe0*/  @!P4 IMAD.MOV.U32 R15, RZ, RZ, R7 ;  /* 0x000000ffff0fc224 */ /* 0x000fe200078e0007 */
[----:B------:R1:W5:Y:S01]  /*bff0*/  @!P4 LD.E.64 R60, desc[UR60][R8.64] ;  /* 0x0000003c083cc980 */ /* 0x000362000c101b00 */
[----:B------:R-:W-:Y:S02]  /*c000*/  @!P0 IMAD.X R13, R5, 0x1, R10, P6 ;  /* 0x00000001050d8824 */ /* 0x000fe400030e060a */
[----:B------:R-:W-:-:S04]  /*c010*/  @!P4 IMAD.WIDE R34, R22, 0x2, R14 ;  /* 0x000000021622c825 */ /* 0x000fc800078e020e */
[----:B------:R-:W-:Y:S01]  /*c020*/  @!P5 IMAD.SHL.U32 R15, R214, 0x2, RZ ;  /* 0x00000002d60fd824 */ /* 0x000fe200078e00ff */
[----:B------:R2:W5:Y:S01]  /*c030*/  @!P4 LD.E.64 R58, desc[UR60][R34.64] ;  /* 0x0000003c223ac980 */ /* 0x000562000c101b00 */
[----:B-1----:R-:W-:Y:S02]  /*c040*/  SHF.R.S32.HI R9, RZ, 0x1f, R214 ;  /* 0x0000001fff097819 */ /* 0x002fe400000114d6 */
[----:B------:R-:W-:Y:S02]  /*c050*/  @!P0 IADD3 R8, P6, R14, R11, RZ ;  /* 0x0000000b0e088210 */ /* 0x000fe40007fde0ff */
[----:B------:R-:W-:-:S03]  /*c060*/  @!P5 SHF.L.U64.HI R36, R214, 0x1, R9 ;  /* 0x00000001d624d819 */ /* 0x000fc60000010209 */
[----:B------:R-:W-:Y:S01]  /*c070*/  @!P0 IMAD.X R9, R7, 0x1, R10, P6 ;  /* 0x0000000107098824 */ /* 0x000fe200030e060a */
[-C--:B------:R-:W-:Y:S02]  /*c080*/  @!P5 IADD3 R10, P4, R6, R15.reuse, RZ ;  /* 0x0000000f060ad210 */ /* 0x080fe40007f9e0ff */
[----:B------:R-:W-:Y:S02]  /*c090*/  @!P5 IADD3 R14, P6, R14, R15, RZ ;  /* 0x0000000f0e0ed210 */ /* 0x000fe40007fde0ff */
[----:B------:R-:W-:Y:S02]  /*c0a0*/  CS2R R56, SRZ ;  /* 0x0000000000387805 */ /* 0x000fe4000001ff00 */
[----:B------:R-:W-:Y:S01]  /*c0b0*/  CS2R R54, SRZ ;  /* 0x0000000000367805 */ /* 0x000fe2000001ff00 */
[--C-:B------:R-:W-:Y:S01]  /*c0c0*/  @!P5 IMAD.X R11, R5, 0x1, R36.reuse, P4 ;  /* 0x00000001050bd824 */ /* 0x100fe200020e0624 */
[----:B------:R-:W-:Y:S01]  /*c0d0*/  CS2R R52, SRZ ;  /* 0x0000000000347805 */ /* 0x000fe2000001ff00 */
[----:B------:R-:W-:Y:S01]  /*c0e0*/  @!P5 IMAD.X R15, R7, 0x1, R36, P6 ;  /* 0x00000001070fd824 */ /* 0x000fe200030e0624 */
[----:B------:R-:W-:-:S02]  /*c0f0*/  CS2R R50, SRZ ;  /* 0x0000000000327805 */ /* 0x000fc4000001ff00 */
[----:B------:R-:W-:Y:S02]  /*c100*/  CS2R R48, SRZ ;  /* 0x0000000000307805 */ /* 0x000fe4000001ff00 */
[----:B------:R-:W-:Y:S02]  /*c110*/  CS2R R46, SRZ ;  /* 0x00000000002e7805 */ /* 0x000fe4000001ff00 */
[----:B------:R-:W-:Y:S02]  /*c120*/  CS2R R44, SRZ ;  /* 0x00000000002c7805 */ /* 0x000fe4000001ff00 */
[----:B------:R-:W-:Y:S02]  /*c130*/  CS2R R42, SRZ ;  /* 0x00000000002a7805 */ /* 0x000fe4000001ff00 */
[----:B------:R-:W-:Y:S02]  /*c140*/  CS2R R36, SRZ ;  /* 0x0000000000247805 */ /* 0x000fe4000001ff00 */
[----:B------:R-:W-:Y:S01]  /*c150*/  CS2R R38, SRZ ;  /* 0x0000000000267805 */ /* 0x000fe2000001ff00 */
        /* <DEDUP_REMOVED lines=10> */
.L_x_2638:
[----:B------:R-:W-:Y:S05]  /*c200*/  BSYNC B1 ;  /* 0x0000000000017941 */ /* 0x000fea0003800000 */
.L_x_2637:
[----:B-1---5:R-:W-:Y:S01]  /*c210*/  IMAD.MOV.U32 R5, RZ, RZ, R58 ;  /* 0x000000ffff057224 */ /* 0x022fe200078e003a */
[----:B------:R-:W-:Y:S01]  /*c220*/  UMOV UR4, 0xffffffff ;  /* 0xffffffff00047882 */ /* 0x000fe20000000000 */
[----:B--2---:R-:W-:Y:S01]  /*c230*/  IMAD.MOV.U32 R6, RZ, RZ, R59 ;  /* 0x000000ffff067224 */ /* 0x004fe200078e003b */
        /* <DEDUP_REMOVED lines=48> */
[----:B0-----:R-:W0:Y:S04]  /*c540*/  SHFL.IDX PT, R0, R0, 0x1, 0x1c1f ;  /* 0x003c1f0000007f89 */ /* 0x001e2800000e0000 */
[----:B------:R1:W2:Y:S04]  /*c550*/  SHFL.IDX PT, R65, R4, 0x1, 0x1c1f ;  /* 0x003c1f0004417f89 */ /* 0x0002a800000e0000 */
[----:B------:R-:W3:Y:S04]  /*c560*/  SHFL.IDX PT, R63, R63, 0x1, 0x1c1f ;  /* 0x003c1f003f3f7f89 */ /* 0x000ee800000e0000 */
[----:B------:R1:W0:Y:S02]  /*c570*/  SHFL.IDX PT, R62, R3, 0x1, 0x1c1f ;  /* 0x003c1f00033e7f89 */ /* 0x00022400000e0000 */
.L_x_2928:
[----:B-1----:R-:W-:Y:S01]  /*c580*/  SHF.R.S32.HI R3, RZ, 0x1f, R40 ;  /* 0x0000001fff037819 */ /* 0x002fe20000011428 */
[----:B------:R-:W-:Y:S01]  /*c590*/  BSSY B1, `(.L_x_2640) ;  /* 0x000005b000017945 */ /* 0x000fe20003800000 */
[----:B------:R-:W-:Y:S02]  /*c5a0*/  LOP3.LUT R4, R216, 0x18, R18, 0xf8, !PT ;  /* 0x00000018d8047812 */ /* 0x000fe400078ef812 */
[----:B------:R-:W-:Y:S02]  /*c5b0*/  CS2R R32, SRZ ;  /* 0x0000000000207805 */ /* 0x000fe4000001ff00 */
[----:B------:R-:W-:Y:S02]  /*c5c0*/  LEA.HI R3, R3, R204, RZ, 0x3 ;  /* 0x000000cc03037211 */ /* 0x000fe400078f18ff */
[----:B------:R-:W-:Y:S02]  /*c5d0*/  CS2R R26, SRZ ;  /* 0x00000000001a7805 */ /* 0x000fe4000001ff00 */
[----:B------:R-:W-:-:S02]  /*c5e0*/  CS2R R20, SRZ ;  /* 0x0000000000147805 */ /* 0x000fc4000001ff00 */
[----:B------:R-:W-:Y:S02]  /*c5f0*/  CS2R R12, SRZ ;  /* 0x00000000000c7805 */ /* 0x000fe4000001ff00 */
[----:B------:R-:W-:Y:S01]  /*c600*/  LOP3.LUT R5, R3, 0xfffffff8, RZ, 0xc0, !PT ;  /* 0xfffffff803057812 */ /* 0x000fe200078ec0ff */
[----:B------:R-:W-:Y:S01]  /*c610*/  VIADD R3, R64, 0x40 ;  /* 0x0000004040037836 */ /* 0x000fe20000000000 */
[----:B------:R-:W-:Y:S02]  /*c620*/  CS2R R8, SRZ ;  /* 0x0000000000087805 */ /* 0x000fe4000001ff00 */
[----:B------:R-:W-:Y:S02]  /*c630*/  CS2R R40, SRZ ;  /* 0x0000000000287805 */ /* 0x000fe4000001ff00 */
[----:B------:R-:W-:Y:S01]  /*c640*/  CS2R R34, SRZ ;  /* 0x0000000000227805 */ /* 0x000fe2000001ff00 */
[----:B------:R-:W-:Y:S01]  /*c650*/  IMAD.IADD R5, R204, 0x1, -R5 ;  /* 0x00000001cc057824 */ /* 0x000fe200078e0a05 */
[----:B------:R-:W-:-:S02]  /*c660*/  ISETP.GE.AND P1, PT, R3, R66, PT ;  /* 0x000000420300720c */ /* 0x000fc40003f26270 */
[----:B------:R-:W-:Y:S02]  /*c670*/  CS2R R28, SRZ ;  /* 0x00000000001c7805 */ /* 0x000fe4000001ff00 */
[----:B------:R-:W-:Y:S02]  /*c680*/  LOP3.LUT R3, R4, R217, RZ, 0x3c, !PT ;  /* 0x000000d904037212 */ /* 0x000fe400078e3cff */
[----:B------:R-:W-:Y:S02]  /*c690*/  CS2R R24, SRZ ;  /* 0x0000000000187805 */ /* 0x000fe4000001ff00 */
[----:B------:R-:W-:Y:S02]  /*c6a0*/  LOP3.LUT P0, RZ, R5, 0x4, RZ, 0xc0, !PT ;  /* 0x0000000405ff7812 */ /* 0x000fe4000780c0ff */
[----:B----4-:R-:W-:Y:S02]  /*c6b0*/  CS2R R14, SRZ ;  /* 0x00000000000e7805 */ /* 0x010fe4000001ff00 */
[----:B------:R-:W-:Y:S01]  /*c6c0*/  CS2R R10, SRZ ;  /* 0x00000000000a7805 */ /* 0x000fe2000001ff00 */
[----:B------:R-:W-:-:S04]  /*c6d0*/  IMAD.IADD R3, R218, 0x1, R3 ;  /* 0x00000001da037824 */ /* 0x000fc800078e0203 */
[----:B------:R-:W-:Y:S01]  /*c6e0*/  IMAD R3, R3, 0x2, R16 ;  /* 0x0000000203037824 */ /* 0x000fe200078e0210 */
        /* <DEDUP_REMOVED lines=8> */
[----:B------:R-:W-:-:S03]  /*c770*/  SHF.R.S32.HI R35, RZ, 0x1f, R214 ;  /* 0x0000001fff237819 */ /* 0x000fc600000114d6 */
[C---:B------:R-:W-:Y:S01]  /*c780*/  @!P4 IMAD.SHL.U32 R24, R213.reuse, 0x2, RZ ;  /* 0x00000002d518c824 */ /* 0x040fe200078e00ff */
[----:B------:R-:W-:-:S03]  /*c790*/  @!P4 SHF.L.U64.HI R78, R213, 0x1, R78 ;  /* 0x00000001d54ec819 */ /* 0x000fc6000001024e */
[C---:B------:R-:W-:Y:S01]  /*c7a0*/  @!P3 IMAD.SHL.U32 R14, R211.reuse, 0x2, RZ ;  /* 0x00000002d30eb824 */ /* 0x040fe200078e00ff */
[----:B------:R-:W-:Y:S01]  /*c7b0*/  @!P3 SHF.L.U64.HI R76, R211, 0x1, R76 ;  /* 0x00000001d34cb819 */ /* 0x000fe2000001024c */
[----:B------:R-:W-:Y:S01]  /*c7c0*/  @!P2 IMAD.SHL.U32 R10, R212, 0x2, RZ ;  /* 0x00000002d40aa824 */ /* 0x000fe200078e00ff */
[CC--:B--2---:R-:W-:Y:S01]  /*c7d0*/  @!P4 IADD3 R26, P5, R65.reuse, R24.reuse, RZ ;  /* 0x00000018411ac210 */ /* 0x0c4fe20007fbe0ff */
[----:B------:R-:W-:Y:S01]  /*c7e0*/  @!P1 IMAD.SHL.U32 R4, R210, 0x2, RZ ;  /* 0x00000002d2049824 */ /* 0x000fe200078e00ff */
[----:B0-----:R-:W-:Y:S02]  /*c7f0*/  @!P4 IADD3 R24, P6, R62, R24, RZ ;  /* 0x000000183e18c210 */ /* 0x001fe40007fde0ff */
[----:B------:R-:W-:Y:S01]  /*c800*/  @!P2 SHF.L.U64.HI R79, R212, 0x1, R79 ;  /* 0x00000001d44fa819 */ /* 0x000fe2000001024f */
[--C-:B------:R-:W-:Y:S01]  /*c810*/  @!P4 IMAD.X R27, R0, 0x1, R78.reuse, P5 ;  /* 0x00000001001bc824 */ /* 0x100fe200028e064e */
[-C--:B------:R-:W-:Y:S01]  /*c820*/  @!P3 IADD3 R20, P5, R65, R14.reuse, RZ ;  /* 0x0000000e4114b210 */ /* 0x080fe20007fbe0ff */
[----:B---3--:R-:W-:Y:S01]  /*c830*/  @!P4 IMAD.X R25, R63, 0x1, R78, P6 ;  /* 0x000000013f19c824 */ /* 0x008fe200030e064e */
        /* <DEDUP_REMOVED lines=15> */
[----:B------:R-:W-:Y:S02]  /*c930*/  @!P6 IMAD.MOV.U32 R29, RZ, RZ, R0 ;  /* 0x000000ffff1de224 */ /* 0x000fe400078e0000 */
[----:B------:R-:W-:Y:S02]  /*c940*/  @!P6 IMAD.MOV.U32 R6, RZ, RZ, R62 ;  /* 0x000000ffff06e224 */ /* 0x000fe400078e003e */
[----:B------:R-:W-:Y:S02]  /*c950*/  @!P6 IMAD.MOV.U32 R7, RZ, RZ, R63 ;  /* 0x000000ffff07e224 */ /* 0x000fe400078e003f */
[----:B------:R-:W-:-:S04]  /*c960*/  @!P6 IMAD.WIDE R28, R22, 0x2, R28 ;  /* 0x00000002161ce825 */ /* 0x000fc800078e021c */
[----:B------:R-:W-:Y:S01]  /*c970*/  @!P6 IMAD.WIDE R6, R22, 0x2, R6 ;  /* 0x000000021606e825 */ /* 0x000fe200078e0206 */
[----:B------:R0:W5:Y:S03]  /*c980*/  @!P6 LD.E.64 R40, desc[UR60][R28.64] ;  /* 0x0000003c1c28e980 */ /* 0x000166000c101b00 */
[C---:B------:R-:W-:Y:S01]  /*c990*/  @!P5 IMAD.SHL.U32 R33, R214.reuse, 0x2, RZ ;  /* 0x00000002d621d824 */ /* 0x040fe200078e00ff */
[----:B------:R1:W5:Y:S01]  /*c9a0*/  @!P6 LD.E.64 R30, desc[UR60][R6.64] ;  /* 0x0000003c061ee980 */ /* 0x000362000c101b00 */
[----:B------:R-:W-:Y:S02]  /*c9b0*/  @!P5 SHF.L.U64.HI R32, R214, 0x1, R35 ;  /* 0x00000001d620d819 */ /* 0x000fe40000010223 */
[----:B------:R-:W-:Y:S02]  /*c9c0*/  CS2R R34, SRZ ;  /* 0x0000000000227805 */ /* 0x000fe4000001ff00 */
[----:B0-----:R-:W-:-:S04]  /*c9d0*/  CS2R R28, SRZ ;  /* 0x00000000001c7805 */ /* 0x001fc8000001ff00 */
[----:B------:R0:W5:Y:S01]  /*c9e0*/  @!P4 LD.E.64 R34, desc[UR60][R26.64] ;  /* 0x0000003c1a22c980 */ /* 0x000162000c101b00 */
[----:B-1----:R-:W-:-:S03]  /*c9f0*/  @!P5 IADD3 R6, P6, R65, R33, RZ ;  /* 0x000000214106d210 */ /* 0x002fc60007fde0ff */
[----:B------:R1:W5:Y:S02]  /*ca00*/  @!P3 LD.E.64 R28, desc[UR60][R20.64] ;  /* 0x0000003c141cb980 */ /* 0x000364000c101b00 */
[----:B------:R-:W-:Y:S01]  /*ca10*/  @!P5 IMAD.X R7, R0, 0x1, R32, P6 ;  /* 0x000000010007d824 */ /* 0x000fe200030e0620 */
[----:B------:R-:W-:Y:S02]  /*ca20*/  @!P5 IADD3 R62, P6, R62, R33, RZ ;  /* 0x000000213e3ed210 */ /* 0x000fe40007fde0ff */
[----:B0-----:R-:W-:-:S03]  /*ca30*/  CS2R R26, SRZ ;  /* 0x00000000001a7805 */ /* 0x001fc6000001ff00 */
[----:B------:R-:W-:Y:S01]  /*ca40*/  @!P5 IMAD.X R63, R63, 0x1, R32, P6 ;  /* 0x000000013f3fd824 */ /* 0x000fe200030e0620 */
[----:B------:R-:W-:Y:S02]  /*ca50*/  CS2R R32, SRZ ;  /* 0x0000000000207805 */ /* 0x000fe4000001ff00 */
[----:B-1----:R-:W-:Y:S01]  /*ca60*/  CS2R R20, SRZ ;  /* 0x0000000000147805 */ /* 0x002fe2000001ff00 */
[----:B------:R0:W5:Y:S04]  /*ca70*/  @!P3 LD.E.64 R26, desc[UR60][R14.64] ;  /* 0x0000003c0e1ab980 */ /* 0x000168000c101b00 */
[----:B------:R1:W5:Y:S04]  /*ca80*/  @!P4 LD.E.64 R32, desc[UR60][R24.64] ;  /* 0x0000003c1820c980 */ /* 0x000368000c101b00 */
[----:B------:R2:W5:Y:S01]  /*ca90*/  @!P2 LD.E.64 R20, desc[UR60][R10.64] ;  /* 0x0000003c0a14a980 */ /* 0x000562000c101b00 */
[----:B0-----:R-:W-:-:S02]  /*caa0*/  CS2R R14, SRZ ;  /* 0x00000000000e7805 */ /* 0x001fc4000001ff00 */
[----:B-1----:R-:W-:-:S04]  /*cab0*/  CS2R R24, SRZ ;  /* 0x0000000000187805 */ /* 0x002fc8000001ff00 */
[----:B------:R0:W5:Y:S01]  /*cac0*/  @!P1 LD.E.64 R14, desc[UR60][R8.64] ;  /* 0x0000003c080e9980 */ /* 0x000162000c101b00 */
[----:B--2---:R-:W-:-:S03]  /*cad0*/  CS2R R10, SRZ ;  /* 0x00000000000a7805 */ /* 0x004fc6000001ff00 */
[----:B------:R1:W5:Y:S04]  /*cae0*/  @!P2 LD.E.64 R24, desc[UR60][R12.64] ;  /* 0x0000003c0c18a980 */ /* 0x000368000c101b00 */
[----:B------:R4:W5:Y:S01]  /*caf0*/  @!P5 LD.E.64 R10, desc[UR60][R6.64] ;  /* 0x0000003c060ad980 */ /* 0x000962000c101b00 */
[----:B0-----:R-:W-:Y:S02]  /*cb00*/  CS2R R8, SRZ ;  /* 0x0000000000087805 */ /* 0x001fe4000001ff00 */
[----:B-1----:R-:W-:-:S04]  /*cb10*/  CS2R R12, SRZ ;  /* 0x00000000000c7805 */ /* 0x002fc8000001ff00 */
[----:B------:R4:W5:Y:S04]  /*cb20*/  @!P5 LD.E.64 R8, desc[UR60][R62.64] ;  /* 0x0000003c3e08d980 */ /* 0x000968000c101b00 */
[----:B------:R4:W5:Y:S02]  /*cb30*/  @!P1 LD.E.64 R12, desc[UR60][R4.64] ;  /* 0x0000003c040c9980 */ /* 0x000964000c101b00 */
.L_x_2641:
[----:B------:R-:W-:Y:S05]  /*cb40*/  BSYNC B1 ;  /* 0x0000000000017941 */ /* 0x000fea0003800000 */
.L_x_2640:
[----:B----4-:R-:W-:Y:S01]  /*cb50*/  LEA.HI R4, R233, R233, RZ, 0x1 ;  /* 0x000000e9e9047211 */ /* 0x010fe200078f08ff */
[----:B-----5:R-:W-:Y:S01]  /*cb60*/  IMAD.MOV.U32 R5, RZ, RZ, R30 ;  /* 0x000000ffff057224 */ /* 0x020fe200078e001e */
[----:B------:R-:W-:Y:S01]  /*cb70*/  BSSY B1, `(.L_x_2642) ;  /* 0x0000037000017945 */ /* 0x000fe20003800000 */
[C---:B------:R-:W-:Y:S01]  /*cb80*/  VIADD R6, R3.reuse, 0x15400 ;  /* 0x0001540003067836 */ /* 0x040fe20000000000 */
[----:B------:R-:W-:Y:S01]  /*cb90*/  LOP3.LUT R4, R4, 0xfffffffe, RZ, 0xc0, !PT ;  /* 0xfffffffe04047812 */ /* 0x000fe200078ec0ff */
[----:B0-----:R-:W-:Y:S01]  /*cba0*/  VIADD R0, R3, 0x15440 ;  /* 0x0001544003007836 */ /* 0x001fe20000000000 */
[----:B------:R-:W-:Y:S01]  /*cbb0*/  PRMT R100, R5, 0x7610, R100 ;  /* 0x0000761005647816 */ /* 0x000fe20000000064 */
[----:B------:R-:W-:Y:S02]  /*cbc0*/  IMAD.MOV.U32 R5, RZ, RZ, R31 ;  /* 0x000000ffff057224 */ /* 0x000fe400078e001f */
[----:B------:R-:W-:Y:S02]  /*cbd0*/  IMAD.IADD R4, R233, 0x1, -R4 ;  /* 0x00000001e9047824 */ /* 0x000fe400078e0a04 */
[----:B------:R-:W-:Y:S01]  /*cbe0*/  @P0 VIADD R0, R6, 0xffffffc0 ;  /* 0xffffffc006000836 */ /* 0x000fe20000000000 */
[----:B------:R-:W-:Y:S01]  /*cbf0*/  PRMT R101, R5, 0x7610, R101 ;  /* 0x0000761005657816 */ /* 0x000fe20000000065 */
[----:B------:R-:W-:Y:S01]  /*cc00*/  IMAD.MOV.U32 R6, RZ, RZ, R32 ;  /* 0x000000ffff067224 */ /* 0x000fe200078e0020 */
[----:B------:R-:W-:Y:S01]  /*cc10*/  SHF.L.U32 R5, R4, 0x1f, RZ ;  /* 0x0000001f04057819 */ /* 0x000fe200000006ff */
[----:B------:R-:W-:-:S02]  /*cc20*/  IMAD.MOV.U32 R7, RZ, RZ, R33 ;  /* 0x000000ffff077224 */ /* 0x000fc400078e0021 */
        /* <DEDUP_REMOVED lines=30> */
[----:B------:R-:W-:Y:S01]  /*ce10*/  VIADDMNMX R63, R66, -R223, 0x80, PT ;  /* 0x00000080423f7446 */ /* 0x000fe200038009df */
[----:B------:R-:W-:Y:S01]  /*ce20*/  IMAD.MOV.U32 R7, RZ, RZ, R14 ;  /* 0x000000ffff077224 */ /* 0x000fe200078e000e */
[----:B------:R-:W-:Y:S01]  /*ce30*/  PRMT R84, R62, 0x7610, R84 ;  /* 0x000076103e547816 */ /* 0x000fe20000000054 */
[----:B--2---:R-:W-:Y:S01]  /*ce40*/  IMAD.MOV.U32 R65, RZ, RZ, R15 ;  /* 0x000000ffff417224 */ /* 0x004fe200078e000f */
[----:B------:R-:W-:Y:S01]  /*ce50*/  PRMT R86, R4, 0x7610, R86 ;  /* 0x0000761004567816 */ /* 0x000fe20000000056 */
[----:B------:R-:W-:Y:S01]  /*ce60*/  IMAD.MOV.U32 R62, RZ, RZ, R8 ;  /* 0x000000ffff3e7224 */ /* 0x000fe200078e0008 */
[----:B------:R-:W-:Y:S01]  /*ce70*/  PRMT R87, R6, 0x7610, R87 ;  /* 0x0000761006577816 */ /* 0x000fe20000000057 */
[----:B------:R-:W-:Y:S01]  /*ce80*/  IMAD.MOV.U32 R4, RZ, RZ, R10 ;  /* 0x000000ffff047224 */ /* 0x000fe200078e000a */
[----:B------:R-:W-:Y:S01]  /*ce90*/  ISETP.GE.AND P1, PT, R204, R63, PT ;  /* 0x0000003fcc00720c */ /* 0x000fe20003f26270 */
[----:B------:R-:W-:Y:S01]  /*cea0*/  IMAD.MOV.U32 R6, RZ, RZ, R11 ;  /* 0x000000ffff067224 */ /* 0x000fe200078e000b */
[----:B------:R-:W-:-:S02]  /*ceb0*/  PRMT R78, R7, 0x7610, R78 ;  /* 0x00007610074e7816 */ /* 0x000fc4000000004e */
[----:B------:R-:W-:Y:S01]  /*cec0*/  PRMT R79, R65, 0x7610, R79 ;  /* 0x00007610414f7816 */ /* 0x000fe2000000004f */
[----:B0-----:R-:W-:Y:S08]  /*ced0*/  @!P0 BRA `(.L_x_2643) ;  /* 0x0000023400f88947 */ /* 0x001ff00003800000 */
.L_x_2929:
[----:B------:R-:W-:Y:S05]  /*cee0*/  BSYNC B1 ;  /* 0x0000000000017941 */ /* 0x000fea0003800000 */
.L_x_2642:
        /* <DEDUP_REMOVED lines=22> */
[C---:B------:R-:W-:Y:S01]  /*d050*/  IMAD.U32 R113, R109.reuse, 0x10000, RZ ;  /* 0x000100006d717824 */ /* 0x040fe200078e00ff */
[----:B------:R-:W-:Y:S01]  /*d060*/  LOP3.LUT R109, R109, 0xffff0000, RZ, 0xc0, !PT ;  /* 0xffff00006d6d7812 */ /* 0x000fe200078ec0ff */
[C---:B------:R-:W-:Y:S01]  /*d070*/  IMAD.U32 R108, R111.reuse, 0x10000, RZ ;  /* 0x000100006f6c7824 */ /* 0x040fe200078e00ff */
        /* <DEDUP_REMOVED lines=9> */
[C---:B------:R-:W-:Y:S01]  /*d110*/  FFMA.FTZ R115, R58.reuse, R108, -R115 ;  /* 0x0000006c3a737223 */ /* 0x040fe20000010873 */
        /* <DEDUP_REMOVED lines=24> */
.L_x_2647:
[----:B------:R-:W-:Y:S05]  /*d2a0*/  BSYNC B2 ;  /* 0x0000000000027941 */ /* 0x000fea0003800000 */
.L_x_2646:
[----:B------:R-:W-:Y:S04]  /*d2b0*/  BSSY B2, `(.L_x_2648) ;  /* 0x0000030000027945 */ /* 0x000fe80003800000 */
[----:B------:R-:W-:Y:S05]  /*d2c0*/  @P1 BRA `(.L_x_2649) ;  /* 0x0000000000b81947 */ /* 0x000fea0003800000 */
[----:B0-----:R-:W0:Y:S01]  /*d2d0*/  LDS.128 R4, [R0] ;  /* 0x0000000000047984 */ /* 0x001e220000000c00 */
        /* <DEDUP_REMOVED lines=45> */
.L_x_2649:
[----:B------:R-:W-:Y:S05]  /*d5b0*/  BSYNC B2 ;  /* 0x0000000000027941 */ /* 0x000fea0003800000 */
.L_x_2648:
[----:B------:R-:W-:Y:S04]  /*d5c0*/  BSSY B2, `(.L_x_2650) ;  /* 0x0000030000027945 */ /* 0x000fe80003800000 */
[----:B------:R-:W-:Y:S05]  /*d5d0*/  @P2 BRA `(.L_x_2651) ;  /* 0x0000000000b82947 */ /* 0x000fea0003800000 */
[----:B01----:R-:W0:Y:S01]  /*d5e0*/  LDS.128 R4, [R3+0x19400] ;  /* 0x0194000003047984 */ /* 0x003e220000000c00 */
        /* <DEDUP_REMOVED lines=45> */
.L_x_2651:
[----:B------:R-:W-:Y:S05]  /*d8c0*/  BSYNC B2 ;  /* 0x0000000000027941 */ /* 0x000fea0003800000 */
.L_x_2650:
        /* <DEDUP_REMOVED lines=48> */
.L_x_2653:
[----:B------:R-:W-:Y:S05]  /*dbd0*/  BSYNC B2 ;  /* 0x0000000000027941 */ /* 0x000fea0003800000 */
.L_x_2652:
        /* <DEDUP_REMOVED lines=48> */
.L_x_2655:
[----:B------:R-:W-:Y:S05]  /*dee0*/  BSYNC B2 ;  /* 0x0000000000027941 */ /* 0x000fea0003800000 */
.L_x_2654:
        /* <DEDUP_REMOVED lines=47> */
.L_x_2645:
[----:B------:R-:W-:Y:S05]  /*e1e0*/  BSYNC B1 ;  /* 0x0000000000017941 */ /* 0x000fea0003800000 */
.L_x_2644:
        /* <DEDUP_REMOVED lines=57> */
.L_x_2658:
[----:B------:R-:W-:Y:S05]  /*e580*/  BSYNC B1 ;  /* 0x0000000000017941 */ /* 0x000fea0003800000 */
.L_x_2657:
        /* <DEDUP_REMOVED lines=48> */
.L_x_2660:
[----:B------:R-:W-:Y:S05]  /*e890*/  BSYNC B1 ;  /* 0x0000000000017941 */ /* 0x000fea0003800000 */
.L_x_2659:
        /* <DEDUP_REMOVED lines=48> */
.L_x_2662:
[----:B------:R-:W-:Y:S05]  /*eba0*/  BSYNC B1 ;  /* 0x0000000000017941 */ /* 0x000fea0003800000 */
.L_x_2661:
        /* <DEDUP_REMOVED lines=48> */
.L_x_2664:
[----:B------:R-:W-:Y:S05]  /*eeb0*/  BSYNC B1 ;  /* 0x0000000000017941 */ /* 0x000fea0003800000 */
.L_x_2663:
        /* <DEDUP_REMOVED lines=48> */
.L_x_2666:
[----:B------:R-:W-:Y:S05]  /*f1c0*/  BSYNC B1 ;  /* 0x0000000000017941 */ /* 0x000fea0003800000 */
.L_x_2665:
        /* <DEDUP_REMOVED lines=32> */
[----:B------:R-:W-:Y:S01]  /*f3d0*/  LOP3.LUT R65, R65, 0xffff0000, RZ, 0xc0, !PT ;  /* 0xffff000041417812 */ /* 0x000fe200078ec0ff */
        /* <DEDUP_REMOVED lines=15> */
.L_x_2635:
        /* <DEDUP_REMOVED lines=45> */
.L_x_2935:
        /* <DEDUP_REMOVED lines=24> */
[----:B------:R-:W-:-:S03]  /*f920*/  CS2R R46, SRZ ;  /* 0x00000000002e7805 */ /* 0x000fc6000001ff00 */
        /* <DEDUP_REMOVED lines=14> */
[----:B------:R-:W-:Y:S01]  /*fa10*/  CS2R R24, SRZ ;  /* 0x0000000000187805 */ /* 0x000fe2000001ff00 */
[----:B------:R0:W5:Y:S02]  /*fa20*/  @!P1 LD.E.128 R28, desc[UR60][R4.64] ;  /* 0x0000003c041c9980 */ /* 0x000164000c101d00 */
[--C-:B------:R-:W-:Y:S02]  /*fa30*/  @!P1 IMAD.WIDE R8, R13, 0x2, R14.reuse ;  /* 0x000000020d089825 */ /* 0x100fe400078e020e */
[----:B------:R0:W5:Y:S02]  /*fa40*/  @!P2 LD.E.128 R36, desc[UR60][R10.64] ;  /* 0x0000003c0a24a980 */ /* 0x000164000c101d00 */
[----:B------:R-:W-:-:S02]  /*fa50*/  @!P0 IMAD.WIDE R14, R18, 0x2, R14 ;  /* 0x00000002120e8825 */ /* 0x000fc400078e020e */
[----:B------:R0:W5:Y:S04]  /*fa60*/  @!P1 LD.E.128 R40, desc[UR60][R8.64] ;  /* 0x0000003c08289980 */ /* 0x000168000c101d00 */
[----:B------:R0:W5:Y:S04]  /*fa70*/  @!P0 LD.E.128 R44, desc[UR60][R14.64] ;  /* 0x0000003c0e2c8980 */ /* 0x000168000c101d00 */
[----:B------:R0:W5:Y:S02]  /*fa80*/  @!P2 LD.E.128 R24, desc[UR60][R6.64] ;  /* 0x0000003c0618a980 */ /* 0x000164000c101d00 */
.L_x_2669:
[----:B------:R-:W-:Y:S05]  /*fa90*/  BSYNC B1 ;  /* 0x0000000000017941 */ /* 0x000fea0003800000 */
.L_x_2668:
        /* <DEDUP_REMOVED lines=55> */
.L_x_2941:
        /* <DEDUP_REMOVED lines=45> */
.L_x_2672:
[----:B------:R-:W-:Y:S05]  /*100e0*/  BSYNC B1 ;  /* 0x0000000000017941 */ /* 0x000fea0003800000 */
.L_x_2671:
[----:B----4-:R-:W-:Y:S01]  /*100f0*/  LEA.HI R60, R233, R233, RZ, 0x1 ;  /* 0x000000e9e93c7211 */ /* 0x010fe200078f08ff */
[----:B-----5:R-:W-:Y:S01]  /*10100*/  IMAD.MOV.U32 R61, RZ, RZ, R4 ;  /* 0x000000ffff3d7224 */ /* 0x020fe200078e0004 */
[----:B--2---:R-:W-:Y:S01]  /*10110*/  VIADDMNMX R71, R75, -R223, 0x80, PT ;  /* 0x000000804b477446 */ /* 0x004fe200038009df */
        /* <DEDUP_REMOVED lines=52> */
.L_x_2942:
[----:B------:R-:W-:Y:S05]  /*10460*/  BSYNC B1 ;  /* 0x0000000000017941 */ /* 0x000fea0003800000 */
.L_x_2673:
        /* <DEDUP_REMOVED lines=11> */
[----:B------:R-:W-:Y:S02]  /*10520*/  LOP3.LUT R60, R216, 0x38, R18, 0xf8, !PT ;  /* 0x00000038d83c7812 */ /* 0x000fe400078ef812 */
[----:B------:R-:W-:Y:S01]  /*10530*/  SHF.R.S32.HI R65, RZ, 0x1f, R62 ;  /* 0x0000001fff417819 */ /* 0x000fe2000001143e */
[----:B------:R-:W-:Y:S01]  /*10540*/  IMAD.SHL.U32 R63, R62, 0x8, RZ ;  /* 0x000000083e3f7824 */ /* 0x000fe200078e00ff */
[-C--:B0-----:R-:W-:Y:S02]  /*10550*/  LOP3.LUT R61, R60, R217.reuse, RZ, 0x3c, !PT ;  /* 0x000000d93c3d7212 */ /* 0x081fe400078e3cff */
        /* <DEDUP_REMOVED lines=9> */
[--C-:B------:R-:W-:Y:S02]  /*105f0*/  SHF.R.U64 R121, R34, 0x10, R35.reuse ;  /* 0x0000001022797819 */ /* 0x100fe40000001223 */
[----:B------:R-:W-:Y:S02]  /*10600*/  IADD3 R65, R60, R65, R218 ;  /* 0x000000413c417210 */ /* 0x000fe40007ffe0da */
[----:B------:R-:W0:Y:S01]  /*10610*/  LDS.128 R60, [R82+0x15400] ;  /* 0x01540000523c7984 */ /* 0x000e220000000c00 */
[----:B------:R-:W-:Y:S02]  /*10620*/  SHF.R.U32.HI R120, RZ, 0x10, R35 ;  /* 0x00000010ff787819 */ /* 0x000fe40000011623 */
[----:B------:R-:W-:Y:S01]  /*10630*/  IMAD R83, R65, 0x2, R16 ;  /* 0x0000000241537824 */ /* 0x000fe200078e0210 */
[----:B------:R-:W-:-:S02]  /*10640*/  PRMT R118, R118, 0x5410, R119 ;  /* 0x0000541076767816 */ /* 0x000fc40000000077 */
[----:B------:R-:W-:Y:S02]  /*10650*/  SHF.R.U32.HI R117, RZ, 0x10, R45 ;  /* 0x00000010ff757819 */ /* 0x000fe4000001162d */
[----:B------:R-:W1:Y:S01]  /*10660*/  LDS.128 R64, [R83+0x15400] ;  /* 0x0154000053407984 */ /* 0x000e620000000c00 */
[----:B------:R-:W-:Y:S01]  /*10670*/  PRMT R34, R78, 0x5432, R123 ;  /* 0x000054324e227816 */ /* 0x000fe2000000007b */
[----:B------:R-:W-:Y:S01]  /*10680*/  IMAD.U32 R126, R118, 0x10000, RZ ;  /* 0x00010000767e7824 */ /* 0x000fe200078e00ff */
[--C-:B------:R-:W-:Y:S02]  /*10690*/  SHF.R.U64 R45, R46, 0x10, R47.reuse ;  /* 0x000000102e2d7819 */ /* 0x100fe4000000122f */
[----:B------:R-:W-:Y:S01]  /*106a0*/  SHF.R.U32.HI R116, RZ, 0x10, R47 ;  /* 0x00000010ff747819 */ /* 0x000fe2000001162f */
        /* <DEDUP_REMOVED lines=22> */
[C---:B------:R-:W-:Y:S01]  /*10810*/  FMUL.FTZ R128, R120.reuse, R126 ;  /* 0x0000007e78807220 */ /* 0x040fe20000410000 */
[----:B------:R-:W-:Y:S01]  /*10820*/  FMUL.FTZ R130, R120, R125 ;  /* 0x0000007d78827220 */ /* 0x000fe20000410000 */
[----:B------:R-:W-:Y:S01]  /*10830*/  IMAD.U32 R64, R66, 0x10000, RZ ;  /* 0x0001000042407824 */ /* 0x000fe200078e00ff */
[C---:B------:R-:W-:Y:S01]  /*10840*/  LOP3.LUT R66, R67.reuse, 0xffff0000, RZ, 0xc0, !PT ;  /* 0xffff000043427812 */ /* 0x040fe200078ec0ff */
[----:B------:R-:W-:-:S02]  /*10850*/  IMAD.U32 R124, R67, 0x10000, RZ ;  /* 0x00010000437c7824 */ /* 0x000fc400078e00ff */
[----:B------:R-:W-:Y:S01]  /*10860*/  FFMA.FTZ R67, R119, R125, -R128 ;  /* 0x0000007d77437223 */ /* 0x000fe20000010880 */
[----:B------:R-:W-:Y:S02]  /*10870*/  IMAD.U32 R120, R33, 0x10000, RZ ;  /* 0x0001000021787824 */ /* 0x000fe400078e00ff */
[----:B------:R-:W-:Y:S01]  /*10880*/  FMUL.FTZ R129, R123, R127 ;  /* 0x0000007f7b817220 */ /* 0x000fe20000410000 */
[----:B------:R-:W-:Y:S01]  /*10890*/  FFMA.FTZ R119, R119, R126, R130 ;  /* 0x0000007e77777223 */ /* 0x000fe20000010082 */
[----:B------:R-:W-:Y:S01]  /*108a0*/  IMAD.U32 R128, R45, 0x10000, RZ ;  /* 0x000100002d807824 */ /* 0x000fe200078e00ff */
[----:B------:R-:W-:Y:S01]  /*108b0*/  LOP3.LUT R126, R118, 0xffff0000, RZ, 0xc0, !PT ;  /* 0xffff0000767e7812 */ /* 0x000fe200078ec0ff */
[----:B------:R-:W-:Y:S02]  /*108c0*/  IMAD.U32 R125, R35, 0x10000, RZ ;  /* 0x00010000237d7824 */ /* 0x000fe400078e00ff */
[-C--:B------:R-:W-:Y:S01]  /*108d0*/  FMUL.FTZ R123, R123, R120.reuse ;  /* 0x000000787b7b7220 */ /* 0x080fe20000410000 */
[----:B------:R-:W-:Y:S01]  /*108e0*/  FFMA.FTZ R120, R122, R120, -R129 ;  /* 0x000000787a787223 */ /* 0x000fe20000010881 */
[C---:B------:R-:W-:Y:S01]  /*108f0*/  FMUL.FTZ R130, R124.reuse, R128 ;  /* 0x000000807c827220 */ /* 0x040fe20000410000 */
[----:B------:R-:W-:Y:S01]  /*10900*/  FMUL.FTZ R129, R124, R125 ;  /* 0x0000007d7c817220 */ /* 0x000fe20000410000 */
[C---:B------:R-:W-:Y:S01]  /*10910*/  FMUL.FTZ R124, R117.reuse, R126 ;  /* 0x0000007e757c7220 */ /* 0x040fe20000410000 */
[----:B------:R-:W-:Y:S01]  /*10920*/  FFMA.FTZ R122, R122, R127, R123 ;  /* 0x0000007f7a7a7223 */ /* 0x000fe2000001007b */
[----:B------:R-:W-:Y:S01]  /*10930*/  LOP3.LUT R123, R46, 0xffff0000, RZ, 0xc0, !PT ;  /* 0xffff00002e7b7812 */ /* 0x000fe200078ec0ff */
[-C--:B------:R-:W-:Y:S01]  /*10940*/  FMUL.FTZ R46, R117, R34.reuse ;  /* 0x00000022752e7220 */ /* 0x080fe20000410000 */
[----:B------:R-:W-:Y:S01]  /*10950*/  FFMA.FTZ R34, R47, R34, -R124 ;  /* 0x000000222f227223 */ /* 0x000fe2000001087c */
[----:B------:R-:W-:Y:S01]  /*10960*/  IMAD.U32 R124, R44, 0x10000, RZ ;  /* 0x000100002c7c7824 */ /* 0x000fe200078e00ff */
[----:B------:R-:W-:Y:S01]  /*10970*/  LOP3.LUT R65, R65, 0xffff0000, RZ, 0xc0, !PT ;  /* 0xffff000041417812 */ /* 0x000fe200078ec0ff */
[----:B------:R-:W-:-:S02]  /*10980*/  IMAD.U32 R117, R32, 0x10000, RZ ;  /* 0x0001000020757824 */ /* 0x000fc400078e00ff */
[----:B------:R-:W-:Y:S01]  /*10990*/  FFMA.FTZ R46, R47, R126, R46 ;  /* 0x0000007e2f2e7223 */ /* 0x000fe2000001002e */
[-C--:B------:R-:W-:Y:S01]  /*109a0*/  FMUL.FTZ R126, R64, R124.reuse ;  /* 0x0000007c407e7220 */ /* 0x080fe20000410000 */
[----:B------:R-:W-:Y:S01]  /*109b0*/  LOP3.LUT R44, R44, 0xffff0000, RZ, 0xc0, !PT ;  /* 0xffff00002c2c7812 */ /* 0x000fe200078ec0ff */
[----:B------:R-:W-:Y:S01]  /*109c0*/  FMUL.FTZ R64, R64, R117 ;  /* 0x0000007540407220 */ /* 0x000fe20000410000 */
[----:B------:R-:W-:Y:S01]  /*109d0*/  LOP3.LUT R45, R45, 0xffff0000, RZ, 0xc0, !PT ;  /* 0xffff00002d2d7812 */ /* 0x000fe200078ec0ff */
[----:B------:R-:W-:Y:S01]  /*109e0*/  FFMA.FTZ R118, R121, R125, -R130 ;  /* 0x0000007d79767223 */ /* 0x000fe20000010882 */
[----:B------:R-:W-:Y:S01]  /*109f0*/  LOP3.LUT R33, R33, 0xffff0000, RZ, 0xc0, !PT ;  /* 0xffff000021217812 */ /* 0x000fe200078ec0ff */
[C---:B------:R-:W-:Y:S01]  /*10a00*/  FFMA.FTZ R126, R61.reuse, R117, -R126 ;  /* 0x000000753d7e7223 */ /* 0x040fe2000001087e */
[----:B------:R-:W-:Y:S01]  /*10a10*/  LOP3.LUT R32, R32, 0xffff0000, RZ, 0xc0, !PT ;  /* 0xffff000020207812 */ /* 0x000fe200078ec0ff */
[----:B------:R-:W-:Y:S01]  /*10a20*/  FFMA.FTZ R64, R61, R124, R64 ;  /* 0x0000007c3d407223 */ /* 0x000fe20000010040 */
[----:B------:R-:W-:Y:S01]  /*10a30*/  LOP3.LUT R35, R35, 0xffff0000, RZ, 0xc0, !PT ;  /* 0xffff000023237812 */ /* 0x000fe200078ec0ff */
[----:B------:R-:W-:Y:S01]  /*10a40*/  FFMA.FTZ R121, R121, R128, R129 ;  /* 0x0000008079797223 */ /* 0x000fe20000010081 */
[----:B------:R-:W-:Y:S01]  /*10a50*/  FMUL.FTZ R125, R65, R123 ;  /* 0x0000007b417d7220 */ /* 0x000fe20000410000 */
[----:B------:R-:W-:Y:S01]  /*10a60*/  FMUL.FTZ R47, R63, R44 ;  /* 0x0000002c3f2f7220 */ /* 0x000fe20000410000 */
[C---:B------:R-:W-:Y:S01]  /*10a70*/  FMUL.FTZ R61, R66.reuse, R45 ;  /* 0x0000002d423d7220 */ /* 0x040fe20000410000 */
        /* <DEDUP_REMOVED lines=16> */
[----:B------:R1:W-:Y:S01]  /*10b80*/  STS.128 [R82+0x15400], R32 ;  /* 0x0154002052007388 */ /* 0x0003e20000000c00 */
[----:B------:R-:W-:-:S05]  /*10b90*/  F2FP.BF16.F32.PACK_AB R47, R66, R121 ;  /* 0x00000079422f723e */ /* 0x000fca00000010ff */
[----:B------:R1:W-:Y:S02]  /*10ba0*/  STS.128 [R83+0x15400], R44 ;  /* 0x0154002c53007388 */ /* 0x0003e40000000c00 */
.L_x_2678:
[----:B------:R-:W-:Y:S05]  /*10bb0*/  BSYNC B2 ;  /* 0x0000000000027941 */ /* 0x000fea0003800000 */
.L_x_2677:
[----:B------:R-:W-:Y:S04]  /*10bc0*/  BSSY B2, `(.L_x_2679) ;  /* 0x0000071000027945 */ /* 0x000fe80003800000 */
[----:B------:R-:W-:Y:S05]  /*10bd0*/  @P1 BRA `(.L_x_2680) ;  /* 0x0000000400bc1947 */ /* 0x000fea0003800000 */
[----:B-1----:R-:W2:Y:S01]  /*10be0*/  LDL R32, [R1+0x50] ;  /* 0x0000500001207983 */ /* 0x002ea20000100800 */
[----:B------:R-:W-:Y:S02]  /*10bf0*/  LEA.HI R34, R21, R206, RZ, 0x6 ;  /* 0x000000ce15227211 */ /* 0x000fe400078f30ff */
[----:B------:R-:W-:Y:S02]  /*10c00*/  LOP3.LUT R44, R216, 0x38, R69, 0xf8, !PT ;  /* 0x00000038d82c7812 */ /* 0x000fe400078ef845 */
[----:B------:R-:W-:Y:S01]  /*10c10*/  SHF.R.U64 R62, R30, 0x10, R31 ;  /* 0x000000101e3e7819 */ /* 0x000fe2000000121f */
[----:B------:R-:W-:Y:S01]  /*10c20*/  IMAD.SHL.U32 R35, R34, 0x80, RZ ;  /* 0x0000008022237824 */ /* 0x000fe200078e00ff */
[----:B------:R-:W-:Y:S02]  /*10c30*/  LOP3.LUT R44, R44, R217, RZ, 0x3c, !PT ;  /* 0x000000d92c2c7212 */ /* 0x000fe400078e3cff */
[----:B------:R-:W-:Y:S02]  /*10c40*/  SHF.R.U64 R30, R40, 0x10, R41 ;  /* 0x00000010281e7819 */ /* 0x000fe40000001229 */
[----:B------:R-:W-:-:S02]  /*10c50*/  LOP3.LUT R35, R35, 0xffffe000, RZ, 0xc0, !PT ;  /* 0xffffe00023237812 */ /* 0x000fc400078ec0ff */
[----:B------:R-:W-:Y:S02]  /*10c60*/  SHF.R.U64 R64, R28, 0x10, R29 ;  /* 0x000000101c407819 */ /* 0x000fe4000000121d */
[----:B------:R-:W-:Y:S02]  /*10c70*/  IADD3 R35, R44, R35, R218 ;  /* 0x000000232c237210 */ /* 0x000fe40007ffe0da */
[----:B------:R-:W-:Y:S02]  /*10c80*/  SHF.R.U32.HI R31, RZ, 0x10, R31 ;  /* 0x00000010ff1f7819 */ /* 0x000fe4000001161f */
[----:B------:R-:W-:Y:S02]  /*10c90*/  SHF.R.U32.HI R41, RZ, 0x10, R41 ;  /* 0x00000010ff297819 */ /* 0x000fe40000011629 */
[----:B------:R-:W-:Y:S02]  /*10ca0*/  PRMT R109, R109, 0x5410, R30 ;  /* 0x000054106d6d7816 */ /* 0x000fe4000000001e */
[----:B------:R-:W-:-:S02]  /*10cb0*/  PRMT R115, R115, 0x5410, R64 ;  /* 0x0000541073737816 */ /* 0x000fc40000000040 */
[----:B------:R-:W-:Y:S01]  /*10cc0*/  SHF.R.U64 R28, R42, 0x10, R43 ;  /* 0x000000102a1c7819 */ /* 0x000fe2000000122b */
[----:B------:R-:W-:Y:S01]  /*10cd0*/  IMAD.U32 R64, R109, 0x10000, RZ ;  /* 0x000100006d407824 */ /* 0x000fe200078e00ff */
[----:B------:R-:W-:Y:S02]  /*10ce0*/  PRMT R112, R112, 0x5410, R31 ;  /* 0x0000541070707816 */ /* 0x000fe4000000001f */
[----:B------:R-:W-:Y:S02]  /*10cf0*/  PRMT R110, R110, 0x5410, R41 ;  /* 0x000054106e6e7816 */ /* 0x000fe40000000029 */
[----:B------:R-:W-:Y:S02]  /*10d00*/  SHF.R.U32.HI R29, RZ, 0x10, R29 ;  /* 0x00000010ff1d7819 */ /* 0x000fe4000001161d */
[----:B------:R-:W-:Y:S01]  /*10d10*/  SHF.R.U32.HI R43, RZ, 0x10, R43 ;  /* 0x00000010ff2b7819 */ /* 0x000fe2000001162b */
[----:B------:R-:W-:Y:S01]  /*10d20*/  IMAD.U32 R65, R110, 0x10000, RZ ;  /* 0x000100006e417824 */ /* 0x000fe200078e00ff */
[----:B------:R-:W-:-:S02]  /*10d30*/  PRMT R114, R114, 0x5410, R29 ;  /* 0x0000541072727816 */ /* 0x000fc4000000001d */
[----:B------:R-:W-:Y:S02]  /*10d40*/  PRMT R108, R108, 0x5410, R43 ;  /* 0x000054106c6c7816 */ /* 0x000fe4000000002b */
[----:B------:R-:W-:Y:S02]  /*10d50*/  PRMT R111, R111, 0x5410, R28 ;  /* 0x000054106f6f7816 */ /* 0x000fe4000000001c */
[----:B------:R-:W-:Y:S02]  /*10d60*/  PRMT R113, R113, 0x5410, R62 ;  /* 0x0000541071717816 */ /* 0x000fe4000000003e */
[----:B------:R-:W-:Y:S02]  /*10d70*/  LOP3.LUT R109, R109, 0xffff0000, RZ, 0xc0, !PT ;  /* 0xffff00006d6d7812 */ /* 0x000fe400078ec0ff */
[----:B------:R-:W-:Y:S02]  /*10d80*/  LOP3.LUT R110, R110, 0xffff0000, RZ, 0xc0, !PT ;  /* 0xffff00006e6e7812 */ /* 0x000fe400078ec0ff */
[----:B--2---:R-:W-:-:S02]  /*10d90*/  R2UR UR4, R32 ;  /* 0x00000000200472ca */ /* 0x004fc400000e0000 */
[----:B------:R-:W-:-:S04]  /*10da0*/  LEA.HI R32, R75, R72, RZ, 0x1d ;  /* 0x000000484b207211 */ /* 0x000fc800078fe8ff */
[----:B------:R-:W-:-:S04]  /*10db0*/  SHF.R.S32.HI R33, RZ, 0x1f, R32 ;  /* 0x0000001fff217819 */ /* 0x000fc80000011420 */
[----:B------:R-:W-:Y:S01]  /*10dc0*/  LEA.HI R34, R33, R32, RZ, 0x3 ;  /* 0x0000002021227211 */ /* 0x000fe200078f18ff */
[----:B------:R-:W-:Y:S02]  /*10dd0*/  IMAD.SHL.U32 R33, R32, 0x8, RZ ;  /* 0x0000000820217824 */ /* 0x000fe400078e00ff */
[----:B------:R-:W-:Y:S02]  /*10de0*/  LEA R60, R35, UR4, 0x1 ;  /* 0x00000004233c7c11 */ /* 0x000fe4000f8e08ff */
[----:B------:R-:W-:Y:S01]  /*10df0*/  IMAD.SHL.U32 R34, R34, 0x400, RZ ;  /* 0x0000040022227824 */ /* 0x000fe200078e00ff */
[----:B------:R-:W-:-:S04]  /*10e00*/  LOP3.LUT R32, R216, 0x38, R33, 0xf8, !PT ;  /* 0x00000038d8207812 */ /* 0x000fc800078ef821 */
[----:B------:R-:W-:Y:S02]  /*10e10*/  LOP3.LUT R32, R32, R217, RZ, 0x3c, !PT ;  /* 0x000000d920207212 */ /* 0x000fe400078e3cff */
[----:B------:R-:W-:-:S04]  /*10e20*/  LOP3.LUT R33, R34, 0x7fffe000, RZ, 0xc0, !PT ;  /* 0x7fffe00022217812 */ /* 0x000fc800078ec0ff */
[----:B0-----:R-:W-:Y:S02]  /*10e30*/  IADD3 R61, R32, R33, R218 ;  /* 0x00000021203d7210 */ /* 0x001fe40007ffe0da */
[----:B------:R-:W0:Y:S03]  /*10e40*/  LDS.128 R32, [R60] ;  /* 0x000000003c207984 */ /* 0x000e260000000c00 */
[----:B------:R-:W-:-:S05]  /*10e50*/  IMAD R61, R61, 0x2, R16 ;  /* 0x000000023d3d7824 */ /* 0x000fca00078e0210 */
[----:B------:R-:W1:Y:S01]  /*10e60*/  LDS.128 R44, [R61+0x15400] ;  /* 0x015400003d2c7984 */ /* 0x000e620000000c00 */
[C---:B0-----:R-:W-:Y:S01]  /*10e70*/  IMAD.U32 R41, R32.reuse, 0x10000, RZ ;  /* 0x0001000020297824 */ /* 0x041fe200078e00ff */
[----:B------:R-:W-:Y:S01]  /*10e80*/  LOP3.LUT R40, R32, 0xffff0000, RZ, 0xc0, !PT ;  /* 0xffff000020287812 */ /* 0x000fe200078ec0ff */
[----:B------:R-:W-:Y:S01]  /*10e90*/  IMAD.U32 R32, R115, 0x10000, RZ ;  /* 0x0001000073207824 */ /* 0x000fe200078e00ff */
[C---:B------:R-:W-:Y:S01]  /*10ea0*/  LOP3.LUT R28, R34.reuse, 0xffff0000, RZ, 0xc0, !PT ;  /* 0xffff0000221c7812 */ /* 0x040fe200078ec0ff */
[----:B------:R-:W-:Y:S01]  /*10eb0*/  IMAD.U32 R29, R34, 0x10000, RZ ;  /* 0x00010000221d7824 */ /* 0x000fe200078e00ff */
[C---:B------:R-:W-:Y:S01]  /*10ec0*/  LOP3.LUT R34, R35.reuse, 0xffff0000, RZ, 0xc0, !PT ;  /* 0xffff000023227812 */ /* 0x040fe200078ec0ff */
[----:B------:R-:W-:Y:S01]  /*10ed0*/  IMAD.U32 R43, R35, 0x10000, RZ ;  /* 0x00010000232b7824 */ /* 0x000fe200078e00ff */
[----:B------:R-:W-:Y:S01]  /*10ee0*/  LOP3.LUT R115, R115, 0xffff0000, RZ, 0xc0, !PT ;  /* 0xffff000073737812 */ /* 0x000fe200078ec0ff */
[----:B-1----:R-:W-:Y:S01]  /*10ef0*/  IMAD.U32 R31, R44, 0x10000, RZ ;  /* 0x000100002c1f7824 */ /* 0x002fe200078e00ff */
[C---:B------:R-:W-:Y:S01]  /*10f00*/  LOP3.LUT R30, R46.reuse, 0xffff0000, RZ, 0xc0, !PT ;  /* 0xffff00002e1e7812 */ /* 0x040fe200078ec0ff */
[----:B------:R-:W-:Y:S01]  /*10f10*/  IMAD.U32 R62, R46, 0x10000, RZ ;  /* 0x000100002e3e7824 */ /* 0x000fe200078e00ff */
[----:B------:R-:W-:Y:S01]  /*10f20*/  LOP3.LUT R46, R47, 0xffff0000, RZ, 0xc0, !PT ;  /* 0xffff00002f2e7812 */ /* 0x000fe200078ec0ff */
[C---:B------:R-:W-:Y:S01]  /*10f30*/  FMUL.FTZ R66, R31.reuse, R64 ;  /* 0x000000401f427220 */ /* 0x040fe20000410000 */
[----:B------:R-:W-:Y:S01]  /*10f40*/  FMUL.FTZ R82, R31, R32 ;  /* 0x000000201f527220 */ /* 0x000fe20000410000 */
[----:B------:R-:W-:Y:S01]  /*10f50*/  IMAD.U32 R35, R45, 0x10000, RZ ;  /* 0x000100002d237824 */ /* 0x000fe200078e00ff */
[----:B------:R-:W-:Y:S01]  /*10f60*/  LOP3.LUT R44, R44, 0xffff0000, RZ, 0xc0, !PT ;  /* 0xffff00002c2c7812 */ /* 0x000fe200078ec0ff */
[----:B------:R-:W-:-:S02]  /*10f70*/  IMAD.U32 R63, R47, 0x10000, RZ ;  /* 0x000100002f3f7824 */ /* 0x000fc400078e00ff */
[C---:B------:R-:W-:Y:S01]  /*10f80*/  FFMA.FTZ R31, R41.reuse, R32, -R66 ;  /* 0x00000020291f7223 */ /* 0x040fe20000010842 */
[----:B------:R-:W-:Y:S02]  /*10f90*/  IMAD.U32 R47, R114, 0x10000, RZ ;  /* 0x00010000722f7824 */ /* 0x000fe400078e00ff */
[----:B------:R-:W-:Y:S01]  /*10fa0*/  FFMA.FTZ R32, R41, R64, R82 ;  /* 0x0000004029207223 */ /* 0x000fe20000010052 */
[----:B------:R-:W-:Y:S02]  /*10fb0*/  IMAD.U32 R66, R108, 0x10000, RZ ;  /* 0x000100006c427824 */ /* 0x000fe400078e00ff */
[C---:B------:R-:W-:Y:S01]  /*10fc0*/  FMUL.FTZ R67, R35.reuse, R65 ;  /* 0x0000004123437220 */ /* 0x040fe20000410000 */
[----:B------:R-:W-:Y:S02]  /*10fd0*/  IMAD.U32 R64, R112, 0x10000, RZ ;  /* 0x0001000070407824 */ /* 0x000fe400078e00ff */
[----:B------:R-:W-:Y:S01]  /*10fe0*/  FMUL.FTZ R41, R35, R47 ;  /* 0x0000002f23297220 */ /* 0x000fe20000410000 */
[----:B------:R-:W-:-:S02]  /*10ff0*/  IMAD.U32 R42, R33, 0x10000, RZ ;  /* 0x00010000212a7824 */ /* 0x000fc400078e00ff */
[C---:B------:R-:W-:Y:S01]  /*11000*/  FMUL.FTZ R82, R63.reuse, R66 ;  /* 0x000000423f527220 */ /* 0x040fe20000410000 */
[-C--:B------:R-:W-:Y:S01]  /*11010*/  FMUL.FTZ R63, R63, R64.reuse ;  /* 0x000000403f3f7220 */ /* 0x080fe20000410000 */
[----:B------:R-:W-:Y:S01]  /*11020*/  LOP3.LUT R45, R45, 0xffff0000, RZ, 0xc0, !PT ;  /* 0xffff00002d2d7812 */ /* 0x000fe200078ec0ff */
[C---:B------:R-:W-:Y:S01]  /*11030*/  FFMA.FTZ R35, R42.reuse, R47, -R67 ;  /* 0x0000002f2a237223 */ /* 0x040fe20000010843 */
[----:B------:R-:W-:Y:S01]  /*11040*/  FFMA.FTZ R42, R42, R65, R41 ;  /* 0x000000412a2a7223 */ /* 0x000fe20000010029 */
[C---:B------:R-:W-:Y:S01]  /*11050*/  FFMA.FTZ R41, R43.reuse, R64, -R82 ;  /* 0x000000402b297223 */ /* 0x040fe20000010852 */
[----:B------:R-:W-:Y:S01]  /*11060*/  FFMA.FTZ R63, R43, R66, R63 ;  /* 0x000000422b3f7223 */ /* 0x000fe2000001003f */
[C---:B------:R-:W-:Y:S01]  /*11070*/  FMUL.FTZ R43, R44.reuse, R109 ;  /* 0x0000006d2c2b7220 */ /* 0x040fe20000410000 */
[----:B------:R-:W-:Y:S01]  /*11080*/  FMUL.FTZ R47, R44, R115 ;  /* 0x000000732c2f7220 */ /* 0x000fe20000410000 */
[----:B------:R-:W-:Y:S01]  /*11090*/  LOP3.LUT R114, R114, 0xffff0000, RZ, 0xc0, !PT ;  /* 0xffff000072727812 */ /* 0x000fe200078ec0ff */
[----:B------:R-:W-:-:S02]  /*110a0*/  IMAD.U32 R44, R111, 0x10000, RZ ;  /* 0x000100006f2c7824 */ /* 0x000fc400078e00ff */
[C---:B------:R-:W-:Y:S01]  /*110b0*/  FFMA.FTZ R64, R40.reuse, R115, -R43 ;  /* 0x0000007328407223 */ /* 0x040fe2000001082b */
[----:B------:R-:W-:Y:S01]  /*110c0*/  FFMA.FTZ R47, R40, R109, R47 ;  /* 0x0000006d282f7223 */ /* 0x000fe2000001002f */
[----:B------:R-:W-:Y:S01]  /*110d0*/  LOP3.LUT R33, R33, 0xffff0000, RZ, 0xc0, !PT ;  /* 0xffff000021217812 */ /* 0x000fe200078ec0ff */
[----:B------:R-:W-:Y:S02]  /*110e0*/  IMAD.U32 R43, R113, 0x10000, RZ ;  /* 0x00010000712b7824 */ /* 0x000fe400078e00ff */
[C---:B------:R-:W-:Y:S01]  /*110f0*/  FMUL.FTZ R66, R45.reuse, R110 ;  /* 0x0000006e2d427220 */ /* 0x040fe20000410000 */
[C---:B------:R-:W-:Y:S01]  /*11100*/  FMUL.FTZ R40, R62.reuse, R44 ;  /* 0x0000002c3e287220 */ /* 0x040fe20000410000 */
[-C--:B------:R-:W-:Y:S01]  /*11110*/  FMUL.FTZ R45, R45, R114.reuse ;  /* 0x000000722d2d7220 */ /* 0x080fe20000410000 */
[-C--:B------:R-:W-:Y:S01]  /*11120*/  FMUL.FTZ R62, R62, R43.reuse ;  /* 0x0000002b3e3e7220 */ /* 0x080fe20000410000 */
[----:B------:R-:W-:Y:S01]  /*11130*/  FFMA.FTZ R66, R33, R114, -R66 ;  /* 0x0000007221427223 */ /* 0x000fe20000010842 */
[----:B------:R-:W-:Y:S01]  /*11140*/  FFMA.FTZ R40, R29, R43, -R40 ;  /* 0x0000002b1d287223 */ /* 0x000fe20000010828 */
[----:B------:R-:W-:Y:S01]  /*11150*/  FFMA.FTZ R45, R33, R110, R45 ;  /* 0x0000006e212d7223 */ /* 0x000fe2000001002d */
[----:B------:R-:W-:Y:S01]  /*11160*/  LOP3.LUT R111, R111, 0xffff0000, RZ, 0xc0, !PT ;  /* 0xffff00006f6f7812 */ /* 0x000fe200078ec0ff */
[----:B------:R-:W-:Y:S01]  /*11170*/  FFMA.FTZ R62, R29, R44, R62 ;  /* 0x0000002c1d3e7223 */ /* 0x000fe2000001003e */
[----:B------:R-:W-:-:S02]  /*11180*/  LOP3.LUT R43, R108, 0xffff0000, RZ, 0xc0, !PT ;  /* 0xffff00006c2b7812 */ /* 0x000fc400078ec0ff */
        /* <DEDUP_REMOVED lines=20> */
.L_x_2680:
[----:B------:R-:W-:Y:S05]  /*112d0*/  BSYNC B2 ;  /* 0x0000000000027941 */ /* 0x000fea0003800000 */
.L_x_2679:
[----:B------:R-:W-:Y:S05]  /*112e0*/  @P2 BRA `(.L_x_2676) ;  /* 0x0000000400bc2947 */ /* 0x000fea0003800000 */
[----:B--2---:R-:W2:Y:S01]  /*112f0*/  LDL R28, [R1+0x50] ;  /* 0x00005000011c7983 */ /* 0x004ea20000100800 */
[----:B------:R-:W-:Y:S02]  /*11300*/  LEA.HI R75, R75, R20, RZ, 0x1d ;  /* 0x000000144b4b7211 */ /* 0x000fe400078fe8ff */
[----:B------:R-:W-:Y:S02]  /*11310*/  LEA.HI R29, R0, R207, RZ, 0x6 ;  /* 0x000000cf001d7211 */ /* 0x000fe400078f30ff */
[----:B------:R-:W-:Y:S02]  /*11320*/  LOP3.LUT R30, R216, 0x38, R3, 0xf8, !PT ;  /* 0x00000038d81e7812 */ /* 0x000fe400078ef803 */
[----:B-1----:R-:W-:Y:S01]  /*11330*/  SHF.R.U64 R45, R24, 0x10, R25 ;  /* 0x00000010182d7819 */ /* 0x002fe20000001219 */
[----:B------:R-:W-:Y:S01]  /*11340*/  IMAD.SHL.U32 R31, R29, 0x80, RZ ;  /* 0x000000801d1f7824 */ /* 0x000fe200078e00ff */
[----:B------:R-:W-:Y:S02]  /*11350*/  LOP3.LUT R30, R30, R217, RZ, 0x3c, !PT ;  /* 0x000000d91e1e7212 */ /* 0x000fe400078e3cff */
[----:B------:R-:W-:-:S02]  /*11360*/  SHF.R.U64 R43, R26, 0x10, R27 ;  /* 0x000000101a2b7819 */ /* 0x000fc4000000121b */
[----:B------:R-:W-:Y:S02]  /*11370*/  LOP3.LUT R31, R31, 0xffffe000, RZ, 0xc0, !PT ;  /* 0xffffe0001f1f7812 */ /* 0x000fe400078ec0ff */
[----:B------:R-:W-:Y:S02]  /*11380*/  SHF.R.U32.HI R24, RZ, 0x10, R25 ;  /* 0x00000010ff187819 */ /* 0x000fe40000011619 */
[----:B------:R-:W-:Y:S02]  /*11390*/  IADD3 R30, R30, R31, R218 ;  /* 0x0000001f1e1e7210 */ /* 0x000fe40007ffe0da */
[----:B------:R-:W-:Y:S02]  /*113a0*/  SHF.R.U32.HI R26, RZ, 0x10, R27 ;  /* 0x00000010ff1a7819 */ /* 0x000fe4000001161b */
[----:B------:R-:W-:Y:S02]  /*113b0*/  SHF.R.U64 R27, R36, 0x10, R37 ;  /* 0x00000010241b7819 */ /* 0x000fe40000001225 */
[----:B------:R-:W-:-:S02]  /*113c0*/  SHF.R.U64 R25, R38, 0x10, R39 ;  /* 0x0000001026197819 */ /* 0x000fc40000001227 */
[----:B------:R-:W-:Y:S02]  /*113d0*/  SHF.R.U32.HI R36, RZ, 0x10, R37 ;  /* 0x00000010ff247819 */ /* 0x000fe40000011625 */
[----:B------:R-:W-:Y:S02]  /*113e0*/  PRMT R97, R97, 0x5410, R24 ;  /* 0x0000541061617816 */ /* 0x000fe40000000018 */
[----:B------:R-:W-:Y:S02]  /*113f0*/  PRMT R92, R92, 0x5410, R27 ;  /* 0x000054105c5c7816 */ /* 0x000fe4000000001b */
[----:B------:R-:W-:Y:S02]  /*11400*/  PRMT R94, R94, 0x5410, R25 ;  /* 0x000054105e5e7816 */ /* 0x000fe40000000019 */
[----:B------:R-:W-:Y:S02]  /*11410*/  PRMT R99, R99, 0x5410, R26 ;  /* 0x0000541063637816 */ /* 0x000fe4000000001a */
[----:B------:R-:W-:-:S02]  /*11420*/  PRMT R96, R96, 0x5410, R45 ;  /* 0x0000541060607816 */ /* 0x000fc4000000002d */
[----:B------:R-:W-:Y:S02]  /*11430*/  PRMT R93, R93, 0x5410, R36 ;  /* 0x000054105d5d7816 */ /* 0x000fe40000000024 */
[----:B------:R-:W-:Y:S01]  /*11440*/  PRMT R98, R98, 0x5410, R43 ;  /* 0x0000541062627816 */ /* 0x000fe2000000002b */
[----:B------:R-:W-:Y:S01]  /*11450*/  IMAD.U32 R43, R92, 0x10000, RZ ;  /* 0x000100005c2b7824 */ /* 0x000fe200078e00ff */
[----:B------:R-:W-:Y:S01]  /*11460*/  SHF.R.U32.HI R38, RZ, 0x10, R39 ;  /* 0x00000010ff267819 */ /* 0x000fe20000011627 */
[----:B------:R-:W-:Y:S01]  /*11470*/  IMAD.U32 R42, R96, 0x10000, RZ ;  /* 0x00010000602a7824 */ /* 0x000fe200078e00ff */
[----:B------:R-:W-:Y:S01]  /*11480*/  LOP3.LUT R92, R92, 0xffff0000, RZ, 0xc0, !PT ;  /* 0xffff00005c5c7812 */ /* 0x000fe200078ec0ff */
[----:B------:R-:W-:Y:S01]  /*11490*/  IMAD.U32 R44, R93, 0x10000, RZ ;  /* 0x000100005d2c7824 */ /* 0x000fe200078e00ff */
[----:B------:R-:W-:Y:S02]  /*114a0*/  PRMT R95, R95, 0x5410, R38 ;  /* 0x000054105f5f7816 */ /* 0x000fe40000000026 */
[----:B------:R-:W-:-:S02]  /*114b0*/  LOP3.LUT R96, R96, 0xffff0000, RZ, 0xc0, !PT ;  /* 0xffff000060607812 */ /* 0x000fc400078ec0ff */
[----:B------:R-:W-:Y:S02]  /*114c0*/  LOP3.LUT R93, R93, 0xffff0000, RZ, 0xc0, !PT ;  /* 0xffff00005d5d7812 */ /* 0x000fe400078ec0ff */
[----:B--2---:R-:W-:Y:S02]  /*114d0*/  R2UR UR4, R28 ;  /* 0x000000001c0472ca */ /* 0x004fe400000e0000 */
[----:B------:R-:W-:-:S04]  /*114e0*/  SHF.R.S32.HI R28, RZ, 0x1f, R75 ;  /* 0x0000001fff1c7819 */ /* 0x000fc8000001144b */
[----:B------:R-:W-:Y:S01]  /*114f0*/  LEA.HI R29, R28, R75, RZ, 0x3 ;  /* 0x0000004b1c1d7211 */ /* 0x000fe200078f18ff */
[----:B------:R-:W-:-:S04]  /*11500*/  IMAD.SHL.U32 R75, R75, 0x8, RZ ;  /* 0x000000084b4b7824 */ /* 0x000fc800078e00ff */
[----:B------:R-:W-:Y:S01]  /*11510*/  IMAD.SHL.U32 R29, R29, 0x400, RZ ;  /* 0x000004001d1d7824 */ /* 0x000fe200078e00ff */
[----:B------:R-:W-:Y:S02]  /*11520*/  LOP3.LUT R28, R216, 0x38, R75, 0xf8, !PT ;  /* 0x00000038d81c7812 */ /* 0x000fe400078ef84b */
[----:B------:R-:W-:Y:S02]  /*11530*/  LEA R40, R30, UR4, 0x1 ;  /* 0x000000041e287c11 */ /* 0x000fe4000f8e08ff */
[----:B------:R-:W-:Y:S02]  /*11540*/  LOP3.LUT R28, R28, R217, RZ, 0x3c, !PT ;  /* 0x000000d91c1c7212 */ /* 0x000fe400078e3cff */
[----:B------:R-:W-:-:S04]  /*11550*/  LOP3.LUT R29, R29, 0x7fffe000, RZ, 0xc0, !PT ;  /* 0x7fffe0001d1d7812 */ /* 0x000fc800078ec0ff */
[----:B------:R-:W-:Y:S02]  /*11560*/  IADD3 R41, R28, R29, R218 ;  /* 0x0000001d1c297210 */ /* 0x000fe40007ffe0da */
[----:B------:R-:W1:Y:S03]  /*11570*/  LDS.128 R28, [R40] ;  /* 0x00000000281c7984 */ /* 0x000e660000000c00 */
[----:B------:R-:W-:-:S05]  /*11580*/  IMAD R41, R41, 0x2, R16 ;  /* 0x0000000229297824 */ /* 0x000fca00078e0210 */
[----:B------:R-:W2:Y:S01]  /*11590*/  LDS.128 R32, [R41+0x15400] ;  /* 0x0154000029207984 */ /* 0x000ea20000000c00 */
        /* <DEDUP_REMOVED lines=28> */
[C---:B------:R-:W-:Y:S01]  /*11760*/  FMUL.FTZ R24, R32.reuse, R92 ;  /* 0x0000005c20187220 */ /* 0x040fe20000410000 */
[-C--:B------:R-:W-:Y:S01]  /*11770*/  FMUL.FTZ R32, R32, R96.reuse ;  /* 0x0000006020207220 */ /* 0x080fe20000410000 */
[----:B------:R-:W-:Y:S01]  /*11780*/  IMAD.U32 R26, R94, 0x10000, RZ ;  /* 0x000100005e1a7824 */ /* 0x000fe200078e00ff */
[----:B------:R-:W-:Y:S01]  /*11790*/  LOP3.LUT R34, R34, 0xffff0000, RZ, 0xc0, !PT ;  /* 0xffff000022227812 */ /* 0x000fe200078ec0ff */
[----:B------:R-:W-:Y:S01]  /*117a0*/  FFMA.FTZ R96, R25, R96, -R24 ;  /* 0x0000006019607223 */ /* 0x000fe20000010818 */
[----:B------:R-:W-:Y:S01]  /*117b0*/  IMAD.U32 R24, R98, 0x10000, RZ ;  /* 0x0001000062187824 */ /* 0x000fe200078e00ff */
[----:B------:R-:W-:Y:S01]  /*117c0*/  LOP3.LUT R97, R97, 0xffff0000, RZ, 0xc0, !PT ;  /* 0xffff000061617812 */ /* 0x000fe200078ec0ff */
[----:B------:R-:W-:Y:S01]  /*117d0*/  FMUL.FTZ R44, R38, R26 ;  /* 0x0000001a262c7220 */ /* 0x000fe20000410000 */
[----:B------:R-:W-:Y:S01]  /*117e0*/  LOP3.LUT R94, R94, 0xffff0000, RZ, 0xc0, !PT ;  /* 0xffff00005e5e7812 */ /* 0x000fe200078ec0ff */
[----:B------:R-:W-:Y:S01]  /*117f0*/  FMUL.FTZ R38, R38, R24 ;  /* 0x0000001826267220 */ /* 0x000fe20000410000 */
[----:B------:R-:W-:Y:S01]  /*11800*/  LOP3.LUT R35, R35, 0xffff0000, RZ, 0xc0, !PT ;  /* 0xffff000023237812 */ /* 0x000fe200078ec0ff */
[----:B------:R-:W-:Y:S01]  /*11810*/  FFMA.FTZ R43, R36, R42, R43 ;  /* 0x0000002a242b7223 */ /* 0x000fe2000001002b */
[----:B------:R-:W-:Y:S01]  /*11820*/  LOP3.LUT R98, R98, 0xffff0000, RZ, 0xc0, !PT ;  /* 0xffff000062627812 */ /* 0x000fe200078ec0ff */
[----:B------:R-:W-:Y:S01]  /*11830*/  FFMA.FTZ R44, R27, R24, -R44 ;  /* 0x000000181b2c7223 */ /* 0x000fe2000001082c */
[----:B------:R-:W-:Y:S01]  /*11840*/  LOP3.LUT R95, R95, 0xffff0000, RZ, 0xc0, !PT ;  /* 0xffff00005f5f7812 */ /* 0x000fe200078ec0ff */
[----:B------:R-:W-:Y:S01]  /*11850*/  FMUL.FTZ R31, R33, R93 ;  /* 0x0000005d211f7220 */ /* 0x000fe20000410000 */
[----:B------:R-:W-:Y:S01]  /*11860*/  LOP3.LUT R99, R99, 0xffff0000, RZ, 0xc0, !PT ;  /* 0xffff000063637812 */ /* 0x000fe200078ec0ff */
[----:B------:R-:W-:Y:S01]  /*11870*/  FMUL.FTZ R42, R33, R97 ;  /* 0x00000061212a7220 */ /* 0x000fe20000410000 */
[----:B------:R-:W-:Y:S01]  /*11880*/  FFMA.FTZ R32, R25, R92, R32 ;  /* 0x0000005c19207223 */ /* 0x000fe20000010020 */
[C---:B------:R-:W-:Y:S01]  /*11890*/  FMUL.FTZ R24, R34.reuse, R94 ;  /* 0x0000005e22187220 */ /* 0x040fe20000410000 */
[----:B------:R-:W-:Y:S01]  /*118a0*/  FFMA.FTZ R38, R27, R26, R38 ;  /* 0x0000001a1b267223 */ /* 0x000fe20000010026 */
[-C--:B------:R-:W-:Y:S01]  /*118b0*/  FMUL.FTZ R25, R34, R98.reuse ;  /* 0x0000006222197220 */ /* 0x080fe20000410000 */
[C---:B------:R-:W-:Y:S01]  /*118c0*/  FMUL.FTZ R33, R35.reuse, R95 ;  /* 0x0000005f23217220 */ /* 0x040fe20000410000 */
[----:B------:R-:W-:Y:S01]  /*118d0*/  FMUL.FTZ R26, R35, R99 ;  /* 0x00000063231a7220 */ /* 0x000fe20000410000 */
[----:B------:R-:W-:Y:S01]  /*118e0*/  FFMA.FTZ R36, R28, R97, -R31 ;  /* 0x000000611c247223 */ /* 0x000fe2000001081f */
[C---:B------:R-:W-:Y:S01]  /*118f0*/  FFMA.FTZ R27, R29.reuse, R98, -R24 ;  /* 0x000000621d1b7223 */ /* 0x040fe20000010818 */
[----:B------:R-:W-:Y:S01]  /*11900*/  FFMA.FTZ R31, R29, R94, R25 ;  /* 0x0000005e1d1f7223 */ /* 0x000fe20000010019 */
        /* <DEDUP_REMOVED lines=13> */
.L_x_2676:
[----:B------:R-:W-:Y:S05]  /*119e0*/  BSYNC B1 ;  /* 0x0000000000017941 */ /* 0x000fea0003800000 */
.L_x_2675:
[----:B------:R-:W-:-:S13]  /*119f0*/  ISETP.GE.AND P0, PT, R234, R71, PT ;  /* 0x00000047ea00720c */ /* 0x000fda0003f06270 */
[----:B------:R-:W-:Y:S05]  /*11a00*/  @P0 BRA `(.L_x_2656) ;  /* 0x00000014004c0947 */ /* 0x000fea0003800000 */
[----:B-1----:R1:W5:Y:S01]  /*11a10*/  LDL R46, [R1+0x50] ;  /* 0x00005000012e7983 */ /* 0x0023620000100800 */
[----:B--2---:R-:W2:Y:S01]  /*11a20*/  LDC R33, c[0x0][0x3f4] ;  /* 0x0000fd00ff217b82 */ /* 0x004ea20000000800 */
[----:B------:R-:W-:Y:S01]  /*11a30*/  BSSY B1, `(.L_x_2681) ;  /* 0x0000070000017945 */ /* 0x000fe20003800000 */
[----:B------:R-:W-:Y:S02]  /*11a40*/  SHF.R.U32.HI R44, RZ, 0x3, R215 ;  /* 0x00000003ff2c7819 */ /* 0x000fe400000116d7 */
[-C--:B--2---:R-:W-:Y:S02]  /*11a50*/  ISETP.GE.AND P0, PT, R18, R33.reuse, PT ;  /* 0x000000211200720c */ /* 0x084fe40003f06270 */
[-C--:B------:R-:W-:Y:S02]  /*11a60*/  ISETP.GE.AND P1, PT, R206, R33.reuse, PT ;  /* 0x00000021ce00720c */ /* 0x080fe40003f26270 */
[----:B------:R-:W-:-:S09]  /*11a70*/  ISETP.GE.AND P2, PT, R207, R33, PT ;  /* 0x00000021cf00720c */ /* 0x000fd20003f46270 */
[----:B-1----:R-:W-:Y:S05]  /*11a80*/  @P0 BRA `(.L_x_2682) ;  /* 0x0000000400a80947 */ /* 0x002fea0003800000 */
[----:B------:R-:W-:Y:S02]  /*11a90*/  LEA.HI R73, R33, R73, RZ, 0x1d ;  /* 0x0000004921497211 */ /* 0x000fe400078fe8ff */
[----:B-----5:R-:W-:Y:S02]  /*11aa0*/  R2UR UR4, R46 ;  /* 0x000000002e0472ca */ /* 0x020fe400000e0000 */
[----:B---3--:R-:W-:Y:S01]  /*11ab0*/  SHF.R.S32.HI R26, RZ, 0x1f, R73 ;  /* 0x0000001fff1a7819 */ /* 0x008fe20000011449 */
[----:B------:R-:W-:Y:S01]  /*11ac0*/  IMAD.SHL.U32 R24, R73, 0x8, RZ ;  /* 0x0000000849187824 */ /* 0x000fe200078e00ff */
[C---:B------:R-:W-:Y:S02]  /*11ad0*/  LOP3.LUT R28, R215.reuse, 0x38, R18, 0xf8, !PT ;  /* 0x00000038d71c7812 */ /* 0x040fe400078ef812 */
[----:B------:R-:W-:Y:S02]  /*11ae0*/  LEA.HI R26, R26, R73, RZ, 0x3 ;  /* 0x000000491a1a7211 */ /* 0x000fe400078f18ff */
[----:B------:R-:W-:-:S02]  /*11af0*/  LOP3.LUT R24, R215, 0x38, R24, 0xf8, !PT ;  /* 0x00000038d7187812 */ /* 0x000fc400078ef818 */
[----:B------:R-:W-:Y:S01]  /*11b00*/  LOP3.LUT R28, R219, R28, R44, 0xf6, !PT ;  /* 0x0000001cdb1c7212 */ /* 0x000fe200078ef62c */
[----:B------:R-:W-:Y:S01]  /*11b10*/  IMAD.SHL.U32 R26, R26, 0x400, RZ ;  /* 0x000004001a1a7824 */ /* 0x000fe200078e00ff */
[----:B------:R-:W-:Y:S02]  /*11b20*/  LOP3.LUT R24, R24, R44, RZ, 0x3c, !PT ;  /* 0x0000002c18187212 */ /* 0x000fe400078e3cff */
[----:B------:R-:W-:Y:S02]  /*11b30*/  LEA R32, R28, UR4, 0x1 ;  /* 0x000000041c207c11 */ /* 0x000fe4000f8e08ff */
[----:B------:R-:W-:Y:S02]  /*11b40*/  LOP3.LUT R26, R26, 0x7fffe000, RZ, 0xc0, !PT ;  /* 0x7fffe0001a1a7812 */ /* 0x000fe400078ec0ff */
[----:B------:R-:W-:Y:S02]  /*11b50*/  SHF.R.U64 R35, R4, 0x10, R5 ;  /* 0x0000001004237819 */ /* 0x000fe40000001205 */
[----:B------:R-:W-:-:S02]  /*11b60*/  IADD3 R29, R24, R26, R219 ;  /* 0x0000001a181d7210 */ /* 0x000fc40007ffe0db */
[----:B------:R-:W1:Y:S01]  /*11b70*/  LDS.128 R24, [R32] ;  /* 0x0000000020187984 */ /* 0x000e620000000c00 */
[----:B------:R-:W-:Y:S02]  /*11b80*/  SHF.R.U32.HI R4, RZ, 0x10, R5 ;  /* 0x00000010ff047819 */ /* 0x000fe40000011605 */
[----:B------:R-:W-:Y:S01]  /*11b90*/  IMAD R34, R29, 0x2, R16 ;  /* 0x000000021d227824 */ /* 0x000fe200078e0210 */
[--C-:B------:R-:W-:Y:S02]  /*11ba0*/  SHF.R.U64 R5, R6, 0x10, R7.reuse ;  /* 0x0000001006057819 */ /* 0x100fe40000001207 */
[----:B------:R-:W-:Y:S02]  /*11bb0*/  SHF.R.U32.HI R6, RZ, 0x10, R7 ;  /* 0x00000010ff067819 */ /* 0x000fe40000011607 */
[----:B------:R-:W2:Y:S01]  /*11bc0*/  LDS.128 R28, [R34+0x15400] ;  /* 0x01540000221c7984 */ /* 0x000ea20000000c00 */
[----:B------:R-:W-:Y:S02]  /*11bd0*/  SHF.R.U64 R39, R48, 0x10, R49 ;  /* 0x0000001030277819 */ /* 0x000fe40000001231 */
[----:B------:R-:W-:-:S02]  /*11be0*/  PRMT R100, R100, 0x5410, R35 ;  /* 0x0000541064647816 */ /* 0x000fc40000000023 */
[----:B------:R-:W-:Y:S02]  /*11bf0*/  PRMT R101, R101, 0x5410, R4 ;  /* 0x0000541065657816 */ /* 0x000fe40000000004 */
[----:B------:R-:W-:Y:S01]  /*11c00*/  PRMT R102, R102, 0x5410, R5 ;  /* 0x0000541066667816 */ /* 0x000fe20000000005 */
[----:B------:R-:W-:Y:S01]  /*11c10*/  IMAD.U32 R40, R100, 0x10000, RZ ;  /* 0x0001000064287824 */ /* 0x000fe200078e00ff */
[----:B------:R-:W-:Y:S01]  /*11c20*/  PRMT R103, R103, 0x5410, R6 ;  /* 0x0000541067677816 */ /* 0x000fe20000000006 */
[----:B------:R-:W-:Y:S01]  /*11c30*/  IMAD.U32 R41, R101, 0x10000, RZ ;  /* 0x0001000065297824 */ /* 0x000fe200078e00ff */
[----:B------:R-:W-:Y:S02]  /*11c40*/  PRMT R104, R104, 0x5410, R39 ;  /* 0x0000541068687816 */ /* 0x000fe40000000027 */
[----:B------:R-:W-:Y:S02]  /*11c50*/  SHF.R.U32.HI R48, RZ, 0x10, R49 ;  /* 0x00000010ff307819 */ /* 0x000fe40000011631 */
[----:B------:R-:W-:Y:S01]  /*11c60*/  SHF.R.U64 R37, R50, 0x10, R51 ;  /* 0x0000001032257819 */ /* 0x000fe20000001233 */
[----:B------:R-:W-:Y:S01]  /*11c70*/  IMAD.U32 R39, R104, 0x10000, RZ ;  /* 0x0001000068277824 */ /* 0x000fe200078e00ff */
[----:B------:R-:W-:-:S02]  /*11c80*/  PRMT R105, R105, 0x5410, R48 ;  /* 0x0000541069697816 */ /* 0x000fc40000000030 */
[----:B------:R-:W-:Y:S02]  /*11c90*/  SHF.R.U32.HI R50, RZ, 0x10, R51 ;  /* 0x00000010ff327819 */ /* 0x000fe40000011633 */
[----:B------:R-:W-:Y:S02]  /*11ca0*/  LOP3.LUT R100, R100, 0xffff0000, RZ, 0xc0, !PT ;  /* 0xffff000064647812 */ /* 0x000fe400078ec0ff */
[----:B------:R-:W-:Y:S02]  /*11cb0*/  PRMT R107, R107, 0x5410, R50 ;  /* 0x000054106b6b7816 */ /* 0x000fe40000000032 */
[----:B------:R-:W-:Y:S02]  /*11cc0*/  LOP3.LUT R104, R104, 0xffff0000, RZ, 0xc0, !PT ;  /* 0xffff000068687812 */ /* 0x000fe400078ec0ff */
        /* <DEDUP_REMOVED lines=70> */
.L_x_2682:
[----:B------:R-:W-:Y:S05]  /*12130*/  BSYNC B1 ;  /* 0x0000000000017941 */ /* 0x000fea0003800000 */
.L_x_2681:
[----:B------:R-:W-:Y:S04]  /*12140*/  BSSY B1, `(.L_x_2683) ;  /* 0x0000070000017945 */ /* 0x000fe80003800000 */
[----:B------:R-:W-:Y:S05]  /*12150*/  @P1 BRA `(.L_x_2684) ;  /* 0x0000000400b81947 */ /* 0x000fea0003800000 */
[----:B------:R-:W-:Y:S02]  /*12160*/  LEA.HI R72, R33, R72, RZ, 0x1d ;  /* 0x0000004821487211 */ /* 0x000fe400078fe8ff */
[----:B------:R-:W-:Y:S02]  /*12170*/  LEA.HI R21, R21, R206, RZ, 0x6 ;  /* 0x000000ce15157211 */ /* 0x000fe400078f30ff */
[----:B-1----:R-:W-:Y:S01]  /*12180*/  SHF.R.S32.HI R5, RZ, 0x1f, R72 ;  /* 0x0000001fff057819 */ /* 0x002fe20000011448 */
[----:B------:R-:W-:Y:S01]  /*12190*/  IMAD.SHL.U32 R4, R72, 0x8, RZ ;  /* 0x0000000848047824 */ /* 0x000fe200078e00ff */
[----:B-----5:R-:W-:Y:S01]  /*121a0*/  R2UR UR4, R46 ;  /* 0x000000002e0472ca */ /* 0x020fe200000e0000 */
[----:B------:R-:W-:Y:S01]  /*121b0*/  IMAD.SHL.U32 R21, R21, 0x80, RZ ;  /* 0x0000008015157824 */ /* 0x000fe200078e00ff */
[----:B------:R-:W-:Y:S02]  /*121c0*/  LEA.HI R5, R5, R72, RZ, 0x3 ;  /* 0x0000004805057211 */ /* 0x000fe400078f18ff */
[----:B------:R-:W-:-:S02]  /*121d0*/  LOP3.LUT R4, R215, 0x38, R4, 0xf8, !PT ;  /* 0x00000038d7047812 */ /* 0x000fc400078ef804 */
[----:B------:R-:W-:Y:S01]  /*121e0*/  LOP3.LUT R69, R215, 0x38, R69, 0xf8, !PT ;  /* 0x00000038d7457812 */ /* 0x000fe200078ef845 */
[----:B------:R-:W-:Y:S01]  /*121f0*/  IMAD.SHL.U32 R5, R5, 0x400, RZ ;  /* 0x0000040005057824 */ /* 0x000fe200078e00ff */
[-C--:B------:R-:W-:Y:S02]  /*12200*/  LOP3.LUT R4, R4, R44.reuse, RZ, 0x3c, !PT ;  /* 0x0000002c04047212 */ /* 0x080fe400078e3cff */
[----:B------:R-:W-:Y:S02]  /*12210*/  LOP3.LUT R69, R69, R44, RZ, 0x3c, !PT ;  /* 0x0000002c45457212 */ /* 0x000fe400078e3cff */
[----:B------:R-:W-:Y:S02]  /*12220*/  LOP3.LUT R5, R5, 0x7fffe000, RZ, 0xc0, !PT ;  /* 0x7fffe00005057812 */ /* 0x000fe400078ec0ff */
[----:B------:R-:W-:Y:S02]  /*12230*/  LOP3.LUT R6, R21, 0xffffe000, RZ, 0xc0, !PT ;  /* 0xffffe00015067812 */ /* 0x000fe400078ec0ff */
[----:B---3--:R-:W-:-:S02]  /*12240*/  IADD3 R25, R4, R5, R219 ;  /* 0x0000000504197210 */ /* 0x008fc40007ffe0db */
[----:B------:R-:W-:Y:S02]  /*12250*/  IADD3 R6, R69, R6, R219 ;  /* 0x0000000645067210 */ /* 0x000fe40007ffe0db */
[----:B------:R-:W-:Y:S01]  /*12260*/  SHF.R.U64 R35, R52, 0x10, R53 ;  /* 0x0000001034237819 */ /* 0x000fe20000001235 */
[----:B------:R-:W-:Y:S01]  /*12270*/  IMAD R28, R25, 0x2, R16 ;  /* 0x00000002191c7824 */ /* 0x000fe200078e0210 */
[----:B------:R-:W-:Y:S02]  /*12280*/  LEA R21, R6, UR4, 0x1 ;  /* 0x0000000406157c11 */ /* 0x000fe4000f8e08ff */
[--C-:B------:R-:W-:Y:S02]  /*12290*/  SHF.R.U64 R29, R8, 0x10, R9.reuse ;  /* 0x00000010081d7819 */ /* 0x100fe40000001209 */
[----:B------:R-:W1:Y:S01]  /*122a0*/  LDS.128 R24, [R28+0x15400] ;  /* 0x015400001c187984 */ /* 0x000e620000000c00 */
[----:B------:R-:W-:Y:S02]  /*122b0*/  SHF.R.U32.HI R8, RZ, 0x10, R9 ;  /* 0x00000010ff087819 */ /* 0x000fe40000011609 */
[----:B------:R-:W-:Y:S01]  /*122c0*/  PRMT R88, R88, 0x5410, R35 ;  /* 0x0000541058587816 */ /* 0x000fe20000000023 */
[----:B------:R-:W2:Y:S01]  /*122d0*/  LDS.128 R4, [R21] ;  /* 0x0000000015047984 */ /* 0x000ea20000000c00 */
[----:B------:R-:W-:-:S02]  /*122e0*/  PRMT R84, R84, 0x5410, R29 ;  /* 0x0000541054547816 */ /* 0x000fc4000000001d */
[----:B------:R-:W-:Y:S01]  /*122f0*/  SHF.R.U32.HI R52, RZ, 0x10, R53 ;  /* 0x00000010ff347819 */ /* 0x000fe20000011635 */
[----:B------:R-:W-:Y:S01]  /*12300*/  IMAD.U32 R34, R88, 0x10000, RZ ;  /* 0x0001000058227824 */ /* 0x000fe200078e00ff */
[----:B------:R-:W-:Y:S01]  /*12310*/  SHF.R.U64 R31, R54, 0x10, R55 ;  /* 0x00000010361f7819 */ /* 0x000fe20000001237 */
[----:B------:R-:W-:Y:S01]  /*12320*/  IMAD.U32 R35, R84, 0x10000, RZ ;  /* 0x0001000054237824 */ /* 0x000fe200078e00ff */
[----:B------:R-:W-:Y:S02]  /*12330*/  SHF.R.U64 R9, R10, 0x10, R11 ;  /* 0x000000100a097819 */ /* 0x000fe4000000120b */
        /* <DEDUP_REMOVED lines=8> */
[----:B------:R-:W-:Y:S01]  /*123c0*/  PRMT R90, R90, 0x5410, R31 ;  /* 0x000054105a5a7816 */ /* 0x000fe2000000001f */
[C---:B-1----:R-:W-:Y:S01]  /*123d0*/  IMAD.U32 R29, R24.reuse, 0x10000, RZ ;  /* 0x00010000181d7824 */ /* 0x042fe200078e00ff */
[----:B------:R-:W-:Y:S01]  /*123e0*/  LOP3.LUT R24, R24, 0xffff0000, RZ, 0xc0, !PT ;  /* 0xffff000018187812 */ /* 0x000fe200078ec0ff */
[C---:B------:R-:W-:Y:S01]  /*123f0*/  IMAD.U32 R30, R25.reuse, 0x10000, RZ ;  /* 0x00010000191e7824 */ /* 0x040fe200078e00ff */
[----:B------:R-:W-:Y:S01]  /*12400*/  LOP3.LUT R25, R25, 0xffff0000, RZ, 0xc0, !PT ;  /* 0xffff000019197812 */ /* 0x000fe200078ec0ff */
[----:B--2---:R-:W-:-:S02]  /*12410*/  IMAD.U32 R8, R4, 0x10000, RZ ;  /* 0x0001000004087824 */ /* 0x004fc400078e00ff */
[CC--:B------:R-:W-:Y:S01]  /*12420*/  FMUL.FTZ R37, R29.reuse, R35.reuse ;  /* 0x000000231d257220 */ /* 0x0c0fe20000410000 */
[----:B------:R-:W-:Y:S01]  /*12430*/  FMUL.FTZ R39, R29, R34 ;  /* 0x000000221d277220 */ /* 0x000fe20000410000 */
[----:B------:R-:W-:Y:S02]  /*12440*/  IMAD.U32 R29, R89, 0x10000, RZ ;  /* 0x00010000591d7824 */ /* 0x000fe400078e00ff */
[----:B------:R-:W-:Y:S01]  /*12450*/  FMUL.FTZ R38, R30, R36 ;  /* 0x000000241e267220 */ /* 0x000fe20000410000 */
[----:B------:R-:W-:Y:S02]  /*12460*/  IMAD.U32 R9, R5, 0x10000, RZ ;  /* 0x0001000005097824 */ /* 0x000fe400078e00ff */
[C---:B------:R-:W-:Y:S01]  /*12470*/  FFMA.FTZ R37, R8.reuse, R34, -R37 ;  /* 0x0000002208257223 */ /* 0x040fe20000010825 */
[----:B------:R-:W-:Y:S01]  /*12480*/  FFMA.FTZ R39, R8, R35, R39 ;  /* 0x0000002308277223 */ /* 0x000fe20000010027 */
[----:B------:R-:W-:Y:S02]  /*12490*/  IMAD.U32 R32, R27, 0x10000, RZ ;  /* 0x000100001b207824 */ /* 0x000fe400078e00ff */
[----:B------:R-:W-:Y:S01]  /*124a0*/  FMUL.FTZ R30, R30, R29 ;  /* 0x0000001d1e1e7220 */ /* 0x000fe20000410000 */
[----:B------:R-:W-:-:S02]  /*124b0*/  IMAD.U32 R34, R87, 0x10000, RZ ;  /* 0x0001000057227824 */ /* 0x000fc400078e00ff */
[----:B------:R-:W-:Y:S01]  /*124c0*/  FFMA.FTZ R38, R9, R29, -R38 ;  /* 0x0000001d09267223 */ /* 0x000fe20000010826 */
[----:B------:R-:W-:Y:S01]  /*124d0*/  IMAD.U32 R8, R91, 0x10000, RZ ;  /* 0x000100005b087824 */ /* 0x000fe200078e00ff */
[----:B------:R-:W-:Y:S01]  /*124e0*/  LOP3.LUT R29, R84, 0xffff0000, RZ, 0xc0, !PT ;  /* 0xffff0000541d7812 */ /* 0x000fe200078ec0ff */
[----:B------:R-:W-:Y:S02]  /*124f0*/  IMAD.U32 R11, R7, 0x10000, RZ ;  /* 0x00010000070b7824 */ /* 0x000fe400078e00ff */
[C---:B------:R-:W-:Y:S01]  /*12500*/  FMUL.FTZ R40, R32.reuse, R34 ;  /* 0x0000002220287220 */ /* 0x040fe20000410000 */
[----:B------:R-:W-:Y:S01]  /*12510*/  FMUL.FTZ R35, R32, R8 ;  /* 0x0000000820237220 */ /* 0x000fe20000410000 */
[----:B------:R-:W-:Y:S01]  /*12520*/  FFMA.FTZ R36, R9, R36, R30 ;  /* 0x0000002409247223 */ /* 0x000fe2000001001e */
[----:B------:R-:W-:Y:S01]  /*12530*/  LOP3.LUT R9, R88, 0xffff0000, RZ, 0xc0, !PT ;  /* 0xffff000058097812 */ /* 0x000fe200078ec0ff */
[C---:B------:R-:W-:Y:S01]  /*12540*/  FFMA.FTZ R40, R11.reuse, R8, -R40 ;  /* 0x000000080b287223 */ /* 0x040fe20000010828 */
[----:B------:R-:W-:Y:S01]  /*12550*/  LOP3.LUT R4, R4, 0xffff0000, RZ, 0xc0, !PT ;  /* 0xffff000004047812 */ /* 0x000fe200078ec0ff */
[----:B------:R-:W-:Y:S01]  /*12560*/  FFMA.FTZ R42, R11, R34, R35 ;  /* 0x000000220b2a7223 */ /* 0x000fe20000010023 */
[C---:B------:R-:W-:Y:S01]  /*12570*/  FMUL.FTZ R11, R24.reuse, R29 ;  /* 0x0000001d180b7220 */ /* 0x040fe20000410000 */
[-C--:B------:R-:W-:Y:S01]  /*12580*/  FMUL.FTZ R35, R24, R9.reuse ;  /* 0x0000000918237220 */ /* 0x080fe20000410000 */
[----:B------:R-:W-:Y:S01]  /*12590*/  IMAD.U32 R31, R26, 0x10000, RZ ;  /* 0x000100001a1f7824 */ /* 0x000fe200078e00ff */
[----:B------:R-:W-:Y:S01]  /*125a0*/  LOP3.LUT R8, R89, 0xffff0000, RZ, 0xc0, !PT ;  /* 0xffff000059087812 */ /* 0x000fe200078ec0ff */
[----:B------:R-:W-:Y:S01]  /*125b0*/  FFMA.FTZ R24, R4, R9, -R11 ;  /* 0x0000000904187223 */ /* 0x000fe2000001080b */
[----:B------:R-:W-:Y:S01]  /*125c0*/  LOP3.LUT R30, R85, 0xffff0000, RZ, 0xc0, !PT ;  /* 0xffff0000551e7812 */ /* 0x000fe200078ec0ff */
[----:B------:R-:W-:-:S02]  /*125d0*/  IMAD.U32 R11, R86, 0x10000, RZ ;  /* 0x00010000560b7824 */ /* 0x000fc400078e00ff */
[----:B------:R-:W-:Y:S01]  /*125e0*/  FFMA.FTZ R32, R4, R29, R35 ;  /* 0x0000001d04207223 */ /* 0x000fe20000010023 */
[----:B------:R-:W-:Y:S01]  /*125f0*/  LOP3.LUT R5, R5, 0xffff0000, RZ, 0xc0, !PT ;  /* 0xffff000005057812 */ /* 0x000fe200078ec0ff */
[----:B------:R-:W-:Y:S02]  /*12600*/  IMAD.U32 R10, R6, 0x10000, RZ ;  /* 0x00010000060a7824 */ /* 0x000fe400078e00ff */
[----:B------:R-:W-:Y:S01]  /*12610*/  FMUL.FTZ R29, R31, R11 ;  /* 0x0000000b1f1d7220 */ /* 0x000fe20000410000 */
[----:B------:R-:W-:Y:S02]  /*12620*/  IMAD.U32 R9, R90, 0x10000, RZ ;  /* 0x000100005a097824 */ /* 0x000fe400078e00ff */
[C---:B------:R-:W-:Y:S01]  /*12630*/  FMUL.FTZ R34, R25.reuse, R30 ;  /* 0x0000001e19227220 */ /* 0x040fe20000410000 */
[-C--:B------:R-:W-:Y:S01]  /*12640*/  FMUL.FTZ R41, R25, R8.reuse ;  /* 0x0000000819297220 */ /* 0x080fe20000410000 */
[----:B------:R-:W-:Y:S01]  /*12650*/  LOP3.LUT R26, R26, 0xffff0000, RZ, 0xc0, !PT ;  /* 0xffff00001a1a7812 */ /* 0x000fe200078ec0ff */
[-C--:B------:R-:W-:Y:S01]  /*12660*/  FMUL.FTZ R31, R31, R9.reuse ;  /* 0x000000091f1f7220 */ /* 0x080fe20000410000 */
[----:B------:R-:W-:Y:S01]  /*12670*/  FFMA.FTZ R29, R10, R9, -R29 ;  /* 0x000000090a1d7223 */ /* 0x000fe2000001081d */
[C---:B------:R-:W-:Y:S01]  /*12680*/  FFMA.FTZ R25, R5.reuse, R8, -R34 ;  /* 0x0000000805197223 */ /* 0x040fe20000010822 */
[----:B------:R-:W-:Y:S01]  /*12690*/  FFMA.FTZ R41, R5, R30, R41 ;  /* 0x0000001e05297223 */ /* 0x000fe20000010029 */
        /* <DEDUP_REMOVED lines=8> */
[----:B------:R-:W-:Y:S01]  /*12720*/  LOP3.LUT R6, R6, 0xffff0000, RZ, 0xc0, !PT ;  /* 0xffff000006067812 */ /* 0x000fe200078ec0ff */
[----:B------:R-:W-:Y:S01]  /*12730*/  FMUL.FTZ R34, R27, R8 ;  /* 0x000000081b227220 */ /* 0x000fe20000410000 */
[----:B------:R-:W-:Y:S01]  /*12740*/  LOP3.LUT R7, R7, 0xffff0000, RZ, 0xc0, !PT ;  /* 0xffff000007077812 */ /* 0x000fe200078ec0ff */
[-C--:B------:R-:W-:Y:S02]  /*12750*/  FMUL.FTZ R31, R27, R4.reuse ;  /* 0x000000041b1f7220 */ /* 0x080fe40000410000 */
        /* <DEDUP_REMOVED lines=14> */
.L_x_2684:
[----:B------:R-:W-:Y:S05]  /*12840*/  BSYNC B1 ;  /* 0x0000000000017941 */ /* 0x000fea0003800000 */
.L_x_2683:
[----:B------:R-:W-:Y:S05]  /*12850*/  @P2 BRA `(.L_x_2656) ;  /* 0x0000000400b82947 */ /* 0x000fea0003800000 */
[----:B------:R-:W-:Y:S02]  /*12860*/  LEA.HI R20, R33, R20, RZ, 0x1d ;  /* 0x0000001421147211 */ /* 0x000fe400078fe8ff */
[----:B------:R-:W-:Y:S02]  /*12870*/  LEA.HI R0, R0, R207, RZ, 0x6 ;  /* 0x000000cf00007211 */ /* 0x000fe400078f30ff */
[----:B-12---:R-:W-:Y:S02]  /*12880*/  LOP3.LUT R5, R215, 0x38, R3, 0xf8, !PT ;  /* 0x00000038d7057812 */ /* 0x006fe400078ef803 */
[----:B------:R-:W-:Y:S01]  /*12890*/  SHF.R.S32.HI R3, RZ, 0x1f, R20 ;  /* 0x0000001fff037819 */ /* 0x000fe20000011414 */
[----:B------:R-:W-:Y:S01]  /*128a0*/  IMAD.SHL.U32 R4, R0, 0x80, RZ ;  /* 0x0000008000047824 */ /* 0x000fe200078e00ff */
[----:B-----5:R-:W-:Y:S01]  /*128b0*/  R2UR UR4, R46 ;  /* 0x000000002e0472ca */ /* 0x020fe200000e0000 */
[----:B------:R-:W-:Y:S01]  /*128c0*/  IMAD.SHL.U32 R0, R20, 0x8, RZ ;  /* 0x0000000814007824 */ /* 0x000fe200078e00ff */
[----:B------:R-:W-:-:S02]  /*128d0*/  LEA.HI R3, R3, R20, RZ, 0x3 ;  /* 0x0000001403037211 */ /* 0x000fc400078f18ff */
[-C--:B------:R-:W-:Y:S02]  /*128e0*/  LOP3.LUT R5, R5, R44.reuse, RZ, 0x3c, !PT ;  /* 0x0000002c05057212 */ /* 0x080fe400078e3cff */
[----:B------:R-:W-:Y:S01]  /*128f0*/  LOP3.LUT R0, R215, 0x38, R0, 0xf8, !PT ;  /* 0x00000038d7007812 */ /* 0x000fe200078ef800 */
[----:B------:R-:W-:Y:S01]  /*12900*/  IMAD.SHL.U32 R3, R3, 0x400, RZ ;  /* 0x0000040003037824 */ /* 0x000fe200078e00ff */
[----:B------:R-:W-:Y:S02]  /*12910*/  LOP3.LUT R4, R4, 0xffffe000, RZ, 0xc0, !PT ;  /* 0xffffe00004047812 */ /* 0x000fe400078ec0ff */
[----:B------:R-:W-:Y:S02]  /*12920*/  LOP3.LUT R0, R0, R44, RZ, 0x3c, !PT ;  /* 0x0000002c00007212 */ /* 0x000fe400078e3cff */
[----:B------:R-:W-:Y:S02]  /*12930*/  LOP3.LUT R3, R3, 0x7fffe000, RZ, 0xc0, !PT ;  /* 0x7fffe00003037812 */ /* 0x000fe400078ec0ff */
[----:B------:R-:W-:-:S02]  /*12940*/  IADD3 R4, R5, R4, R219 ;  /* 0x0000000405047210 */ /* 0x000fc40007ffe0db */
[----:B------:R-:W-:Y:S02]  /*12950*/  IADD3 R3, R0, R3, R219 ;  /* 0x0000000300037210 */ /* 0x000fe40007ffe0db */
[----:B---3--:R-:W-:Y:S02]  /*12960*/  LEA R30, R4, UR4, 0x1 ;  /* 0x00000004041e7c11 */ /* 0x008fe4000f8e08ff */
[----:B------:R-:W-:Y:S01]  /*12970*/  SHF.R.U64 R25, R12, 0x10, R13 ;  /* 0x000000100c197819 */ /* 0x000fe2000000120d */
[----:B------:R-:W-:Y:S01]  /*12980*/  IMAD R3, R3, 0x2, R16 ;  /* 0x0000000203037824 */ /* 0x000fe200078e0210 */
[----:B------:R-:W-:Y:S01]  /*12990*/  SHF.R.U64 R29, R56, 0x10, R57 ;  /* 0x00000010381d7819 */ /* 0x000fe20000001239 */
[----:B------:R-:W1:Y:S01]  /*129a0*/  LDS.128 R4, [R30] ;  /* 0x000000001e047984 */ /* 0x000e620000000c00 */
[----:B------:R-:W-:Y:S02]  /*129b0*/  PRMT R70, R70, 0x5410, R25 ;  /* 0x0000541046467816 */ /* 0x000fe40000000019 */
[----:B------:R-:W-:Y:S01]  /*129c0*/  SHF.R.U32.HI R21, RZ, 0x10, R13 ;  /* 0x00000010ff157819 */ /* 0x000fe2000001160d */
[----:B------:R-:W2:Y:S01]  /*129d0*/  LDS.128 R8, [R3+0x15400] ;  /* 0x0154000003087984 */ /* 0x000ea20000000c00 */
[----:B------:R-:W-:Y:S01]  /*129e0*/  SHF.R.U64 R13, R14, 0x10, R15 ;  /* 0x000000100e0d7819 */ /* 0x000fe2000000120f */
[----:B------:R-:W-:Y:S01]  /*129f0*/  IMAD.U32 R26, R70, 0x10000, RZ ;  /* 0x00010000461a7824 */ /* 0x000fe200078e00ff */
[----:B------:R-:W-:-:S02]  /*12a00*/  PRMT R78, R78, 0x5410, R29 ;  /* 0x000054104e4e7816 */ /* 0x000fc4000000001d */
[----:B------:R-:W-:Y:S02]  /*12a10*/  SHF.R.U32.HI R56, RZ, 0x10, R57 ;  /* 0x00000010ff387819 */ /* 0x000fe40000011639 */
[----:B------:R-:W-:Y:S01]  /*12a20*/  SHF.R.U64 R27, R58, 0x10, R59 ;  /* 0x000000103a1b7819 */ /* 0x000fe2000000123b */
[----:B------:R-:W-:Y:S01]  /*12a30*/  IMAD.U32 R25, R78, 0x10000, RZ ;  /* 0x000100004e197824 */ /* 0x000fe200078e00ff */
[----:B------:R-:W-:Y:S02]  /*12a40*/  SHF.R.U32.HI R14, RZ, 0x10, R15 ;  /* 0x00000010ff0e7819 */ /* 0x000fe4000001160f */
[----:B------:R-:W-:Y:S02]  /*12a50*/  PRMT R74, R74, 0x5410, R21 ;  /* 0x000054104a4a7816 */ /* 0x000fe40000000015 */
[----:B------:R-:W-:Y:S02]  /*12a60*/  PRMT R79, R79, 0x5410, R56 ;  /* 0x000054104f4f7816 */ /* 0x000fe40000000038 */
[----:B------:R-:W-:Y:S01]  /*12a70*/  PRMT R80, R80, 0x5410, R27 ;  /* 0x0000541050507816 */ /* 0x000fe2000000001b */
[----:B------:R-:W-:Y:S01]  /*12a80*/  IMAD.U32 R29, R74, 0x10000, RZ ;  /* 0x000100004a1d7824 */ /* 0x000fe200078e00ff */
[----:B------:R-:W-:-:S02]  /*12a90*/  SHF.R.U32.HI R58, RZ, 0x10, R59 ;  /* 0x00000010ff3a7819 */ /* 0x000fc4000001163b */
[----:B------:R-:W-:Y:S02]  /*12aa0*/  PRMT R77, R77, 0x5410, R14 ;  /* 0x000054104d4d7816 */ /* 0x000fe4000000000e */
[----:B------:R-:W-:Y:S02]  /*12ab0*/  PRMT R81, R81, 0x5410, R58 ;  /* 0x0000541051517816 */ /* 0x000fe4000000003a */
[----:B------:R-:W-:Y:S01]  /*12ac0*/  PRMT R76, R76, 0x5410, R13 ;  /* 0x000054104c4c7816 */ /* 0x000fe2000000000d */
[----:B------:R-:W-:Y:S01]  /*12ad0*/  IMAD.U32 R31, R77, 0x10000, RZ ;  /* 0x000100004d1f7824 */ /* 0x000fe200078e00ff */
        /* <DEDUP_REMOVED lines=13> */
[C---:B------:R-:W-:Y:S01]  /*12bb0*/  FMUL.FTZ R27, R20.reuse, R29 ;  /* 0x0000001d141b7220 */ /* 0x040fe20000410000 */
[----:B------:R-:W-:Y:S02]  /*12bc0*/  IMAD.U32 R24, R11, 0x10000, RZ ;  /* 0x000100000b187824 */ /* 0x000fe400078e00ff */
[-C--:B------:R-:W-:Y:S01]  /*12bd0*/  FMUL.FTZ R35, R20, R15.reuse ;  /* 0x0000000f14237220 */ /* 0x080fe20000410000 */
[----:B------:R-:W-:Y:S02]  /*12be0*/  IMAD.U32 R14, R7, 0x10000, RZ ;  /* 0x00010000070e7824 */ /* 0x000fe400078e00ff */
[----:B------:R-:W-:Y:S01]  /*12bf0*/  FFMA.FTZ R20, R12, R15, -R27 ;  /* 0x0000000f0c147223 */ /* 0x000fe2000001081b */
[----:B------:R-:W-:Y:S02]  /*12c00*/  IMAD.U32 R25, R81, 0x10000, RZ ;  /* 0x0001000051197824 */ /* 0x000fe400078e00ff */
[----:B------:R-:W-:Y:S01]  /*12c10*/  FMUL.FTZ R15, R24, R31 ;  /* 0x0000001f180f7220 */ /* 0x000fe20000410000 */
[----:B------:R-:W-:Y:S01]  /*12c20*/  FFMA.FTZ R33, R0, R26, R33 ;  /* 0x0000001a00217223 */ /* 0x000fe20000010021 */
[----:B------:R-:W-:Y:S01]  /*12c30*/  LOP3.LUT R27, R70, 0xffff0000, RZ, 0xc0, !PT ;  /* 0xffff0000461b7812 */ /* 0x000fe200078ec0ff */
[-C--:B------:R-:W-:Y:S01]  /*12c40*/  FMUL.FTZ R24, R24, R25.reuse ;  /* 0x0000001918187220 */ /* 0x080fe20000410000 */
[----:B------:R-:W-:Y:S01]  /*12c50*/  FFMA.FTZ R26, R14, R25, -R15 ;  /* 0x000000190e1a7223 */ /* 0x000fe2000001080f */
[----:B------:R-:W-:Y:S01]  /*12c60*/  LOP3.LUT R15, R78, 0xffff0000, RZ, 0xc0, !PT ;  /* 0xffff00004e0f7812 */ /* 0x000fe200078ec0ff */
[----:B------:R-:W-:Y:S01]  /*12c70*/  FFMA.FTZ R35, R12, R29, R35 ;  /* 0x0000001d0c237223 */ /* 0x000fe20000010023 */
[----:B------:R-:W-:Y:S01]  /*12c80*/  LOP3.LUT R0, R79, 0xffff0000, RZ, 0xc0, !PT ;  /* 0xffff00004f007812 */ /* 0x000fe200078ec0ff */
[----:B------:R-:W-:Y:S01]  /*12c90*/  FMUL.FTZ R25, R8, R27 ;  /* 0x0000001b08197220 */ /* 0x000fe20000410000 */
[----:B------:R-:W-:-:S02]  /*12ca0*/  IMAD.U32 R21, R10, 0x10000, RZ ;  /* 0x000100000a157824 */ /* 0x000fc400078e00ff */
[----:B------:R-:W-:Y:S01]  /*12cb0*/  FMUL.FTZ R29, R8, R15 ;  /* 0x0000000f081d7220 */ /* 0x000fe20000410000 */
[----:B------:R-:W-:Y:S02]  /*12cc0*/  IMAD.U32 R12, R76, 0x10000, RZ ;  /* 0x000100004c0c7824 */ /* 0x000fe400078e00ff */
[----:B------:R-:W-:Y:S01]  /*12cd0*/  FFMA.FTZ R31, R14, R31, R24 ;  /* 0x0000001f0e1f7223 */ /* 0x000fe20000010018 */
[C---:B------:R-:W-:Y:S01]  /*12ce0*/  FMUL.FTZ R24, R9.reuse, R74 ;  /* 0x0000004a09187220 */ /* 0x040fe20000410000 */
[----:B------:R-:W-:Y:S01]  /*12cf0*/  FFMA.FTZ R25, R4, R15, -R25 ;  /* 0x0000000f04197223 */ /* 0x000fe20000010819 */
[----:B------:R-:W-:Y:S02]  /*12d00*/  IMAD.U32 R8, R80, 0x10000, RZ ;  /* 0x0001000050087824 */ /* 0x000fe400078e00ff */
[----:B------:R-:W-:Y:S01]  /*12d10*/  FMUL.FTZ R9, R9, R0 ;  /* 0x0000000009097220 */ /* 0x000fe20000410000 */
[----:B------:R-:W-:Y:S01]  /*12d20*/  FFMA.FTZ R14, R4, R27, R29 ;  /* 0x0000001b040e7223 */ /* 0x000fe2000001001d */
[----:B------:R-:W-:-:S02]  /*12d30*/  IMAD.U32 R13, R6, 0x10000, RZ ;  /* 0x00010000060d7824 */ /* 0x000fc400078e00ff */
        /* <DEDUP_REMOVED lines=8> */
[----:B------:R-:W-:Y:S02]  /*12dc0*/  LOP3.LUT R11, R11, 0xffff0000, RZ, 0xc0, !PT ;  /* 0xffff00000b0b7812 */ /* 0x000fe400078ec0ff */
[----:B------:R-:W-:Y:S01]  /*12dd0*/  LOP3.LUT R5, R80, 0xffff0000, RZ, 0xc0, !PT ;  /* 0xffff000050057812 */ /* 0x000fe200078ec0ff */
[----:B------:R-:W-:Y:S01]  /*12de0*/  FMUL.FTZ R13, R10, R9 ;  /* 0x000000090a0d7220 */ /* 0x000fe20000410000 */
[----:B------:R-:W-:-:S02]  /*12df0*/  LOP3.LUT R4, R77, 0xffff0000, RZ, 0xc0, !PT ;  /* 0xffff00004d047812 */ /* 0x000fc400078ec0ff */
        /* <DEDUP_REMOVED lines=20> */
.L_x_2656:
[----:B------:R-:W-:Y:S05]  /*12f40*/  BSYNC B0 ;  /* 0x0000000000007941 */ /* 0x000fea0003800000 */
.L_x_2634:
[----:B------:R-:W-:Y:S01]  /*12f50*/  @!PT LDS RZ, [RZ] ;  /* 0x00000000fffff984 */ /* 0x000fe20000000800 */
[----:B------:R-:W-:Y:S01]  /*12f60*/  @!PT LDS RZ, [RZ] ;  /* 0x00000000fffff984 */ /* 0x000fe20000000800 */
[----:B------:R-:W-:Y:S01]  /*12f70*/  @!PT LDS RZ, [RZ] ;  /* 0x00000000fffff984 */ /* 0x000fe20000000800 */
[----:B------:R-:W-:Y:S01]  /*12f80*/  @!PT LDS RZ, [RZ] ;  /* 0x00000000fffff984 */ /* 0x000fe20000000800 */
[----:B------:R1:W-:Y:S06]  /*12f90*/  MEMBAR.ALL.CTA ;  /* 0x0000000000007992 */ /* 0x0003ec0000008000 */
[----:B-1----:R-:W1:Y:S01]  /*12fa0*/  FENCE.VIEW.ASYNC.S ;  /* 0x00000000000073c6 */ /* 0x002e620000000000 */
[----:B------:R-:W-:Y:S05]  /*12fb0*/  WARPSYNC.ALL ;  /* 0x0000000000007948 */ /* 0x000fea0003800000 */
[----:B-1----:R-:W-:Y:S06]  /*12fc0*/  BAR.SYNC.DEFER_BLOCKING 0xd, 0x100 ;  /* 0x0344000000007b1d */ /* 0x002fec0000010000 */
.L_x_2632:
[----:B0--3--:R-:W3:Y:S02]  /*12fd0*/  LDL R0, [R1+0x4c] ;  /* 0x00004c0001007983 */ /* 0x009ee40000100800 */
[----:B---3--:R-:W-:-:S13]  /*12fe0*/  R2UR UR4, R0 ;  /* 0x00000000000472ca */ /* 0x008fda00000e0000 */
[----:B------:R-:W-:-:S05]  /*12ff0*/  IMAD.U32 R0, RZ, RZ, UR4 ;  /* 0x00000004ff007e24 */ /* 0x000fca000f8e00ff */
[----:B------:R-:W-:-:S13]  /*13000*/  ISETP.NE.AND P0, PT, R0, 0x3, PT ;  /* 0x000000030000780c */ /* 0x000fda0003f05270 */
[----:B------:R-:W-:Y:S05]  /*13010*/  @!P0 BRA `(.L_x_2685) ;  /* 0x0000000000048947 */ /* 0x000fea0003800000 */
[----:B------:R-:W-:Y:S01]  /*13020*/  BPT.TRAP 0x1 ;  /* 0x000000040000795c */ /* 0x000fe20000300000 */
.L_x_2685:
[----:B-12-4-:R-:W-:Y:S01]  /*13030*/  IMAD R3, R205, 0x8, R16 ;  /* 0x00000008cd037824 */ /* 0x016fe200078e0210 */
[----:B------:R-:W-:-:S04]  /*13040*/  SHF.L.U32 R0, R208, 0x1f, RZ ;  /* 0x0000001fd0007819 */ /* 0x000fc800000006ff */
[----:B------:R0:W1:Y:S01]  /*13050*/  SYNCS.PHASECHK.TRANS64.TRYWAIT P2, [R3+URZ+0x36830], R0 ;  /* 0x03683000030075a7 */ /* 0x000062000804017f */
[----:B------:R-:W-:Y:S05]  /*13060*/  @!P0 BRA `(.L_x_2686) ;  /* 0x0000000000048947 */ /* 0x000fea0003800000 */
[----:B------:R-:W-:Y:S01]  /*13070*/  BPT.TRAP 0x1 ;  /* 0x000000040000795c */ /* 0x000fe20000300000 */
.L_x_2686:
[----:B------:R-:W2:Y:S02]  /*13080*/  S2R R4, SR_TID.X ;  /* 0x0000000000047919 */ /* 0x000ea40000002100 */
[----:B--2---:R-:W-:-:S04]  /*13090*/  LOP3.LUT R4, R4, 0x7f, RZ, 0xc0, !PT ;  /* 0x0000007f04047812 */ /* 0x004fc800078ec0ff */
[----:B------:R-:W-:Y:S01]  /*130a0*/  ISETP.NE.AND P1, PT, R4, RZ, PT ;  /* 0x000000ff0400720c */ /* 0x000fe20003f25270 */
[----:B-1----:R-:W-:-:S12]  /*130b0*/  @P2 BRA `(.L_x_2687) ;  /* 0x0000000000082947 */ /* 0x002fd80003800000 */
[----:B------:R-:W1:Y:S02]  /*130c0*/  SYNCS.PHASECHK.TRANS64.TRYWAIT P2, [R3+URZ+0x36830], R0 ;  /* 0x03683000030075a7 */ /* 0x000e64000804017f */
[----:B-1----:R-:W-:Y:S05]  /*130d0*/  @!P2 BRA `(.L_x_2688) ;  /* 0x000001d8008ca947 */ /* 0x002fea0003800000 */
.L_x_2687:
        /* <DEDUP_REMOVED lines=9> */
[----:B------:R-:W-:Y:S01]  /*13170*/  UMOV UR17, UR9 ;  /* 0x0000000900117c82 */ /* 0x000fe20008000000 */
[----:B------:R-:W-:Y:S01]  /*13180*/  LOP3.LUT R0, R0, 0x3fff, RZ, 0xc0, !PT ;  /* 0x00003fff00007812 */ /* 0x000fe200078ec0ff */
[----:B------:R-:W-:Y:S01]  /*13190*/  UMOV UR5, UR17 ;  /* 0x0000001100057c82 */ /* 0x000fe20008000000 */
[----:B------:R-:W-:Y:S01]  /*131a0*/  R2UR UR7, R7 ;  /* 0x00000000070772ca */ /* 0x000fe200000e0000 */
[----:B------:R-:W-:Y:S01]  /*131b0*/  IMAD.MOV.U32 R7, RZ, RZ, 0x40000040 ;  /* 0x40000040ff077424 */ /* 0x000fe200078e00ff */
[----:B------:R-:W-:Y:S01]  /*131c0*/  LOP3.LUT R220, R0, 0x10000, RZ, 0xfc, !PT ;  /* 0x0001000000dc7812 */ /* 0x000fe200078efcff */
[----:B------:R-:W-:Y:S01]  /*131d0*/  ULOP3.LUT UR20, UR20, 0x10000, URZ, 0xfc, !UPT ;  /* 0x0001000014147892 */ /* 0x000fe2000f8efc3f */
[----:B------:R-:W-:Y:S01]  /*131e0*/  IMAD.U32 R13, RZ, RZ, UR9 ;  /* 0x00000009ff0d7e24 */ /* 0x000fe2000f8e00ff */
[----:B------:R-:W-:Y:S01]  /*131f0*/  UMOV UR13, UR17 ;  /* 0x00000011000d7c82 */ /* 0x000fe20008000000 */
[----:B------:R-:W-:Y:S01]  /*13200*/  IMAD.MOV.U32 R9, RZ, RZ, 0x40000040 ;  /* 0x40000040ff097424 */ /* 0x000fe200078e00ff */
[----:B------:R-:W-:Y:S01]  /*13210*/  UMOV UR25, 0x40000040 ;  /* 0x4000004000197882 */ /* 0x000fe20000000000 */
[----:B------:R-:W-:Y:S01]  /*13220*/  IMAD R4, R205, 0xa80, R220 ;  /* 0x00000a80cd047824 */ /* 0x000fe200078e02dc */
[----:B------:R-:W-:Y:S01]  /*13230*/  UMOV UR23, UR25 ;  /* 0x0000001900177c82 */ /* 0x000fe20008000000 */
[----:B------:R-:W-:Y:S01]  /*13240*/  UMOV UR8, UR20 ;  /* 0x0000001400087c82 */ /* 0x000fe20008000000 */
[----:B------:R-:W-:Y:S01]  /*13250*/  R2UR UR15, R9 ;  /* 0x00000000090f72ca */ /* 0x000fe200000e0000 */
[C---:B------:R-:W-:Y:S01]  /*13260*/  VIADD R6, R4.reuse, 0x80 ;  /* 0x0000008004067836 */ /* 0x040fe20000000000 */
[----:B------:R-:W-:Y:S01]  /*13270*/  R2UR UR10, R4 ;  /* 0x00000000040a72ca */ /* 0x000fe200000e0000 */
[----:B------:R-:W-:Y:S01]  /*13280*/  UMOV UR16, UR8 ;  /* 0x0000000800107c82 */ /* 0x000fe20008000000 */
[----:B------:R-:W-:Y:S01]  /*13290*/  IMAD.U32 R12, RZ, RZ, UR8 ;  /* 0x00000008ff0c7e24 */ /* 0x000fe2000f8e00ff */
[----:B------:R-:W-:Y:S01]  /*132a0*/  UMOV UR4, UR16 ;  /* 0x0000001000047c82 */ /* 0x000fe20008000000 */
[----:B------:R-:W-:Y:S01]  /*132b0*/  R2UR UR6, R6 ;  /* 0x00000000060672ca */ /* 0x000fe200000e0000 */
[C---:B------:R-:W-:Y:S01]  /*132c0*/  VIADD R6, R4.reuse, 0x100 ;  /* 0x0000010004067836 */ /* 0x040fe20000000000 */
[----:B------:R-:W-:Y:S01]  /*132d0*/  UMOV UR12, UR16 ;  /* 0x00000010000c7c82 */ /* 0x000fe20008000000 */
[C---:B------:R-:W-:Y:S01]  /*132e0*/  VIADD R8, R4.reuse, 0x200 ;  /* 0x0000020004087836 */ /* 0x040fe20000000000 */
[----:B------:R0:W-:Y:S01]  /*132f0*/  STL.64 [R1+0x38], R12 ;  /* 0x0000380c01007387 */ /* 0x0001e20000100a00 */
[----:B------:R-:W-:Y:S01]  /*13300*/  IMAD.MOV.U32 R9, RZ, RZ, 0x40000040 ;  /* 0x40000040ff097424 */ /* 0x000fe200078e00ff */
[----:B------:R-:W-:Y:S01]  /*13310*/  UIADD3 UR52, UR20, 0x406, URZ ;  /* 0x0000040614347890 */ /* 0x000fe2000fffe03f */
[----:B------:R-:W-:Y:S01]  /*13320*/  VIADD R10, R4, 0xa04 ;  /* 0x00000a04040a7836 */ /* 0x000fe20000000000 */
[----:B------:R-:W-:Y:S01]  /*13330*/  R2UR UR14, R8 ;  /* 0x00000000080e72ca */ /* 0x000fe200000e0000 */
[----:B------:R-:W-:Y:S01]  /*13340*/  HGMMA.64x16x16.F32.BF16 R72, gdesc[UR8], RZ, !UPT, gsb0 ;  /* 0x00200000084879f0 */ /* 0x000fe2000c0018ff */
[----:B------:R-:W-:Y:S01]  /*13350*/  UMOV UR8, UR16 ;  /* 0x0000001000087c82 */ /* 0x000fe20008000000 */
[----:B------:R-:W-:Y:S01]  /*13360*/  UMOV UR9, UR17 ;  /* 0x0000001100097c82 */ /* 0x000fe20008000000 */
[----:B------:R-:W-:Y:S01]  /*13370*/  VIADD R8, R4, 0x300 ;  /* 0x0000030004087836 */ /* 0x000fe20000000000 */
[----:B------:R-:W-:Y:S01]  /*13380*/  R2UR UR19, R9 ;  /* 0x00000000091372ca */ /* 0x000fe200000e0000 */
[----:B------:R-:W-:Y:S01]  /*13390*/  IMAD.MOV.U32 R9, RZ, RZ, 0x40000040 ;  /* 0x40000040ff097424 */ /* 0x000fe200078e00ff */
[----:B------:R-:W-:Y:S01]  /*133a0*/  UMOV UR53, 0x40000040 ;  /* 0x4000004000357882 */ /* 0x000fe20000000000 */
[----:B0-----:R-:W-:Y:S01]  /*133b0*/  IMAD.U32 R13, RZ, RZ, UR25 ;  /* 0x00000019ff0d7e24 */ /* 0x001fe2000f8e00ff */
[----:B------:R-:W-:Y:S01]  /*133c0*/  R2UR UR18, R8 ;  /* 0x00000000081272ca */ /* 0x000fe200000e0000 */
[----:B------:R-:W-:Y:S01]  /*133d0*/  VIADD R8, R4, 0x202 ;  /* 0x0000020204087836 */ /* 0x000fe20000000000 */
[----:B------:R-:W-:Y:S01]  /*133e0*/  UIADD3 UR48, UR20, 0x800, URZ ;  /* 0x0000080014307890 */ /* 0x000fe2000fffe03f */
[----:B------:R-:W-:Y:S01]  /*133f0*/  IMAD.MOV.U32 R11, RZ, RZ, 0x40000040 ;  /* 0x40000040ff0b7424 */ /* 0x000fe200078e00ff */
[----:B------:R-:W-:Y:S01]  /*13400*/  UMOV UR49, 0x40000040 ;  /* 0x4000004000317882 */ /* 0x000fe20000000000 */
[----:B------:R-:W-:Y:S01]  /*13410*/  UIADD3 UR44, UR20, 0x802, URZ ;  /* 0x00000802142c7890 */ /* 0x000fe2000fffe03f */
[----:B------:R-:W0:Y:S01]  /*13420*/  LDC R0, c[0x0][0x448] ;  /* 0x00011200ff007b82 */ /* 0x000e220000000800 */
[----:B------:R-:W-:Y:S01]  /*13430*/  UMOV UR45, 0x40000040 ;  /* 0x40000040002d7882 */ /* 0x000fe20000000000 */
[----:B------:R-:W-:Y:S01]  /*13440*/  UIADD3 UR40, UR20, 0x804, URZ ;  /* 0x0000080414287890 */ /* 0x000fe2000fffe03f */
[----:B------:R-:W-:Y:S01]  /*13450*/  @!P1 VIADD R3, R3, 0x36840 ;  /* 0x0003684003039836 */ /* 0x000fe20000000000 */
[----:B------:R-:W-:Y:S01]  /*13460*/  UMOV UR41, 0x40000040 ;  /* 0x4000004000297882 */ /* 0x000fe20000000000 */
[----:B------:R-:W-:Y:S01]  /*13470*/  UIADD3 UR36, UR20, 0x806, URZ ;  /* 0x0000080614247890 */ /* 0x000fe2000fffe03f */
[----:B------:R-:W-:Y:S01]  /*13480*/  BSSY B0, `(.L_x_2689) ;  /* 0x0000a04000007945 */ /* 0x000fe20003800000 */
[----:B------:R-:W-:Y:S01]  /*13490*/  UMOV UR37, 0x40000040 ;  /* 0x4000004000257882 */ /* 0x000fe20000000000 */
        /* <DEDUP_REMOVED lines=11> */
[----:B0-----:R-:W-:-:S13]  /*13550*/  ISETP.NE.AND P2, PT, R0, 0x1, PT ;  /* 0x000000010000780c */ /* 0x001fda0003f45270 */
[----:B------:R-:W0:Y:S01]  /*13560*/  @P2 LDC R5, c[0x0][0x44c] ;  /* 0x00011300ff052b82 */ /* 0x000e220000000800 */
        /* <DEDUP_REMOVED lines=29> */
[----:B------:R-:W-:Y:S02]  /*13740*/  UMOV UR9, UR23 ;  /* 0x0000001700097c82 */ /* 0x000fe40008000000 */
[----:B------:R-:W-:Y:S02]  /*13750*/  WARPGROUP.DEPBAR.LE gsb0, 0x0 ;  /* 0x00008000000079c5 */ /* 0x000fe40000010000 */
[----:B-----5:R-:W-:-:S06]  /*13760*/  WARPGROUP.ARRIVE ;  /* 0x00000000000079c5 */ /* 0x020fcc0000000000 */
[----:B------:R-:W-:Y:S01]  /*13770*/  HGMMA.64x16x16.F32.BF16 R40, gdesc[UR12], RZ, !UPT, gsb0 ;  /* 0x002000000c2879f0 */ /* 0x000fe2000c0018ff */
[----:B------:R-:W-:Y:S02]  /*13780*/  UMOV UR13, UR23 ;  /* 0x00000017000d7c82 */ /* 0x000fe40008000000 */
[----:B------:R-:W-:Y:S02]  /*13790*/  WARPGROUP.DEPBAR.LE gsb0, 0x0 ;  /* 0x00008000000079c5 */ /* 0x000fe40000010000 */
[----:B------:R-:W-:-:S06]  /*137a0*/  WARPGROUP.ARRIVE ;  /* 0x00000000000079c5 */ /* 0x000fcc0000000000 */
[----:B------:R-:W-:Y:S01]  /*137b0*/  HGMMA.64x16x16.F32.BF16 R32, gdesc[UR4], RZ, !UPT, gsb0 ;  /* 0x00200000042079f0 */ /* 0x000fe2000c0018ff */
        /* <DEDUP_REMOVED lines=12> */
[----:B------:R-:W-:Y:S01]  /*13880*/  VIADD R6, R4, 0x182 ;  /* 0x0000018204067836 */ /* 0x000fe20000000000 */
[----:B------:R-:W-:Y:S01]  /*13890*/  UMOV UR12, UR22 ;  /* 0x00000016000c7c82 */ /* 0x000fe20008000000 */
[----:B------:R-:W-:-:S02]  /*138a0*/  IMAD.MOV.U32 R7, RZ, RZ, 0x40000040 ;  /* 0x40000040ff077424 */ /* 0x000fc400078e00ff */
[----:B------:R-:W-:Y:S01]  /*138b0*/  IMAD.U32 R12, RZ, RZ, UR24 ;  /* 0x00000018ff0c7e24 */ /* 0x000fe2000f8e00ff */
[----:B------:R-:W-:Y:S01]  /*138c0*/  R2UR UR14, R6 ;  /* 0x00000000060e72ca */ /* 0x000fe200000e0000 */
[----:B------:R-:W-:Y:S01]  /*138d0*/  VIADD R6, R4, 0x282 ;  /* 0x0000028204067836 */ /* 0x000fe20000000000 */
[----:B------:R-:W-:Y:S01]  /*138e0*/  R2UR UR15, R7 ;  /* 0x00000000070f72ca */ /* 0x000fe200000e0000 */
[----:B------:R-:W-:Y:S01]  /*138f0*/  IMAD.MOV.U32 R7, RZ, RZ, 0x40000040 ;  /* 0x40000040ff077424 */ /* 0x000fe200078e00ff */
[----:B------:R1:W-:Y:S01]  /*13900*/  STL.64 [R1+0x30], R12 ;  /* 0x0000300c01007387 */ /* 0x0003e20000100a00 */
        /* <DEDUP_REMOVED lines=17> */
[----:B-1----:R-:W-:Y:S01]  /*13a20*/  IMAD.U32 R13, RZ, RZ, UR25 ;  /* 0x00000019ff0d7e24 */ /* 0x002fe2000f8e00ff */
        /* <DEDUP_REMOVED lines=91> */
[----:B------:R-:W-:Y:S01]  /*13fe0*/  UIADD3 UR4, UR20, 0x6, URZ ;  /* 0x0000000614047890 */ /* 0x000fe2000fffe03f */
[----:B------:R-:W-:Y:S01]  /*13ff0*/  R2UR UR6, R6 ;  /* 0x00000000060672ca */ /* 0x000fe200000e0000 */
[----:B------:R-:W-:Y:S01]  /*14000*/  VIADD R6, R4, 0x106 ;  /* 0x0000010604067836 */ /* 0x000fe20000000000 */
[----:B------:R-:W-:Y:S01]  /*14010*/  R2UR UR7, R7 ;  /* 0x00000000070772ca */ /* 0x000fe200000e0000 */
[----:B------:R-:W-:-:S03]  /*14020*/  IMAD.MOV.U32 R7, RZ, RZ, 0x40000040 ;  /* 0x40000040ff077424 */ /* 0x000fc600078e00ff */
[----:B------:R-:W-:Y:S02]  /*14030*/  UMOV UR24, UR4 ;  /* 0x0000000400187c82 */ /* 0x000fe40008000000 */
[----:B------:R-:W-:-:S05]  /*14040*/  IMAD.U32 R12, RZ, RZ, UR24 ;  /* 0x00000018ff0c7e24 */ /* 0x000fca000f8e00ff */
[----:B------:R1:W-:Y:S01]  /*14050*/  STL.64 [R1+0x18], R12 ;  /* 0x0000180c01007387 */ /* 0x0003e20000100a00 */
[----:B------:R-:W-:Y:S02]  /*14060*/  WARPGROUP.DEPBAR.LE gsb0, 0x0 ;  /* 0x00008000000079c5 */ /* 0x000fe40000010000 */
[----:B------:R-:W-:-:S06]  /*14070*/  WARPGROUP.ARRIVE ;  /* 0x00000000000079c5 */ /* 0x000fcc0000000000 */
[----:B------:R-:W-:Y:S01]  /*14080*/  HGMMA.64x16x16.F32.BF16 R32, gdesc[UR8], R32, gsb0 ;  /* 0x00200000082079f0 */ /* 0x000fe20008001820 */
        /* <DEDUP_REMOVED lines=11> */
[----:B------:R-:W-:Y:S01]  /*14140*/  UMOV UR12, UR24 ;  /* 0x00000018000c7c82 */ /* 0x000fe20008000000 */
[----:B------:R-:W-:Y:S01]  /*14150*/  UMOV UR13, UR25 ;  /* 0x00000019000d7c82 */ /* 0x000fe20008000000 */
[----:B------:R-:W-:Y:S01]  /*14160*/  UMOV UR4, UR12 ;  /* 0x0000000c00047c82 */ /* 0x000fe20008000000 */
[----:B------:R-:W-:Y:S01]  /*14170*/  UMOV UR5, UR13 ;  /* 0x0000000d00057c82 */ /* 0x000fe20008000000 */
[----:B------:R-:W-:Y:S01]  /*14180*/  UMOV UR8, UR12 ;  /* 0x0000000c00087c82 */ /* 0x000fe20008000000 */
[----:B------:R-:W-:Y:S01]  /*14190*/  UMOV UR9, UR13 ;  /* 0x0000000d00097c82 */ /* 0x000fe20008000000 */
[----:B------:R-:W-:Y:S01]  /*141a0*/  UMOV UR16, UR12 ;  /* 0x0000000c00107c82 */ /* 0x000fe20008000000 */
[----:B------:R-:W-:Y:S01]  /*141b0*/  UMOV UR17, UR13 ;  /* 0x0000000d00117c82 */ /* 0x000fe20008000000 */
        /* <DEDUP_REMOVED lines=178> */
[----:B------:R1:W-:Y:S01]  /*14ce0*/  STL.64 [R1], R12 ;  /* 0x0000000c01007387 */ /* 0x0003e20000100a00 */
        /* <DEDUP_REMOVED lines=255> */
[----:B------:R-:W-:Y:S02]  /*15ce0*/  R2UR UR11, R9 ;  /* 0x00000000090b72ca */ /* 0x000fe400000e0000 */
[----:B------:R-:W2:Y:S01]  /*15cf0*/  @P2 LDC R9, c[0x0][0x450] ;  /* 0x00011400ff092b82 */ /* 0x000ea20000000800 */
        /* <DEDUP_REMOVED lines=36> */
[----:B------:R-:W-:-:S04]  /*15f40*/  IMAD.IADD R10, R227, 0x1, R223 ;  /* 0x00000001e30a7824 */ /* 0x000fc800078e02df */
[----:B0-----:R-:W-:-:S05]  /*15f50*/  @P2 IMAD.HI.U32 R0, R10, R5, RZ ;  /* 0x000000050a002227 */ /* 0x001fca00078e00ff */
[----:B--2---:R-:W-:Y:S01]  /*15f60*/  @P2 SHF.R.U32.HI R10, RZ, R9, R0 ;  /* 0x00000009ff0a2219 */ /* 0x004fe20000011600 */
[----:B------:R-:W-:-:S04]  /*15f70*/  IMAD R0, R2, -0x70, RZ ;  /* 0xffffff9002007824 */ /* 0x000fc800078e02ff */
[----:B------:R-:W0:Y:S01]  /*15f80*/  SHFL.IDX PT, R9, R10, 0x1, 0x1c1f ;  /* 0x003c1f000a097f89 */ /* 0x000e2200000e0000 */
[----:B------:R-:W-:-:S04]  /*15f90*/  IADD3 R5, -R225, 0x71, R0 ;  /* 0x00000071e1057810 */ /* 0x000fc80007ffe100 */
[----:B------:R-:W-:Y:S01]  /*15fa0*/  IADD3 R81, -R224, R5, R226 ;  /* 0x00000005e0517210 */ /* 0x000fe20007ffe1e2 */
[----:B------:R-:W-:Y:S01]  /*15fb0*/  IMAD.MOV.U32 R5, RZ, RZ, 0x40000040 ;  /* 0x40000040ff057424 */ /* 0x000fe200078e00ff */
        /* <DEDUP_REMOVED lines=39> */
[----:B------:R-:W-:Y:S02]  /*16230*/  IMAD R6, R2, -0x70, R226 ;  /* 0xffffff9002067824 */ /* 0x000fe400078e02e2 */
[----:B------:R-:W-:-:S03]  /*16240*/  IMAD.MOV.U32 R7, RZ, RZ, 0x40000040 ;  /* 0x40000040ff077424 */ /* 0x000fc600078e00ff */
[----:B-1----:R-:W-:Y:S01]  /*16250*/  IADD3 R12, -R225, 0x70, R6 ;  /* 0x00000070e10c7810 */ /* 0x002fe20007ffe106 */
[C---:B------:R-:W-:Y:S01]  /*16260*/  VIADD R6, R4.reuse, 0x906 ;  /* 0x0000090604067836 */ /* 0x040fe20000000000 */
[----:B------:R-:W-:Y:S01]  /*16270*/  R2UR UR11, R7 ;  /* 0x00000000070b72ca */ /* 0x000fe200000e0000 */
[----:B------:R-:W-:Y:S01]  /*16280*/  VIADD R4, R4, 0xa06 ;  /* 0x00000a0604047836 */ /* 0x000fe20000000000 */
[----:B0-----:R-:W-:Y:S01]  /*16290*/  VIADDMNMX R0, R9, R81, R12, PT ;  /* 0x0000005109007246 */ /* 0x001fe2000380010c */
[----:B------:R-:W-:Y:S01]  /*162a0*/  IMAD.MOV.U32 R9, RZ, RZ, 0x40000040 ;  /* 0x40000040ff097424 */ /* 0x000fe200078e00ff */
[----:B------:R-:W-:Y:S02]  /*162b0*/  R2UR UR10, R6 ;  /* 0x00000000060a72ca */ /* 0x000fe400000e0000 */
[C---:B------:R-:W-:Y:S02]  /*162c0*/  ISETP.GT.AND P3, PT, R0.reuse, RZ, PT ;  /* 0x000000ff0000720c */ /* 0x040fe40003f64270 */
[----:B------:R-:W-:-:S02]  /*162d0*/  ISETP.GT.AND P4, PT, R0, 0x1, PT ;  /* 0x000000010000780c */ /* 0x000fc40003f84270 */
[----:B------:R-:W-:Y:S02]  /*162e0*/  ISETP.GT.AND P5, PT, R0, 0x8, PT ;  /* 0x000000080000780c */ /* 0x000fe40003fa4270 */
[----:B------:R-:W-:Y:S02]  /*162f0*/  FSEL R83, R74, -INF , P3 ;  /* 0xff8000004a537808 */ /* 0x000fe40001800000 */
[----:B------:R-:W-:Y:S02]  /*16300*/  FSEL R95, R75, -INF , P4 ;  /* 0xff8000004b5f7808 */ /* 0x000fe40002000000 */
[----:B------:R-:W-:Y:S02]  /*16310*/  ISETP.GT.AND P3, PT, R0, 0x9, PT ;  /* 0x000000090000780c */ /* 0x000fe40003f64270 */
[----:B------:R-:W-:Y:S02]  /*16320*/  FSEL R87, R78, -INF , P5 ;  /* 0xff8000004e577808 */ /* 0x000fe40002800000 */
[----:B------:R-:W-:-:S02]  /*16330*/  FMNMX.FTZ R6, R83, R95, !PT ;  /* 0x0000005f53067209 */ /* 0x000fc40007810000 */
[C---:B------:R-:W-:Y:S02]  /*16340*/  ISETP.GT.AND P4, PT, R0.reuse, 0x10, PT ;  /* 0x000000100000780c */ /* 0x040fe40003f84270 */
[----:B------:R-:W-:Y:S02]  /*16350*/  FSEL R91, R79, -INF , P3 ;  /* 0xff8000004f5b7808 */ /* 0x000fe40001800000 */
[----:B------:R-:W-:Y:S02]  /*16360*/  FMNMX.FTZ R6, R87, R6, !PT ;  /* 0x0000000657067209 */ /* 0x000fe40007810000 */
[----:B------:R-:W-:Y:S02]  /*16370*/  ISETP.GT.AND P3, PT, R0, 0x11, PT ;  /* 0x000000110000780c */ /* 0x000fe40003f64270 */
[----:B------:R-:W-:Y:S02]  /*16380*/  FSEL R93, R66, -INF , P4 ;  /* 0xff800000425d7808 */ /* 0x000fe40002000000 */
[----:B------:R-:W-:-:S02]  /*16390*/  FMNMX.FTZ R6, R91, R6, !PT ;  /* 0x000000065b067209 */ /* 0x000fc40007810000 */
[C---:B------:R-:W-:Y:S02]  /*163a0*/  ISETP.GT.AND P4, PT, R0.reuse, 0x18, PT ;  /* 0x000000180000780c */ /* 0x040fe40003f84270 */
[----:B------:R-:W-:Y:S02]  /*163b0*/  FSEL R89, R67, -INF , P3 ;  /* 0xff80000043597808 */ /* 0x000fe40001800000 */
[----:B------:R-:W-:Y:S01]  /*163c0*/  FMNMX.FTZ R6, R93, R6, !PT ;  /* 0x000000065d067209 */ /* 0x000fe20007810000 */
[----:B------:R-:W-:Y:S02]  /*163d0*/  WARPGROUP.DEPBAR.LE gsb0, 0x0 ;  /* 0x00008000000079c5 */ /* 0x000fe40000010000 */
[----:B------:R-:W-:Y:S01]  /*163e0*/  WARPGROUP.ARRIVE ;  /* 0x00000000000079c5 */ /* 0x000fe20000000000 */
[----:B------:R-:W-:Y:S02]  /*163f0*/  ISETP.GT.AND P3, PT, R0, 0x19, PT ;  /* 0x000000190000780c */ /* 0x000fe40003f64270 */
[----:B------:R-:W-:-:S02]  /*16400*/  FSEL R85, R70, -INF , P4 ;  /* 0xff80000046557808 */ /* 0x000fc40002000000 */
[----:B------:R-:W-:Y:S01]  /*16410*/  FMNMX.FTZ R6, R89, R6, !PT ;  /* 0x0000000659067209 */ /* 0x000fe20007810000 */
[----:B------:R-:W-:Y:S01]  /*16420*/  HGMMA.64x16x16.F32.BF16 R48, gdesc[UR4], R48, gsb0 ;  /* 0x00200000043079f0 */ /* 0x000fe20008001830 */
[----:B------:R-:W-:Y:S01]  /*16430*/  R2UR UR6, R8 ;  /* 0x00000000080672ca */ /* 0x000fe200000e0000 */
[----:B------:R-:W-:Y:S01]  /*16440*/  UMOV UR4, UR36 ;  /* 0x0000002400047c82 */ /* 0x000fe20008000000 */
[----:B------:R-:W-:Y:S01]  /*16450*/  R2UR UR7, R9 ;  /* 0x00000000090772ca */ /* 0x000fe200000e0000 */
[----:B------:R-:W-:Y:S01]  /*16460*/  UMOV UR5, UR37 ;  /* 0x0000002500057c82 */ /* 0x000fe20008000000 */
        /* <DEDUP_REMOVED lines=24> */
[C---:B------:R-:W-:Y:S02]  /*165f0*/  ISETP.GT.AND P3, PT, R0.reuse, 0x39, PT ;  /* 0x000000390000780c */ /* 0x040fe40003f64270 */
[----:B------:R-:W-:Y:S02]  /*16600*/  FMNMX.FTZ R6, R51, R6, !PT ;  /* 0x0000000633067209 */ /* 0x000fe40007810000 */
[----:B------:R-:W-:Y:S02]  /*16610*/  FSEL R55, R55, -INF , P3 ;  /* 0xff80000037377808 */ /* 0x000fe40001800000 */
[----:B------:R-:W-:Y:S01]  /*16620*/  ISETP.GT.AND P3, PT, R0, 0x41, PT ;  /* 0x000000410000780c */ /* 0x000fe20003f64270 */
[----:B------:R-:W-:Y:S02]  /*16630*/  WARPGROUP.DEPBAR.LE gsb0, 0x0 ;  /* 0x00008000000079c5 */ /* 0x000fe40000010000 */
[----:B------:R-:W-:Y:S01]  /*16640*/  WARPGROUP.ARRIVE ;  /* 0x00000000000079c5 */ /* 0x000fe20000000000 */
[----:B------:R-:W-:-:S02]  /*16650*/  FSEL R59, R43, -INF , P3 ;  /* 0xff8000002b3b7808 */ /* 0x000fc40001800000 */
[----:B------:R-:W-:-:S03]  /*16660*/  ISETP.GT.AND P3, PT, R0, 0x49, PT ;  /* 0x000000490000780c */ /* 0x000fc60003f64270 */
[----:B------:R-:W-:Y:S01]  /*16670*/  HGMMA.64x16x16.F32.BF16 R32, gdesc[UR4], R32, gsb0 ;  /* 0x00200000042079f0 */ /* 0x000fe20008001820 */
[----:B------:R-:W-:Y:S01]  /*16680*/  R2UR UR6, R4 ;  /* 0x00000000040672ca */ /* 0x000fe200000e0000 */
[----:B------:R-:W-:Y:S01]  /*16690*/  UMOV UR4, UR36 ;  /* 0x0000002400047c82 */ /* 0x000fe20008000000 */
[----:B------:R-:W-:Y:S01]  /*166a0*/  R2UR UR7, R5 ;  /* 0x00000000050772ca */ /* 0x000fe200000e0000 */
[----:B------:R-:W-:Y:S01]  /*166b0*/  UMOV UR5, UR37 ;  /* 0x0000002500057c82 */ /* 0x000fe20008000000 */
[----:B------:R-:W-:Y:S02]  /*166c0*/  FSEL R5, R54, -INF , P4 ;  /* 0xff80000036057808 */ /* 0x000fe40002000000 */
[----:B------:R-:W-:Y:S02]  /*166d0*/  ISETP.GT.AND P4, PT, R0, 0x40, PT ;  /* 0x000000400000780c */ /* 0x000fe40003f84270 */
[----:B------:R-:W-:Y:S02]  /*166e0*/  FMNMX.FTZ R6, R5, R6, !PT ;  /* 0x0000000605067209 */ /* 0x000fe40007810000 */
[----:B------:R-:W-:-:S02]  /*166f0*/  FSEL R9, R42, -INF , P4 ;  /* 0xff8000002a097808 */ /* 0x000fc40002000000 */
[----:B------:R-:W-:Y:S02]  /*16700*/  FMNMX.FTZ R6, R55, R6, !PT ;  /* 0x0000000637067209 */ /* 0x000fe40007810000 */
[----:B------:R-:W-:Y:S02]  /*16710*/  ISETP.GT.AND P4, PT, R0, 0x48, PT ;  /* 0x000000480000780c */ /* 0x000fe40003f84270 */
[----:B------:R-:W-:Y:S02]  /*16720*/  FMNMX.FTZ R6, R9, R6, !PT ;  /* 0x0000000609067209 */ /* 0x000fe40007810000 */
[----:B------:R-:W-:Y:S02]  /*16730*/  FSEL R21, R46, -INF , P4 ;  /* 0xff8000002e157808 */ /* 0x000fe40002000000 */
[----:B------:R-:W-:Y:S01]  /*16740*/  FMNMX.FTZ R6, R59, R6, !PT ;  /* 0x000000063b067209 */ /* 0x000fe20007810000 */
[----:B------:R-:W0:Y:S01]  /*16750*/  @P2 LDC R46, c[0x0][0x450] ;  /* 0x00011400ff2e2b82 */ /* 0x000e220000000800 */
[----:B------:R-:W-:-:S02]  /*16760*/  ISETP.GT.AND P4, PT, R0, 0x50, PT ;  /* 0x000000500000780c */ /* 0x000fc40003f84270 */
[----:B------:R-:W-:Y:S02]  /*16770*/  FSEL R47, R47, -INF , P3 ;  /* 0xff8000002f2f7808 */ /* 0x000fe40001800000 */
[----:B------:R-:W-:Y:S02]  /*16780*/  FMNMX.FTZ R6, R21, R6, !PT ;  /* 0x0000000615067209 */ /* 0x000fe40007810000 */
[----:B------:R-:W-:Y:S02]  /*16790*/  ISETP.GT.AND P3, PT, R0, 0x51, PT ;  /* 0x000000510000780c */ /* 0x000fe40003f64270 */
[----:B------:R-:W-:Y:S01]  /*167a0*/  FMNMX.FTZ R6, R47, R6, !PT ;  /* 0x000000062f067209 */ /* 0x000fe20007810000 */
[----:B------:R-:W-:Y:S02]  /*167b0*/  WARPGROUP.DEPBAR.LE gsb0, 0x0 ;  /* 0x00008000000079c5 */ /* 0x000fe40000010000 */
[----:B------:R-:W-:Y:S01]  /*167c0*/  WARPGROUP.ARRIVE ;  /* 0x00000000000079c5 */ /* 0x000fe20000000000 */
[----:B------:R-:W-:-:S02]  /*167d0*/  FSEL R43, R34, -INF , P4 ;  /* 0xff800000222b7808 */ /* 0x000fc40002000000 */
[C---:B------:R-:W-:Y:S01]  /*167e0*/  ISETP.GT.AND P4, PT, R0.reuse, 0x58, PT ;  /* 0x000000580000780c */ /* 0x040fe20003f84270 */
[----:B------:R-:W1:Y:S01]  /*167f0*/  SHFL.IDX PT, R34, R10, RZ, 0x1c1f ;  /* 0x001c1fff0a227589 */ /* 0x000e6200000e0000 */
[----:B------:R-:W-:Y:S01]  /*16800*/  FSEL R35, R35, -INF , P3 ;  /* 0xff80000023237808 */ /* 0x000fe20001800000 */
[----:B------:R-:W-:Y:S01]  /*16810*/  HGMMA.64x16x16.F32.BF16 R24, gdesc[UR4], R24, gsb0 ;  /* 0x00200000041879f0 */ /* 0x000fe20008001818 */
[----:B------:R-:W-:Y:S01]  /*16820*/  FMNMX.FTZ R6, R43, R6, !PT ;  /* 0x000000062b067209 */ /* 0x000fe20007810000 */
[----:B------:R-:W-:Y:S01]  /*16830*/  ULDC UR4, c[0x0][0x988] ;  /* 0x0002620000047ab9 */ /* 0x000fe20000000800 */
[----:B------:R-:W-:Y:S02]  /*16840*/  ISETP.GT.AND P3, PT, R0, 0x59, PT ;  /* 0x000000590000780c */ /* 0x000fe40003f64270 */
[----:B------:R-:W-:Y:S02]  /*16850*/  FSEL R13, R38, -INF , P4 ;  /* 0xff800000260d7808 */ /* 0x000fe40002000000 */
[----:B------:R-:W-:-:S02]  /*16860*/  FMNMX.FTZ R6, R35, R6, !PT ;  /* 0x0000000623067209 */ /* 0x000fc40007810000 */
[C---:B------:R-:W-:Y:S02]  /*16870*/  ISETP.GT.AND P4, PT, R0.reuse, 0x60, PT ;  /* 0x000000600000780c */ /* 0x040fe40003f84270 */
[----:B------:R-:W-:Y:S02]  /*16880*/  FSEL R39, R39, -INF , P3 ;  /* 0xff80000027277808 */ /* 0x000fe40001800000 */
[----:B------:R-:W-:Y:S02]  /*16890*/  FMNMX.FTZ R6, R13, R6, !PT ;  /* 0x000000060d067209 */ /* 0x000fe40007810000 */
[----:B------:R-:W-:Y:S02]  /*168a0*/  ISETP.GT.AND P3, PT, R0, 0x61, PT ;  /* 0x000000610000780c */ /* 0x000fe40003f64270 */
[----:B------:R-:W-:Y:S02]  /*168b0*/  FMNMX.FTZ R6, R39, R6, !PT ;  /* 0x0000000627067209 */ /* 0x000fe40007810000 */
[----:B-1----:R-:W-:-:S04]  /*168c0*/  VIADDMNMX R34, R34, R81, R12, PT ;  /* 0x0000005122227246 */ /* 0x002fc8000380010c */
[----:B------:R-:W-:Y:S01]  /*168d0*/  ISETP.GT.AND P5, PT, R34, 0x8, PT ;  /* 0x000000082200780c */ /* 0x000fe20003fa4270 */
[----:B------:R-:W-:Y:S02]  /*168e0*/  WARPGROUP.DEPBAR.LE gsb0, 0x0 ;  /* 0x00008000000079c5 */ /* 0x000fe40000010000 */
[----:B------:R-:W-:Y:S02]  /*168f0*/  FSEL R15, R26, -INF , P4 ;  /* 0xff8000001a0f7808 */ /* 0x000fe40002000000 */
[C---:B------:R-:W-:Y:S02]  /*16900*/  ISETP.GT.AND P4, PT, R0.reuse, 0x68, PT ;  /* 0x000000680000780c */ /* 0x040fe40003f84270 */
[----:B------:R-:W-:Y:S02]  /*16910*/  FSEL R27, R27, -INF , P3 ;  /* 0xff8000001b1b7808 */ /* 0x000fe40001800000 */
[----:B------:R-:W-:Y:S02]  /*16920*/  FMNMX.FTZ R6, R15, R6, !PT ;  /* 0x000000060f067209 */ /* 0x000fe40007810000 */
[----:B------:R-:W-:Y:S01]  /*16930*/  ISETP.GT.AND P3, PT, R0, 0x69, PT ;  /* 0x000000690000780c */ /* 0x000fe20003f64270 */
[----:B------:R-:W-:Y:S01]  /*16940*/  IMAD.U32 R0, RZ, RZ, UR4 ;  /* 0x00000004ff007e24 */ /* 0x000fe2000f8e00ff */
[----:B------:R-:W-:-:S02]  /*16950*/  FSEL R11, R30, -INF , P4 ;  /* 0xff8000001e0b7808 */ /* 0x000fc40002000000 */
[----:B------:R-:W-:Y:S02]  /*16960*/  FMNMX.FTZ R6, R27, R6, !PT ;  /* 0x000000061b067209 */ /* 0x000fe40007810000 */
[----:B------:R-:W-:Y:S02]  /*16970*/  FSEL R31, R31, -INF , P3 ;  /* 0xff8000001f1f7808 */ /* 0x000fe40001800000 */
[----:B------:R-:W-:Y:S02]  /*16980*/  FMNMX.FTZ R6, R11, R6, !PT ;  /* 0x000000060b067209 */ /* 0x000fe40007810000 */
[----:B------:R-:W-:Y:S02]  /*16990*/  ISETP.GT.AND P4, PT, R34, 0x1, PT ;  /* 0x000000012200780c */ /* 0x000fe40003f84270 */
[----:B------:R-:W-:-:S05]  /*169a0*/  FMNMX.FTZ R6, R31, R6, !PT ;  /* 0x000000061f067209 */ /* 0x000fca0007810000 */
[----:B------:R-:W1:Y:S02]  /*169b0*/  SHFL.BFLY PT, R97, R6, 0x2, 0x1f ;  /* 0x0c401f0006617f89 */ /* 0x000e6400000e0000 */
[----:B-1----:R-:W-:Y:S02]  /*169c0*/  FMNMX.FTZ R97, R6, R97, !PT ;  /* 0x0000006106617209 */ /* 0x002fe40007810000 */
[----:B------:R-:W-:Y:S02]  /*169d0*/  FSEL R6, R73, -INF , P4 ;  /* 0xff80000049067808 */ /* 0x000fe40002000000 */
[----:B------:R-:W-:Y:S01]  /*169e0*/  FSEL R73, R76, -INF , P5 ;  /* 0xff8000004c497808 */ /* 0x000fe20002800000 */
[----:B------:R-:W1:Y:S01]  /*169f0*/  SHFL.BFLY PT, R4, R97, 0x1, 0x1f ;  /* 0x0c201f0061047f89 */ /* 0x000e6200000e0000 */
        /* <DEDUP_REMOVED lines=8> */
[----:B-1----:R-:W-:Y:S02]  /*16a80*/  FMNMX.FTZ R4, R97, R4, !PT ;  /* 0x0000000461047209 */ /* 0x002fe40007810000 */
[----:B------:R-:W-:Y:S02]  /*16a90*/  CS2R R96, SRZ ;  /* 0x0000000000607805 */ /* 0x000fe4000001ff00 */
[----:B------:R-:W-:Y:S02]  /*16aa0*/  ISETP.GT.AND P4, PT, R34, 0x31, PT ;  /* 0x000000312200780c */ /* 0x000fe40003f84270 */
[C---:B------:R-:W-:Y:S01]  /*16ab0*/  FSETP.NEU.FTZ.AND P3, PT, R4.reuse, -INF , PT ;  /* 0xff8000000400780b */ /* 0x040fe20003f7d000 */
[----:B------:R-:W-:Y:S01]  /*16ac0*/  FMUL.FTZ R14, R4, R0 ;  /* 0x00000000040e7220 */ /* 0x000fe20000410000 */
[----:B------:R-:W-:-:S02]  /*16ad0*/  FSEL R49, R49, -INF , P4 ;  /* 0xff80000031317808 */ /* 0x000fc40002000000 */
[----:B------:R-:W-:Y:S02]  /*16ae0*/  ISETP.GT.AND P4, PT, R34, 0x39, PT ;  /* 0x000000392200780c */ /* 0x000fe40003f84270 */
[----:B------:R-:W-:Y:S02]  /*16af0*/  FSEL R14, R14, RZ, P3 ;  /* 0x000000ff0e0e7208 */ /* 0x000fe40001800000 */
[----:B------:R-:W-:Y:S02]  /*16b00*/  ISETP.GT.AND P3, PT, R34, RZ, PT ;  /* 0x000000ff2200720c */ /* 0x000fe40003f64270 */
[----:B------:R-:W-:Y:S01]  /*16b10*/  FSEL R53, R53, -INF , P4 ;  /* 0xff80000035357808 */ /* 0x000fe20002000000 */
[-CC-:B------:R-:W-:Y:S01]  /*16b20*/  FFMA.FTZ R201, R83, R0.reuse, -R14.reuse ;  /* 0x0000000053c97223 */ /* 0x180fe2000001080e */
[----:B------:R-:W-:Y:S01]  /*16b30*/  FSEL R81, R72, -INF , P3 ;  /* 0xff80000048517808 */ /* 0x000fe20001800000 */
[-CC-:B------:R-:W-:Y:S01]  /*16b40*/  FFMA.FTZ R203, R87, R0.reuse, -R14.reuse ;  /* 0x0000000057cb7223 */ /* 0x180fe2000001080e */
[C---:B------:R-:W-:Y:S01]  /*16b50*/  ISETP.GT.AND P3, PT, R34.reuse, 0x9, PT ;  /* 0x000000092200780c */ /* 0x040fe20003f64270 */
[--C-:B------:R-:W-:Y:S01]  /*16b60*/  FFMA.FTZ R20, R91, R0, -R14.reuse ;  /* 0x000000005b147223 */ /* 0x100fe2000001080e */
[----:B------:R-:W-:Y:S01]  /*16b70*/  FMNMX.FTZ R10, R81, R6, !PT ;  /* 0x00000006510a7209 */ /* 0x000fe20007810000 */
[-CC-:B------:R-:W-:Y:S01]  /*16b80*/  FFMA.FTZ R197, R93, R0.reuse, -R14.reuse ;  /* 0x000000005dc57223 */ /* 0x180fe2000001080e */
[----:B------:R-:W-:Y:S01]  /*16b90*/  FSEL R77, R77, -INF , P3 ;  /* 0xff8000004d4d7808 */ /* 0x000fe20001800000 */
        /* <DEDUP_REMOVED lines=16> */
[--C-:B------:R-:W-:Y:S01]  /*16ca0*/  FFMA.FTZ R189, R7, R0, -R14.reuse ;  /* 0x0000000007bd7223 */ /* 0x100fe2000001080e */
[----:B------:R-:W-:Y:S01]  /*16cb0*/  ISETP.GT.AND P3, PT, R34, 0x20, PT ;  /* 0x000000202200780c */ /* 0x000fe20003f64270 */
[----:B------:R1:W-:Y:S01]  /*16cc0*/  MUFU.EX2 R10, R20 ;  /* 0x00000014000a7308 */ /* 0x0003e20000000800 */
[----:B------:R-:W-:Y:S01]  /*16cd0*/  FMNMX.FTZ R12, R87, R12, !PT ;  /* 0x0000000c570c7209 */ /* 0x000fe20007810000 */
[-CC-:B------:R-:W-:Y:S01]  /*16ce0*/  FFMA.FTZ R185, R9, R0.reuse, -R14.reuse ;  /* 0x0000000009b97223 */ /* 0x180fe2000001080e */
[----:B------:R-:W-:Y:S01]  /*16cf0*/  FSEL R91, R56, -INF , P3 ;  /* 0xff800000385b7808 */ /* 0x000fe20001800000 */
[--C-:B------:R-:W-:Y:S01]  /*16d00*/  FFMA.FTZ R179, R11, R0, -R14.reuse ;  /* 0x000000000bb37223 */ /* 0x100fe2000001080e */
[----:B------:R-:W-:Y:S01]  /*16d10*/  FMNMX.FTZ R12, R69, R12, !PT ;  /* 0x0000000c450c7209 */ /* 0x000fe20007810000 */
[--C-:B------:R-:W-:Y:S01]  /*16d20*/  FFMA.FTZ R183, R13, R0, -R14.reuse ;  /* 0x000000000db77223 */ /* 0x100fe2000001080e */
[----:B------:R-:W-:Y:S01]  /*16d30*/  ISETP.GT.AND P3, PT, R34, 0x28, PT ;  /* 0x000000282200780c */ /* 0x000fe20003f64270 */
[----:B------:R-:W-:Y:S01]  /*16d40*/  MUFU.EX2 R201, R201 ;  /* 0x000000c900c97308 */ /* 0x000fe20000000800 */
[----:B------:R-:W-:Y:S01]  /*16d50*/  FMNMX.FTZ R12, R91, R12, !PT ;  /* 0x0000000c5b0c7209 */ /* 0x000fe20007810000 */
[-CC-:B------:R-:W-:Y:S01]  /*16d60*/  FFMA.FTZ R177, R15, R0.reuse, -R14.reuse ;  /* 0x000000000fb17223 */ /* 0x180fe2000001080e */
[----:B------:R-:W-:Y:S01]  /*16d70*/  FSEL R93, R60, -INF , P3 ;  /* 0xff8000003c5d7808 */ /* 0x000fe20001800000 */
[--C-:B------:R-:W-:Y:S01]  /*16d80*/  FFMA.FTZ R187, R21, R0, -R14.reuse ;  /* 0x0000000015bb7223 */ /* 0x100fe2000001080e */
[----:B-1----:R-:W-:Y:S01]  /*16d90*/  FMNMX.FTZ R20, R57, R12, !PT ;  /* 0x0000000c39147209 */ /* 0x002fe20007810000 */
[--C-:B------:R-:W-:Y:S01]  /*16da0*/  FFMA.FTZ R27, R27, R0, -R14.reuse ;  /* 0x000000001b1b7223 */ /* 0x100fe2000001080e */
[----:B------:R-:W-:Y:S01]  /*16db0*/  ISETP.GT.AND P3, PT, R34, 0x30, PT ;  /* 0x000000302200780c */ /* 0x000fe20003f64270 */
[----:B------:R1:W-:Y:S01]  /*16dc0*/  MUFU.EX2 R12, R26 ;  /* 0x0000001a000c7308 */ /* 0x0003e20000000800 */
[----:B------:R-:W-:Y:S01]  /*16dd0*/  FMNMX.FTZ R20, R93, R20, !PT ;  /* 0x000000145d147209 */ /* 0x000fe20007810000 */
[----:B------:R-:W-:Y:S01]  /*16de0*/  FFMA.FTZ R181, R43, R0, -R14 ;  /* 0x000000002bb57223 */ /* 0x000fe2000001080e */
[----:B------:R-:W-:-:S02]  /*16df0*/  FSEL R89, R48, -INF , P3 ;  /* 0xff80000030597808 */ /* 0x000fc40001800000 */
[----:B------:R-:W-:Y:S02]  /*16e00*/  FMNMX.FTZ R20, R61, R20, !PT ;  /* 0x000000143d147209 */ /* 0x000fe40007810000 */
[----:B------:R-:W-:Y:S01]  /*16e10*/  ISETP.GT.AND P3, PT, R34, 0x38, PT ;  /* 0x000000382200780c */ /* 0x000fe20003f64270 */
[----:B------:R-:W2:Y:S01]  /*16e20*/  MUFU.EX2 R8, R8 ;  /* 0x0000000800087308 */ /* 0x000ea20000000800 */
[----:B------:R-:W-:Y:S02]  /*16e30*/  FMNMX.FTZ R20, R89, R20, !PT ;  /* 0x0000001459147209 */ /* 0x000fe40007810000 */
[----:B------:R-:W-:Y:S02]  /*16e40*/  FSEL R85, R52, -INF , P3 ;  /* 0xff80000034557808 */ /* 0x000fe40001800000 */
[----:B-1----:R-:W-:Y:S02]  /*16e50*/  FMNMX.FTZ R26, R49, R20, !PT ;  /* 0x00000014311a7209 */ /* 0x002fe40007810000 */
[----:B------:R-:W-:Y:S01]  /*16e60*/  ISETP.GT.AND P3, PT, R34, 0x40, PT ;  /* 0x000000402200780c */ /* 0x000fe20003f64270 */
[----:B------:R1:W-:Y:S01]  /*16e70*/  MUFU.EX2 R20, R30 ;  /* 0x0000001e00147308 */ /* 0x0003e20000000800 */
[----:B------:R-:W-:-:S02]  /*16e80*/  FMNMX.FTZ R26, R85, R26, !PT ;  /* 0x0000001a551a7209 */ /* 0x000fc40007810000 */
[----:B------:R-:W-:Y:S02]  /*16e90*/  ISETP.GT.AND P4, PT, R34, 0x41, PT ;  /* 0x000000412200780c */ /* 0x000fe40003f84270 */
[----:B------:R-:W-:Y:S02]  /*16ea0*/  FSEL R79, R40, -INF , P3 ;  /* 0xff800000284f7808 */ /* 0x000fe40001800000 */
[----:B------:R-:W-:Y:S01]  /*16eb0*/  FMNMX.FTZ R26, R53, R26, !PT ;  /* 0x0000001a351a7209 */ /* 0x000fe20007810000 */
[----:B------:R-:W3:Y:S01]  /*16ec0*/  MUFU.EX2 R203, R203 ;  /* 0x000000cb00cb7308 */ /* 0x000ee20000000800 */
[----:B------:R-:W-:Y:S02]  /*16ed0*/  ISETP.GT.AND P3, PT, R34, 0x48, PT ;  /* 0x000000482200780c */ /* 0x000fe40003f64270 */
[----:B------:R-:W-:Y:S02]  /*16ee0*/  FSEL R75, R41, -INF , P4 ;  /* 0xff800000294b7808 */ /* 0x000fe40002000000 */
[----:B------:R-:W-:-:S02]  /*16ef0*/  FMNMX.FTZ R26, R79, R26, !PT ;  /* 0x0000001a4f1a7209 */ /* 0x000fc40007810000 */
[----:B------:R-:W-:Y:S01]  /*16f00*/  ISETP.GT.AND P4, PT, R34, 0x49, PT ;  /* 0x000000492200780c */ /* 0x000fe20003f84270 */
[----:B------:R-:W4:Y:S01]  /*16f10*/  MUFU.EX2 R197, R197 ;  /* 0x000000c500c57308 */ /* 0x000f220000000800 */
[----:B------:R-:W-:Y:S02]  /*16f20*/  FSEL R41, R44, -INF , P3 ;  /* 0xff8000002c297808 */ /* 0x000fe40001800000 */
[----:B-1----:R-:W-:Y:S01]  /*16f30*/  FMNMX.FTZ R30, R75, R26, !PT ;  /* 0x0000001a4b1e7209 */ /* 0x002fe20007810000 */
[----:B------:R-:W1:Y:S01]  /*16f40*/  @P2 LDC R44, c[0x0][0x44c] ;  /* 0x00011300ff2c2b82 */ /* 0x000e620000000800 */
[----:B------:R-:W-:Y:S02]  /*16f50*/  FSEL R45, R45, -INF , P4 ;  /* 0xff8000002d2d7808 */ /* 0x000fe40002000000 */
[----:B------:R-:W-:Y:S01]  /*16f60*/  ISETP.GT.AND P3, PT, R34, 0x50, PT ;  /* 0x000000502200780c */ /* 0x000fe20003f64270 */
[----:B------:R-:W4:Y:S01]  /*16f70*/  MUFU.EX2 R199, R199 ;  /* 0x000000c700c77308 */ /* 0x000f220000000800 */
[----:B------:R-:W-:-:S02]  /*16f80*/  FMNMX.FTZ R30, R41, R30, !PT ;  /* 0x0000001e291e7209 */ /* 0x000fc40007810000 */
[----:B------:R-:W-:Y:S02]  /*16f90*/  ISETP.GT.AND P4, PT, R34, 0x51, PT ;  /* 0x000000512200780c */ /* 0x000fe40003f84270 */
[----:B------:R-:W-:Y:S02]  /*16fa0*/  FSEL R71, R32, -INF , P3 ;  /* 0xff80000020477808 */ /* 0x000fe40001800000 */
[----:B------:R-:W-:Y:S01]  /*16fb0*/  FMNMX.FTZ R30, R45, R30, !PT ;  /* 0x0000001e2d1e7209 */ /* 0x000fe20007810000 */
[----:B------:R0:W-:Y:S01]  /*16fc0*/  MUFU.EX2 R26, R38 ;  /* 0x00000026001a7308 */ /* 0x0001e20000000800 */
[----:B------:R-:W-:Y:S02]  /*16fd0*/  ISETP.GT.AND P3, PT, R34, 0x58, PT ;  /* 0x000000582200780c */ /* 0x000fe40003f64270 */
[----:B------:R-:W-:Y:S02]  /*16fe0*/  FSEL R33, R33, -INF , P4 ;  /* 0xff80000021217808 */ /* 0x000fe40002000000 */
[----:B------:R-:W-:-:S02]  /*16ff0*/  FMNMX.FTZ R30, R71, R30, !PT ;  /* 0x0000001e471e7209 */ /* 0x000fc40007810000 */
[----:B------:R-:W-:Y:S01]  /*17000*/  ISETP.GT.AND P4, PT, R34, 0x59, PT ;  /* 0x000000592200780c */ /* 0x000fe20003f84270 */
[----:B------:R-:W-:Y:S01]  /*17010*/  MUFU.EX2 R193, R193 ;  /* 0x000000c100c17308 */ /* 0x000fe20000000800 */
[----:B------:R-:W-:Y:S01]  /*17020*/  FSEL R67, R36, -INF , P3 ;  /* 0xff80000024437808 */ /* 0x000fe20001800000 */
[--C-:B------:R-:W-:Y:S01]  /*17030*/  FFMA.FTZ R36, R63, R0, -R14.reuse ;  /* 0x000000003f247223 */ /* 0x100fe2000001080e */
[----:B------:R-:W-:Y:S01]  /*17040*/  FMNMX.FTZ R32, R33, R30, !PT ;  /* 0x0000001e21207209 */ /* 0x000fe20007810000 */
[----:B0-----:R-:W-:Y:S01]  /*17050*/  FFMA.FTZ R38, R39, R0, -R14 ;  /* 0x0000000027267223 */ /* 0x001fe2000001080e */
[----:B------:R-:W-:Y:S01]  /*17060*/  FSEL R37, R37, -INF , P4 ;  /* 0xff80000025257808 */ /* 0x000fe20002000000 */
[----:B-1----:R-:W-:Y:S01]  /*17070*/  @P2 IMAD.HI.U32 R39, R223, R44, RZ ;  /* 0x0000002cdf272227 */ /* 0x002fe200078e00ff */
[----:B------:R-:W-:Y:S01]  /*17080*/  ISETP.GT.AND P3, PT, R34, 0x60, PT ;  /* 0x000000602200780c */ /* 0x000fe20003f64270 */
[----:B------:R0:W-:Y:S01]  /*17090*/  MUFU.EX2 R30, R36 ;  /* 0x00000024001e7308 */ /* 0x0001e20000000800 */
[----:B------:R-:W-:-:S02]  /*170a0*/  FMNMX.FTZ R32, R67, R32, !PT ;  /* 0x0000002043207209 */ /* 0x000fc40007810000 */
[----:B------:R-:W-:Y:S02]  /*170b0*/  ISETP.GT.AND P4, PT, R34, 0x61, PT ;  /* 0x000000612200780c */ /* 0x000fe40003f84270 */
[----:B------:R-:W-:Y:S01]  /*170c0*/  FSEL R63, R24, -INF , P3 ;  /* 0xff800000183f7808 */ /* 0x000fe20001800000 */
[----:B------:R-:W-:Y:S01]  /*170d0*/  FFMA.FTZ R24, R51, R0, -R14 ;  /* 0x0000000033187223 */ /* 0x000fe2000001080e */
[----:B------:R-:W-:Y:S01]  /*170e0*/  FMNMX.FTZ R32, R37, R32, !PT ;  /* 0x0000002025207209 */ /* 0x000fe20007810000 */
[----:B------:R-:W-:Y:S01]  /*170f0*/  MUFU.EX2 R195, R195 ;  /* 0x000000c300c37308 */ /* 0x000fe20000000800 */
[----:B------:R-:W-:Y:S02]  /*17100*/  ISETP.GT.AND P3, PT, R34, 0x68, PT ;  /* 0x000000682200780c */ /* 0x000fe40003f64270 */
[----:B------:R-:W-:Y:S02]  /*17110*/  CS2R R50, SRZ ;  /* 0x0000000000327805 */ /* 0x000fe4000001ff00 */
[----:B------:R-:W-:-:S02]  /*17120*/  FSEL R25, R25, -INF , P4 ;  /* 0xff80000019197808 */ /* 0x000fc40002000000 */
[----:B------:R-:W-:Y:S02]  /*17130*/  FMNMX.FTZ R32, R63, R32, !PT ;  /* 0x000000203f207209 */ /* 0x000fe40007810000 */
[----:B------:R-:W-:Y:S01]  /*17140*/  ISETP.GT.AND P4, PT, R34, 0x69, PT ;  /* 0x000000692200780c */ /* 0x000fe20003f84270 */
[--C-:B------:R-:W-:Y:S01]  /*17150*/  FFMA.FTZ R34, R47, R0, -R14.reuse ;  /* 0x000000002f227223 */ /* 0x100fe2000001080e */
[----:B------:R-:W-:Y:S01]  /*17160*/  FSEL R95, R28, -INF , P3 ;  /* 0xff8000001c5f7808 */ /* 0x000fe20001800000 */
[----:B------:R-:W-:Y:S01]  /*17170*/  IMAD.MOV.U32 R47, RZ, RZ, R223 ;  /* 0x000000ffff2f7224 */ /* 0x000fe200078e00df */
[----:B------:R-:W-:Y:S01]  /*17180*/  FMNMX.FTZ R32, R25, R32, !PT ;  /* 0x0000002019207209 */ /* 0x000fe20007810000 */
[----:B------:R-:W-:Y:S01]  /*17190*/  MUFU.EX2 R189, R189 ;  /* 0x000000bd00bd7308 */ /* 0x000fe20000000800 */
[----:B------:R-:W-:Y:S01]  /*171a0*/  FSEL R29, R29, -INF , P4 ;  /* 0xff8000001d1d7808 */ /* 0x000fe20002000000 */
[----:B------:R-:W-:Y:S01]  /*171b0*/  FFMA.FTZ R28, R55, R0, -R14 ;  /* 0x00000000371c7223 */ /* 0x000fe2000001080e */
[----:B------:R-:W-:-:S02]  /*171c0*/  FMNMX.FTZ R32, R95, R32, !PT ;  /* 0x000000205f207209 */ /* 0x000fc40007810000 */
[----:B------:R-:W-:Y:S02]  /*171d0*/  CS2R R54, SRZ ;  /* 0x0000000000367805 */ /* 0x000fe4000001ff00 */
[----:B------:R-:W-:Y:S02]  /*171e0*/  @P2 SHF.R.U32.HI R47, RZ, R46, R39 ;  /* 0x0000002eff2f2219 */ /* 0x000fe40000011627 */
[----:B------:R-:W-:Y:S01]  /*171f0*/  FMNMX.FTZ R5, R29, R32, !PT ;  /* 0x000000201d057209 */ /* 0x000fe20007810000 */
[----:B------:R-:W-:Y:S01]  /*17200*/  MUFU.EX2 R24, R24 ;  /* 0x0000001800187308 */ /* 0x000fe20000000800 */
[--C-:B------:R-:W-:Y:S01]  /*17210*/  FFMA.FTZ R32, R59, R0, -R14.reuse ;  /* 0x000000003b207223 */ /* 0x100fe2000001080e */
[----:B------:R-:W-:Y:S02]  /*17220*/  CS2R R58, SRZ ;  /* 0x00000000003a7805 */ /* 0x000fe4000001ff00 */
[----:B0-----:R-:W0:Y:S04]  /*17230*/  SHFL.BFLY PT, R36, R5, 0x2, 0x1f ;  /* 0x0c401f0005247f89 */ /* 0x001e2800000e0000 */
        /* <DEDUP_REMOVED lines=13> */
[----:B------:R-:W-:Y:S02]  /*17310*/  FMUL.FTZ R42, R5, R0 ;  /* 0x00000000052a7220 */ /* 0x000fe40000410000 */
[----:B------:R0:W-:Y:S03]  /*17320*/  MUFU.EX2 R40, R27 ;  /* 0x0000001b00287308 */ /* 0x0001e60000000800 */
[----:B------:R-:W-:-:S05]  /*17330*/  FSEL R42, R42, RZ, P3 ;  /* 0x000000ff2a2a7208 */ /* 0x000fca0001800000 */
[-CC-:B------:R-:W-:Y:S01]  /*17340*/  FFMA.FTZ R200, R81, R0.reuse, -R42.reuse ;  /* 0x0000000051c87223 */ /* 0x180fe2000001082a */
[-CC-:B------:R-:W-:Y:S01]  /*17350*/  FFMA.FTZ R9, R6, R0.reuse, -R42.reuse ;  /* 0x0000000006097223 */ /* 0x180fe2000001082a */
[-C--:B------:R-:W-:Y:S01]  /*17360*/  FFMA.FTZ R202, R73, R0.reuse, -R42 ;  /* 0x0000000049ca7223 */ /* 0x080fe2000001082a */
[----:B--2---:R-:W-:Y:S01]  /*17370*/  FADD.FTZ R6, R201, R8 ;  /* 0x00000008c9067221 */ /* 0x004fe20000010000 */
[-CC-:B------:R-:W-:Y:S01]  /*17380*/  FFMA.FTZ R11, R77, R0.reuse, -R42.reuse ;  /* 0x000000004d0b7223 */ /* 0x180fe2000001082a */
[-C--:B------:R-:W-:Y:S01]  /*17390*/  FFMA.FTZ R196, R83, R0.reuse, -R42 ;  /* 0x0000000053c47223 */ /* 0x080fe2000001082a */
[----:B------:R-:W-:Y:S01]  /*173a0*/  MUFU.EX2 R200, R200 ;  /* 0x000000c800c87308 */ /* 0x000fe20000000800 */
[----:B---3--:R-:W-:Y:S01]  /*173b0*/  FADD.FTZ R7, R203, R6 ;  /* 0x00000006cb077221 */ /* 0x008fe20000010000 */
[-CC-:B------:R-:W-:Y:S01]  /*173c0*/  FFMA.FTZ R13, R65, R0.reuse, -R42.reuse ;  /* 0x00000000410d7223 */ /* 0x180fe2000001082a */
[-CC-:B------:R-:W-:Y:S01]  /*173d0*/  FFMA.FTZ R198, R87, R0.reuse, -R42.reuse ;  /* 0x0000000057c67223 */ /* 0x180fe2000001082a */
[-CC-:B------:R-:W-:Y:S01]  /*173e0*/  FFMA.FTZ R15, R69, R0.reuse, -R42.reuse ;  /* 0x00000000450f7223 */ /* 0x180fe2000001082a */
[----:B------:R-:W-:Y:S01]  /*173f0*/  FADD.FTZ R6, R10, R7 ;  /* 0x000000070a067221 */ /* 0x000fe20000010000 */
[-CC-:B------:R-:W-:Y:S01]  /*17400*/  FFMA.FTZ R192, R91, R0.reuse, -R42.reuse ;  /* 0x000000005bc07223 */ /* 0x180fe2000001082a */
[-C--:B------:R-:W-:Y:S01]  /*17410*/  FFMA.FTZ R21, R57, R0.reuse, -R42 ;  /* 0x0000000039157223 */ /* 0x080fe2000001082a */
[----:B------:R-:W1:Y:S01]  /*17420*/  MUFU.EX2 R9, R9 ;  /* 0x0000000900097308 */ /* 0x000e620000000800 */
[----:B----4-:R-:W-:Y:S01]  /*17430*/  FADD.FTZ R7, R197, R6 ;  /* 0x00000006c5077221 */ /* 0x010fe20000010000 */
[-CC-:B------:R-:W-:Y:S01]  /*17440*/  FFMA.FTZ R194, R93, R0.reuse, -R42.reuse ;  /* 0x000000005dc27223 */ /* 0x180fe2000001082a */
[-CC-:B0-----:R-:W-:Y:S01]  /*17450*/  FFMA.FTZ R27, R61, R0.reuse, -R42.reuse ;  /* 0x000000003d1b7223 */ /* 0x181fe2000001082a */
[-CC-:B------:R-:W-:Y:S01]  /*17460*/  FFMA.FTZ R188, R89, R0.reuse, -R42.reuse ;  /* 0x0000000059bc7223 */ /* 0x180fe2000001082a */
[----:B------:R-:W-:Y:S01]  /*17470*/  FADD.FTZ R6, R12, R7 ;  /* 0x000000070c067221 */ /* 0x000fe20000010000 */
[-CC-:B------:R-:W-:Y:S01]  /*17480*/  FFMA.FTZ R186, R41, R0.reuse, -R42.reuse ;  /* 0x0000000029ba7223 */ /* 0x180fe2000001082a */
[-C--:B------:R-:W-:Y:S01]  /*17490*/  FFMA.FTZ R31, R49, R0.reuse, -R42 ;  /* 0x00000000311f7223 */ /* 0x080fe2000001082a */
[----:B------:R-:W0:Y:S01]  /*174a0*/  MUFU.EX2 R202, R202 ;  /* 0x000000ca00ca7308 */ /* 0x000e220000000800 */
[----:B------:R-:W-:Y:S01]  /*174b0*/  FADD.FTZ R39, R199, R6 ;  /* 0x00000006c7277221 */ /* 0x000fe20000010000 */
[----:B------:R-:W-:Y:S01]  /*174c0*/  @!P1 PRMT R6, RZ, 0x654, R3 ;  /* 0x00000654ff069816 */ /* 0x000fe20000000003 */
[-CC-:B------:R-:W-:Y:S01]  /*174d0*/  FFMA.FTZ R190, R85, R0.reuse, -R42.reuse ;  /* 0x0000000055be7223 */ /* 0x180fe2000001082a */
[-CC-:B------:R-:W-:Y:S01]  /*174e0*/  FFMA.FTZ R35, R53, R0.reuse, -R42.reuse ;  /* 0x0000000035237223 */ /* 0x180fe2000001082a */
[----:B------:R-:W-:Y:S01]  /*174f0*/  FADD.FTZ R46, R20, R39 ;  /* 0x00000027142e7221 */ /* 0x000fe20000010000 */
[----:B------:R2:W-:Y:S01]  /*17500*/  @!P1 SYNCS.ARRIVE.TRANS64.RED.A1T0 RZ, [R6+URZ], RZ ;  /* 0x000000ff06ff99a7 */ /* 0x0005e2000810043f */
[-C--:B------:R-:W-:Y:S01]  /*17510*/  FFMA.FTZ R184, R79, R0.reuse, -R42 ;  /* 0x000000004fb87223 */ /* 0x080fe2000001082a */
[----:B------:R-:W3:Y:S01]  /*17520*/  MUFU.EX2 R11, R11 ;  /* 0x0000000b000b7308 */ /* 0x000ee20000000800 */
[----:B-1----:R-:W-:Y:S01]  /*17530*/  FADD.FTZ R7, R200, R9 ;  /* 0x00000009c8077221 */ /* 0x002fe20000010000 */
[----:B------:R-:W-:Y:S01]  /*17540*/  FADD.FTZ R43, R193, R46 ;  /* 0x0000002ec12b7221 */ /* 0x000fe20000010000 */
[-CC-:B------:R-:W-:Y:S01]  /*17550*/  FFMA.FTZ R75, R75, R0.reuse, -R42.reuse ;  /* 0x000000004b4b7223 */ /* 0x180fe2000001082a */
[-CC-:B------:R-:W-:Y:S01]  /*17560*/  FFMA.FTZ R45, R45, R0.reuse, -R42.reuse ;  /* 0x000000002d2d7223 */ /* 0x180fe2000001082a */
[----:B------:R-:W-:Y:S01]  /*17570*/  FFMA.FTZ R71, R71, R0, -R42 ;  /* 0x0000000047477223 */ /* 0x000fe2000001082a */
[----:B------:R-:W-:Y:S01]  /*17580*/  FADD.FTZ R46, R26, R43 ;  /* 0x0000002b1a2e7221 */ /* 0x000fe20000010000 */
[----:B--2---:R-:W-:Y:S01]  /*17590*/  IMAD.MOV.U32 R6, RZ, RZ, RZ ;  /* 0x000000ffff067224 */ /* 0x004fe200078e00ff */
[----:B------:R-:W1:Y:S01]  /*175a0*/  MUFU.EX2 R196, R196 ;  /* 0x000000c400c47308 */ /* 0x000e620000000800 */
[----:B0-----:R-:W-:Y:S01]  /*175b0*/  FADD.FTZ R44, R202, R7 ;  /* 0x00000007ca2c7221 */ /* 0x001fe20000010000 */
[----:B------:R-:W-:Y:S01]  /*175c0*/  IADD3 R7, R47, R226, -R224 ;  /* 0x000000e22f077210 */ /* 0x000fe20007ffe8e0 */
[----:B------:R-:W-:Y:S01]  /*175d0*/  FADD.FTZ R41, R195, R46 ;  /* 0x0000002ec3297221 */ /* 0x000fe20000010000 */
[-CC-:B------:R-:W-:Y:S01]  /*175e0*/  FFMA.FTZ R33, R33, R0.reuse, -R42.reuse ;  /* 0x0000000021217223 */ /* 0x180fe2000001082a */
[-CC-:B------:R-:W-:Y:S01]  /*175f0*/  FFMA.FTZ R67, R67, R0.reuse, -R42.reuse ;  /* 0x0000000043437223 */ /* 0x180fe2000001082a */
[----:B------:R-:W-:Y:S01]  /*17600*/  FFMA.FTZ R37, R37, R0, -R42 ;  /* 0x0000000025257223 */ /* 0x000fe2000001082a */
[----:B------:R-:W-:Y:S01]  /*17610*/  FADD.FTZ R46, R30, R41 ;  /* 0x000000291e2e7221 */ /* 0x000fe20000010000 */
[----:B------:R-:W0:Y:S01]  /*17620*/  MUFU.EX2 R13, R13 ;  /* 0x0000000d000d7308 */ /* 0x000e220000000800 */
[----:B---3--:R-:W-:Y:S01]  /*17630*/  FADD.FTZ R39, R11, R44 ;  /* 0x0000002c0b277221 */ /* 0x008fe20000010000 */
[----:B------:R-:W-:-:S04]  /*17640*/  IMAD.HI R221, R7, -0x6db6db6d, R6 ;  /* 0x9249249307dd7827 */ /* 0x000fc800078e0206 */
[----:B------:R-:W-:Y:S01]  /*17650*/  FADD.FTZ R41, R189, R46 ;  /* 0x0000002ebd297221 */ /* 0x000fe20000010000 */
[-CC-:B------:R-:W-:Y:S01]  /*17660*/  FFMA.FTZ R63, R63, R0.reuse, -R42.reuse ;  /* 0x000000003f3f7223 */ /* 0x180fe2000001082a */
[-CC-:B------:R-:W-:Y:S01]  /*17670*/  FFMA.FTZ R25, R25, R0.reuse, -R42.reuse ;  /* 0x0000000019197223 */ /* 0x180fe2000001082a */
[-CC-:B------:R-:W-:Y:S01]  /*17680*/  FFMA.FTZ R95, R95, R0.reuse, -R42.reuse ;  /* 0x000000005f5f7223 */ /* 0x180fe2000001082a */
[----:B------:R-:W-:Y:S01]  /*17690*/  FFMA.FTZ R29, R29, R0, -R42 ;  /* 0x000000001d1d7223 */ /* 0x000fe2000001082a */
[----:B------:R-:W2:Y:S01]  /*176a0*/  MUFU.EX2 R198, R198 ;  /* 0x000000c600c67308 */ /* 0x000ea20000000800 */
[----:B-1----:R-:W-:Y:S01]  /*176b0*/  FADD.FTZ R44, R196, R39 ;  /* 0x00000027c42c7221 */ /* 0x002fe20000010000 */
[----:B------:R-:W-:Y:S02]  /*176c0*/  F2FP.BF16.F32.PACK_AB R201, R8, R201 ;  /* 0x000000c908c9723e */ /* 0x000fe400000010ff */
[----:B------:R-:W-:Y:S02]  /*176d0*/  CS2R R92, SRZ ;  /* 0x00000000005c7805 */ /* 0x000fe4000001ff00 */
[----:B------:R-:W-:Y:S01]  /*176e0*/  F2FP.BF16.F32.PACK_AB R203, R10, R203 ;  /* 0x000000cb0acb723e */ /* 0x000fe200000010ff */
[----:B------:R-:W-:Y:S01]  /*176f0*/  VIADD R10, R2, 0xfffffffe ;  /* 0xfffffffe020a7836 */ /* 0x000fe20000000000 */
[----:B------:R-:W-:Y:S01]  /*17700*/  F2FP.BF16.F32.PACK_AB R200, R9, R200 ;  /* 0x000000c809c8723e */ /* 0x000fe200000010ff */
[----:B------:R-:W-:Y:S01]  /*17710*/  IMAD.MOV.U32 R2, RZ, RZ, 0x3f800000 ;  /* 0x3f800000ff027424 */ /* 0x000fe200078e00ff */
[----:B------:R-:W1:Y:S01]  /*17720*/  MUFU.EX2 R15, R15 ;  /* 0x0000000f000f7308 */ /* 0x000e620000000800 */
[----:B0-----:R-:W-:Y:S01]  /*17730*/  FADD.FTZ R39, R13, R44 ;  /* 0x0000002c0d277221 */ /* 0x001fe20000010000 */
[----:B------:R-:W-:-:S02]  /*17740*/  F2FP.BF16.F32.PACK_AB R193, R26, R193 ;  /* 0x000000c11ac1723e */ /* 0x000fc400000010ff */
[----:B------:R-:W-:Y:S02]  /*17750*/  CS2R R90, SRZ ;  /* 0x00000000005a7805 */ /* 0x000fe4000001ff00 */
[----:B------:R-:W-:Y:S02]  /*17760*/  F2FP.BF16.F32.PACK_AB R195, R30, R195 ;  /* 0x000000c31ec3723e */ /* 0x000fe400000010ff */
[----:B------:R-:W-:Y:S02]  /*17770*/  CS2R R88, SRZ ;  /* 0x0000000000587805 */ /* 0x000fe4000001ff00 */
[----:B------:R-:W-:Y:S02]  /*17780*/  F2FP.BF16.F32.PACK_AB R189, R24, R189 ;  /* 0x000000bd18bd723e */ /* 0x000fe400000010ff */
[----:B------:R-:W-:Y:S01]  /*17790*/  CS2R R86, SRZ ;  /* 0x0000000000567805 */ /* 0x000fe2000001ff00 */
[----:B------:R-:W0:Y:S01]  /*177a0*/  MUFU.EX2 R192, R192 ;  /* 0x000000c000c07308 */ /* 0x000e220000000800 */
[----:B--2---:R-:W-:Y:S01]  /*177b0*/  FADD.FTZ R44, R198, R39 ;  /* 0x00000027c62c7221 */ /* 0x004fe20000010000 */
[----:B------:R-:W-:-:S02]  /*177c0*/  F2FP.BF16.F32.PACK_AB R197, R12, R197 ;  /* 0x000000c50cc5723e */ /* 0x000fc400000010ff */
[----:B------:R-:W-:Y:S02]  /*177d0*/  CS2R R84, SRZ ;  /* 0x0000000000547805 */ /* 0x000fe4000001ff00 */
[----:B------:R-:W-:Y:S02]  /*177e0*/  F2FP.BF16.F32.PACK_AB R199, R20, R199 ;  /* 0x000000c714c7723e */ /* 0x000fe400000010ff */
[----:B------:R-:W-:Y:S02]  /*177f0*/  CS2R R82, SRZ ;  /* 0x0000000000527805 */ /* 0x000fe4000001ff00 */
[----:B------:R-:W-:Y:S02]  /*17800*/  F2FP.BF16.F32.PACK_AB R202, R11, R202 ;  /* 0x000000ca0bca723e */ /* 0x000fe400000010ff */
[----:B------:R-:W-:Y:S01]  /*17810*/  CS2R R80, SRZ ;  /* 0x0000000000507805 */ /* 0x000fe2000001ff00 */
[----:B------:R-:W2:Y:S01]  /*17820*/  MUFU.EX2 R21, R21 ;  /* 0x0000001500157308 */ /* 0x000ea20000000800 */
[----:B-1----:R-:W-:Y:S01]  /*17830*/  FADD.FTZ R39, R15, R44 ;  /* 0x0000002c0f277221 */ /* 0x002fe20000010000 */
[----:B------:R-:W-:Y:S01]  /*17840*/  FADD.FTZ R44, R24, R41 ;  /* 0x00000029182c7221 */ /* 0x000fe20000010000 */
[----:B------:R-:W-:-:S02]  /*17850*/  F2FP.BF16.F32.PACK_AB R196, R13, R196 ;  /* 0x000000c40dc4723e */ /* 0x000fc400000010ff */
[----:B------:R-:W-:Y:S02]  /*17860*/  CS2R R78, SRZ ;  /* 0x00000000004e7805 */ /* 0x000fe4000001ff00 */
[----:B------:R-:W-:Y:S01]  /*17870*/  F2FP.BF16.F32.PACK_AB R198, R15, R198 ;  /* 0x000000c60fc6723e */ /* 0x000fe200000010ff */
[----:B------:R-:W-:Y:S01]  /*17880*/  FADD.FTZ R41, R191, R44 ;  /* 0x0000002cbf297221 */ /* 0x000fe20000010000 */
[----:B------:R-:W-:Y:S01]  /*17890*/  F2FP.BF16.F32.PACK_AB R191, R28, R191 ;  /* 0x000000bf1cbf723e */ /* 0x000fe200000010ff */
[----:B------:R-:W1:Y:S01]  /*178a0*/  MUFU.EX2 R194, R194 ;  /* 0x000000c200c27308 */ /* 0x000e620000000800 */
[----:B0-----:R-:W-:Y:S01]  /*178b0*/  FADD.FTZ R6, R192, R39 ;  /* 0x00000027c0067221 */ /* 0x001fe20000010000 */
[----:B------:R-:W-:Y:S01]  /*178c0*/  FADD.FTZ R44, R28, R41 ;  /* 0x000000291c2c7221 */ /* 0x000fe20000010000 */
[----:B------:R-:W-:Y:S02]  /*178d0*/  CS2R R76, SRZ ;  /* 0x00000000004c7805 */ /* 0x000fe4000001ff00 */
[----:B------:R-:W-:-:S02]  /*178e0*/  CS2R R72, SRZ ;  /* 0x0000000000487805 */ /* 0x000fc4000001ff00 */
[----:B------:R-:W-:Y:S01]  /*178f0*/  CS2R R68, SRZ ;  /* 0x0000000000447805 */ /* 0x000fe2000001ff00 */
[----:B------:R-:W-:Y:S01]  /*17900*/  FADD.FTZ R41, R185, R44 ;  /* 0x0000002cb9297221 */ /* 0x000fe20000010000 */
[----:B------:R-:W-:Y:S01]  /*17910*/  SHF.R.U32.HI R44, RZ, 0x1f, R221 ;  /* 0x0000001fff2c7819 */ /* 0x000fe200000116dd */
[----:B------:R-:W0:Y:S01]  /*17920*/  MUFU.EX2 R27, R27 ;  /* 0x0000001b001b7308 */ /* 0x000e220000000800 */
[----:B--2---:R-:W-:Y:S01]  /*17930*/  FADD.FTZ R39, R21, R6 ;  /* 0x0000000615277221 */ /* 0x004fe20000010000 */
[C---:B------:R-:W-:Y:S01]  /*17940*/  FADD.FTZ R42, R32.reuse, R41 ;  /* 0x00000029202a7221 */ /* 0x040fe20000010000 */
[----:B------:R-:W-:Y:S02]  /*17950*/  LEA.HI.SX32 R221, R221, R44, 0x1a ;  /* 0x0000002cdddd7211 */ /* 0x000fe400078fd2ff */
[----:B------:R-:W-:Y:S02]  /*17960*/  CS2R R64, SRZ ;  /* 0x0000000000407805 */ /* 0x000fe4000001ff00 */
[----:B------:R-:W-:Y:S01]  /*17970*/  F2FP.BF16.F32.PACK_AB R185, R32, R185 ;  /* 0x000000b920b9723e */ /* 0x000fe200000010ff */
[----:B------:R-:W-:Y:S01]  /*17980*/  FADD.FTZ R41, R187, R42 ;  /* 0x0000002abb297221 */ /* 0x000fe20000010000 */
[----:B------:R-:W-:Y:S01]  /*17990*/  VIMNMX R221, R222, R221, !PT ;  /* 0x000000dddedd7248 */ /* 0x000fe20007fe0100 */
[----:B------:R-:W2:Y:S01]  /*179a0*/  MUFU.EX2 R188, R188 ;  /* 0x000000bc00bc7308 */ /* 0x000ea20000000800 */
[----:B-1----:R-:W-:Y:S01]  /*179b0*/  FADD.FTZ R6, R194, R39 ;  /* 0x00000027c2067221 */ /* 0x002fe20000010000 */
[----:B------:R-:W-:Y:S01]  /*179c0*/  FADD.FTZ R8, R34, R41 ;  /* 0x0000002922087221 */ /* 0x000fe20000010000 */
[----:B------:R-:W-:-:S02]  /*179d0*/  ISETP.GE.AND P3, PT, R10, R221, PT ;  /* 0x000000dd0a00720c */ /* 0x000fc40003f66270 */
[----:B------:R-:W-:Y:S02]  /*179e0*/  CS2R R60, SRZ ;  /* 0x00000000003c7805 */ /* 0x000fe4000001ff00 */
[----:B------:R-:W-:Y:S02]  /*179f0*/  F2FP.BF16.F32.PACK_AB R187, R34, R187 ;  /* 0x000000bb22bb723e */ /* 0x000fe400000010ff */
[----:B------:R-:W-:Y:S02]  /*17a00*/  CS2R R56, SRZ ;  /* 0x0000000000387805 */ /* 0x000fe4000001ff00 */
[----:B------:R-:W-:Y:S01]  /*17a10*/  F2FP.BF16.F32.PACK_AB R192, R21, R192 ;  /* 0x000000c015c0723e */ /* 0x000fe200000010ff */
[----:B------:R-:W1:Y:S01]  /*17a20*/  MUFU.EX2 R31, R31 ;  /* 0x0000001f001f7308 */ /* 0x000e620000000800 */
[C---:B0-----:R-:W-:Y:S01]  /*17a30*/  FADD.FTZ R39, R27.reuse, R6 ;  /* 0x000000061b277221 */ /* 0x041fe20000010000 */
[----:B------:R-:W-:Y:S02]  /*17a40*/  F2FP.BF16.F32.PACK_AB R194, R27, R194 ;  /* 0x000000c21bc2723e */ /* 0x000fe400000010ff */
[----:B------:R-:W-:-:S02]  /*17a50*/  CS2R R52, SRZ ;  /* 0x0000000000347805 */ /* 0x000fc4000001ff00 */
[----:B------:R-:W-:Y:S02]  /*17a60*/  CS2R R48, SRZ ;  /* 0x0000000000307805 */ /* 0x000fe4000001ff00 */
[----:B------:R-:W-:Y:S02]  /*17a70*/  CS2R R46, SRZ ;  /* 0x00000000002e7805 */ /* 0x000fe4000001ff00 */
[----:B------:R-:W-:Y:S02]  /*17a80*/  CS2R R42, SRZ ;  /* 0x00000000002a7805 */ /* 0x000fe4000001ff00 */
[----:B------:R-:W-:Y:S01]  /*17a90*/  CS2R R26, SRZ ;  /* 0x00000000001a7805 */ /* 0x000fe2000001ff00 */
[----:B------:R-:W0:Y:S01]  /*17aa0*/  MUFU.EX2 R190, R190 ;  /* 0x000000be00be7308 */ /* 0x000e220000000800 */
[----:B--2---:R-:W-:-:S07]  /*17ab0*/  FADD.FTZ R6, R188, R39 ;  /* 0x00000027bc067221 */ /* 0x004fce0000010000 */
[----:B------:R-:W2:Y:S01]  /*17ac0*/  MUFU.EX2 R35, R35 ;  /* 0x0000002300237308 */ /* 0x000ea20000000800 */
[C---:B-1----:R-:W-:Y:S01]  /*17ad0*/  FADD.FTZ R39, R31.reuse, R6 ;  /* 0x000000061f277221 */ /* 0x042fe20000010000 */
[----:B------:R-:W-:Y:S02]  /*17ae0*/  F2FP.BF16.F32.PACK_AB R188, R31, R188 ;  /* 0x000000bc1fbc723e */ /* 0x000fe400000010ff */
[----:B------:R-:W-:-:S04]  /*17af0*/  CS2R R30, SRZ ;  /* 0x00000000001e7805 */ /* 0x000fc8000001ff00 */
[----:B------:R-:W-:Y:S01]  /*17b00*/  MUFU.EX2 R184, R184 ;  /* 0x000000b800b87308 */ /* 0x000fe20000000800 */
[----:B0-----:R-:W-:Y:S01]  /*17b10*/  FADD.FTZ R6, R190, R39 ;  /* 0x00000027be067221 */ /* 0x001fe20000010000 */
[----:B------:R-:W-:-:S06]  /*17b20*/  FADD.FTZ R39, R181, R8 ;  /* 0x00000008b5277221 */ /* 0x000fcc0000010000 */
[----:B------:R0:W-:Y:S01]  /*17b30*/  MUFU.EX2 R3, R75 ;  /* 0x0000004b00037308 */ /* 0x0001e20000000800 */
[----:B--2---:R-:W-:-:S07]  /*17b40*/  F2FP.BF16.F32.PACK_AB R190, R35, R190 ;  /* 0x000000be23be723e */ /* 0x004fce00000010ff */
[----:B------:R-:W1:Y:S01]  /*17b50*/  MUFU.EX2 R36, R36 ;  /* 0x0000002400247308 */ /* 0x000e620000000800 */
[----:B0-----:R-:W-:-:S07]  /*17b60*/  CS2R R74, SRZ ;  /* 0x00000000004a7805 */ /* 0x001fce000001ff00 */
[----:B------:R-:W-:Y:S08]  /*17b70*/  MUFU.EX2 R186, R186 ;  /* 0x000000ba00ba7308 */ /* 0x000ff00000000800 */
[----:B------:R-:W0:Y:S01]  /*17b80*/  MUFU.EX2 R183, R183 ;  /* 0x000000b700b77308 */ /* 0x000e220000000800 */
[C---:B-1----:R-:W-:Y:S01]  /*17b90*/  FADD.FTZ R8, R36.reuse, R39 ;  /* 0x0000002724087221 */ /* 0x042fe20000010000 */
[----:B------:R-:W-:-:S06]  /*17ba0*/  F2FP.BF16.F32.PACK_AB R181, R36, R181 ;  /* 0x000000b524b5723e */ /* 0x000fcc00000010ff */
[----:B------:R1:W2:Y:S08]  /*17bb0*/  MUFU.EX2 R7, R45 ;  /* 0x0000002d00077308 */ /* 0x0002b00000000800 */
[----:B------:R3:W-:Y:S01]  /*17bc0*/  MUFU.EX2 R180, R33 ;  /* 0x0000002100b47308 */ /* 0x0007e20000000800 */
[----:B0-----:R-:W-:Y:S01]  /*17bd0*/  FADD.FTZ R39, R183, R8 ;  /* 0x00000008b7277221 */ /* 0x001fe20000010000 */
[----:B-1----:R-:W-:-:S06]  /*17be0*/  CS2R R44, SRZ ;  /* 0x00000000002c7805 */ /* 0x002fcc000001ff00 */
[----:B------:R-:W0:Y:S01]  /*17bf0*/  MUFU.EX2 R38, R38 ;  /* 0x0000002600267308 */ /* 0x000e220000000800 */
[----:B---3--:R-:W-:Y:S01]  /*17c00*/  FADD.FTZ R33, R35, R6 ;  /* 0x0000000623217221 */ /* 0x008fe20000010000 */
[----:B------:R-:W-:-:S03]  /*17c10*/  CS2R R34, SRZ ;  /* 0x0000000000227805 */ /* 0x000fc6000001ff00 */
[----:B------:R-:W-:Y:S01]  /*17c20*/  FADD.FTZ R6, R184, R33 ;  /* 0x00000021b8067221 */ /* 0x000fe20000010000 */
[C---:B------:R-:W-:Y:S02]  /*17c30*/  F2FP.BF16.F32.PACK_AB R184, R3.reuse, R184 ;  /* 0x000000b803b8723e */ /* 0x040fe400000010ff */
[----:B------:R-:W1:Y:S01]  /*17c40*/  MUFU.EX2 R71, R71 ;  /* 0x0000004700477308 */ /* 0x000e620000000800 */
[----:B------:R-:W-:Y:S01]  /*17c50*/  FADD.FTZ R33, R3, R6 ;  /* 0x0000000603217221 */ /* 0x000fe20000010000 */
[----:B------:R-:W-:-:S03]  /*17c60*/  IMAD.MOV.U32 R3, RZ, RZ, 0x3f800000 ;  /* 0x3f800000ff037424 */ /* 0x000fc600078e00ff */
[----:B------:R-:W-:Y:S01]  /*17c70*/  FADD.FTZ R6, R186, R33 ;  /* 0x00000021ba067221 */ /* 0x000fe20000010000 */
[C---:B--2---:R-:W-:Y:S02]  /*17c80*/  F2FP.BF16.F32.PACK_AB R186, R7.reuse, R186 ;  /* 0x000000ba07ba723e */ /* 0x044fe400000010ff */
[----:B------:R-:W2:Y:S01]  /*17c90*/  MUFU.EX2 R177, R177 ;  /* 0x000000b100b17308 */ /* 0x000ea20000000800 */
[----:B------:R-:W-:Y:S01]  /*17ca0*/  FADD.FTZ R6, R7, R6 ;  /* 0x0000000607067221 */ /* 0x000fe20000010000 */
[C---:B0-----:R-:W-:Y:S01]  /*17cb0*/  FADD.FTZ R8, R38.reuse, R39 ;  /* 0x0000002726087221 */ /* 0x041fe20000010000 */
[----:B------:R-:W-:Y:S02]  /*17cc0*/  F2FP.BF16.F32.PACK_AB R183, R38, R183 ;  /* 0x000000b726b7723e */ /* 0x000fe400000010ff */
[----:B------:R-:W-:-:S03]  /*17cd0*/  CS2R R38, SRZ ;  /* 0x0000000000267805 */ /* 0x000fc6000001ff00 */
[----:B------:R-:W-:Y:S01]  /*17ce0*/  MUFU.EX2 R67, R67 ;  /* 0x0000004300437308 */ /* 0x000fe20000000800 */
[----:B-1----:R-:W-:-:S04]  /*17cf0*/  FADD.FTZ R33, R71, R6 ;  /* 0x0000000647217221 */ /* 0x002fc80000010000 */
[C---:B------:R-:W-:Y:S01]  /*17d00*/  FADD.FTZ R6, R180.reuse, R33 ;  /* 0x00000021b4067221 */ /* 0x040fe20000010000 */
[----:B------:R-:W-:Y:S02]  /*17d10*/  F2FP.BF16.F32.PACK_AB R180, R180, R71 ;  /* 0x00000047b4b4723e */ /* 0x000fe400000010ff */
[----:B------:R-:W-:Y:S01]  /*17d20*/  CS2R R70, SRZ ;  /* 0x0000000000467805 */ /* 0x000fe2000001ff00 */
[----:B------:R-:W0:Y:S08]  /*17d30*/  MUFU.EX2 R179, R179 ;  /* 0x000000b300b37308 */ /* 0x000e300000000800 */
[----:B------:R2:W1:Y:S08]  /*17d40*/  MUFU.EX2 R182, R37 ;  /* 0x0000002500b67308 */ /* 0x0004700000000800 */
[----:B------:R-:W3:Y:S01]  /*17d50*/  MUFU.EX2 R63, R63 ;  /* 0x0000003f003f7308 */ /* 0x000ee20000000800 */
[----:B--2---:R-:W-:Y:S01]  /*17d60*/  FADD.FTZ R37, R177, R8 ;  /* 0x00000008b1257221 */ /* 0x004fe20000010000 */
[----:B------:R-:W-:-:S03]  /*17d70*/  F2FP.BF16.F32.PACK_AB R177, R40, R177 ;  /* 0x000000b128b1723e */ /* 0x000fc600000010ff */
[----:B------:R-:W-:Y:S01]  /*17d80*/  FADD.FTZ R8, R40, R37 ;  /* 0x0000002528087221 */ /* 0x000fe20000010000 */
[----:B------:R-:W-:Y:S02]  /*17d90*/  CS2R R40, SRZ ;  /* 0x0000000000287805 */ /* 0x000fe4000001ff00 */
[----:B------:R-:W-:Y:S01]  /*17da0*/  CS2R R36, SRZ ;  /* 0x0000000000247805 */ /* 0x000fe2000001ff00 */
[----:B------:R2:W4:Y:S01]  /*17db0*/  MUFU.EX2 R176, R25 ;  /* 0x0000001900b07308 */ /* 0x0005220000000800 */
[----:B0-----:R-:W-:-:S07]  /*17dc0*/  FADD.FTZ R33, R179, R8 ;  /* 0x00000008b3217221 */ /* 0x001fce0000010000 */
[----:B------:R-:W0:Y:S01]  /*17dd0*/  MUFU.EX2 R95, R95 ;  /* 0x0000005f005f7308 */ /* 0x000e220000000800 */
[----:B--2---:R-:W-:-:S04]  /*17de0*/  FADD.FTZ R25, R67, R6 ;  /* 0x0000000643197221 */ /* 0x004fc80000010000 */
[C---:B-1----:R-:W-:Y:S01]  /*17df0*/  FADD.FTZ R8, R182.reuse, R25 ;  /* 0x00000019b6087221 */ /* 0x042fe20000010000 */
[----:B------:R-:W-:Y:S02]  /*17e00*/  F2FP.BF16.F32.PACK_AB R182, R182, R67 ;  /* 0x00000043b6b6723e */ /* 0x000fe400000010ff */
[----:B------:R-:W-:Y:S01]  /*17e10*/  CS2R R66, SRZ ;  /* 0x0000000000427805 */ /* 0x000fe2000001ff00 */
[----:B------:R1:W2:Y:S01]  /*17e20*/  MUFU.EX2 R178, R29 ;  /* 0x0000001d00b27308 */ /* 0x0002a20000000800 */
[----:B---3--:R-:W-:Y:S01]  /*17e30*/  FADD.FTZ R9, R63, R8 ;  /* 0x000000083f097221 */ /* 0x008fe20000010000 */
[----:B------:R-:W-:-:S03]  /*17e40*/  CS2R R24, SRZ ;  /* 0x0000000000187805 */ /* 0x000fc6000001ff00 */
[C---:B----4-:R-:W-:Y:S01]  /*17e50*/  FADD.FTZ R8, R176.reuse, R9 ;  /* 0x00000009b0087221 */ /* 0x050fe20000010000 */
[----:B------:R-:W-:Y:S02]  /*17e60*/  F2FP.BF16.F32.PACK_AB R176, R176, R63 ;  /* 0x0000003fb0b0723e */ /* 0x000fe400000010ff */
[----:B------:R-:W-:Y:S01]  /*17e70*/  CS2R R62, SRZ ;  /* 0x00000000003e7805 */ /* 0x000fe2000001ff00 */
[----:B------:R-:W3:Y:S01]  /*17e80*/  MUFU.EX2 R14, R14 ;  /* 0x0000000e000e7308 */ /* 0x000ee20000000800 */
[----:B0-----:R-:W-:Y:S01]  /*17e90*/  FADD.FTZ R7, R95, R8 ;  /* 0x000000085f077221 */ /* 0x001fe20000010000 */
[----:B-1----:R-:W-:-:S03]  /*17ea0*/  CS2R R28, SRZ ;  /* 0x00000000001c7805 */ /* 0x002fc6000001ff00 */
[C---:B--2---:R-:W-:Y:S01]  /*17eb0*/  FADD.FTZ R7, R178.reuse, R7 ;  /* 0x00000007b2077221 */ /* 0x044fe20000010000 */
[----:B------:R-:W-:Y:S02]  /*17ec0*/  F2FP.BF16.F32.PACK_AB R178, R178, R95 ;  /* 0x0000005fb2b2723e */ /* 0x000fe400000010ff */
[----:B------:R-:W-:Y:S01]  /*17ed0*/  CS2R R94, SRZ ;  /* 0x00000000005e7805 */ /* 0x000fe2000001ff00 */
[C---:B---3--:R-:W-:Y:S01]  /*17ee0*/  FADD.FTZ R6, R14.reuse, R33 ;  /* 0x000000210e067221 */ /* 0x048fe20000010000 */
[----:B------:R-:W-:Y:S02]  /*17ef0*/  F2FP.BF16.F32.PACK_AB R179, R14, R179 ;  /* 0x000000b30eb3723e */ /* 0x000fe400000010ff */
[----:B------:R-:W-:Y:S01]  /*17f00*/  CS2R R32, SRZ ;  /* 0x0000000000207805 */ /* 0x000fe2000001ff00 */
[----:B------:R-:W-:Y:S06]  /*17f10*/  @!P3 BRA `(.L_x_2690) ;  /* 0x000000540068b947 */ /* 0x000fec0003800000 */
[----:B------:R-:W-:Y:S01]  /*17f20*/  BSSY B1, `(.L_x_2690) ;  /* 0x0000559000017945 */ /* 0x000fe20003800000 */
[----:B------:R-:W-:Y:S02]  /*17f30*/  IMAD.MOV.U32 R8, RZ, RZ, R4 ;  /* 0x000000ffff087224 */ /* 0x000fe400078e0004 */
[----:B------:R-:W-:Y:S02]  /*17f40*/  IMAD.MOV.U32 R9, RZ, RZ, R5 ;  /* 0x000000ffff097224 */ /* 0x000fe400078e0005 */
[----:B------:R-:W-:Y:S02]  /*17f50*/  IMAD.MOV.U32 R11, RZ, RZ, R208 ;  /* 0x000000ffff0b7224 */ /* 0x000fe400078e00d0 */
[----:B------:R-:W-:Y:S02]  /*17f60*/  IMAD.MOV.U32 R12, RZ, RZ, R205 ;  /* 0x000000ffff0c7224 */ /* 0x000fe400078e00cd */
[----:B------:R-:W-:Y:S02]  /*17f70*/  IMAD.MOV.U32 R3, RZ, RZ, 0x3f800000 ;  /* 0x3f800000ff037424 */ /* 0x000fe400078e00ff */
[----:B------:R-:W-:-:S07]  /*17f80*/  IMAD.MOV.U32 R119, RZ, RZ, RZ ;  /* 0x000000ffff777224 */ /* 0x000fce00078e00ff */
.L_x_2701:
[----:B------:R-:W-:-:S05]  /*17f90*/  VIADD R0, R12, 0x1 ;  /* 0x000000010c007836 */ /* 0x000fca0000000000 */
[----:B------:R-:W-:-:S04]  /*17fa0*/  ISETP.NE.AND P3, PT, R0, 0x2, PT ;  /* 0x000000020000780c */ /* 0x000fc80003f65270 */
[----:B------:R-:W-:Y:S02]  /*17fb0*/  SEL R208, RZ, 0x1, P3 ;  /* 0x00000001ffd07807 */ /* 0x000fe40001800000 */
[----:B------:R-:W-:Y:S02]  /*17fc0*/  SEL R205, R0, RZ, P3 ;  /* 0x000000ff00cd7207 */ /* 0x000fe40001800000 */
[----:B------:R-:W-:Y:S01]  /*17fd0*/  LOP3.LUT R208, R11, R208, RZ, 0x3c, !PT ;  /* 0x000000d00bd07212 */ /* 0x000fe200078e3cff */
[----:B------:R-:W-:Y:S06]  /*17fe0*/  @!P0 BRA `(.L_x_2691) ;  /* 0x0000000000048947 */ /* 0x000fec0003800000 */
[----:B------:R-:W-:Y:S01]  /*17ff0*/  BPT.TRAP 0x1 ;  /* 0x000000040000795c */ /* 0x000fe20000300000 */
.L_x_2691:
[----:B------:R-:W-:Y:S01]  /*18000*/  IMAD R13, R205, 0x8, R16 ;  /* 0x00000008cd0d7824 */ /* 0x000fe200078e0210 */
[----:B------:R-:W-:-:S04]  /*18010*/  SHF.L.U32 R4, R208, 0x1f, RZ ;  /* 0x0000001fd0047819 */ /* 0x000fc800000006ff */
[----:B------:R0:W1:Y:S01]  /*18020*/  SYNCS.PHASECHK.TRANS64.TRYWAIT P3, [R13+URZ+0x36830], R4 ;  /* 0x036830040d0075a7 */ /* 0x000062000806017f */
[----:B------:R-:W-:Y:S05]  /*18030*/  @!P0 BRA `(.L_x_2692) ;  /* 0x0000000000048947 */ /* 0x000fea0003800000 */
[----:B------:R-:W-:Y:S01]  /*18040*/  BPT.TRAP 0x1 ;  /* 0x000000040000795c */ /* 0x000fe20000300000 */
.L_x_2692:
[----:B------:R-:W-:Y:S01]  /*18050*/  IMAD R0, R205, 0xa80, R220 ;  /* 0x00000a80cd007824 */ /* 0x000fe200078e02dc */
[----:B------:R-:W-:Y:S03]  /*18060*/  BSSY B2, `(.L_x_2693) ;  /* 0x0000006000027945 */ /* 0x000fe60003800000 */
[C---:B------:R-:W-:Y:S02]  /*18070*/  VIADD R20, R0.reuse, 0x80 ;  /* 0x0000008000147836 */ /* 0x040fe40000000000 */
[----:B------:R-:W-:Y:S01]  /*18080*/  VIADD R120, R0, 0x100 ;  /* 0x0000010000787836 */ /* 0x000fe20000000000 */
[----:B-1----:R-:W-:Y:S06]  /*18090*/  @P3 BRA `(.L_x_2694) ;  /* 0x0000000000083947 */ /* 0x002fec0003800000 */
[----:B------:R-:W1:Y:S02]  /*180a0*/  SYNCS.PHASECHK.TRANS64.TRYWAIT P3, [R13+URZ+0x36830], R4 ;  /* 0x036830040d0075a7 */ /* 0x000e64000806017f */
[----:B-1----:R-:W-:Y:S05]  /*180b0*/  @!P3 BRA `(.L_x_2695) ;  /* 0x0000018800a8b947 */ /* 0x002fea0003800000 */
.L_x_2694:
[----:B------:R-:W-:Y:S05]  /*180c0*/  BSYNC B2 ;  /* 0x0000000000027941 */ /* 0x000fea0003800000 */
.L_x_2693:
[----:B------:R-:W2:Y:S04]  /*180d0*/  LDL.64 R14, [R1+0x30] ;  /* 0x00003000010e7983 */ /* 0x000ea80000100a00 */
[----:B------:R-:W3:Y:S01]  /*180e0*/  LDL.64 R122, [R1+0x38] ;  /* 0x00003800017a7983 */ /* 0x000ee20000100a00 */
[----:B------:R-:W-:Y:S01]  /*180f0*/  WARPGROUP.ARRIVE ;  /* 0x00000000000079c5 */ /* 0x000fe20000000000 */
[----:B------:R-:W-:Y:S01]  /*18100*/  IMAD.MOV.U32 R21, RZ, RZ, 0x40000040 ;  /* 0x40000040ff157424 */ /* 0x000fe200078e00ff */
[----:B------:R-:W-:-:S04]  /*18110*/  R2UR UR6, R20 ;  /* 0x00000000140672ca */ /* 0x000fc800000e0000 */
[C---:B------:R-:W-:Y:S01]  /*18120*/  R2UR UR7, R21.reuse ;  /* 0x00000000150772ca */ /* 0x040fe200000e0000 */
[----:B------:R-:W-:Y:S01]  /*18130*/  IMAD.MOV.U32 R20, RZ, RZ, R120 ;  /* 0x000000ffff147224 */ /* 0x000fe200078e0078 */
[----:B------:R-:W-:-:S04]  /*18140*/  R2UR UR19, R21 ;  /* 0x00000000151372ca */ /* 0x000fc800000e0000 */
[----:B------:R-:W-:Y:S01]  /*18150*/  R2UR UR18, R20 ;  /* 0x00000000141272ca */ /* 0x000fe200000e0000 */
[----:B------:R-:W-:Y:S01]  /*18160*/  VIADD R20, R0, 0x200 ;  /* 0x0000020000147836 */ /* 0x000fe20000000000 */
[----:B------:R-:W-:-:S04]  /*18170*/  R2UR UR15, R21 ;  /* 0x00000000150f72ca */ /* 0x000fc800000e0000 */
[----:B------:R-:W-:Y:S02]  /*18180*/  R2UR UR14, R20 ;  /* 0x00000000140e72ca */ /* 0x000fe400000e0000 */
[----:B--2---:R-:W-:Y:S01]  /*18190*/  R2UR UR42, R14 ;  /* 0x000000000e2a72ca */ /* 0x004fe200000e0000 */
[----:B------:R-:W-:Y:S01]  /*181a0*/  IMAD.MOV.U32 R14, RZ, RZ, R0 ;  /* 0x000000ffff0e7224 */ /* 0x000fe200078e0000 */
[----:B------:R-:W-:Y:S01]  /*181b0*/  R2UR UR43, R15 ;  /* 0x000000000f2b72ca */ /* 0x000fe200000e0000 */
[----:B------:R-:W-:Y:S01]  /*181c0*/  IMAD.MOV.U32 R15, RZ, RZ, 0x40000040 ;  /* 0x40000040ff0f7424 */ /* 0x000fe200078e00ff */
[----:B---3--:R-:W-:Y:S02]  /*181d0*/  R2UR UR28, R122 ;  /* 0x000000007a1c72ca */ /* 0x008fe400000e0000 */
[----:B------:R-:W-:Y:S02]  /*181e0*/  R2UR UR29, R123 ;  /* 0x000000007b1d72ca */ /* 0x000fe400000e0000 */
[----:B------:R-:W-:Y:S01]  /*181f0*/  R2UR UR26, R14 ;  /* 0x000000000e1a72ca */ /* 0x000fe200000e0000 */
[----:B------:R-:W2:Y:S01]  /*18200*/  LDL.64 R122, [R1+0x28] ;  /* 0x00002800017a7983 */ /* 0x000ea20000100a00 */
[----:B------:R-:W-:-:S07]  /*18210*/  R2UR UR27, R15 ;  /* 0x000000000f1b72ca */ /* 0x000fce00000e0000 */
[----:B------:R-:W-:Y:S02]  /*18220*/  UMOV UR24, UR28 ;  /* 0x0000001c00187c82 */ /* 0x000fe40008000000 */
[----:B------:R-:W-:-:S04]  /*18230*/  UMOV UR25, UR29 ;  /* 0x0000001d00197c82 */ /* 0x000fc80008000000 */
[----:B------:R-:W-:Y:S01]  /*18240*/  HGMMA.64x16x16.F32.BF16 R168, gdesc[UR24], RZ, !UPT, gsb0 ;  /* 0x0020000018a879f0 */ /* 0x000fe2000c0018ff */
[----:B------:R-:W-:Y:S01]  /*18250*/  UMOV UR4, UR28 ;  /* 0x0000001c00047c82 */ /* 0x000fe20008000000 */
[----:B------:R-:W-:Y:S01]  /*18260*/  UMOV UR5, UR29 ;  /* 0x0000001d00057c82 */ /* 0x000fe20008000000 */
[----:B------:R-:W-:Y:S02]  /*18270*/  WARPGROUP.DEPBAR.LE gsb0, 0x0 ;  /* 0x00008000000079c5 */ /* 0x000fe40000010000 */
[----:B------:R-:W-:-:S06]  /*18280*/  WARPGROUP.ARRIVE ;  /* 0x00000000000079c5 */ /* 0x000fcc0000000000 */
[----:B------:R-:W-:Y:S01]  /*18290*/  HGMMA.64x16x16.F32.BF16 R160, gdesc[UR4], RZ, !UPT, gsb0 ;  /* 0x0020000004a079f0 */ /* 0x000fe2000c0018ff */
[----:B------:R-:W-:Y:S01]  /*182a0*/  UMOV UR16, UR28 ;  /* 0x0000001c00107c82 */ /* 0x000fe20008000000 */
[----:B------:R-:W-:Y:S01]  /*182b0*/  UMOV UR17, UR29 ;  /* 0x0000001d00117c82 */ /* 0x000fe20008000000 */
[----:B------:R-:W-:Y:S01]  /*182c0*/  VIADD R14, R0, 0x180 ;  /* 0x00000180000e7836 */ /* 0x000fe20000000000 */
[----:B------:R-:W-:Y:S02]  /*182d0*/  WARPGROUP.DEPBAR.LE gsb0, 0x0 ;  /* 0x00008000000079c5 */ /* 0x000fe40000010000 */
[----:B------:R-:W-:-:S06]  /*182e0*/  WARPGROUP.ARRIVE ;  /* 0x00000000000079c5 */ /* 0x000fcc0000000000 */
[----:B------:R-:W-:Y:S01]  /*182f0*/  HGMMA.64x16x16.F32.BF16 R152, gdesc[UR16], RZ, !UPT, gsb0 ;  /* 0x00200000109879f0 */ /* 0x000fe2000c0018ff */
[----:B------:R-:W-:Y:S02]  /*18300*/  R2UR UR22, R14 ;  /* 0x000000000e1672ca */ /* 0x000fe400000e0000 */
[----:B------:R-:W-:Y:S01]  /*18310*/  R2UR UR23, R15 ;  /* 0x000000000f1772ca */ /* 0x000fe200000e0000 */
[----:B------:R-:W-:Y:S01]  /*18320*/  UMOV UR20, UR28 ;  /* 0x0000001c00147c82 */ /* 0x000fe20008000000 */
[----:B------:R-:W-:Y:S01]  /*18330*/  UMOV UR21, UR29 ;  /* 0x0000001d00157c82 */ /* 0x000fe20008000000 */
[----:B------:R-:W-:Y:S02]  /*18340*/  WARPGROUP.DEPBAR.LE gsb0, 0x0 ;  /* 0x00008000000079c5 */ /* 0x000fe40000010000 */
[----:B------:R-:W-:-:S08]  /*18350*/  WARPGROUP.ARRIVE ;  /* 0x00000000000079c5 */ /* 0x000fd00000000000 */
[----:B------:R-:W-:Y:S01]  /*18360*/  HGMMA.64x16x16.F32.BF16 R144, gdesc[UR20], RZ, !UPT, gsb0 ;  /* 0x00200000149079f0 */ /* 0x000fe2000c0018ff */
[----:B------:R-:W-:Y:S01]  /*18370*/  UMOV UR12, UR28 ;  /* 0x0000001c000c7c82 */ /* 0x000fe20008000000 */
[----:B------:R-:W-:Y:S01]  /*18380*/  UMOV UR13, UR29 ;  /* 0x0000001d000d7c82 */ /* 0x000fe20008000000 */
[----:B------:R-:W-:Y:S01]  /*18390*/  VIADD R120, R0, 0x280 ;  /* 0x0000028000787836 */ /* 0x000fe20000000000 */
[----:B------:R-:W-:Y:S02]  /*183a0*/  WARPGROUP.DEPBAR.LE gsb0, 0x0 ;  /* 0x00008000000079c5 */ /* 0x000fe40000010000 */
[----:B------:R-:W-:-:S06]  /*183b0*/  WARPGROUP.ARRIVE ;  /* 0x00000000000079c5 */ /* 0x000fcc0000000000 */
[----:B------:R-:W-:Y:S01]  /*183c0*/  HGMMA.64x16x16.F32.BF16 R136, gdesc[UR12], RZ, !UPT, gsb0 ;  /* 0x002000000c8879f0 */ /* 0x000fe2000c0018ff */
[----:B------:R-:W-:Y:S01]  /*183d0*/  IMAD.MOV.U32 R121, RZ, RZ, 0x40000040 ;  /* 0x40000040ff797424 */ /* 0x000fe200078e00ff */
[----:B------:R-:W-:-:S04]  /*183e0*/  R2UR UR10, R120 ;  /* 0x00000000780a72ca */ /* 0x000fc800000e0000 */
[----:B------:R-:W-:Y:S01]  /*183f0*/  R2UR UR11, R121 ;  /* 0x00000000790b72ca */ /* 0x000fe200000e0000 */
[----:B------:R-:W-:Y:S01]  /*18400*/  UMOV UR8, UR28 ;  /* 0x0000001c00087c82 */ /* 0x000fe20008000000 */
[----:B------:R-:W-:Y:S01]  /*18410*/  UMOV UR9, UR29 ;  /* 0x0000001d00097c82 */ /* 0x000fe20008000000 */
[----:B------:R-:W-:Y:S02]  /*18420*/  WARPGROUP.DEPBAR.LE gsb0, 0x0 ;  /* 0x00008000000079c5 */ /* 0x000fe40000010000 */
[----:B------:R-:W-:-:S08]  /*18430*/  WARPGROUP.ARRIVE ;  /* 0x00000000000079c5 */ /* 0x000fd00000000000 */
[----:B------:R-:W-:Y:S01]  /*18440*/  HGMMA.64x16x16.F32.BF16 R128, gdesc[UR8], RZ, !UPT, gsb0 ;  /* 0x00200000088079f0 */ /* 0x000fe2000c0018ff */
[C---:B------:R-:W-:Y:S02]  /*18450*/  VIADD R14, R0.reuse, 0x300 ;  /* 0x00000300000e7836 */ /* 0x040fe40000000000 */
[----:B------:R-:W-:Y:S02]  /*18460*/  VIADD R120, R0, 0x182 ;  /* 0x0000018200787836 */ /* 0x000fe40000000000 */
[----:B------:R-:W-:Y:S01]  /*18470*/  IMAD.MOV.U32 R121, RZ, RZ, 0x40000040 ;  /* 0x40000040ff797424 */ /* 0x000fe200078e00ff */
[----:B------:R-:W-:Y:S02]  /*18480*/  R2UR UR58, R14 ;  /* 0x000000000e3a72ca */ /* 0x000fe400000e0000 */
[----:B------:R-:W-:Y:S02]  /*18490*/  R2UR UR59, R15 ;  /* 0x000000000f3b72ca */ /* 0x000fe400000e0000 */
[----:B------:R-:W-:Y:S01]  /*184a0*/  R2UR UR26, R120 ;  /* 0x00000000781a72ca */ /* 0x000fe200000e0000 */
[----:B------:R-:W-:Y:S01]  /*184b0*/  VIADD R120, R0, 0x302 ;  /* 0x0000030200787836 */ /* 0x000fe20000000000 */
[----:B------:R-:W-:Y:S01]  /*184c0*/  R2UR UR27, R121 ;  /* 0x00000000791b72ca */ /* 0x000fe200000e0000 */
[----:B------:R-:W-:Y:S01]  /*184d0*/  IMAD.MOV.U32 R121, RZ, RZ, 0x40000040 ;  /* 0x40000040ff797424 */ /* 0x000fe200078e00ff */
[----:B--2---:R-:W-:-:S02]  /*184e0*/  R2UR UR38, R122 ;  /* 0x000000007a2672ca */ /* 0x004fc400000e0000 */
[----:B------:R-:W-:Y:S02]  /*184f0*/  R2UR UR46, R120 ;  /* 0x00000000782e72ca */ /* 0x000fe400000e0000 */
[----:B------:R-:W-:Y:S02]  /*18500*/  R2UR UR47, R121 ;  /* 0x00000000792f72ca */ /* 0x000fe400000e0000 */
[----:B------:R-:W-:Y:S01]  /*18510*/  R2UR UR39, R123 ;  /* 0x000000007b2772ca */ /* 0x000fe200000e0000 */
[----:B------:R-:W-:Y:S01]  /*18520*/  UMOV UR56, UR28 ;  /* 0x0000001c00387c82 */ /* 0x000fe20008000000 */
[----:B------:R-:W-:Y:S01]  /*18530*/  UMOV UR57, UR29 ;  /* 0x0000001d00397c82 */ /* 0x000fe20008000000 */
[----:B------:R-:W-:Y:S02]  /*18540*/  WARPGROUP.DEPBAR.LE gsb0, 0x0 ;  /* 0x00008000000079c5 */ /* 0x000fe40000010000 */
[----:B------:R-:W-:-:S06]  /*18550*/  WARPGROUP.ARRIVE ;  /* 0x00000000000079c5 */ /* 0x000fcc0000000000 */
[----:B------:R-:W-:Y:S01]  /*18560*/  HGMMA.64x16x16.F32.BF16 R120, gdesc[UR56], RZ, !UPT, gsb0 ;  /* 0x00200000387879f0 */ /* 0x000fe2000c0018ff */
        /* <DEDUP_REMOVED lines=27> */
[----:B------:R-:W-:Y:S01]  /*18720*/  UMOV UR24, UR42 ;  /* 0x0000002a00187c82 */ /* 0x000fe20008000000 */
[----:B------:R-:W-:Y:S01]  /*18730*/  UMOV UR25, UR43 ;  /* 0x0000002b00197c82 */ /* 0x000fe20008000000 */
[----:B------:R-:W-:Y:S01]  /*18740*/  VIADD R14, R0, 0x202 ;  /* 0x00000202000e7836 */ /* 0x000fe20000000000 */
[----:B------:R-:W-:Y:S02]  /*18750*/  WARPGROUP.DEPBAR.LE gsb0, 0x0 ;  /* 0x00008000000079c5 */ /* 0x000fe40000010000 */
[----:B------:R-:W-:-:S06]  /*18760*/  WARPGROUP.ARRIVE ;  /* 0x00000000000079c5 */ /* 0x000fcc0000000000 */
[----:B------:R-:W-:Y:S01]  /*18770*/  HGMMA.64x16x16.F32.BF16 R144, gdesc[UR24], R144, gsb0 ;  /* 0x00200000189079f0 */ /* 0x000fe20008001890 */
[----:B------:R-:W-:Y:S01]  /*18780*/  IMAD.MOV.U32 R15, RZ, RZ, 0x40000040 ;  /* 0x40000040ff0f7424 */ /* 0x000fe200078e00ff */
[----:B------:R-:W-:-:S04]  /*18790*/  R2UR UR22, R14 ;  /* 0x000000000e1672ca */ /* 0x000fc800000e0000 */
        /* <DEDUP_REMOVED lines=12> */
[----:B------:R-:W-:Y:S01]  /*18860*/  MOV R5, UR45 ;  /* 0x0000002d00057c02 */ /* 0x000fe20008000f00 */
[----:B------:R-:W-:Y:S02]  /*18870*/  WARPGROUP.DEPBAR.LE gsb0, 0x0 ;  /* 0x00008000000079c5 */ /* 0x000fe40000010000 */
[----:B------:R-:W-:Y:S01]  /*18880*/  WARPGROUP.ARRIVE ;  /* 0x00000000000079c5 */ /* 0x000fe20000000000 */
[----:B01----:R-:W-:Y:S01]  /*18890*/  MOV R4, UR44 ;  /* 0x0000002c00047c02 */ /* 0x003fe20008000f00 */
[----:B------:R-:W-:Y:S01]  /*188a0*/  VIADD R14, R0, 0x4 ;  /* 0x00000004000e7836 */ /* 0x000fe20000000000 */
[----:B------:R-:W-:Y:S01]  /*188b0*/  UMOV UR12, UR38 ;  /* 0x00000026000c7c82 */ /* 0x000fe20008000000 */
[----:B------:R-:W-:Y:S01]  /*188c0*/  IMAD.MOV.U32 R15, RZ, RZ, 0x40000040 ;  /* 0x40000040ff0f7424 */ /* 0x000fe200078e00ff */
[----:B------:R-:W-:-:S02]  /*188d0*/  UMOV UR13, UR39 ;  /* 0x00000027000d7c82 */ /* 0x000fc40008000000 */
[----:B------:R-:W-:Y:S01]  /*188e0*/  HGMMA.64x16x16.F32.BF16 R128, gdesc[UR16], R128, gsb0 ;  /* 0x00200000108079f0 */ /* 0x000fe20008001880 */
[----:B------:R-:W-:Y:S01]  /*188f0*/  UMOV UR44, UR42 ;  /* 0x0000002a002c7c82 */ /* 0x000fe20008000000 */
[----:B------:R-:W-:Y:S01]  /*18900*/  UMOV UR45, UR43 ;  /* 0x0000002b002d7c82 */ /* 0x000fe20008000000 */
[----:B------:R-:W-:Y:S01]  /*18910*/  UMOV UR8, UR38 ;  /* 0x0000002600087c82 */ /* 0x000fe20008000000 */
[----:B------:R-:W-:Y:S01]  /*18920*/  UMOV UR9, UR39 ;  /* 0x0000002700097c82 */ /* 0x000fe20008000000 */
[----:B------:R-:W2:Y:S01]  /*18930*/  LDL.64 R20, [R1+0x18] ;  /* 0x0000180001147983 */ /* 0x000ea20000100a00 */
[----:B------:R-:W-:Y:S02]  /*18940*/  WARPGROUP.DEPBAR.LE gsb0, 0x0 ;  /* 0x00008000000079c5 */ /* 0x000fe40000010000 */
[----:B------:R-:W-:-:S06]  /*18950*/  WARPGROUP.ARRIVE ;  /* 0x00000000000079c5 */ /* 0x000fcc0000000000 */
[----:B------:R-:W-:Y:S01]  /*18960*/  HGMMA.64x16x16.F32.BF16 R120, gdesc[UR44], R120, gsb0 ;  /* 0x002000002c7879f0 */ /* 0x000fe20008001878 */
[----:B------:R-:W-:Y:S02]  /*18970*/  R2UR UR14, R14 ;  /* 0x000000000e0e72ca */ /* 0x000fe400000e0000 */
[----:B------:R-:W-:Y:S01]  /*18980*/  R2UR UR15, R15 ;  /* 0x000000000f0f72ca */ /* 0x000fe200000e0000 */
[----:B------:R-:W-:Y:S01]  /*18990*/  VIADD R14, R0, 0x84 ;  /* 0x00000084000e7836 */ /* 0x000fe20000000000 */
[----:B------:R-:W-:Y:S02]  /*189a0*/  WARPGROUP.DEPBAR.LE gsb0, 0x0 ;  /* 0x00008000000079c5 */ /* 0x000fe40000010000 */
[----:B------:R-:W-:-:S09]  /*189b0*/  WARPGROUP.ARRIVE ;  /* 0x00000000000079c5 */ /* 0x000fd20000000000 */
[----:B------:R-:W-:Y:S01]  /*189c0*/  HGMMA.64x16x16.F32.BF16 R168, gdesc[UR12], R168, gsb0 ;  /* 0x002000000ca879f0 */ /* 0x000fe200080018a8 */
[----:B------:R-:W-:Y:S01]  /*189d0*/  IMAD.MOV.U32 R15, RZ, RZ, 0x40000040 ;  /* 0x40000040ff0f7424 */ /* 0x000fe200078e00ff */
[----:B------:R-:W-:-:S04]  /*189e0*/  R2UR UR10, R14 ;  /* 0x000000000e0a72ca */ /* 0x000fc800000e0000 */
        /* <DEDUP_REMOVED lines=168> */
[----:B------:R-:W-:-:S09]  /*19470*/  UMOV UR17, UR39 ;  /* 0x0000002700117c82 */ /* 0x000fd20008000000 */
        /* <DEDUP_REMOVED lines=19> */
[----:B------:R-:W2:Y:S01]  /*195b0*/  LDL.64 R20, [R1] ;  /* 0x0000000001147983 */ /* 0x000ea20000100a00 */
        /* <DEDUP_REMOVED lines=132> */
[----:B------:R-:W-:Y:S01]  /*19e00*/  R2UR UR45, R5 ;  /* 0x00000000052d72ca */ /* 0x000fe200000e0000 */
[----:B------:R-:W-:Y:S01]  /*19e10*/  IMAD.MOV.U32 R5, RZ, RZ, 0x40000040 ;  /* 0x40000040ff057424 */ /* 0x000fe200078e00ff */
[----:B------:R-:W-:Y:S01]  /*19e20*/  R2UR UR44, R4 ;  /* 0x00000000042c72ca */ /* 0x000fe200000e0000 */
[----:B------:R-:W-:-:S03]  /*19e30*/  VIADD R4, R0, 0x406 ;  /* 0x0000040600047836 */ /* 0x000fc60000000000 */
        /* <DEDUP_REMOVED lines=395> */
.L_x_2696:
[----:B------:R-:W-:Y:S01]  /*1b6f0*/  SHF.L.U32 R0, R11, 0x1f, RZ ;  /* 0x0000001f0b007819 */ /* 0x000fe200000006ff */
[----:B------:R-:W-:-:S04]  /*1b700*/  IMAD R11, R12, 0x8, R16 ;  /* 0x000000080c0b7824 */ /* 0x000fc800078e0210 */
[----:B------:R0:W1:Y:S01]  /*1b710*/  SYNCS.PHASECHK.TRANS64.TRYWAIT P3, [R11+URZ+0x36850], R0 ;  /* 0x036850000b0075a7 */ /* 0x000062000806017f */
[----:B------:R-:W-:Y:S05]  /*1b720*/  @!P0 BRA `(.L_x_2697) ;  /* 0x0000000000048947 */ /* 0x000fea0003800000 */
[----:B------:R-:W-:Y:S01]  /*1b730*/  BPT.TRAP 0x1 ;  /* 0x000000040000795c */ /* 0x000fe20000300000 */
.L_x_2697:
[----:B------:R-:W-:Y:S04]  /*1b740*/  BSSY B2, `(.L_x_2698) ;  /* 0x0000004000027945 */ /* 0x000fe80003800000 */
[----:B-1----:R-:W-:Y:S05]  /*1b750*/  @P3 BRA `(.L_x_2699) ;  /* 0x0000000000083947 */ /* 0x002fea0003800000 */
[----:B------:R-:W1:Y:S02]  /*1b760*/  SYNCS.PHASECHK.TRANS64.TRYWAIT P3, [R11+URZ+0x36850], R0 ;  /* 0x036850000b0075a7 */ /* 0x000e64000806017f */
[----:B-1----:R-:W-:Y:S05]  /*1b770*/  @!P3 BRA `(.L_x_2700) ;  /* 0x00000154000cb947 */ /* 0x002fea0003800000 */
.L_x_2699:
[----:B------:R-:W-:Y:S05]  /*1b780*/  BSYNC B2 ;  /* 0x0000000000027941 */ /* 0x000fea0003800000 */
.L_x_2698:
        /* <DEDUP_REMOVED lines=9> */
[----:B------:R-:W-:Y:S01]  /*1b820*/  LOP3.LUT R0, R0, 0x3fff, RZ, 0xc0, !PT ;  /* 0x00003fff00007812 */ /* 0x000fe200078ec0ff */
[----:B------:R-:W0:Y:S01]  /*1b830*/  @P2 LDC R3, c[0x0][0x450] ;  /* 0x00011400ff032b82 */ /* 0x000e220000000800 */
[----:B------:R-:W-:-:S02]  /*1b840*/  @!P1 PRMT R13, RZ, 0x654, R13 ;  /* 0x00000654ff0d9816 */ /* 0x000fc4000000000d */
[----:B------:R-:W-:Y:S02]  /*1b850*/  LOP3.LUT R0, R0, 0x3800000, RZ, 0xfc, !PT ;  /* 0x0380000000007812 */ /* 0x000fe400078efcff */
[----:B------:R-:W-:-:S03]  /*1b860*/  @!P1 PRMT R11, RZ, 0x654, R11 ;  /* 0x00000654ff0b9816 */ /* 0x000fc6000000000b */
[----:B------:R-:W-:Y:S02]  /*1b870*/  IMAD R2, R12, 0xa80, R0 ;  /* 0x00000a800c027824 */ /* 0x000fe400078e0200 */
[----:B------:R-:W-:Y:S02]  /*1b880*/  IMAD.IADD R0, R227, 0x1, R223 ;  /* 0x00000001e3007824 */ /* 0x000fe400078e02df */
[C---:B------:R-:W-:Y:S01]  /*1b890*/  VIADD R4, R2.reuse, 0x80 ;  /* 0x0000008002047836 */ /* 0x040fe20000000000 */
[----:B------:R-:W-:-:S13]  /*1b8a0*/  R2UR UR6, R2 ;  /* 0x00000000020672ca */ /* 0x000fda00000e0000 */
        /* <DEDUP_REMOVED lines=16> */
[----:B------:R-:W1:Y:S01]  /*1b9b0*/  @P2 LDC R4, c[0x0][0x44c] ;  /* 0x00011300ff042b82 */ /* 0x000e620000000800 */
[----:B------:R-:W-:Y:S01]  /*1b9c0*/  R2UR UR7, R5 ;  /* 0x00000000050772ca */ /* 0x000fe200000e0000 */
[----:B------:R-:W-:Y:S02]  /*1b9d0*/  IMAD.MOV.U32 R5, RZ, RZ, 0x40000040 ;  /* 0x40000040ff057424 */ /* 0x000fe400078e00ff */
[----:B-1----:R-:W-:-:S05]  /*1b9e0*/  @P2 IMAD.HI.U32 R4, R0, R4, RZ ;  /* 0x0000000400042227 */ /* 0x002fca00078e00ff */
[----:B0-----:R-:W-:Y:S01]  /*1b9f0*/  @P2 SHF.R.U32.HI R0, RZ, R3, R4 ;  /* 0x00000003ff002219 */ /* 0x001fe20000011604 */
[----:B------:R-:W-:Y:S02]  /*1ba00*/  VIADD R4, R2, 0x200 ;  /* 0x0000020002047836 */ /* 0x000fe40000000000 */
[----:B------:R-:W-:Y:S02]  /*1ba10*/  IMAD R3, R10, -0x70, RZ ;  /* 0xffffff900a037824 */ /* 0x000fe400078e02ff */
[----:B------:R-:W-:Y:S03]  /*1ba20*/  SHFL.IDX PT, R12, R0, 0x1, 0x1c1f ;  /* 0x003c1f00000c7f89 */ /* 0x000fe600000e0000 */
[----:B------:R-:W-:-:S04]  /*1ba30*/  IADD3 R3, -R225, 0x1, R3 ;  /* 0x00000001e1037810 */ /* 0x000fc80007ffe103 */
[----:B------:R-:W-:Y:S01]  /*1ba40*/  IADD3 R3, -R224, R3, R226 ;  /* 0x00000003e0037210 */ /* 0x000fe20007ffe1e2 */
[----:B------:R-:W-:Y:S02]  /*1ba50*/  WARPGROUP.DEPBAR.LE gsb0, 0x0 ;  /* 0x00008000000079c5 */ /* 0x000fe40000010000 */
[----:B------:R-:W-:-:S06]  /*1ba60*/  WARPGROUP.ARRIVE ;  /* 0x00000000000079c5 */ /* 0x000fcc0000000000 */
[----:B------:R-:W-:Y:S01]  /*1ba70*/  HGMMA.64x192x16.F32.BF16 R24, R188, gdesc[UR4].tnspB, R24, gsb0 ;  /* 0x42e00004bc187df0 */ /* 0x000fe20008001818 */
[----:B------:R-:W-:Y:S02]  /*1ba80*/  R2UR UR6, R4 ;  /* 0x00000000040672ca */ /* 0x000fe400000e0000 */
[----:B------:R0:W1:Y:S01]  /*1ba90*/  SHFL.IDX PT, R4, R0, RZ, 0x1c1f ;  /* 0x001c1fff00047589 */ /* 0x00006200000e0000 */
[----:B------:R-:W-:Y:S01]  /*1baa0*/  R2UR UR7, R5 ;  /* 0x00000000050772ca */ /* 0x000fe200000e0000 */
[----:B0-----:R-:W-:Y:S02]  /*1bab0*/  IMAD.U32 R0, RZ, RZ, UR4 ;  /* 0x00000004ff007e24 */ /* 0x001fe4000f8e00ff */
[----:B-1----:R-:W-:-:S05]  /*1bac0*/  IMAD.IADD R4, R3, 0x1, R4 ;  /* 0x0000000103047824 */ /* 0x002fca00078e0204 */
        /* <DEDUP_REMOVED lines=81> */
[----:B------:R-:W-:Y:S02]  /*1bfe0*/  FSEL R125, R125, -INF , P5 ;  /* 0xff8000007d7d7808 */ /* 0x000fe40002800000 */
[----:B------:R-:W-:-:S04]  /*1bff0*/  FMNMX.FTZ R5, R124, R5, !PT ;  /* 0x000000057c057209 */ /* 0x000fc80007810000 */
[----:B------:R-:W-:Y:S01]  /*1c000*/  FMNMX.FTZ R14, R125, R5, !PT ;  /* 0x000000057d0e7209 */ /* 0x000fe20007810000 */
[----:B------:R-:W-:-:S04]  /*1c010*/  IMAD.MOV.U32 R5, RZ, RZ, 0x40000040 ;  /* 0x40000040ff057424 */ /* 0x000fc800078e00ff */
[----:B------:R-:W0:Y:S01]  /*1c020*/  SHFL.BFLY PT, R4, R14, 0x2, 0x1f ;  /* 0x0c401f000e047f89 */ /* 0x000e2200000e0000 */
[----:B------:R-:W-:Y:S02]  /*1c030*/  WARPGROUP.DEPBAR.LE gsb0, 0x0 ;  /* 0x00008000000079c5 */ /* 0x000fe40000010000 */
[----:B------:R-:W-:-:S06]  /*1c040*/  WARPGROUP.ARRIVE ;  /* 0x00000000000079c5 */ /* 0x000fcc0000000000 */
[----:B------:R-:W-:Y:S01]  /*1c050*/  HGMMA.64x192x16.F32.BF16 R24, R184, gdesc[UR4].tnspB, R24, gsb0 ;  /* 0x42e00004b8187df0 */ /* 0x000fe20008001818 */
[----:B------:R-:W-:Y:S02]  /*1c060*/  R2UR UR7, R5 ;  /* 0x00000000050772ca */ /* 0x000fe400000e0000 */
[----:B0-----:R-:W-:Y:S01]  /*1c070*/  FMNMX.FTZ R14, R14, R4, !PT ;  /* 0x000000040e0e7209 */ /* 0x001fe20007810000 */
[----:B------:R-:W-:-:S04]  /*1c080*/  VIADD R4, R2, 0x280 ;  /* 0x0000028002047836 */ /* 0x000fc80000000000 */
[----:B------:R-:W0:Y:S01]  /*1c090*/  SHFL.BFLY PT, R15, R14, 0x1, 0x1f ;  /* 0x0c201f000e0f7f89 */ /* 0x000e2200000e0000 */
[----:B------:R-:W-:Y:S01]  /*1c0a0*/  R2UR UR6, R4 ;  /* 0x00000000040672ca */ /* 0x000fe200000e0000 */
[----:B------:R-:W-:-:S05]  /*1c0b0*/  IMAD.IADD R4, R3, 0x1, R12 ;  /* 0x0000000103047824 */ /* 0x000fca00078e020c */
        /* <DEDUP_REMOVED lines=8> */
[----:B------:R-:W-:Y:S02]  /*1c140*/  FSEL R175, R175, -INF , P5 ;  /* 0xff800000afaf7808 */ /* 0x000fe40002800000 */
[----:B0-----:R-:W-:Y:S02]  /*1c150*/  FMNMX.FTZ R5, R14, R15, !PT ;  /* 0x0000000f0e057209 */ /* 0x001fe40007810000 */
[C---:B------:R-:W-:Y:S02]  /*1c160*/  ISETP.GT.AND P4, PT, R4.reuse, 0x10, PT ;  /* 0x000000100400780c */ /* 0x040fe40003f84270 */
[C---:B------:R-:W-:Y:S01]  /*1c170*/  FSETP.NEU.FTZ.AND P3, PT, R5.reuse, -INF , PT ;  /* 0xff8000000500780b */ /* 0x040fe20003f7d000 */
[----:B------:R-:W-:Y:S01]  /*1c180*/  FMUL.FTZ R14, R5, R0 ;  /* 0x00000000050e7220 */ /* 0x000fe20000410000 */
[----:B------:R-:W-:-:S02]  /*1c190*/  ISETP.GT.AND P5, PT, R4, 0x11, PT ;  /* 0x000000110400780c */ /* 0x000fc40003fa4270 */
[----:B------:R-:W-:Y:S02]  /*1c1a0*/  FSEL R162, R162, -INF , P4 ;  /* 0xff800000a2a27808 */ /* 0x000fe40002000000 */
[----:B------:R-:W-:Y:S02]  /*1c1b0*/  FSEL R3, R14, RZ, P3 ;  /* 0x000000ff0e037208 */ /* 0x000fe40001800000 */
[----:B------:R-:W-:Y:S02]  /*1c1c0*/  FMNMX.FTZ R14, R171, R12, !PT ;  /* 0x0000000cab0e7209 */ /* 0x000fe40007810000 */
        /* <DEDUP_REMOVED lines=17> */
[-CC-:B------:R-:W-:Y:S01]  /*1c2e0*/  FFMA.FTZ R202, R172, R0.reuse, -R3.reuse ;  /* 0x00000000acca7223 */ /* 0x180fe20000010803 */
[----:B------:R-:W-:Y:S01]  /*1c2f0*/  ISETP.GT.AND P4, PT, R4, 0x20, PT ;  /* 0x000000200400780c */ /* 0x000fe20003f84270 */
[-CC-:B------:R-:W-:Y:S01]  /*1c300*/  FFMA.FTZ R173, R173, R0.reuse, -R3.reuse ;  /* 0x00000000adad7223 */ /* 0x180fe20000010803 */
[----:B------:R-:W-:Y:S01]  /*1c310*/  FMNMX.FTZ R15, R166, R15, !PT ;  /* 0x0000000fa60f7209 */ /* 0x000fe20007810000 */
[-CC-:B------:R-:W-:Y:S01]  /*1c320*/  FFMA.FTZ R161, R161, R0.reuse, -R3.reuse ;  /* 0x00000000a1a17223 */ /* 0x180fe20000010803 */
[----:B------:R-:W-:Y:S01]  /*1c330*/  ISETP.GT.AND P5, PT, R4, 0x21, PT ;  /* 0x000000210400780c */ /* 0x000fe20003fa4270 */
[-CC-:B------:R-:W-:Y:S01]  /*1c340*/  FFMA.FTZ R198, R164, R0.reuse, -R3.reuse ;  /* 0x00000000a4c67223 */ /* 0x180fe20000010803 */
[----:B------:R-:W-:Y:S01]  /*1c350*/  FSEL R154, R154, -INF , P4 ;  /* 0xff8000009a9a7808 */ /* 0x000fe20002000000 */
        /* <DEDUP_REMOVED lines=10> */
[----:B------:R-:W-:Y:S01]  /*1c400*/  FFMA.FTZ R125, R125, R0, -R3 ;  /* 0x000000007d7d7223 */ /* 0x000fe20000010803 */
[----:B------:R-:W-:Y:S01]  /*1c410*/  FSEL R158, R158, -INF , P4 ;  /* 0xff8000009e9e7808 */ /* 0x000fe20002000000 */
[----:B------:R-:W-:Y:S01]  /*1c420*/  MUFU.EX2 R200, R200 ;  /* 0x000000c800c87308 */ /* 0x000fe20000000800 */
[----:B------:R-:W-:-:S02]  /*1c430*/  FMNMX.FTZ R20, R155, R15, !PT ;  /* 0x0000000f9b147209 */ /* 0x000fc40007810000 */
[----:B------:R-:W-:Y:S02]  /*1c440*/  FSEL R159, R159, -INF , P5 ;  /* 0xff8000009f9f7808 */ /* 0x000fe40002800000 */
[----:B------:R-:W-:Y:S02]  /*1c450*/  ISETP.GT.AND P4, PT, R4, 0x30, PT ;  /* 0x000000300400780c */ /* 0x000fe40003f84270 */
[----:B------:R-:W-:Y:S01]  /*1c460*/  FMNMX.FTZ R20, R158, R20, !PT ;  /* 0x000000149e147209 */ /* 0x000fe20007810000 */
[----:B------:R-:W-:Y:S01]  /*1c470*/  MUFU.EX2 R12, R169 ;  /* 0x000000a9000c7308 */ /* 0x000fe20000000800 */
[----:B------:R-:W-:Y:S02]  /*1c480*/  ISETP.GT.AND P5, PT, R4, 0x31, PT ;  /* 0x000000310400780c */ /* 0x000fe40003fa4270 */
[----:B------:R-:W-:Y:S02]  /*1c490*/  FSEL R146, R146, -INF , P4 ;  /* 0xff80000092927808 */ /* 0x000fe40002000000 */
[----:B------:R-:W-:-:S02]  /*1c4a0*/  FMNMX.FTZ R20, R159, R20, !PT ;  /* 0x000000149f147209 */ /* 0x000fc40007810000 */
[----:B------:R-:W-:Y:S01]  /*1c4b0*/  ISETP.GT.AND P4, PT, R4, 0x38, PT ;  /* 0x000000380400780c */ /* 0x000fe20003f84270 */
[----:B------:R-:W-:Y:S01]  /*1c4c0*/  MUFU.EX2 R202, R202 ;  /* 0x000000ca00ca7308 */ /* 0x000fe20000000800 */
[----:B------:R-:W-:Y:S02]  /*1c4d0*/  FSEL R147, R147, -INF , P5 ;  /* 0xff80000093937808 */ /* 0x000fe40002800000 */
[----:B------:R-:W-:Y:S02]  /*1c4e0*/  FMNMX.FTZ R20, R146, R20, !PT ;  /* 0x0000001492147209 */ /* 0x000fe40007810000 */
[----:B------:R-:W-:Y:S02]  /*1c4f0*/  ISETP.GT.AND P5, PT, R4, 0x39, PT ;  /* 0x000000390400780c */ /* 0x000fe40003fa4270 */
        /* <DEDUP_REMOVED lines=18> */
[C---:B------:R-:W-:Y:S02]  /*1c620*/  ISETP.GT.AND P4, PT, R4.reuse, 0x50, PT ;  /* 0x000000500400780c */ /* 0x040fe40003f84270 */
[----:B------:R-:W-:Y:S02]  /*1c630*/  FSEL R143, R143, -INF , P5 ;  /* 0xff8000008f8f7808 */ /* 0x000fe40002800000 */
[----:B------:R-:W-:Y:S01]  /*1c640*/  ISETP.GT.AND P5, PT, R4, 0x51, PT ;  /* 0x000000510400780c */ /* 0x000fe20003fa4270 */
[----:B------:R0:W-:Y:S08]  /*1c650*/  MUFU.EX2 R21, R153 ;  /* 0x0000009900157308 */ /* 0x0001f00000000800 */
[----:B------:R-:W-:Y:S01]  /*1c660*/  MUFU.EX2 R20, R165 ;  /* 0x000000a500147308 */ /* 0x000fe20000000800 */
[----:B0-----:R-:W-:-:S02]  /*1c670*/  FMNMX.FTZ R153, R142, R152, !PT ;  /* 0x000000988e997209 */ /* 0x001fc40007810000 */
[----:B------:R-:W-:Y:S02]  /*1c680*/  FSEL R152, R130, -INF , P4 ;  /* 0xff80000082987808 */ /* 0x000fe40002000000 */
[----:B------:R-:W-:Y:S02]  /*1c690*/  FMNMX.FTZ R130, R143, R153, !PT ;  /* 0x000000998f827209 */ /* 0x000fe40007810000 */
[----:B------:R-:W-:Y:S01]  /*1c6a0*/  ISETP.GT.AND P4, PT, R4, 0x58, PT ;  /* 0x000000580400780c */ /* 0x000fe20003f84270 */
[----:B------:R-:W-:Y:S01]  /*1c6b0*/  MUFU.EX2 R192, R192 ;  /* 0x000000c000c07308 */ /* 0x000fe20000000800 */
[----:B------:R-:W-:Y:S02]  /*1c6c0*/  FSEL R153, R131, -INF , P5 ;  /* 0xff80000083997808 */ /* 0x000fe40002800000 */
[----:B------:R-:W-:Y:S02]  /*1c6d0*/  FMNMX.FTZ R130, R152, R130, !PT ;  /* 0x0000008298827209 */ /* 0x000fe40007810000 */
[----:B------:R-:W-:-:S02]  /*1c6e0*/  ISETP.GT.AND P5, PT, R4, 0x59, PT ;  /* 0x000000590400780c */ /* 0x000fc40003fa4270 */
[----:B------:R-:W-:Y:S01]  /*1c6f0*/  FSEL R156, R134, -INF , P4 ;  /* 0xff800000869c7808 */ /* 0x000fe20002000000 */
[----:B------:R-:W-:Y:S01]  /*1c700*/  FFMA.FTZ R134, R141, R0, -R3 ;  /* 0x000000008d867223 */ /* 0x000fe20000010803 */
[----:B------:R-:W-:Y:S01]  /*1c710*/  FMNMX.FTZ R131, R153, R130, !PT ;  /* 0x0000008299837209 */ /* 0x000fe20007810000 */
[----:B------:R-:W-:Y:S01]  /*1c720*/  MUFU.EX2 R194, R194 ;  /* 0x000000c200c27308 */ /* 0x000fe20000000800 */
[----:B------:R-:W-:Y:S02]  /*1c730*/  FSEL R135, R135, -INF , P5 ;  /* 0xff80000087877808 */ /* 0x000fe40002800000 */
[----:B------:R-:W-:Y:S02]  /*1c740*/  ISETP.GT.AND P4, PT, R4, 0x60, PT ;  /* 0x000000600400780c */ /* 0x000fe40003f84270 */
[----:B------:R-:W-:Y:S02]  /*1c750*/  FMNMX.FTZ R131, R156, R131, !PT ;  /* 0x000000839c837209 */ /* 0x000fe40007810000 */
[----:B------:R-:W-:Y:S01]  /*1c760*/  ISETP.GT.AND P5, PT, R4, 0x61, PT ;  /* 0x000000610400780c */ /* 0x000fe20003fa4270 */
[----:B------:R0:W-:Y:S01]  /*1c770*/  MUFU.EX2 R130, R157 ;  /* 0x0000009d00827308 */ /* 0x0001e20000000800 */
[----:B------:R-:W-:-:S02]  /*1c780*/  FMNMX.FTZ R131, R135, R131, !PT ;  /* 0x0000008387837209 */ /* 0x000fc40007810000 */
[----:B------:R-:W-:Y:S02]  /*1c790*/  FSEL R144, R123, -INF , P5 ;  /* 0xff8000007b907808 */ /* 0x000fe40002800000 */
[----:B------:R-:W-:-:S03]  /*1c7a0*/  ISETP.GT.AND P5, PT, R4, 0x69, PT ;  /* 0x000000690400780c */ /* 0x000fc60003fa4270 */
[----:B------:R-:W-:Y:S01]  /*1c7b0*/  MUFU.EX2 R188, R188 ;  /* 0x000000bc00bc7308 */ /* 0x000fe20000000800 */
[----:B0-----:R-:W-:Y:S02]  /*1c7c0*/  FSEL R157, R122, -INF , P4 ;  /* 0xff8000007a9d7808 */ /* 0x001fe40002000000 */
[----:B------:R-:W-:Y:S02]  /*1c7d0*/  ISETP.GT.AND P4, PT, R4, 0x68, PT ;  /* 0x000000680400780c */ /* 0x000fe40003f84270 */
[----:B------:R-:W-:Y:S02]  /*1c7e0*/  FMNMX.FTZ R131, R157, R131, !PT ;  /* 0x000000839d837209 */ /* 0x000fe40007810000 */
[----:B------:R-:W-:Y:S01]  /*1c7f0*/  FSEL R160, R126, -INF , P4 ;  /* 0xff8000007ea07808 */ /* 0x000fe20002000000 */
[----:B------:R-:W-:Y:S01]  /*1c800*/  FFMA.FTZ R126, R145, R0, -R3 ;  /* 0x00000000917e7223 */ /* 0x000fe20000010803 */
[----:B------:R-:W-:Y:S01]  /*1c810*/  FMNMX.FTZ R131, R144, R131, !PT ;  /* 0x0000008390837209 */ /* 0x000fe20007810000 */
[----:B------:R-:W-:Y:S01]  /*1c820*/  MUFU.EX2 R190, R190 ;  /* 0x000000be00be7308 */ /* 0x000fe20000000800 */
[----:B------:R-:W-:Y:S01]  /*1c830*/  FSEL R145, R127, -INF , P5 ;  /* 0xff8000007f917808 */ /* 0x000fe20002800000 */
[----:B------:R-:W-:-:S02]  /*1c840*/  WARPGROUP.DEPBAR.LE gsb0, 0x0 ;  /* 0x00008000000079c5 */ /* 0x000fc40000010000 */
[----:B------:R-:W-:Y:S01]  /*1c850*/  WARPGROUP.ARRIVE ;  /* 0x00000000000079c5 */ /* 0x000fe20000000000 */
[----:B------:R-:W-:Y:S01]  /*1c860*/  FMNMX.FTZ R4, R160, R131, !PT ;  /* 0x00000083a0047209 */ /* 0x000fe20007810000 */
[-CC-:B------:R-:W-:Y:S01]  /*1c870*/  FFMA.FTZ R127, R149, R0.reuse, -R3.reuse ;  /* 0x00000000957f7223 */ /* 0x180fe20000010803 */
[-CC-:B------:R-:W-:Y:S01]  /*1c880*/  FFMA.FTZ R184, R136, R0.reuse, -R3.reuse ;  /* 0x0000000088b87223 */ /* 0x180fe20000010803 */
[--C-:B------:R-:W-:Y:S01]  /*1c890*/  FFMA.FTZ R131, R137, R0, -R3.reuse ;  /* 0x0000000089837223 */ /* 0x100fe20000010803 */
[----:B------:R-:W-:Y:S01]  /*1c8a0*/  FMNMX.FTZ R4, R145, R4, !PT ;  /* 0x0000000491047209 */ /* 0x000fe20007810000 */
[----:B------:R-:W-:Y:S01]  /*1c8b0*/  HGMMA.64x192x16.F32.BF16 R24, R180, gdesc[UR4].tnspB, R24, gsb0 ;  /* 0x42e00004b4187df0 */ /* 0x000fe20008001818 */
[----:B------:R-:W-:Y:S01]  /*1c8c0*/  FFMA.FTZ R186, R140, R0, -R3 ;  /* 0x000000008cba7223 */ /* 0x000fe20000010803 */
[----:B------:R-:W-:Y:S02]  /*1c8d0*/  MUFU.EX2 R126, R126 ;  /* 0x0000007e007e7308 */ /* 0x000fe40000000800 */
[----:B------:R-:W0:Y:S06]  /*1c8e0*/  SHFL.BFLY PT, R122, R4, 0x2, 0x1f ;  /* 0x0c401f00047a7f89 */ /* 0x000e2c00000e0000 */
[----:B------:R-:W-:Y:S08]  /*1c8f0*/  MUFU.EX2 R127, R127 ;  /* 0x0000007f007f7308 */ /* 0x000ff00000000800 */
[----:B------:R-:W-:Y:S08]  /*1c900*/  MUFU.EX2 R184, R184 ;  /* 0x000000b800b87308 */ /* 0x000ff00000000800 */
[----:B------:R-:W-:Y:S01]  /*1c910*/  MUFU.EX2 R131, R131 ;  /* 0x0000008300837308 */ /* 0x000fe20000000800 */
[----:B0-----:R-:W-:-:S05]  /*1c920*/  FMNMX.FTZ R4, R4, R122, !PT ;  /* 0x0000007a04047209 */ /* 0x001fca0007810000 */
[----:B------:R-:W0:Y:S02]  /*1c930*/  SHFL.BFLY PT, R122, R4, 0x1, 0x1f ;  /* 0x0c201f00047a7f89 */ /* 0x000e2400000e0000 */
[----:B------:R-:W-:Y:S08]  /*1c940*/  MUFU.EX2 R186, R186 ;  /* 0x000000ba00ba7308 */ /* 0x000ff00000000800 */
[----:B------:R-:W-:Y:S08]  /*1c950*/  MUFU.EX2 R134, R134 ;  /* 0x0000008600867308 */ /* 0x000ff00000000800 */
[----:B------:R-:W-:Y:S01]  /*1c960*/  MUFU.EX2 R120, R120 ;  /* 0x0000007800787308 */ /* 0x000fe20000000800 */
[----:B0-----:R-:W-:Y:S01]  /*1c970*/  FMNMX.FTZ R4, R4, R122, !PT ;  /* 0x0000007a04047209 */ /* 0x001fe20007810000 */
[----:B------:R-:W-:-:S06]  /*1c980*/  VIADD R122, R2, 0x300 ;  /* 0x00000300027a7836 */ /* 0x000fcc0000000000 */
[----:B------:R-:W-:Y:S01]  /*1c990*/  MUFU.EX2 R121, R121 ;  /* 0x0000007900797308 */ /* 0x000fe20000000800 */
[----:B------:R-:W-:Y:S02]  /*1c9a0*/  FSETP.NEU.FTZ.AND P4, PT, R4, -INF , PT ;  /* 0xff8000000400780b */ /* 0x000fe40003f9d000 */
[----:B------:R-:W-:Y:S02]  /*1c9b0*/  R2UR UR6, R122 ;  /* 0x000000007a0672ca */ /* 0x000fe400000e0000 */
[----:B------:R-:W-:-:S03]  /*1c9c0*/  FSEL R123, R4, RZ, P4 ;  /* 0x000000ff047b7208 */ /* 0x000fc60002000000 */
[----:B------:R-:W-:Y:S02]  /*1c9d0*/  MUFU.EX2 R124, R124 ;  /* 0x0000007c007c7308 */ /* 0x000fe40000000800 */
[----:B------:R-:W-:Y:S01]  /*1c9e0*/  FADD.FTZ R8, -R123, R8 ;  /* 0x000000087b087221 */ /* 0x000fe20000010100 */
[----:B------:R-:W-:-:S03]  /*1c9f0*/  IMAD.MOV.U32 R123, RZ, RZ, 0x40000040 ;  /* 0x40000040ff7b7424 */ /* 0x000fc600078e00ff */
[-C--:B------:R-:W-:Y:S02]  /*1ca00*/  FMUL.FTZ R8, R8, R0.reuse ;  /* 0x0000000008087220 */ /* 0x080fe40000410000 */
[----:B------:R-:W-:Y:S01]  /*1ca10*/  MUFU.EX2 R125, R125 ;  /* 0x0000007d007d7308 */ /* 0x000fe20000000800 */
[----:B------:R-:W-:Y:S01]  /*1ca20*/  R2UR UR7, R123 ;  /* 0x000000007b0772ca */ /* 0x000fe200000e0000 */
[----:B------:R-:W-:Y:S02]  /*1ca30*/  WARPGROUP.DEPBAR.LE gsb0, 0x0 ;  /* 0x00008000000079c5 */ /* 0x000fe40000010000 */
[----:B------:R-:W-:Y:S01]  /*1ca40*/  WARPGROUP.ARRIVE ;  /* 0x00000000000079c5 */ /* 0x000fe20000000000 */
[-CC-:B------:R-:W-:Y:S01]  /*1ca50*/  FFMA.FTZ R180, R128, R0.reuse, -R3.reuse ;  /* 0x0000000080b47223 */ /* 0x180fe20000010803 */
[-CC-:B------:R-:W-:Y:S01]  /*1ca60*/  FFMA.FTZ R128, R129, R0.reuse, -R3.reuse ;  /* 0x0000000081807223 */ /* 0x180fe20000010803 */
[-CC-:B------:R-:W-:Y:S01]  /*1ca70*/  FFMA.FTZ R129, R133, R0.reuse, -R3.reuse ;  /* 0x0000000085817223 */ /* 0x180fe20000010803 */
[-C--:B------:R-:W-:Y:S01]  /*1ca80*/  FFMA.FTZ R182, R132, R0.reuse, -R3 ;  /* 0x0000000084b67223 */ /* 0x080fe20000010803 */
[----:B------:R-:W-:-:S05]  /*1ca90*/  FMUL.FTZ R133, R4, R0 ;  /* 0x0000000004857220 */ /* 0x000fca0000410000 */
[----:B------:R-:W-:Y:S01]  /*1caa0*/  HGMMA.64x192x16.F32.BF16 R24, R176, gdesc[UR4].tnspB, R24, gsb0 ;  /* 0x42e00004b0187df0 */ /* 0x000fe20008001818 */
[----:B------:R-:W-:Y:S01]  /*1cab0*/  FSEL R3, R5, RZ, P3 ;  /* 0x000000ff05037208 */ /* 0x000fe20001800000 */
[----:B------:R-:W-:Y:S01]  /*1cac0*/  MUFU.EX2 R180, R180 ;  /* 0x000000b400b47308 */ /* 0x000fe20000000800 */
[C---:B------:R-:W-:Y:S01]  /*1cad0*/  ISETP.GT.AND P3, PT, R10.reuse, R221, PT ;  /* 0x000000dd0a00720c */ /* 0x040fe20003f64270 */
[----:B------:R-:W-:Y:S01]  /*1cae0*/  VIADD R10, R10, 0xffffffff ;  /* 0xffffffff0a0a7836 */ /* 0x000fe20000000000 */
[----:B------:R-:W-:Y:S01]  /*1caf0*/  FSEL R133, R133, RZ, P4 ;  /* 0x000000ff85857208 */ /* 0x000fe20002000000 */
[----:B------:R-:W-:-:S04]  /*1cb00*/  FADD.FTZ R3, -R3, R9 ;  /* 0x0000000903037221 */ /* 0x000fc80000010100 */
[-CC-:B------:R-:W-:Y:S01]  /*1cb10*/  FFMA.FTZ R201, R170, R0.reuse, -R133.reuse ;  /* 0x00000000aac97223 */ /* 0x180fe20000010885 */
[-C--:B------:R-:W-:Y:S01]  /*1cb20*/  FMUL.FTZ R3, R3, R0.reuse ;  /* 0x0000000003037220 */ /* 0x080fe20000410000 */
        /* <DEDUP_REMOVED lines=19> */
[----:B------:R1:W2:Y:S01]  /*1cc60*/  MUFU.EX2 R3, R8 ;  /* 0x0000000800037308 */ /* 0x0002a20000000800 */
[----:B0-----:R-:W-:Y:S01]  /*1cc70*/  FFMA.FTZ R7, R2, R7, R200 ;  /* 0x0000000702077223 */ /* 0x001fe200000100c8 */
[-CC-:B------:R-:W-:Y:S01]  /*1cc80*/  FFMA.FTZ R181, R152, R0.reuse, -R133.reuse ;  /* 0x0000000098b57223 */ /* 0x180fe20000010885 */
[-CC-:B------:R-:W-:Y:S01]  /*1cc90*/  FFMA.FTZ R183, R156, R0.reuse, -R133.reuse ;  /* 0x000000009cb77223 */ /* 0x180fe20000010885 */
[-C--:B------:R-:W-:Y:S01]  /*1cca0*/  FFMA.FTZ R135, R135, R0.reuse, -R133 ;  /* 0x0000000087877223 */ /* 0x080fe20000010885 */
[----:B------:R-:W-:Y:S01]  /*1ccb0*/  FADD.FTZ R7, R12, R7 ;  /* 0x000000070c077221 */ /* 0x000fe20000010000 */
[-CC-:B------:R-:W-:Y:S01]  /*1ccc0*/  FFMA.FTZ R157, R157, R0.reuse, -R133.reuse ;  /* 0x000000009d9d7223 */ /* 0x180fe20000010885 */
[-C--:B------:R-:W-:Y:S01]  /*1ccd0*/  FFMA.FTZ R144, R144, R0.reuse, -R133 ;  /* 0x0000000090907223 */ /* 0x080fe20000010885 */
[----:B------:R-:W0:Y:S01]  /*1cce0*/  MUFU.EX2 R132, R132 ;  /* 0x0000008400847308 */ /* 0x000e220000000800 */
[----:B------:R-:W-:Y:S01]  /*1ccf0*/  FADD.FTZ R7, R202, R7 ;  /* 0x00000007ca077221 */ /* 0x000fe20000010000 */
[-CC-:B-1----:R-:W-:Y:S01]  /*1cd00*/  FFMA.FTZ R8, R151, R0.reuse, -R133.reuse ;  /* 0x0000000097087223 */ /* 0x182fe20000010885 */
[----:B------:R-:W-:Y:S01]  /*1cd10*/  FFMA.FTZ R160, R160, R0, -R133 ;  /* 0x00000000a0a07223 */ /* 0x000fe20000010885 */
[----:B------:R-:W-:Y:S01]  /*1cd20*/  F2FP.BF16.F32.PACK_AB R200, R12, R200 ;  /* 0x000000c80cc8723e */ /* 0x000fe200000010ff */
[C---:B------:R-:W-:Y:S01]  /*1cd30*/  FADD.FTZ R7, R14.reuse, R7 ;  /* 0x000000070e077221 */ /* 0x040fe20000010000 */
[----:B------:R-:W-:Y:S01]  /*1cd40*/  F2FP.BF16.F32.PACK_AB R202, R14, R202 ;  /* 0x000000ca0eca723e */ /* 0x000fe200000010ff */
[----:B------:R-:W-:Y:S01]  /*1cd50*/  IMAD.MOV.U32 R12, RZ, RZ, R205 ;  /* 0x000000ffff0c7224 */ /* 0x000fe200078e00cd */
[----:B------:R-:W1:Y:S01]  /*1cd60*/  MUFU.EX2 R203, R203 ;  /* 0x000000cb00cb7308 */ /* 0x000e620000000800 */
[----:B--2---:R-:W-:-:S07]  /*1cd70*/  FFMA.FTZ R6, R3, R6, R201 ;  /* 0x0000000603067223 */ /* 0x004fce00000100c9 */
[----:B------:R-:W2:Y:S01]  /*1cd80*/  MUFU.EX2 R136, R136 ;  /* 0x0000008800887308 */ /* 0x000ea20000000800 */
[C---:B0-----:R-:W-:Y:S01]  /*1cd90*/  FADD.FTZ R6, R132.reuse, R6 ;  /* 0x0000000684067221 */ /* 0x041fe20000010000 */
[----:B------:R-:W-:-:S06]  /*1cda0*/  F2FP.BF16.F32.PACK_AB R201, R132, R201 ;  /* 0x000000c984c9723e */ /* 0x000fcc00000010ff */
[----:B------:R-:W0:Y:S08]  /*1cdb0*/  MUFU.EX2 R197, R197 ;  /* 0x000000c500c57308 */ /* 0x000e300000000800 */
[----:B------:R-:W3:Y:S08]  /*1cdc0*/  MUFU.EX2 R141, R141 ;  /* 0x0000008d008d7308 */ /* 0x000ef00000000800 */
[----:B------:R-:W4:Y:S08]  /*1cdd0*/  MUFU.EX2 R199, R199 ;  /* 0x000000c700c77308 */ /* 0x000f300000000800 */
[----:B------:R-:W5:Y:S08]  /*1cde0*/  MUFU.EX2 R137, R137 ;  /* 0x0000008900897308 */ /* 0x000f700000000800 */
        /* <DEDUP_REMOVED lines=20> */
[----:B------:R1:W-:Y:S03]  /*1cf30*/  @!P1 SYNCS.ARRIVE.TRANS64.RED.A1T0 RZ, [R11+URZ], RZ ;  /* 0x000000ff0bff99a7 */ /* 0x0003e6000810043f */
[----:B------:R-:W5:Y:S01]  /*1cf40*/  MUFU.EX2 R6, R139 ;  /* 0x0000008b00067308 */ /* 0x000f620000000800 */
[C---:B--2---:R-:W-:Y:S01]  /*1cf50*/  F2FP.BF16.F32.PACK_AB R203, R136.reuse, R203 ;  /* 0x000000cb88cb723e */ /* 0x044fe200000010ff */
[----:B------:R-:W-:-:S04]  /*1cf60*/  FADD.FTZ R13, R136, R13 ;  /* 0x0000000d880d7221 */ /* 0x000fc80000010000 */
[----:B0-----:R-:W-:Y:S01]  /*1cf70*/  FADD.FTZ R13, R197, R13 ;  /* 0x0000000dc50d7221 */ /* 0x001fe20000010000 */
[----:B-1----:R-:W-:Y:S01]  /*1cf80*/  FADD.FTZ R11, R196, R7 ;  /* 0x00000007c40b7221 */ /* 0x002fe20000010000 */
[----:B------:R-:W-:Y:S01]  /*1cf90*/  FFMA.FTZ R7, R143, R0, -R133 ;  /* 0x000000008f077223 */ /* 0x000fe20000010885 */
[----:B------:R-:W-:Y:S01]  /*1cfa0*/  MUFU.EX2 R135, R135 ;  /* 0x0000008700877308 */ /* 0x000fe20000000800 */
[----:B---3--:R-:W-:Y:S01]  /*1cfb0*/  FADD.FTZ R13, R141, R13 ;  /* 0x0000000d8d0d7221 */ /* 0x008fe20000010000 */
[C---:B------:R-:W-:Y:S01]  /*1cfc0*/  FADD.FTZ R11, R15.reuse, R11 ;  /* 0x0000000b0f0b7221 */ /* 0x040fe20000010000 */
[----:B------:R-:W-:Y:S02]  /*1cfd0*/  F2FP.BF16.F32.PACK_AB R196, R15, R196 ;  /* 0x000000c40fc4723e */ /* 0x000fe400000010ff */
[----:B----4-:R-:W-:Y:S01]  /*1cfe0*/  FADD.FTZ R13, R199, R13 ;  /* 0x0000000dc70d7221 */ /* 0x010fe20000010000 */
[----:B------:R-:W-:Y:S01]  /*1cff0*/  FADD.FTZ R122, R198, R11 ;  /* 0x0000000bc67a7221 */ /* 0x000fe20000010000 */
[-C--:B------:R-:W-:Y:S01]  /*1d000*/  FFMA.FTZ R11, R153, R0.reuse, -R133 ;  /* 0x00000000990b7223 */ /* 0x080fe20000010885 */
[----:B------:R-:W0:Y:S01]  /*1d010*/  MUFU.EX2 R7, R7 ;  /* 0x0000000700077308 */ /* 0x000e220000000800 */
[----:B-----5:R-:W-:Y:S01]  /*1d020*/  FADD.FTZ R13, R137, R13 ;  /* 0x0000000d890d7221 */ /* 0x020fe20000010000 */
[----:B------:R-:W-:Y:S01]  /*1d030*/  FADD.FTZ R122, R20, R122 ;  /* 0x0000007a147a7221 */ /* 0x000fe20000010000 */
[----:B------:R-:W-:Y:S01]  /*1d040*/  FFMA.FTZ R133, R145, R0, -R133 ;  /* 0x0000000091857223 */ /* 0x000fe20000010885 */
[----:B------:R-:W-:Y:S01]  /*1d050*/  F2FP.BF16.F32.PACK_AB R197, R141, R197 ;  /* 0x000000c58dc5723e */ /* 0x000fe200000010ff */
[----:B------:R-:W-:Y:S01]  /*1d060*/  FADD.FTZ R13, R193, R13 ;  /* 0x0000000dc10d7221 */ /* 0x000fe20000010000 */
[----:B------:R-:W-:Y:S01]  /*1d070*/  FADD.FTZ R122, R192, R122 ;  /* 0x0000007ac07a7221 */ /* 0x000fe20000010000 */
[----:B------:R-:W-:Y:S01]  /*1d080*/  F2FP.BF16.F32.PACK_AB R198, R20, R198 ;  /* 0x000000c614c6723e */ /* 0x000fe200000010ff */
[----:B------:R-:W1:Y:S01]  /*1d090*/  MUFU.EX2 R11, R11 ;  /* 0x0000000b000b7308 */ /* 0x000e620000000800 */
[----:B------:R-:W-:Y:S01]  /*1d0a0*/  FADD.FTZ R13, R140, R13 ;  /* 0x0000000d8c0d7221 */ /* 0x000fe20000010000 */
[----:B------:R-:W-:Y:S01]  /*1d0b0*/  FADD.FTZ R122, R21, R122 ;  /* 0x0000007a157a7221 */ /* 0x000fe20000010000 */
[----:B------:R-:W-:-:S02]  /*1d0c0*/  F2FP.BF16.F32.PACK_AB R199, R137, R199 ;  /* 0x000000c789c7723e */ /* 0x000fc400000010ff */
[----:B------:R-:W-:Y:S01]  /*1d0d0*/  FADD.FTZ R13, R195, R13 ;  /* 0x0000000dc30d7221 */ /* 0x000fe20000010000 */
[----:B------:R-:W-:Y:S01]  /*1d0e0*/  FADD.FTZ R122, R194, R122 ;  /* 0x0000007ac27a7221 */ /* 0x000fe20000010000 */
[----:B------:R-:W-:Y:S01]  /*1d0f0*/  F2FP.BF16.F32.PACK_AB R192, R21, R192 ;  /* 0x000000c015c0723e */ /* 0x000fe200000010ff */
[----:B------:R-:W2:Y:S01]  /*1d100*/  MUFU.EX2 R157, R157 ;  /* 0x0000009d009d7308 */ /* 0x000ea20000000800 */
[----:B------:R-:W-:Y:S01]  /*1d110*/  FADD.FTZ R13, R148, R13 ;  /* 0x0000000d940d7221 */ /* 0x000fe20000010000 */
[----:B------:R-:W-:Y:S01]  /*1d120*/  FADD.FTZ R122, R130, R122 ;  /* 0x0000007a827a7221 */ /* 0x000fe20000010000 */
[----:B------:R-:W-:Y:S02]  /*1d130*/  F2FP.BF16.F32.PACK_AB R193, R140, R193 ;  /* 0x000000c18cc1723e */ /* 0x000fe400000010ff */
[----:B------:R-:W-:Y:S01]  /*1d140*/  FADD.FTZ R13, R189, R13 ;  /* 0x0000000dbd0d7221 */ /* 0x000fe20000010000 */
[----:B------:R-:W-:Y:S01]  /*1d150*/  FADD.FTZ R122, R188, R122 ;  /* 0x0000007abc7a7221 */ /* 0x000fe20000010000 */
[C---:B------:R-:W-:Y:S01]  /*1d160*/  F2FP.BF16.F32.PACK_AB R189, R9.reuse, R189 ;  /* 0x000000bd09bd723e */ /* 0x040fe200000010ff */
[----:B------:R-:W3:Y:S01]  /*1d170*/  MUFU.EX2 R144, R144 ;  /* 0x0000009000907308 */ /* 0x000ee20000000800 */
[----:B------:R-:W-:Y:S01]  /*1d180*/  FADD.FTZ R13, R9, R13 ;  /* 0x0000000d090d7221 */ /* 0x000fe20000010000 */
[----:B------:R-:W-:Y:S01]  /*1d190*/  FADD.FTZ R122, R126, R122 ;  /* 0x0000007a7e7a7221 */ /* 0x000fe20000010000 */
[----:B------:R-:W-:Y:S01]  /*1d1a0*/  F2FP.BF16.F32.PACK_AB R194, R130, R194 ;  /* 0x000000c282c2723e */ /* 0x000fe200000010ff */
[----:B------:R-:W-:-:S02]  /*1d1b0*/  IMAD.MOV.U32 R9, RZ, RZ, R5 ;  /* 0x000000ffff097224 */ /* 0x000fc400078e0005 */
[----:B------:R-:W-:Y:S01]  /*1d1c0*/  FADD.FTZ R13, R191, R13 ;  /* 0x0000000dbf0d7221 */ /* 0x000fe20000010000 */
[----:B------:R-:W-:Y:S01]  /*1d1d0*/  FADD.FTZ R122, R190, R122 ;  /* 0x0000007abe7a7221 */ /* 0x000fe20000010000 */
[C---:B------:R-:W-:Y:S01]  /*1d1e0*/  F2FP.BF16.F32.PACK_AB R191, R8.reuse, R191 ;  /* 0x000000bf08bf723e */ /* 0x040fe200000010ff */
[----:B------:R-:W4:Y:S01]  /*1d1f0*/  MUFU.EX2 R160, R160 ;  /* 0x000000a000a07308 */ /* 0x000f220000000800 */
[----:B------:R-:W-:Y:S01]  /*1d200*/  FADD.FTZ R13, R8, R13 ;  /* 0x0000000d080d7221 */ /* 0x000fe20000010000 */
[----:B------:R-:W-:Y:S01]  /*1d210*/  FADD.FTZ R122, R127, R122 ;  /* 0x0000007a7f7a7221 */ /* 0x000fe20000010000 */
[----:B------:R-:W-:Y:S01]  /*1d220*/  F2FP.BF16.F32.PACK_AB R195, R148, R195 ;  /* 0x000000c394c3723e */ /* 0x000fe200000010ff */
[----:B------:R-:W-:Y:S02]  /*1d230*/  IMAD.MOV.U32 R8, RZ, RZ, R4 ;  /* 0x000000ffff087224 */ /* 0x000fe400078e0004 */
[----:B------:R-:W-:Y:S01]  /*1d240*/  FADD.FTZ R13, R185, R13 ;  /* 0x0000000db90d7221 */ /* 0x000fe20000010000 */
[----:B------:R-:W-:Y:S01]  /*1d250*/  FADD.FTZ R122, R184, R122 ;  /* 0x0000007ab87a7221 */ /* 0x000fe20000010000 */
[C---:B------:R-:W-:Y:S01]  /*1d260*/  F2FP.BF16.F32.PACK_AB R185, R6.reuse, R185 ;  /* 0x000000b906b9723e */ /* 0x040fe200000010ff */
[----:B------:R-:W5:Y:S01]  /*1d270*/  MUFU.EX2 R133, R133 ;  /* 0x0000008500857308 */ /* 0x000f620000000800 */
[----:B------:R-:W-:Y:S01]  /*1d280*/  FADD.FTZ R13, R6, R13 ;  /* 0x0000000d060d7221 */ /* 0x000fe20000010000 */
[----:B------:R-:W-:Y:S01]  /*1d290*/  FADD.FTZ R122, R131, R122 ;  /* 0x0000007a837a7221 */ /* 0x000fe20000010000 */
[----:B------:R-:W-:-:S02]  /*1d2a0*/  F2FP.BF16.F32.PACK_AB R188, R126, R188 ;  /* 0x000000bc7ebc723e */ /* 0x000fc400000010ff */
[----:B------:R-:W-:Y:S01]  /*1d2b0*/  FADD.FTZ R13, R187, R13 ;  /* 0x0000000dbb0d7221 */ /* 0x000fe20000010000 */
[----:B------:R-:W-:Y:S01]  /*1d2c0*/  FADD.FTZ R122, R186, R122 ;  /* 0x0000007aba7a7221 */ /* 0x000fe20000010000 */
[C---:B0-----:R-:W-:Y:S02]  /*1d2d0*/  F2FP.BF16.F32.PACK_AB R187, R7.reuse, R187 ;  /* 0x000000bb07bb723e */ /* 0x041fe400000010ff */
[----:B------:R-:W-:Y:S01]  /*1d2e0*/  FADD.FTZ R13, R7, R13 ;  /* 0x0000000d070d7221 */ /* 0x000fe20000010000 */
[----:B------:R-:W-:Y:S01]  /*1d2f0*/  FADD.FTZ R122, R134, R122 ;  /* 0x0000007a867a7221 */ /* 0x000fe20000010000 */
[----:B------:R-:W-:Y:S02]  /*1d300*/  F2FP.BF16.F32.PACK_AB R190, R127, R190 ;  /* 0x000000be7fbe723e */ /* 0x000fe400000010ff */
[----:B------:R-:W-:Y:S01]  /*1d310*/  FADD.FTZ R13, R181, R13 ;  /* 0x0000000db50d7221 */ /* 0x000fe20000010000 */
[----:B------:R-:W-:Y:S01]  /*1d320*/  FADD.FTZ R122, R180, R122 ;  /* 0x0000007ab47a7221 */ /* 0x000fe20000010000 */
[----:B-1----:R-:W-:-:S02]  /*1d330*/  F2FP.BF16.F32.PACK_AB R181, R11, R181 ;  /* 0x000000b50bb5723e */ /* 0x002fc400000010ff */
[----:B------:R-:W-:Y:S01]  /*1d340*/  FADD.FTZ R13, R11, R13 ;  /* 0x0000000d0b0d7221 */ /* 0x000fe20000010000 */
[----:B------:R-:W-:Y:S01]  /*1d350*/  FADD.FTZ R122, R128, R122 ;  /* 0x0000007a807a7221 */ /* 0x000fe20000010000 */
[----:B------:R-:W-:Y:S01]  /*1d360*/  F2FP.BF16.F32.PACK_AB R184, R131, R184 ;  /* 0x000000b883b8723e */ /* 0x000fe200000010ff */
[----:B------:R-:W-:Y:S02]  /*1d370*/  IMAD.MOV.U32 R11, RZ, RZ, R208 ;  /* 0x000000ffff0b7224 */ /* 0x000fe400078e00d0 */
[----:B------:R-:W-:Y:S01]  /*1d380*/  FADD.FTZ R13, R183, R13 ;  /* 0x0000000db70d7221 */ /* 0x000fe20000010000 */
[----:B------:R-:W-:Y:S01]  /*1d390*/  FADD.FTZ R122, R182, R122 ;  /* 0x0000007ab67a7221 */ /* 0x000fe20000010000 */
[----:B------:R-:W-:Y:S02]  /*1d3a0*/  F2FP.BF16.F32.PACK_AB R186, R134, R186 ;  /* 0x000000ba86ba723e */ /* 0x000fe400000010ff */
[----:B------:R-:W-:Y:S01]  /*1d3b0*/  FADD.FTZ R13, R135, R13 ;  /* 0x0000000d870d7221 */ /* 0x000fe20000010000 */
[----:B------:R-:W-:Y:S01]  /*1d3c0*/  FADD.FTZ R122, R129, R122 ;  /* 0x0000007a817a7221 */ /* 0x000fe20000010000 */
[----:B------:R-:W-:-:S02]  /*1d3d0*/  F2FP.BF16.F32.PACK_AB R180, R128, R180 ;  /* 0x000000b480b4723e */ /* 0x000fc400000010ff */
[----:B--2---:R-:W-:Y:S01]  /*1d3e0*/  FADD.FTZ R13, R157, R13 ;  /* 0x0000000d9d0d7221 */ /* 0x004fe20000010000 */
[----:B------:R-:W-:Y:S01]  /*1d3f0*/  FADD.FTZ R122, R120, R122 ;  /* 0x0000007a787a7221 */ /* 0x000fe20000010000 */
[----:B------:R-:W-:Y:S02]  /*1d400*/  F2FP.BF16.F32.PACK_AB R182, R129, R182 ;  /* 0x000000b681b6723e */ /* 0x000fe400000010ff */
[----:B---3--:R-:W-:Y:S01]  /*1d410*/  FADD.FTZ R13, R144, R13 ;  /* 0x0000000d900d7221 */ /* 0x008fe20000010000 */
[----:B------:R-:W-:Y:S01]  /*1d420*/  FADD.FTZ R122, R121, R122 ;  /* 0x0000007a797a7221 */ /* 0x000fe20000010000 */
[----:B------:R-:W-:Y:S02]  /*1d430*/  F2FP.BF16.F32.PACK_AB R183, R135, R183 ;  /* 0x000000b787b7723e */ /* 0x000fe400000010ff */
[----:B----4-:R-:W-:Y:S01]  /*1d440*/  FADD.FTZ R13, R160, R13 ;  /* 0x0000000da00d7221 */ /* 0x010fe20000010000 */
[----:B------:R-:W-:Y:S01]  /*1d450*/  FADD.FTZ R122, R124, R122 ;  /* 0x0000007a7c7a7221 */ /* 0x000fe20000010000 */
[----:B------:R-:W-:-:S02]  /*1d460*/  F2FP.BF16.F32.PACK_AB R177, R144, R157 ;  /* 0x0000009d90b1723e */ /* 0x000fc400000010ff */
[----:B-----5:R-:W-:Y:S01]  /*1d470*/  FADD.FTZ R6, R133, R13 ;  /* 0x0000000d85067221 */ /* 0x020fe20000010000 */
[----:B------:R-:W-:Y:S01]  /*1d480*/  FADD.FTZ R7, R125, R122 ;  /* 0x0000007a7d077221 */ /* 0x000fe20000010000 */
[----:B------:R-:W-:Y:S01]  /*1d490*/  F2FP.BF16.F32.PACK_AB R179, R133, R160 ;  /* 0x000000a085b3723e */ /* 0x000fe200000010ff */
[----:B------:R-:W-:Y:S06]  /*1d4a0*/  @P3 BRA `(.L_x_2701) ;  /* 0xffffffa800b83947 */ /* 0x000fec000383ffff */
[----:B------:R-:W-:Y:S05]  /*1d4b0*/  BSYNC B1 ;  /* 0x0000000000017941 */ /* 0x000fea0003800000 */
.L_x_2690:
[----:B------:R-:W-:Y:S05]  /*1d4c0*/  BSYNC B0 ;  /* 0x0000000000007941 */ /* 0x000fea0003800000 */
.L_x_2689:
[----:B------:R-:W-:Y:S01]  /*1d4d0*/  ISETP.GE.AND P2, PT, R10, R222, PT ;  /* 0x000000de0a00720c */ /* 0x000fe20003f46270 */
[----:B------:R-:W-:-:S12]  /*1d4e0*/  BSSY B0, `(.L_x_2702) ;  /* 0x00004d8000007945 */ /* 0x000fd80003800000 */
[----:B------:R-:W-:Y:S05]  /*1d4f0*/  @!P2 BRA `(.L_x_2703) ;  /* 0x0000004c0058a947 */ /* 0x000fea0003800000 */
[----:B------:R-:W-:Y:S02]  /*1d500*/  IMAD.MOV.U32 R8, RZ, RZ, R4 ;  /* 0x000000ffff087224 */ /* 0x000fe400078e0004 */
[----:B------:R-:W-:Y:S02]  /*1d510*/  IMAD.MOV.U32 R9, RZ, RZ, R5 ;  /* 0x000000ffff097224 */ /* 0x000fe400078e0005 */
[----:B------:R-:W-:Y:S02]  /*1d520*/  IMAD.MOV.U32 R11, RZ, RZ, R208 ;  /* 0x000000ffff0b7224 */ /* 0x000fe400078e00d0 */
[----:B------:R-:W-:-:S07]  /*1d530*/  IMAD.MOV.U32 R12, RZ, RZ, R205 ;  /* 0x000000ffff0c7224 */ /* 0x000fce00078e00cd */
.L_x_2714:
        /* <DEDUP_REMOVED lines=8> */
.L_x_2704:
[----:B------:R-:W-:Y:S01]  /*1d5c0*/  IMAD R4, R205, 0x8, R16 ;  /* 0x00000008cd047824 */ /* 0x000fe200078e0210 */
[----:B------:R-:W-:-:S04]  /*1d5d0*/  SHF.L.U32 R5, R208, 0x1f, RZ ;  /* 0x0000001fd0057819 */ /* 0x000fc800000006ff */
[----:B------:R0:W1:Y:S01]  /*1d5e0*/  SYNCS.PHASECHK.TRANS64.TRYWAIT P2, [R4+URZ+0x36830], R5 ;  /* 0x03683005040075a7 */ /* 0x000062000804017f */
[----:B------:R-:W-:Y:S05]  /*1d5f0*/  @!P0 BRA `(.L_x_2705) ;  /* 0x0000000000048947 */ /* 0x000fea0003800000 */
[----:B------:R-:W-:Y:S01]  /*1d600*/  BPT.TRAP 0x1 ;  /* 0x000000040000795c */ /* 0x000fe20000300000 */
.L_x_2705:
[----:B------:R-:W-:Y:S01]  /*1d610*/  IMAD R0, R205, 0xa80, R220 ;  /* 0x00000a80cd007824 */ /* 0x000fe200078e02dc */
[----:B------:R-:W-:Y:S03]  /*1d620*/  BSSY B1, `(.L_x_2706) ;  /* 0x0000006000017945 */ /* 0x000fe60003800000 */
[C---:B------:R-:W-:Y:S02]  /*1d630*/  VIADD R20, R0.reuse, 0x80 ;  /* 0x0000008000147836 */ /* 0x040fe40000000000 */
[----:B------:R-:W-:Y:S01]  /*1d640*/  VIADD R120, R0, 0x100 ;  /* 0x0000010000787836 */ /* 0x000fe20000000000 */
[----:B-1----:R-:W-:Y:S06]  /*1d650*/  @P2 BRA `(.L_x_2707) ;  /* 0x0000000000082947 */ /* 0x002fec0003800000 */
[----:B------:R-:W1:Y:S02]  /*1d660*/  SYNCS.PHASECHK.TRANS64.TRYWAIT P2, [R4+URZ+0x36830], R5 ;  /* 0x03683005040075a7 */ /* 0x000e64000804017f */
[----:B-1----:R-:W-:Y:S05]  /*1d670*/  @!P2 BRA `(.L_x_2708) ;  /* 0x000001340060a947 */ /* 0x002fea0003800000 */
.L_x_2707:
[----:B------:R-:W-:Y:S05]  /*1d680*/  BSYNC B1 ;  /* 0x0000000000017941 */ /* 0x000fea0003800000 */
.L_x_2706:
        /* <DEDUP_REMOVED lines=121> */
[----:B01----:R-:W-:Y:S01]  /*1de20*/  MOV R5, UR45 ;  /* 0x0000002d00057c02 */ /* 0x003fe20008000f00 */
[----:B------:R-:W-:Y:S02]  /*1de30*/  WARPGROUP.DEPBAR.LE gsb0, 0x0 ;  /* 0x00008000000079c5 */ /* 0x000fe40000010000 */
[----:B------:R-:W-:Y:S01]  /*1de40*/  WARPGROUP.ARRIVE ;  /* 0x00000000000079c5 */ /* 0x000fe20000000000 */
[----:B------:R-:W-:Y:S01]  /*1de50*/  MOV R4, UR44 ;  /* 0x0000002c00047c02 */ /* 0x000fe20008000f00 */
        /* <DEDUP_REMOVED lines=741> */
.L_x_2709:
[----:B------:R-:W-:Y:S01]  /*20cb0*/  SHF.L.U32 R0, R11, 0x1f, RZ ;  /* 0x0000001f0b007819 */ /* 0x000fe200000006ff */
[----:B------:R-:W-:-:S04]  /*20cc0*/  IMAD R11, R12, 0x8, R16 ;  /* 0x000000080c0b7824 */ /* 0x000fc800078e0210 */
[----:B------:R0:W1:Y:S01]  /*20cd0*/  SYNCS.PHASECHK.TRANS64.TRYWAIT P2, [R11+URZ+0x36850], R0 ;  /* 0x036850000b0075a7 */ /* 0x000062000804017f */
[----:B------:R-:W-:Y:S05]  /*20ce0*/  @!P0 BRA `(.L_x_2710) ;  /* 0x0000000000048947 */ /* 0x000fea0003800000 */
[----:B------:R-:W-:Y:S01]  /*20cf0*/  BPT.TRAP 0x1 ;  /* 0x000000040000795c */ /* 0x000fe20000300000 */
.L_x_2710:
[----:B------:R-:W-:Y:S04]  /*20d00*/  BSSY B1, `(.L_x_2711) ;  /* 0x0000004000017945 */ /* 0x000fe80003800000 */
[----:B-1----:R-:W-:Y:S05]  /*20d10*/  @P2 BRA `(.L_x_2712) ;  /* 0x0000000000082947 */ /* 0x002fea0003800000 */
[----:B------:R-:W1:Y:S02]  /*20d20*/  SYNCS.PHASECHK.TRANS64.TRYWAIT P2, [R11+URZ+0x36850], R0 ;  /* 0x036850000b0075a7 */ /* 0x000e64000804017f */
[----:B-1----:R-:W-:Y:S05]  /*20d30*/  @!P2 BRA `(.L_x_2713) ;  /* 0x000000fc00c4a947 */ /* 0x002fea0003800000 */
.L_x_2712:
[----:B------:R-:W-:Y:S05]  /*20d40*/  BSYNC B1 ;  /* 0x0000000000017941 */ /* 0x000fea0003800000 */
.L_x_2711:
[----:B01----:R-:W-:Y:S01]  /*20d50*/  VIADD R0, R16, 0x400 ;  /* 0x0000040010007836 */ /* 0x003fe20000000000 */
[----:B------:R-:W-:Y:S01]  /*20d60*/  WARPGROUP.ARRIVE ;  /* 0x00000000000079c5 */ /* 0x000fe20000000000 */
[----:B------:R-:W-:Y:S01]  /*20d70*/  IMAD.MOV.U32 R15, RZ, RZ, 0x40000040 ;  /* 0x40000040ff0f7424 */ /* 0x000fe200078e00ff */
[----:B------:R-:W-:Y:S01]  /*20d80*/  FMNMX.FTZ R4, R170, R8, !PT ;  /* 0x00000008aa047209 */ /* 0x000fe20007810000 */
[----:B------:R-:W-:Y:S01]  /*20d90*/  IMAD.MOV.U32 R3, RZ, RZ, 0x40000040 ;  /* 0x40000040ff037424 */ /* 0x000fe200078e00ff */
[----:B------:R-:W-:Y:S01]  /*20da0*/  SHF.R.U32.HI R0, RZ, 0x4, R0 ;  /* 0x00000004ff007819 */ /* 0x000fe20000011600 */
[----:B------:R-:W-:Y:S01]  /*20db0*/  ULDC UR4, c[0x0][0x988] ;  /* 0x0002620000047ab9 */ /* 0x000fe20000000800 */
[----:B------:R-:W-:Y:S01]  /*20dc0*/  R2UR UR7, R15 ;  /* 0x000000000f0772ca */ /* 0x000fe200000e0000 */
[----:B------:R-:W-:Y:S01]  /*20dd0*/  @!P1 IMAD R13, R13, 0x8, R16 ;  /* 0x000000080d0d9824 */ /* 0x000fe200078e0210 */
[----:B------:R-:W-:Y:S01]  /*20de0*/  LOP3.LUT R0, R0, 0x3fff, RZ, 0xc0, !PT ;  /* 0x00003fff00007812 */ /* 0x000fe200078ec0ff */
[----:B------:R-:W-:Y:S01]  /*20df0*/  @!P1 VIADD R11, R11, 0x36860 ;  /* 0x000368600b0b9836 */ /* 0x000fe20000000000 */
[----:B------:R-:W-:Y:S01]  /*20e00*/  FMNMX.FTZ R4, R171, R4, !PT ;  /* 0x00000004ab047209 */ /* 0x000fe20007810000 */
[----:B------:R-:W-:Y:S01]  /*20e10*/  @!P1 VIADD R13, R13, 0x36840 ;  /* 0x000368400d0d9836 */ /* 0x000fe20000000000 */
[----:B------:R-:W-:-:S02]  /*20e20*/  LOP3.LUT R0, R0, 0x3800000, RZ, 0xfc, !PT ;  /* 0x0380000000007812 */ /* 0x000fc400078efcff */
[----:B------:R-:W-:Y:S02]  /*20e30*/  FMNMX.FTZ R4, R174, R4, !PT ;  /* 0x00000004ae047209 */ /* 0x000fe40007810000 */
[----:B------:R-:W-:Y:S01]  /*20e40*/  @!P1 PRMT R11, RZ, 0x654, R11 ;  /* 0x00000654ff0b9816 */ /* 0x000fe2000000000b */
[----:B------:R-:W-:Y:S01]  /*20e50*/  IMAD R14, R12, 0xa80, R0 ;  /* 0x00000a800c0e7824 */ /* 0x000fe200078e0200 */
[----:B------:R-:W-:Y:S02]  /*20e60*/  FMNMX.FTZ R0, R168, R9, !PT ;  /* 0x00000009a8007209 */ /* 0x000fe40007810000 */
[----:B------:R-:W-:Y:S01]  /*20e70*/  FMNMX.FTZ R4, R175, R4, !PT ;  /* 0x00000004af047209 */ /* 0x000fe20007810000 */
[C---:B------:R-:W-:Y:S01]  /*20e80*/  VIADD R2, R14.reuse, 0x80 ;  /* 0x000000800e027836 */ /* 0x040fe20000000000 */
[----:B------:R-:W-:Y:S02]  /*20e90*/  R2UR UR6, R14 ;  /* 0x000000000e0672ca */ /* 0x000fe400000e0000 */
[----:B------:R-:W-:-:S02]  /*20ea0*/  FMNMX.FTZ R0, R169, R0, !PT ;  /* 0x00000000a9007209 */ /* 0x000fc40007810000 */
[----:B------:R-:W-:Y:S02]  /*20eb0*/  FMNMX.FTZ R4, R162, R4, !PT ;  /* 0x00000004a2047209 */ /* 0x000fe40007810000 */
[----:B------:R-:W-:Y:S02]  /*20ec0*/  FMNMX.FTZ R0, R172, R0, !PT ;  /* 0x00000000ac007209 */ /* 0x000fe40007810000 */
[----:B------:R-:W-:Y:S02]  /*20ed0*/  FMNMX.FTZ R4, R163, R4, !PT ;  /* 0x00000004a3047209 */ /* 0x000fe40007810000 */
[----:B------:R-:W-:Y:S02]  /*20ee0*/  FMNMX.FTZ R0, R173, R0, !PT ;  /* 0x00000000ad007209 */ /* 0x000fe40007810000 */
[----:B------:R-:W-:Y:S01]  /*20ef0*/  FMNMX.FTZ R4, R166, R4, !PT ;  /* 0x00000004a6047209 */ /* 0x000fe20007810000 */
[----:B------:R-:W-:Y:S01]  /*20f00*/  HGMMA.64x192x16.F32.BF16 R24, R200, gdesc[UR4].tnspB, R24, gsb0 ;  /* 0x42e00004c8187df0 */ /* 0x000fe20008001818 */
[----:B------:R-:W-:Y:S01]  /*20f10*/  R2UR UR6, R2 ;  /* 0x00000000020672ca */ /* 0x000fe200000e0000 */
[----:B------:R-:W-:Y:S01]  /*20f20*/  VIADD R2, R14, 0x100 ;  /* 0x000001000e027836 */ /* 0x000fe20000000000 */
[----:B------:R-:W-:Y:S01]  /*20f30*/  R2UR UR7, R3 ;  /* 0x00000000030772ca */ /* 0x000fe200000e0000 */
[----:B------:R-:W-:Y:S01]  /*20f40*/  IMAD.MOV.U32 R3, RZ, RZ, 0x40000040 ;  /* 0x40000040ff037424 */ /* 0x000fe200078e00ff */
[----:B------:R-:W-:-:S02]  /*20f50*/  FMNMX.FTZ R0, R160, R0, !PT ;  /* 0x00000000a0007209 */ /* 0x000fc40007810000 */
[----:B------:R-:W-:Y:S02]  /*20f60*/  FMNMX.FTZ R4, R167, R4, !PT ;  /* 0x00000004a7047209 */ /* 0x000fe40007810000 */
[----:B------:R-:W-:Y:S02]  /*20f70*/  FMNMX.FTZ R0, R161, R0, !PT ;  /* 0x00000000a1007209 */ /* 0x000fe40007810000 */
[----:B------:R-:W-:Y:S02]  /*20f80*/  FMNMX.FTZ R4, R154, R4, !PT ;  /* 0x000000049a047209 */ /* 0x000fe40007810000 */
[----:B------:R-:W-:Y:S02]  /*20f90*/  FMNMX.FTZ R0, R164, R0, !PT ;  /* 0x00000000a4007209 */ /* 0x000fe40007810000 */
[----:B------:R-:W-:Y:S02]  /*20fa0*/  FMNMX.FTZ R4, R155, R4, !PT ;  /* 0x000000049b047209 */ /* 0x000fe40007810000 */
        /* <DEDUP_REMOVED lines=37> */
[C---:B------:R-:W-:Y:S01]  /*21200*/  ISETP.GT.AND P2, PT, R10.reuse, R222, PT ;  /* 0x000000de0a00720c */ /* 0x040fe20003f44270 */
[----:B------:R-:W-:Y:S01]  /*21210*/  VIADD R10, R10, 0xffffffff ;  /* 0xffffffff0a0a7836 */ /* 0x000fe20000000000 */
[----:B------:R-:W-:-:S04]  /*21220*/  FMNMX.FTZ R0, R124, R0, !PT ;  /* 0x000000007c007209 */ /* 0x000fc80007810000 */
[----:B------:R-:W-:-:S05]  /*21230*/  FMNMX.FTZ R5, R125, R0, !PT ;  /* 0x000000007d057209 */ /* 0x000fca0007810000 */
[----:B------:R-:W0:Y:S02]  /*21240*/  SHFL.BFLY PT, R0, R5, 0x2, 0x1f ;  /* 0x0c401f0005007f89 */ /* 0x000e2400000e0000 */
[----:B0-----:R-:W-:-:S05]  /*21250*/  FMNMX.FTZ R5, R5, R0, !PT ;  /* 0x0000000005057209 */ /* 0x001fca0007810000 */
[----:B------:R-:W0:Y:S02]  /*21260*/  SHFL.BFLY PT, R0, R5, 0x1, 0x1f ;  /* 0x0c201f0005007f89 */ /* 0x000e2400000e0000 */
[----:B0-----:R-:W-:Y:S01]  /*21270*/  FMNMX.FTZ R5, R5, R0, !PT ;  /* 0x0000000005057209 */ /* 0x001fe20007810000 */
[----:B------:R-:W-:Y:S01]  /*21280*/  IMAD.U32 R0, RZ, RZ, UR4 ;  /* 0x00000004ff007e24 */ /* 0x000fe2000f8e00ff */
        /* <DEDUP_REMOVED lines=25> */
[----:B------:R-:W-:Y:S01]  /*21420*/  FADD.FTZ R2, -R5, R9 ;  /* 0x0000000905027221 */ /* 0x000fe20000010100 */
[----:B------:R-:W-:Y:S01]  /*21430*/  R2UR UR7, R3 ;  /* 0x00000000030772ca */ /* 0x000fe200000e0000 */
[----:B------:R-:W0:Y:S01]  /*21440*/  SHFL.BFLY PT, R9, R4, 0x2, 0x1f ;  /* 0x0c401f0004097f89 */ /* 0x000e2200000e0000 */
[-C--:B------:R-:W-:Y:S01]  /*21450*/  FMUL.FTZ R3, R5, R0.reuse ;  /* 0x0000000005037220 */ /* 0x080fe20000410000 */
[----:B------:R-:W-:-:S03]  /*21460*/  FMUL.FTZ R2, R2, R0 ;  /* 0x0000000002027220 */ /* 0x000fc60000410000 */
        /* <DEDUP_REMOVED lines=19> */
[----:B0-----:R-:W-:Y:S01]  /*215a0*/  FMNMX.FTZ R4, R4, R9, !PT ;  /* 0x0000000904047209 */ /* 0x001fe20007810000 */
[----:B------:R-:W-:-:S06]  /*215b0*/  FFMA.FTZ R9, R120, R0, -R3 ;  /* 0x0000000078097223 */ /* 0x000fcc0000010803 */
[----:B------:R-:W0:Y:S08]  /*215c0*/  MUFU.EX2 R200, R200 ;  /* 0x000000c800c87308 */ /* 0x000e300000000800 */
[----:B------:R-:W1:Y:S08]  /*215d0*/  MUFU.EX2 R21, R21 ;  /* 0x0000001500157308 */ /* 0x000e700000000800 */
[----:B------:R-:W2:Y:S01]  /*215e0*/  MUFU.EX2 R202, R202 ;  /* 0x000000ca00ca7308 */ /* 0x000ea20000000800 */
[----:B0-----:R-:W-:-:S07]  /*215f0*/  FFMA.FTZ R7, R2, R7, R200 ;  /* 0x0000000702077223 */ /* 0x001fce00000100c8 */
[----:B------:R-:W0:Y:S01]  /*21600*/  MUFU.EX2 R168, R168 ;  /* 0x000000a800a87308 */ /* 0x000e220000000800 */
[C---:B-1----:R-:W-:Y:S01]  /*21610*/  FADD.FTZ R7, R21.reuse, R7 ;  /* 0x0000000715077221 */ /* 0x042fe20000010000 */
[----:B------:R-:W-:-:S06]  /*21620*/  F2FP.BF16.F32.PACK_AB R200, R21, R200 ;  /* 0x000000c815c8723e */ /* 0x000fcc00000010ff */
[----:B------:R-:W-:Y:S01]  /*21630*/  MUFU.EX2 R196, R196 ;  /* 0x000000c400c47308 */ /* 0x000fe20000000800 */
[----:B--2---:R-:W-:-:S07]  /*21640*/  FADD.FTZ R7, R202, R7 ;  /* 0x00000007ca077221 */ /* 0x004fce0000010000 */
[----:B------:R-:W-:Y:S01]  /*21650*/  MUFU.EX2 R160, R160 ;  /* 0x000000a000a07308 */ /* 0x000fe20000000800 */
[C---:B0-----:R-:W-:Y:S01]  /*21660*/  FADD.FTZ R7, R168.reuse, R7 ;  /* 0x00000007a8077221 */ /* 0x041fe20000010000 */
        /* <DEDUP_REMOVED lines=18> */
[----:B------:R-:W-:Y:S01]  /*21790*/  FFMA.FTZ R186, R140, R0, -R3 ;  /* 0x000000008cba7223 */ /* 0x000fe20000010803 */
[----:B------:R-:W0:Y:S02]  /*217a0*/  SHFL.BFLY PT, R137, R4, 0x1, 0x1f ;  /* 0x0c201f0004897f89 */ /* 0x000e2400000e0000 */
[----:B------:R-:W-:Y:S01]  /*217b0*/  HGMMA.64x192x16.F32.BF16 R24, R180, gdesc[UR4].tnspB, R24, gsb0 ;  /* 0x42e00004b4187df0 */ /* 0x000fe20008001818 */
[----:B------:R-:W-:Y:S08]  /*217c0*/  MUFU.EX2 R184, R184 ;  /* 0x000000b800b87308 */ /* 0x000ff00000000800 */
[----:B------:R-:W-:Y:S08]  /*217d0*/  MUFU.EX2 R136, R136 ;  /* 0x0000008800887308 */ /* 0x000ff00000000800 */
[----:B------:R-:W-:Y:S01]  /*217e0*/  MUFU.EX2 R186, R186 ;  /* 0x000000ba00ba7308 */ /* 0x000fe20000000800 */
[----:B0-----:R-:W-:-:S05]  /*217f0*/  FMNMX.FTZ R4, R4, R137, !PT ;  /* 0x0000008904047209 */ /* 0x001fca0007810000 */
[----:B------:R-:W-:-:S04]  /*21800*/  FADD.FTZ R120, -R4, R8 ;  /* 0x0000000804787221 */ /* 0x000fc80000010100 */
[-C--:B------:R-:W-:Y:S01]  /*21810*/  FMUL.FTZ R120, R120, R0.reuse ;  /* 0x0000000078787220 */ /* 0x080fe20000410000 */
[----:B------:R-:W-:Y:S02]  /*21820*/  WARPGROUP.DEPBAR.LE gsb0, 0x0 ;  /* 0x00008000000079c5 */ /* 0x000fe40000010000 */
[-CC-:B------:R-:W-:Y:S01]  /*21830*/  FFMA.FTZ R180, R128, R0.reuse, -R3.reuse ;  /* 0x0000000080b47223 */ /* 0x180fe20000010803 */
[-CC-:B------:R-:W-:Y:S01]  /*21840*/  FFMA.FTZ R128, R129, R0.reuse, -R3.reuse ;  /* 0x0000000081807223 */ /* 0x180fe20000010803 */
[-CC-:B------:R-:W-:Y:S01]  /*21850*/  FFMA.FTZ R182, R132, R0.reuse, -R3.reuse ;  /* 0x0000000084b67223 */ /* 0x180fe20000010803 */
[-CC-:B------:R-:W-:Y:S01]  /*21860*/  FFMA.FTZ R129, R133, R0.reuse, -R3.reuse ;  /* 0x0000000085817223 */ /* 0x180fe20000010803 */
[-CC-:B------:R-:W-:Y:S01]  /*21870*/  FFMA.FTZ R132, R121, R0.reuse, -R3.reuse ;  /* 0x0000000079847223 */ /* 0x180fe20000010803 */
[-C--:B------:R-:W-:Y:S01]  /*21880*/  FFMA.FTZ R3, R125, R0.reuse, -R3 ;  /* 0x000000007d037223 */ /* 0x080fe20000010803 */
[----:B------:R-:W-:Y:S01]  /*21890*/  IMAD.MOV.U32 R121, RZ, RZ, 0x40000040 ;  /* 0x40000040ff797424 */ /* 0x000fe200078e00ff */
[----:B------:R-:W-:Y:S01]  /*218a0*/  WARPGROUP.ARRIVE ;  /* 0x00000000000079c5 */ /* 0x000fe20000000000 */
[-C--:B------:R-:W-:Y:S01]  /*218b0*/  FMUL.FTZ R125, R4, R0.reuse ;  /* 0x00000000047d7220 */ /* 0x080fe20000410000 */
[----:B------:R-:W-:Y:S02]  /*218c0*/  MUFU.EX2 R8, R3 ;  /* 0x0000000300087308 */ /* 0x000fe40000000800 */
[----:B------:R-:W-:Y:S01]  /*218d0*/  R2UR UR7, R121 ;  /* 0x00000000790772ca */ /* 0x000fe200000e0000 */
        /* <DEDUP_REMOVED lines=14> */
[----:B0-----:R-:W-:-:S02]  /*219c0*/  VIADD R120, R14, 0x300 ;  /* 0x000003000e787836 */ /* 0x001fc40000000000 */
[-CC-:B------:R-:W-:Y:S01]  /*219d0*/  FFMA.FTZ R189, R146, R0.reuse, -R125.reuse ;  /* 0x0000000092bd7223 */ /* 0x180fe2000001087d */
[-CC-:B------:R-:W-:Y:S01]  /*219e0*/  FFMA.FTZ R14, R147, R0.reuse, -R125.reuse ;  /* 0x00000000930e7223 */ /* 0x180fe2000001087d */
[-CC-:B------:R-:W-:Y:S01]  /*219f0*/  FFMA.FTZ R191, R150, R0.reuse, -R125.reuse ;  /* 0x0000000096bf7223 */ /* 0x180fe2000001087d */
[-CC-:B------:R-:W-:Y:S01]  /*21a00*/  FFMA.FTZ R151, R151, R0.reuse, -R125.reuse ;  /* 0x0000000097977223 */ /* 0x180fe2000001087d */
[----:B------:R-:W-:Y:S01]  /*21a10*/  R2UR UR6, R120 ;  /* 0x00000000780672ca */ /* 0x000fe200000e0000 */
[-C--:B------:R-:W-:Y:S01]  /*21a20*/  FFMA.FTZ R185, R138, R0.reuse, -R125 ;  /* 0x000000008ab97223 */ /* 0x080fe2000001087d */
[----:B------:R-:W0:Y:S01]  /*21a30*/  MUFU.EX2 R133, R133 ;  /* 0x0000008500857308 */ /* 0x000e220000000800 */
[----:B------:R-:W-:Y:S01]  /*21a40*/  @!P1 PRMT R120, RZ, 0x654, R13 ;  /* 0x00000654ff789816 */ /* 0x000fe2000000000d */
[-CC-:B------:R-:W-:Y:S01]  /*21a50*/  FFMA.FTZ R139, R139, R0.reuse, -R125.reuse ;  /* 0x000000008b8b7223 */ /* 0x180fe2000001087d */
[-CC-:B------:R-:W-:Y:S01]  /*21a60*/  FFMA.FTZ R187, R142, R0.reuse, -R125.reuse ;  /* 0x000000008ebb7223 */ /* 0x180fe2000001087d */
[-CC-:B------:R-:W-:Y:S01]  /*21a70*/  FFMA.FTZ R181, R130, R0.reuse, -R125.reuse ;  /* 0x0000000082b57223 */ /* 0x180fe2000001087d */
[-CC-:B------:R-:W-:Y:S01]  /*21a80*/  FFMA.FTZ R183, R134, R0.reuse, -R125.reuse ;  /* 0x0000000086b77223 */ /* 0x180fe2000001087d */
[-CC-:B------:R-:W-:Y:S01]  /*21a90*/  FFMA.FTZ R135, R135, R0.reuse, -R125.reuse ;  /* 0x0000000087877223 */ /* 0x180fe2000001087d */
[----:B------:R-:W-:Y:S01]  /*21aa0*/  FFMA.FTZ R122, R122, R0, -R125 ;  /* 0x000000007a7a7223 */ /* 0x000fe2000001087d */
[----:B------:R-:W-:Y:S01]  /*21ab0*/  MUFU.EX2 R203, R203 ;  /* 0x000000cb00cb7308 */ /* 0x000fe20000000800 */
[----:B-1----:R-:W-:Y:S01]  /*21ac0*/  FFMA.FTZ R6, R3, R6, R201 ;  /* 0x0000000603067223 */ /* 0x002fe200000100c9 */
[-CC-:B------:R-:W-:Y:S01]  /*21ad0*/  FFMA.FTZ R123, R123, R0.reuse, -R125.reuse ;  /* 0x000000007b7b7223 */ /* 0x180fe2000001087d */
[----:B------:R-:W-:Y:S01]  /*21ae0*/  HGMMA.64x192x16.F32.BF16 R24, R176, gdesc[UR4].tnspB, R24, gsb0 ;  /* 0x42e00004b0187df0 */ /* 0x000fe20008001818 */
[----:B------:R-:W-:-:S04]  /*21af0*/  FFMA.FTZ R126, R126, R0, -R125 ;  /* 0x000000007e7e7223 */ /* 0x000fc8000001087d */
        /* <DEDUP_REMOVED lines=26> */
[----:B------:R-:W1:Y:S08]  /*21ca0*/  MUFU.EX2 R123, R123 ;  /* 0x0000007b007b7308 */ /* 0x000e700000000800 */
[----:B------:R-:W-:Y:S01]  /*21cb0*/  MUFU.EX2 R126, R126 ;  /* 0x0000007e007e7308 */ /* 0x000fe20000000800 */
[----:B------:R-:W-:-:S02]  /*21cc0*/  WARPGROUP.DEPBAR.LE gsb0, 0x0 ;  /* 0x00008000000079c5 */ /* 0x000fc40000010000 */
[----:B------:R2:W-:Y:S01]  /*21cd0*/  @!P1 SYNCS.ARRIVE.TRANS64.RED.A1T0 RZ, [R120+URZ], RZ ;  /* 0x000000ff78ff99a7 */ /* 0x0005e2000810043f */
[----:B0-----:R-:W-:Y:S02]  /*21ce0*/  F2FP.BF16.F32.PACK_AB R176, R132, R9 ;  /* 0x0000000984b0723e */ /* 0x001fe400000010ff */
[----:B------:R-:W-:Y:S02]  /*21cf0*/  F2FP.BF16.F32.PACK_AB R178, R8, R124 ;  /* 0x0000007c08b2723e */ /* 0x000fe400000010ff */
[----:B-1----:R-:W-:Y:S01]  /*21d00*/  F2FP.BF16.F32.PACK_AB R177, R123, R122 ;  /* 0x0000007a7bb1723e */ /* 0x002fe200000010ff */
[----:B--2---:R-:W-:Y:S01]  /*21d10*/  FADD.FTZ R120, R203, R6 ;  /* 0x00000006cb787221 */ /* 0x004fe20000010000 */
[----:B------:R0:W-:Y:S01]  /*21d20*/  @!P1 SYNCS.ARRIVE.TRANS64.RED.A1T0 RZ, [R11+URZ], RZ ;  /* 0x000000ff0bff99a7 */ /* 0x0001e2000810043f */
[----:B------:R-:W1:Y:S01]  /*21d30*/  MUFU.EX2 R6, R139 ;  /* 0x0000008b00067308 */ /* 0x000e620000000800 */
[C---:B------:R-:W-:Y:S01]  /*21d40*/  F2FP.BF16.F32.PACK_AB R203, R137.reuse, R203 ;  /* 0x000000cb89cb723e */ /* 0x040fe200000010ff */
[----:B------:R-:W-:-:S04]  /*21d50*/  FADD.FTZ R120, R137, R120 ;  /* 0x0000007889787221 */ /* 0x000fc80000010000 */
[----:B------:R-:W-:Y:S01]  /*21d60*/  FADD.FTZ R120, R197, R120 ;  /* 0x00000078c5787221 */ /* 0x000fe20000010000 */
[----:B0-----:R-:W-:Y:S01]  /*21d70*/  FADD.FTZ R11, R196, R7 ;  /* 0x00000007c40b7221 */ /* 0x001fe20000010000 */
[----:B------:R-:W-:Y:S01]  /*21d80*/  FFMA.FTZ R7, R143, R0, -R125 ;  /* 0x000000008f077223 */ /* 0x000fe2000001087d */
[C---:B------:R-:W-:Y:S01]  /*21d90*/  F2FP.BF16.F32.PACK_AB R196, R160.reuse, R196 ;  /* 0x000000c4a0c4723e */ /* 0x040fe200000010ff */
[C---:B------:R-:W-:Y:S01]  /*21da0*/  FADD.FTZ R120, R145.reuse, R120 ;  /* 0x0000007891787221 */ /* 0x040fe20000010000 */
[----:B------:R-:W-:Y:S01]  /*21db0*/  FADD.FTZ R11, R160, R11 ;  /* 0x0000000ba00b7221 */ /* 0x000fe20000010000 */
[----:B------:R-:W-:Y:S02]  /*21dc0*/  F2FP.BF16.F32.PACK_AB R197, R145, R197 ;  /* 0x000000c591c5723e */ /* 0x000fe400000010ff */
[----:B------:R-:W-:Y:S01]  /*21dd0*/  FADD.FTZ R120, R199, R120 ;  /* 0x00000078c7787221 */ /* 0x000fe20000010000 */
[----:B------:R-:W-:Y:S01]  /*21de0*/  FADD.FTZ R121, R198, R11 ;  /* 0x0000000bc6797221 */ /* 0x000fe20000010000 */
[----:B------:R-:W0:Y:S01]  /*21df0*/  MUFU.EX2 R7, R7 ;  /* 0x0000000700077308 */ /* 0x000e220000000800 */
[-C--:B------:R-:W-:Y:S01]  /*21e00*/  FFMA.FTZ R11, R131, R0.reuse, -R125 ;  /* 0x00000000830b7223 */ /* 0x080fe2000001087d */
[----:B------:R-:W-:Y:S01]  /*21e10*/  FADD.FTZ R120, R140, R120 ;  /* 0x000000788c787221 */ /* 0x000fe20000010000 */
[C---:B------:R-:W-:Y:S01]  /*21e20*/  FADD.FTZ R121, R12.reuse, R121 ;  /* 0x000000790c797221 */ /* 0x040fe20000010000 */
[----:B------:R-:W-:Y:S01]  /*21e30*/  FFMA.FTZ R125, R127, R0, -R125 ;  /* 0x000000007f7d7223 */ /* 0x000fe2000001087d */
[----:B------:R-:W-:Y:S01]  /*21e40*/  F2FP.BF16.F32.PACK_AB R198, R12, R198 ;  /* 0x000000c60cc6723e */ /* 0x000fe200000010ff */
[----:B------:R-:W-:Y:S01]  /*21e50*/  FADD.FTZ R120, R193, R120 ;  /* 0x00000078c1787221 */ /* 0x000fe20000010000 */
[----:B------:R-:W-:Y:S01]  /*21e60*/  FADD.FTZ R121, R192, R121 ;  /* 0x00000079c0797221 */ /* 0x000fe20000010000 */
[----:B------:R-:W2:Y:S01]  /*21e70*/  MUFU.EX2 R11, R11 ;  /* 0x0000000b000b7308 */ /* 0x000ea20000000800 */
[----:B------:R-:W-:Y:S01]  /*21e80*/  F2FP.BF16.F32.PACK_AB R199, R140, R199 ;  /* 0x000000c78cc7723e */ /* 0x000fe200000010ff */
[----:B------:R-:W-:Y:S01]  /*21e90*/  FADD.FTZ R120, R141, R120 ;  /* 0x000000788d787221 */ /* 0x000fe20000010000 */
[C---:B------:R-:W-:Y:S01]  /*21ea0*/  FADD.FTZ R121, R153.reuse, R121 ;  /* 0x0000007999797221 */ /* 0x040fe20000010000 */
[----:B------:R-:W-:Y:S01]  /*21eb0*/  F2FP.BF16.F32.PACK_AB R192, R153, R192 ;  /* 0x000000c099c0723e */ /* 0x000fe200000010ff */
[----:B------:R-:W-:-:S02]  /*21ec0*/  IMAD.MOV.U32 R12, RZ, RZ, R205 ;  /* 0x000000ffff0c7224 */ /* 0x000fc400078e00cd */
[----:B------:R-:W-:Y:S01]  /*21ed0*/  FADD.FTZ R120, R195, R120 ;  /* 0x00000078c3787221 */ /* 0x000fe20000010000 */
[----:B------:R-:W-:Y:S01]  /*21ee0*/  FADD.FTZ R121, R194, R121 ;  /* 0x00000079c2797221 */ /* 0x000fe20000010000 */
[----:B------:R-:W3:Y:S01]  /*21ef0*/  MUFU.EX2 R125, R125 ;  /* 0x0000007d007d7308 */ /* 0x000ee20000000800 */
[----:B------:R-:W-:Y:S01]  /*21f00*/  F2FP.BF16.F32.PACK_AB R193, R141, R193 ;  /* 0x000000c18dc1723e */ /* 0x000fe200000010ff */
        /* <DEDUP_REMOVED lines=11> */
[----:B------:R-:W-:Y:S02]  /*21fc0*/  F2FP.BF16.F32.PACK_AB R189, R14, R189 ;  /* 0x000000bd0ebd723e */ /* 0x000fe400000010ff */
[----:B------:R-:W-:Y:S01]  /*21fd0*/  FADD.FTZ R120, R13, R120 ;  /* 0x000000780d787221 */ /* 0x000fe20000010000 */
[C---:B------:R-:W-:Y:S01]  /*21fe0*/  FADD.FTZ R121, R144.reuse, R121 ;  /* 0x0000007990797221 */ /* 0x040fe20000010000 */
[----:B------:R-:W-:-:S02]  /*21ff0*/  F2FP.BF16.F32.PACK_AB R190, R144, R190 ;  /* 0x000000be90be723e */ /* 0x000fc400000010ff */
[----:B------:R-:W-:Y:S01]  /*22000*/  FADD.FTZ R120, R185, R120 ;  /* 0x00000078b9787221 */ /* 0x000fe20000010000 */
[----:B------:R-:W-:Y:S01]  /*22010*/  FADD.FTZ R121, R184, R121 ;  /* 0x00000079b8797221 */ /* 0x000fe20000010000 */
[C---:B-1----:R-:W-:Y:S02]  /*22020*/  F2FP.BF16.F32.PACK_AB R185, R6.reuse, R185 ;  /* 0x000000b906b9723e */ /* 0x042fe400000010ff */
[----:B------:R-:W-:Y:S01]  /*22030*/  FADD.FTZ R120, R6, R120 ;  /* 0x0000007806787221 */ /* 0x000fe20000010000 */
[----:B------:R-:W-:Y:S01]  /*22040*/  FADD.FTZ R121, R136, R121 ;  /* 0x0000007988797221 */ /* 0x000fe20000010000 */
[----:B------:R-:W-:Y:S02]  /*22050*/  F2FP.BF16.F32.PACK_AB R191, R13, R191 ;  /* 0x000000bf0dbf723e */ /* 0x000fe400000010ff */
[----:B------:R-:W-:Y:S01]  /*22060*/  FADD.FTZ R120, R187, R120 ;  /* 0x00000078bb787221 */ /* 0x000fe20000010000 */
[----:B------:R-:W-:Y:S01]  /*22070*/  FADD.FTZ R121, R186, R121 ;  /* 0x00000079ba797221 */ /* 0x000fe20000010000 */
[----:B0-----:R-:W-:-:S02]  /*22080*/  F2FP.BF16.F32.PACK_AB R187, R7, R187 ;  /* 0x000000bb07bb723e */ /* 0x001fc400000010ff */
[----:B------:R-:W-:Y:S01]  /*22090*/  FADD.FTZ R120, R7, R120 ;  /* 0x0000007807787221 */ /* 0x000fe20000010000 */
[----:B------:R-:W-:Y:S01]  /*220a0*/  FADD.FTZ R121, R20, R121 ;  /* 0x0000007914797221 */ /* 0x000fe20000010000 */
[----:B------:R-:W-:Y:S02]  /*220b0*/  F2FP.BF16.F32.PACK_AB R184, R136, R184 ;  /* 0x000000b888b8723e */ /* 0x000fe400000010ff */
[----:B------:R-:W-:Y:S01]  /*220c0*/  FADD.FTZ R120, R181, R120 ;  /* 0x00000078b5787221 */ /* 0x000fe20000010000 */
[----:B------:R-:W-:Y:S01]  /*220d0*/  FADD.FTZ R121, R180, R121 ;  /* 0x00000079b4797221 */ /* 0x000fe20000010000 */
[C---:B--2---:R-:W-:Y:S02]  /*220e0*/  F2FP.BF16.F32.PACK_AB R181, R11.reuse, R181 ;  /* 0x000000b50bb5723e */ /* 0x044fe400000010ff */
[----:B------:R-:W-:Y:S01]  /*220f0*/  FADD.FTZ R120, R11, R120 ;  /* 0x000000780b787221 */ /* 0x000fe20000010000 */
[----:B------:R-:W-:Y:S01]  /*22100*/  FADD.FTZ R121, R128, R121 ;  /* 0x0000007980797221 */ /* 0x000fe20000010000 */
[----:B------:R-:W-:Y:S01]  /*22110*/  F2FP.BF16.F32.PACK_AB R186, R20, R186 ;  /* 0x000000ba14ba723e */ /* 0x000fe200000010ff */
[----:B------:R-:W-:-:S02]  /*22120*/  IMAD.MOV.U32 R11, RZ, RZ, R208 ;  /* 0x000000ffff0b7224 */ /* 0x000fc400078e00d0 */
[----:B------:R-:W-:Y:S01]  /*22130*/  FADD.FTZ R120, R183, R120 ;  /* 0x00000078b7787221 */ /* 0x000fe20000010000 */
[----:B------:R-:W-:Y:S01]  /*22140*/  FADD.FTZ R121, R182, R121 ;  /* 0x00000079b6797221 */ /* 0x000fe20000010000 */
[----:B------:R-:W-:Y:S02]  /*22150*/  F2FP.BF16.F32.PACK_AB R180, R128, R180 ;  /* 0x000000b480b4723e */ /* 0x000fe400000010ff */
[----:B------:R-:W-:Y:S01]  /*22160*/  FADD.FTZ R120, R135, R120 ;  /* 0x0000007887787221 */ /* 0x000fe20000010000 */
[C---:B------:R-:W-:Y:S01]  /*22170*/  FADD.FTZ R121, R129.reuse, R121 ;  /* 0x0000007981797221 */ /* 0x040fe20000010000 */
[----:B------:R-:W-:Y:S02]  /*22180*/  F2FP.BF16.F32.PACK_AB R182, R129, R182 ;  /* 0x000000b681b6723e */ /* 0x000fe400000010ff */
[----:B------:R-:W-:Y:S01]  /*22190*/  FADD.FTZ R120, R122, R120 ;  /* 0x000000787a787221 */ /* 0x000fe20000010000 */
[----:B------:R-:W-:Y:S01]  /*221a0*/  FADD.FTZ R121, R9, R121 ;  /* 0x0000007909797221 */ /* 0x000fe20000010000 */
[----:B------:R-:W-:Y:S01]  /*221b0*/  F2FP.BF16.F32.PACK_AB R183, R135, R183 ;  /* 0x000000b787b7723e */ /* 0x000fe200000010ff */
[----:B------:R-:W-:-:S02]  /*221c0*/  IMAD.MOV.U32 R9, RZ, RZ, R5 ;  /* 0x000000ffff097224 */ /* 0x000fc400078e0005 */
[----:B------:R-:W-:Y:S01]  /*221d0*/  FADD.FTZ R120, R123, R120 ;  /* 0x000000787b787221 */ /* 0x000fe20000010000 */
[----:B------:R-:W-:Y:S01]  /*221e0*/  FADD.FTZ R121, R132, R121 ;  /* 0x0000007984797221 */ /* 0x000fe20000010000 */
[----:B---3--:R-:W-:Y:S02]  /*221f0*/  F2FP.BF16.F32.PACK_AB R179, R125, R126 ;  /* 0x0000007e7db3723e */ /* 0x008fe400000010ff */
[----:B------:R-:W-:Y:S01]  /*22200*/  FADD.FTZ R120, R126, R120 ;  /* 0x000000787e787221 */ /* 0x000fe20000010000 */
[----:B------:R-:W-:-:S03]  /*22210*/  FADD.FTZ R121, R124, R121 ;  /* 0x000000797c797221 */ /* 0x000fc60000010000 */
[----:B------:R-:W-:Y:S01]  /*22220*/  FADD.FTZ R6, R125, R120 ;  /* 0x000000787d067221 */ /* 0x000fe20000010000 */
[----:B------:R-:W-:Y:S01]  /*22230*/  FADD.FTZ R7, R8, R121 ;  /* 0x0000007908077221 */ /* 0x000fe20000010000 */
[----:B------:R-:W-:Y:S01]  /*22240*/  IMAD.MOV.U32 R8, RZ, RZ, R4 ;  /* 0x000000ffff087224 */ /* 0x000fe200078e0004 */
[----:B------:R-:W-:Y:S06]  /*22250*/  @P2 BRA `(.L_x_2714) ;  /* 0xffffffb000b82947 */ /* 0x000fec000383ffff */
.L_x_2703:
[----:B------:R-:W-:Y:S05]  /*22260*/  BSYNC B0 ;  /* 0x0000000000007941 */ /* 0x000fea0003800000 */
.L_x_2702:
        /* <DEDUP_REMOVED lines=99> */
.L_x_2715:
[----:B------:R-:W-:Y:S01]  /*228a0*/  IMAD R8, R205, 0x8, R16 ;  /* 0x00000008cd087824 */ /* 0x000fe200078e0210 */
[----:B------:R-:W-:-:S04]  /*228b0*/  SHF.L.U32 R3, R208, 0x1f, RZ ;  /* 0x0000001fd0037819 */ /* 0x000fc800000006ff */
[----:B------:R0:W1:Y:S01]  /*228c0*/  SYNCS.PHASECHK.TRANS64.TRYWAIT P2, [R8+URZ+0x36850], R3 ;  /* 0x03685003080075a7 */ /* 0x000062000804017f */
[----:B------:R-:W-:Y:S05]  /*228d0*/  @!P0 BRA `(.L_x_2716) ;  /* 0x0000000000048947 */ /* 0x000fea0003800000 */
[----:B------:R-:W-:Y:S01]  /*228e0*/  BPT.TRAP 0x1 ;  /* 0x000000040000795c */ /* 0x000fe20000300000 */
.L_x_2716:
        /* <DEDUP_REMOVED lines=9> */
.L_x_2718:
[----:B------:R-:W-:Y:S05]  /*22980*/  BSYNC B0 ;  /* 0x0000000000007941 */ /* 0x000fea0003800000 */
.L_x_2717:
        /* <DEDUP_REMOVED lines=9> */
[----:B------:R-:W-:-:S02]  /*22a20*/  VIADD R205, R205, 0x1 ;  /* 0x00000001cdcd7836 */ /* 0x000fc40000000000 */
[----:B------:R-:W-:-:S03]  /*22a30*/  VIADD R233, R233, 0x1 ;  /* 0x00000001e9e97836 */ /* 0x000fc60000000000 */
[----:B------:R-:W-:-:S04]  /*22a40*/  ISETP.NE.AND P2, PT, R205, 0x2, PT ;  /* 0x00000002cd00780c */ /* 0x000fc80003f45270 */
[----:B------:R-:W-:Y:S01]  /*22a50*/  SEL R205, R205, RZ, P2 ;  /* 0x000000ffcdcd7207 */ /* 0x000fe20001000000 */
        /* <DEDUP_REMOVED lines=41> */
[----:B------:R-:W-:-:S02]  /*22cf0*/  IMAD.MOV.U32 R7, RZ, RZ, RZ ;  /* 0x000000ffff077224 */ /* 0x000fc400078e00ff */
[----:B-1----:R-:W-:Y:S01]  /*22d00*/  FADD.FTZ R9, R3, R6 ;  /* 0x0000000603097221 */ /* 0x002fe20000010000 */
[----:B------:R-:W-:Y:S01]  /*22d10*/  IMAD.MOV.U32 R6, RZ, RZ, -0x800000 ;  /* 0xff800000ff067424 */ /* 0x000fe200078e00ff */
[----:B------:R-:W0:Y:S04]  /*22d20*/  SHFL.BFLY PT, R3, R2, 0x1, 0x1f ;  /* 0x0c201f0002037f89 */ /* 0x000e2800000e0000 */
[----:B------:R-:W1:Y:S01]  /*22d30*/  SHFL.BFLY PT, R10, R9, 0x1, 0x1f ;  /* 0x0c201f00090a7f89 */ /* 0x000e6200000e0000 */
[----:B0-----:R-:W-:Y:S01]  /*22d40*/  FADD.FTZ R13, R2, R3 ;  /* 0x00000003020d7221 */ /* 0x001fe20000010000 */
[----:B------:R-:W-:Y:S01]  /*22d50*/  IMAD.MOV.U32 R2, RZ, RZ, RZ ;  /* 0x000000ffff027224 */ /* 0x000fe200078e00ff */
[----:B------:R-:W-:Y:S01]  /*22d60*/  SEL R3, RZ, 0x1, P2 ;  /* 0x00000001ff037807 */ /* 0x000fe20001000000 */
[----:B-1----:R-:W-:-:S02]  /*22d70*/  FADD.FTZ R14, R9, R10 ;  /* 0x0000000a090e7221 */ /* 0x002fc40000010000 */
[----:B------:R-:W-:Y:S02]  /*22d80*/  FSETP.NE.FTZ.AND P0, PT, R13, RZ, PT ;  /* 0x000000ff0d00720b */ /* 0x000fe40003f15000 */
        /* <DEDUP_REMOVED lines=115> */
.L_x_2626:
        /* <DEDUP_REMOVED lines=13> */
[----:B------:R-:W4:Y:S01]  /*23590*/  LDL.LU R144, [R1+0x68] ;  /* 0x0000680001907983 */ /* 0x000f220000300800 */
[----:B------:R-:W-:Y:S02]  /*235a0*/  MOV R140, R16 ;  /* 0x00000010008c7202 */ /* 0x000fe40000000f00 */
[----:B---3--:R-:W-:Y:S01]  /*235b0*/  MOV R141, R7 ;  /* 0x00000007008d7202 */ /* 0x008fe20000000f00 */
[----:B------:R-:W-:Y:S02]  /*235c0*/  BAR.SYNC.DEFER_BLOCKING 0x1, 0x100 ;  /* 0x0044000000007b1d */ /* 0x000fe40000010000 */
[----:B--2---:R-:W-:-:S03]  /*235d0*/  IMAD.WIDE R12, R0, 0x2, R140 ;  /* 0x00000002000c7825 */ /* 0x004fc600078e028c */
[C---:B------:R-:W-:Y:S02]  /*235e0*/  IADD3 R86, P2, R12.reuse, 0x20, RZ ;  /* 0x000000200c567810 */ /* 0x040fe40007f5e0ff */
[C---:B------:R-:W-:Y:S02]  /*235f0*/  IADD3 R90, P6, R12.reuse, 0x60, RZ ;  /* 0x000000600c5a7810 */ /* 0x040fe40007fde0ff */
[----:B------:R-:W-:Y:S02]  /*23600*/  IADD3 R92, P5, R12, 0x4000, RZ ;  /* 0x000040000c5c7810 */ /* 0x000fe40007fbe0ff */
[----:B------:R-:W-:Y:S02]  /*23610*/  LOP3.LUT R98, R86, 0x380, RZ, 0xc0, !PT ;  /* 0x0000038056627812 */ /* 0x000fe400078ec0ff */
[----:B------:R-:W-:Y:S02]  /*23620*/  LOP3.LUT R94, R90, 0x380, RZ, 0xc0, !PT ;  /* 0x000003805a5e7812 */ /* 0x000fe400078ec0ff */
[----:B------:R-:W-:-:S02]  /*23630*/  LOP3.LUT R96, R92, 0x380, RZ, 0xc0, !PT ;  /* 0x000003805c607812 */ /* 0x000fc400078ec0ff */
[----:B------:R-:W-:Y:S01]  /*23640*/  SHF.R.U64 R98, R98, 0x3, RZ ;  /* 0x0000000362627819 */ /* 0x000fe200000012ff */
[----:B------:R-:W-:Y:S01]  /*23650*/  IMAD.X R87, RZ, RZ, R13, P2 ;  /* 0x000000ffff577224 */ /* 0x000fe200010e060d */
[C---:B-1----:R-:W-:Y:S02]  /*23660*/  IADD3 R8, P0, R12.reuse, 0x4020, RZ ;  /* 0x000040200c087810 */ /* 0x042fe40007f1e0ff */
[----:B------:R-:W-:Y:S02]  /*23670*/  IADD3 R15, P4, R12, 0x4040, RZ ;  /* 0x000040400c0f7810 */ /* 0x000fe40007f9e0ff */
[----:B------:R-:W-:Y:S02]  /*23680*/  SHF.R.U64 R94, R94, 0x3, RZ ;  /* 0x000000035e5e7819 */ /* 0x000fe400000012ff */
[C---:B------:R-:W-:Y:S02]  /*23690*/  IADD3 R88, P1, R12.reuse, 0x40, RZ ;  /* 0x000000400c587810 */ /* 0x040fe40007f3e0ff */
[----:B------:R-:W-:-:S02]  /*236a0*/  IADD3 R84, P3, R12, 0x4060, RZ ;  /* 0x000040600c547810 */ /* 0x000fc40007f7e0ff */
[----:B------:R-:W-:Y:S02]  /*236b0*/  SHF.R.U64 R96, R96, 0x3, RZ ;  /* 0x0000000360607819 */ /* 0x000fe400000012ff */
[C---:B------:R-:W-:Y:S02]  /*236c0*/  LOP3.LUT R85, R12.reuse, 0x380, RZ, 0xc0, !PT ;  /* 0x000003800c557812 */ /* 0x040fe400078ec0ff */
[----:B------:R-:W-:Y:S02]  /*236d0*/  IADD3 R14, P2, R12, 0x8000, RZ ;  /* 0x000080000c0e7810 */ /* 0x000fe40007f5e0ff */
[----:B------:R-:W-:Y:S02]  /*236e0*/  LOP3.LUT R86, R98, R86, RZ, 0x3c, !PT ;  /* 0x0000005662567212 */ /* 0x000fe400078e3cff */
[----:B------:R-:W-:Y:S02]  /*236f0*/  LOP3.LUT R90, R94, R90, RZ, 0x3c, !PT ;  /* 0x0000005a5e5a7212 */ /* 0x000fe400078e3cff */
[----:B------:R-:W-:-:S02]  /*23700*/  LOP3.LUT R107, R8, 0x380, RZ, 0xc0, !PT ;  /* 0x00000380086b7812 */ /* 0x000fc400078ec0ff */
[----:B------:R-:W-:Y:S02]  /*23710*/  LOP3.LUT R98, R15, 0x380, RZ, 0xc0, !PT ;  /* 0x000003800f627812 */ /* 0x000fe400078ec0ff */
[----:B------:R-:W-:Y:S02]  /*23720*/  LOP3.LUT R100, R88, 0x380, RZ, 0xc0, !PT ;  /* 0x0000038058647812 */ /* 0x000fe400078ec0ff */
[----:B------:R-:W-:Y:S02]  /*23730*/  LOP3.LUT R92, R96, R92, RZ, 0x3c, !PT ;  /* 0x0000005c605c7212 */ /* 0x000fe400078e3cff */
[----:B------:R-:W-:Y:S02]  /*23740*/  LOP3.LUT R94, R84, 0x380, RZ, 0xc0, !PT ;  /* 0x00000380545e7812 */ /* 0x000fe400078ec0ff */
[----:B------:R-:W-:Y:S02]  /*23750*/  SHF.R.U64 R85, R85, 0x3, RZ ;  /* 0x0000000355557819 */ /* 0x000fe400000012ff */
[----:B------:R-:W-:Y:S01]  /*23760*/  LOP3.LUT R96, R14, 0x380, RZ, 0xc0, !PT ;  /* 0x000003800e607812 */ /* 0x000fe200078ec0ff */
[--C-:B------:R-:W-:Y:S01]  /*23770*/  IMAD.X R89, RZ, RZ, R13.reuse, P1 ;  /* 0x000000ffff597224 */ /* 0x100fe200008e060d */
[----:B------:R-:W-:Y:S01]  /*23780*/  SHF.R.U64 R107, R107, 0x3, RZ ;  /* 0x000000036b6b7819 */ /* 0x000fe200000012ff */
[--C-:B------:R-:W-:Y:S01]  /*23790*/  IMAD.X R91, RZ, RZ, R13.reuse, P6 ;  /* 0x000000ffff5b7224 */ /* 0x100fe200030e060d */
[----:B------:R-:W-:Y:S01]  /*237a0*/  SHF.R.U64 R98, R98, 0x3, RZ ;  /* 0x0000000362627819 */ /* 0x000fe200000012ff */
[----:B------:R-:W-:Y:S01]  /*237b0*/  IMAD.X R93, RZ, RZ, R13, P5 ;  /* 0x000000ffff5d7224 */ /* 0x000fe200028e060d */
[----:B------:R-:W-:-:S02]  /*237c0*/  IADD3 R0, P1, R12, 0x8020, RZ ;  /* 0x000080200c007810 */ /* 0x000fc40007f3e0ff */
[C---:B------:R-:W-:Y:S02]  /*237d0*/  IADD3 R2, P6, R12.reuse, 0x8040, RZ ;  /* 0x000080400c027810 */ /* 0x040fe40007fde0ff */
[----:B------:R-:W-:Y:S02]  /*237e0*/  IADD3 R7, P5, R12, 0x8060, RZ ;  /* 0x000080600c077810 */ /* 0x000fe40007fbe0ff */
[----:B------:R-:W-:Y:S02]  /*237f0*/  SHF.R.U64 R100, R100, 0x3, RZ ;  /* 0x0000000364647819 */ /* 0x000fe400000012ff */
[----:B------:R-:W-:Y:S02]  /*23800*/  SHF.R.U64 R143, R94, 0x3, RZ ;  /* 0x000000035e8f7819 */ /* 0x000fe400000012ff */
[----:B------:R-:W-:Y:S02]  /*23810*/  LOP3.LUT R12, R85, R12, RZ, 0x3c, !PT ;  /* 0x0000000c550c7212 */ /* 0x000fe400078e3cff */
[----:B------:R-:W-:-:S02]  /*23820*/  SHF.R.U64 R145, R96, 0x3, RZ ;  /* 0x0000000360917819 */ /* 0x000fc400000012ff */
[----:B------:R-:W-:Y:S02]  /*23830*/  LOP3.LUT R94, R107, R8, RZ, 0x3c, !PT ;  /* 0x000000086b5e7212 */ /* 0x000fe400078e3cff */
[----:B------:R-:W-:Y:S01]  /*23840*/  LOP3.LUT R96, R98, R15, RZ, 0x3c, !PT ;  /* 0x0000000f62607212 */ /* 0x000fe200078e3cff */
[--C-:B------:R-:W-:Y:S01]  /*23850*/  IMAD.X R95, RZ, RZ, R13.reuse, P0 ;  /* 0x000000ffff5f7224 */ /* 0x100fe200000e060d */
[----:B------:R-:W-:Y:S01]  /*23860*/  LOP3.LUT R88, R100, R88, RZ, 0x3c, !PT ;  /* 0x0000005864587212 */ /* 0x000fe200078e3cff */
[--C-:B------:R-:W-:Y:S01]  /*23870*/  IMAD.X R97, RZ, RZ, R13.reuse, P4 ;  /* 0x000000ffff617224 */ /* 0x100fe200020e060d */
[----:B------:R-:W-:Y:S01]  /*23880*/  LOP3.LUT R98, R143, R84, RZ, 0x3c, !PT ;  /* 0x000000548f627212 */ /* 0x000fe200078e3cff */
[--C-:B------:R-:W-:Y:S01]  /*23890*/  IMAD.X R99, RZ, RZ, R13.reuse, P3 ;  /* 0x000000ffff637224 */ /* 0x100fe200018e060d */
[----:B------:R-:W-:Y:S01]  /*238a0*/  LOP3.LUT R8, R7, 0x380, RZ, 0xc0, !PT ;  /* 0x0000038007087812 */ /* 0x000fe200078ec0ff */
[--C-:B------:R-:W-:Y:S01]  /*238b0*/  IMAD.X R101, RZ, RZ, R13.reuse, P2 ;  /* 0x000000ffff657224 */ /* 0x100fe200010e060d */
[----:B------:R-:W-:Y:S01]  /*238c0*/  LOP3.LUT R100, R145, R14, RZ, 0x3c, !PT ;  /* 0x0000000e91647212 */ /* 0x000fe200078e3cff */
[--C-:B------:R-:W-:Y:S01]  /*238d0*/  IMAD.X R103, RZ, RZ, R13.reuse, P1 ;  /* 0x000000ffff677224 */ /* 0x100fe200008e060d */
[----:B------:R-:W-:Y:S01]  /*238e0*/  MOV R143, R12 ;  /* 0x0000000c008f7202 */ /* 0x000fe20000000f00 */
[--C-:B------:R-:W-:Y:S01]  /*238f0*/  IMAD.X R105, RZ, RZ, R13.reuse, P6 ;  /* 0x000000ffff697224 */ /* 0x100fe200030e060d */
[----:B------:R-:W-:Y:S01]  /*23900*/  LOP3.LUT R107, R0, 0x380, RZ, 0xc0, !PT ;  /* 0x00000380006b7812 */ /* 0x000fe200078ec0ff */
[----:B------:R-:W-:Y:S01]  /*23910*/  IMAD.X R85, RZ, RZ, R13, P5 ;  /* 0x000000ffff557224 */ /* 0x000fe200028e060d */
[----:B------:R-:W-:-:S02]  /*23920*/  F2FP.BF16.F32.PACK_AB R12, R25, R24 ;  /* 0x00000018190c723e */ /* 0x000fc400000010ff */
[----:B------:R-:W-:Y:S02]  /*23930*/  F2FP.BF16.F32.PACK_AB R13, R27, R26 ;  /* 0x0000001a1b0d723e */ /* 0x000fe400000010ff */
[----:B------:R-:W-:Y:S02]  /*23940*/  F2FP.BF16.F32.PACK_AB R14, R29, R28 ;  /* 0x0000001c1d0e723e */ /* 0x000fe400000010ff */
[----:B------:R-:W-:Y:S02]  /*23950*/  F2FP.BF16.F32.PACK_AB R15, R31, R30 ;  /* 0x0000001e1f0f723e */ /* 0x000fe400000010ff */
[----:B------:R-:W-:Y:S02]  /*23960*/  SHF.R.U64 R8, R8, 0x3, RZ ;  /* 0x0000000308087819 */ /* 0x000fe400000012ff */
[----:B------:R-:W-:Y:S01]  /*23970*/  SHF.R.U64 R107, R107, 0x3, RZ ;  /* 0x000000036b6b7819 */ /* 0x000fe200000012ff */
[----:B------:R1:W-:Y:S01]  /*23980*/  STSM.16.M88.4 [R143], R12 ;  /* 0x0000000c8f007844 */ /* 0x0003e20000000200 */
[----:B------:R-:W-:-:S02]  /*23990*/  LOP3.LUT R84, R8, R7, RZ, 0x3c, !PT ;  /* 0x0000000708547212 */ /* 0x000fc400078e3cff */
[----:B------:R-:W-:Y:S02]  /*239a0*/  LOP3.LUT R102, R107, R0, RZ, 0x3c, !PT ;  /* 0x000000006b667212 */ /* 0x000fe400078e3cff */
[----:B------:R-:W-:Y:S02]  /*239b0*/  MOV R86, R86 ;  /* 0x0000005600567202 */ /* 0x000fe40000000f00 */
[----:B------:R-:W-:Y:S02]  /*239c0*/  MOV R8, R92 ;  /* 0x0000005c00087202 */ /* 0x000fe40000000f00 */
[----:B------:R-:W-:Y:S02]  /*239d0*/  MOV R106, R94 ;  /* 0x0000005e006a7202 */ /* 0x000fe40000000f00 */
[----:B------:R-:W-:Y:S02]  /*239e0*/  MOV R107, R96 ;  /* 0x00000060006b7202 */ /* 0x000fe40000000f00 */
[----:B------:R-:W-:-:S02]  /*239f0*/  MOV R142, R98 ;  /* 0x00000062008e7202 */ /* 0x000fc40000000f00 */
[----:B-1----:R-:W-:Y:S02]  /*23a00*/  MOV R12, R88 ;  /* 0x00000058000c7202 */ /* 0x002fe40000000f00 */
        /* <DEDUP_REMOVED lines=11> */
[----:B------:R-:W-:Y:S02]  /*23ac0*/  F2FP.BF16.F32.PACK_AB R98, R53, R52 ;  /* 0x000000343562723e */ /* 0x000fe400000010ff */
        /* <DEDUP_REMOVED lines=8> */
[----:B------:R-:W-:Y:S02]  /*23b50*/  F2FP.BF16.F32.PACK_AB R84, R65, R64 ;  /* 0x000000404154723e */ /* 0x000fe400000010ff */
[----:B------:R-:W-:Y:S02]  /*23b60*/  F2FP.BF16.F32.PACK_AB R85, R67, R66 ;  /* 0x000000424355723e */ /* 0x000fe400000010ff */
[----:B------:R-:W-:-:S02]  /*23b70*/  F2FP.BF16.F32.PACK_AB R87, R71, R70 ;  /* 0x000000464757723e */ /* 0x000fc400000010ff */
[----:B-1----:R-:W-:Y:S02]  /*23b80*/  F2FP.BF16.F32.PACK_AB R86, R69, R68 ;  /* 0x000000444556723e */ /* 0x002fe400000010ff */
[----:B--2---:R-:W-:Y:S02]  /*23b90*/  F2FP.BF16.F32.PACK_AB R12, R57, R56 ;  /* 0x00000038390c723e */ /* 0x004fe400000010ff */
[----:B------:R-:W-:Y:S02]  /*23ba0*/  SHF.R.U64 R145, R145, 0x3, RZ ;  /* 0x0000000391917819 */ /* 0x000fe400000012ff */
[----:B---3--:R-:W-:Y:S02]  /*23bb0*/  F2FP.BF16.F32.PACK_AB R13, R59, R58 ;  /* 0x0000003a3b0d723e */ /* 0x008fe400000010ff */
        /* <DEDUP_REMOVED lines=26> */
[----:B-1----:R-:W1:Y:S01]  /*23d60*/  LDC.64 R90, c[0x0][0xba8] ;  /* 0x0002ea00ff5a7b82 */ /* 0x002e620000000a00 */
[----:B------:R-:W-:-:S02]  /*23d70*/  F2FP.BF16.F32.PACK_AB R106, R109, R108 ;  /* 0x0000006c6d6a723e */ /* 0x000fc400000010ff */
[----:B------:R-:W-:Y:S02]  /*23d80*/  F2FP.BF16.F32.PACK_AB R107, R111, R110 ;  /* 0x0000006e6f6b723e */ /* 0x000fe400000010ff */
[----:B------:R-:W-:Y:S02]  /*23d90*/  F2FP.BF16.F32.PACK_AB R12, R113, R112 ;  /* 0x00000070710c723e */ /* 0x000fe400000010ff */
[----:B--2---:R-:W-:Y:S01]  /*23da0*/  F2FP.BF16.F32.PACK_AB R100, R123, R122 ;  /* 0x0000007a7b64723e */ /* 0x004fe200000010ff */
[----:B------:R-:W2:Y:S01]  /*23db0*/  LDC R92, c[0x0][0xbe8] ;  /* 0x0002fa00ff5c7b82 */ /* 0x000ea20000000800 */
[----:B------:R-:W-:Y:S02]  /*23dc0*/  F2FP.BF16.F32.PACK_AB R13, R115, R114 ;  /* 0x00000072730d723e */ /* 0x000fe400000010ff */
[----:B------:R-:W-:Y:S02]  /*23dd0*/  F2FP.BF16.F32.PACK_AB R14, R117, R116 ;  /* 0x00000074750e723e */ /* 0x000fe400000010ff */
[----:B------:R-:W-:Y:S01]  /*23de0*/  F2FP.BF16.F32.PACK_AB R15, R119, R118 ;  /* 0x00000076770f723e */ /* 0x000fe200000010ff */
[----:B------:R3:W-:Y:S04]  /*23df0*/  STSM.16.M88.4 [R0], R100 ;  /* 0x0000006400007844 */ /* 0x0007e80000000200 */
[----:B------:R0:W-:Y:S04]  /*23e00*/  STSM.16.M88.4 [R2], R104 ;  /* 0x0000006802007844 */ /* 0x0001e80000000200 */
[----:B------:R4:W-:Y:S01]  /*23e10*/  STSM.16.M88.4 [R7], R12 ;  /* 0x0000000c07007844 */ /* 0x0009e20000000200 */
[----:B------:R-:W-:Y:S01]  /*23e20*/  BAR.SYNC.DEFER_BLOCKING 0x1, 0x100 ;  /* 0x0044000000007b1d */ /* 0x000fe20000010000 */
[----:B------:R-:W-:-:S04]  /*23e30*/  ISETP.NE.U32.AND P0, PT, RZ, UR6, PT ;  /* 0x00000006ff007c0c */ /* 0x000fc8000bf05070 */
[----:B------:R-:W-:Y:S02]  /*23e40*/  ISETP.NE.AND.EX P0, PT, RZ, UR7, PT, P0 ;  /* 0x00000007ff007c0c */ /* 0x000fe4000bf05300 */
[----:B------:R-:W-:Y:S01]  /*23e50*/  IADD3 R84, P1, R231, UR6, RZ ;  /* 0x00000006e7547c10 */ /* 0x000fe2000ff3e0ff */
[----:B---3--:R-:W-:-:S03]  /*23e60*/  IMAD.MOV.U32 R0, RZ, RZ, RZ ;  /* 0x000000ffff007224 */ /* 0x008fc600078e00ff */
[----:B------:R-:W-:-:S07]  /*23e70*/  IADD3.X R85, R232, UR7, RZ, P1, !PT ;  /* 0x00000007e8557c10 */ /* 0x000fce0008ffe4ff */
[----:B------:R-:W3:Y:S01]  /*23e80*/  @P0 LDG.E R0, desc[UR60][R84.64] ;  /* 0x0000003c54000981 */ /* 0x000ee2000c1e1900 */
[----:B------:R-:W-:-:S04]  /*23e90*/  ISETP.NE.U32.AND P1, PT, RZ, UR4, PT ;  /* 0x00000004ff007c0c */ /* 0x000fc8000bf25070 */
[----:B------:R-:W-:Y:S01]  /*23ea0*/  ISETP.NE.AND.EX P1, PT, RZ, UR5, PT, P1 ;  /* 0x00000005ff007c0c */ /* 0x000fe2000bf25310 */
[----:B0-----:R-:W-:-:S12]  /*23eb0*/  IMAD.MOV.U32 R2, RZ, RZ, 0x9b8 ;  /* 0x000009b8ff027424 */ /* 0x001fd800078e00ff */
[----:B----4-:R-:W-:Y:S01]  /*23ec0*/  @P1 IADD3 R12, P2, R231, UR4, RZ ;  /* 0x00000004e70c1c10 */ /* 0x010fe2000ff5e0ff */
        /* <DEDUP_REMOVED lines=9> */
[----:B------:R-:W4:Y:S08]  /*23f60*/  LDC.64 R14, c[0x0][R2+0x220] ;  /* 0x00008800020e7b82 */ /* 0x000f300000000a00 */
[----:B------:R-:W1:Y:S01]  /*23f70*/  LDC.64 R86, c[0x0][R2+0x218] ;  /* 0x0000860002567b82 */ /* 0x000e620000000a00 */
[----:B--2---:R-:W-:-:S07]  /*23f80*/  ISETP.NE.AND P4, PT, R92, 0x1, PT ;  /* 0x000000015c00780c */ /* 0x004fce0003f85270 */
[----:B------:R-:W2:Y:S01]  /*23f90*/  LDC.64 R88, c[0x0][R2+0x228] ;  /* 0x00008a0002587b82 */ /* 0x000ea20000000a00 */
[----:B------:R-:W-:-:S07]  /*23fa0*/  ISETP.NE.U32.AND P2, PT, RZ, UR6, PT ;  /* 0x00000006ff007c0c */ /* 0x000fce000bf45070 */
[----:B0-----:R0:W0:Y:S01]  /*23fb0*/  LDC.64 R12, c[0x0][R2+0x210] ;  /* 0x00008400020c7b82 */ /* 0x0010220000000a00 */
[----:B------:R-:W-:-:S07]  /*23fc0*/  ISETP.NE.AND.EX P2, PT, RZ, UR7, PT, P2 ;  /* 0x00000007ff007c0c */ /* 0x000fce000bf45320 */
[----:B------:R-:W2:Y:S01]  /*23fd0*/  @P4 LDC R94, c[0x0][0xbec] ;  /* 0x0002fb00ff5e4b82 */ /* 0x000ea20000000800 */
[----:B------:R-:W-:-:S07]  /*23fe0*/  SEL R230, R230, RZ, !P2 ;  /* 0x000000ffe6e67207 */ /* 0x000fce0005000000 */
[----:B------:R-:W0:Y:S01]  /*23ff0*/  @P4 LDC R101, c[0x0][0xbf0] ;  /* 0x0002fc00ff654b82 */ /* 0x000e220000000800 */
[----:B------:R-:W-:Y:S01]  /*24000*/  SEL R7, R144, RZ, !P2 ;  /* 0x000000ff90077207 */ /* 0x000fe20005000000 */
[----:B----4-:R-:W-:-:S06]  /*24010*/  IMAD R8, R15, R230, RZ ;  /* 0x000000e60f087224 */ /* 0x010fcc00078e02ff */
[----:B-1----:R-:W1:Y:S01]  /*24020*/  @!P3 LDC R90, c[0x0][0xb50] ;  /* 0x0002d400ff5abb82 */ /* 0x002e620000000800 */
[C---:B------:R-:W-:Y:S02]  /*24030*/  IMAD R99, R14.reuse, R7, R8 ;  /* 0x000000070e637224 */ /* 0x040fe400078e0208 */
[----:B------:R-:W-:Y:S02]  /*24040*/  IMAD.IADD R7, R227, 0x1, R223 ;  /* 0x00000001e3077824 */ /* 0x000fe400078e02df */
[----:B------:R-:W-:Y:S01]  /*24050*/  IMAD.WIDE.U32 R14, R14, R230, RZ ;  /* 0x000000e60e0e7225 */ /* 0x000fe200078e00ff */
[----:B------:R-:W-:Y:S02]  /*24060*/  SEL R95, R236, RZ, P3 ;  /* 0x000000ffec5f7207 */ /* 0x000fe40001800000 */
[----:B------:R-:W4:Y:S01]  /*24070*/  @!P3 LDC R91, c[0x0][0xb54] ;  /* 0x0002d500ff5bbb82 */ /* 0x000f220000000800 */
[----:B--2---:R-:W-:-:S04]  /*24080*/  @P4 IMAD.HI.U32 R8, R7, R94, RZ ;  /* 0x0000005e07084227 */ /* 0x004fc800078e00ff */
[-C--:B------:R-:W-:Y:S02]  /*24090*/  IMAD R97, R87, R228.reuse, RZ ;  /* 0x000000e457617224 */ /* 0x080fe400078e02ff */
[----:B------:R-:W-:-:S04]  /*240a0*/  IMAD.WIDE.U32 R86, R86, R228, RZ ;  /* 0x000000e456567225 */ /* 0x000fc800078e00ff */
[----:B------:R-:W-:Y:S02]  /*240b0*/  IMAD.IADD R99, R15, 0x1, R99 ;  /* 0x000000010f637824 */ /* 0x000fe400078e0263 */
[----:B------:R-:W-:Y:S01]  /*240c0*/  IMAD.MOV.U32 R15, RZ, RZ, R7 ;  /* 0x000000ffff0f7224 */ /* 0x000fe200078e0007 */
[----:B0-----:R-:W-:Y:S01]  /*240d0*/  @P4 SHF.R.U32.HI R15, RZ, R101, R8 ;  /* 0x00000065ff0f4219 */ /* 0x001fe20000011608 */
[----:B------:R-:W-:Y:S02]  /*240e0*/  IMAD.IADD R87, R87, 0x1, R97 ;  /* 0x0000000157577824 */ /* 0x000fe400078e0261 */
[-C--:B------:R-:W-:Y:S02]  /*240f0*/  IMAD R97, R89, R95.reuse, RZ ;  /* 0x0000005f59617224 */ /* 0x080fe400078e02ff */
[----:B------:R-:W-:Y:S01]  /*24100*/  IMAD.WIDE.U32 R88, R88, R95, RZ ;  /* 0x0000005f58587225 */ /* 0x000fe200078e00ff */
[----:B------:R-:W-:-:S03]  /*24110*/  SHF.R.S32.HI R8, RZ, 0x1f, R15 ;  /* 0x0000001fff087819 */ /* 0x000fc6000001140f */
[----:B------:R-:W-:Y:S01]  /*24120*/  IMAD.IADD R97, R89, 0x1, R97 ;  /* 0x0000000159617824 */ /* 0x000fe200078e0261 */
[--C-:B---3--:R-:W-:Y:S02]  /*24130*/  IADD3 R14, P2, P5, R14, R86, R0.reuse ;  /* 0x000000560e0e7210 */ /* 0x108fe40007d5e000 */
[----:B------:R-:W-:Y:S01]  /*24140*/  SHF.R.S32.HI R2, RZ, 0x1f, R0 ;  /* 0x0000001fff027819 */ /* 0x000fe20000011400 */
[----:B------:R-:W-:-:S03]  /*24150*/  IMAD.MOV R86, RZ, RZ, -R15 ;  /* 0x000000ffff567224 */ /* 0x000fc600078e0a0f */
        /* <DEDUP_REMOVED lines=8> */
[----:B-1----:R-:W-:-:S03]  /*241e0*/  LEA R90, P2, R88, R90, 0x2 ;  /* 0x0000005a585a7211 */ /* 0x002fc600078410ff */
[----:B------:R-:W-:-:S05]  /*241f0*/  IMAD.IADD R8, R89, 0x1, R87 ;  /* 0x0000000159087824 */ /* 0x000fca00078e0257 */
[----:B----4-:R-:W-:Y:S01]  /*24200*/  LEA.HI.X R91, R88, R91, R8, 0x2, P2 ;  /* 0x0000005b585b7211 */ /* 0x010fe200010f1408 */
[----:B------:R-:W-:Y:S06]  /*24210*/  @P1 BRA `(.L_x_2722) ;  /* 0x0000000000101947 */ /* 0x000fec0003800000 */
[----:B------:R-:W-:Y:S05]  /*24220*/  @!P0 BRA `(.L_x_2722) ;  /* 0x00000000000c8947 */ /* 0x000fea0003800000 */
[----:B------:R-:W2:Y:S04]  /*24230*/  LDG.E R8, desc[UR60][R84.64] ;  /* 0x0000003c54087981 */ /* 0x000ea8000c1e1900 */
[----:B-----5:R-:W2:Y:S02]  /*24240*/  LDG.E R93, desc[UR60][R84.64+0x4] ;  /* 0x0000043c545d7981 */ /* 0x020ea4000c1e1900 */
[----:B--2---:R-:W-:-:S07]  /*24250*/  IMAD.IADD R93, R93, 0x1, -R8 ;  /* 0x000000015d5d7824 */ /* 0x004fce00078e0a08 */
.L_x_2722:
        /* <DEDUP_REMOVED lines=64> */
[----:B------:R-:W-:Y:S01]  /*24660*/  IMAD.MOV.U32 R21, RZ, RZ, R2 ;  /* 0x000000ffff157224 */ /* 0x000fe200078e0002 */
[C---:B------:R-:W-:Y:S01]  /*24670*/  IADD3 R41, P0, R140.reuse, 0x6000, RZ ;  /* 0x000060008c297810 */ /* 0x040fe20007f1e0ff */
[----:B------:R-:W-:Y:S01]  /*24680*/  IMAD R67, R67, UR4, RZ ;  /* 0x0000000443437c24 */ /* 0x000fe2000f8e02ff */
[C---:B------:R-:W-:Y:S01]  /*24690*/  IADD3 R45, P3, R140.reuse, 0x7000, RZ ;  /* 0x000070008c2d7810 */ /* 0x040fe20007f7e0ff */
[----:B------:R-:W-:Y:S01]  /*246a0*/  IMAD.X R37, RZ, RZ, R141, P1 ;  /* 0x000000ffff257224 */ /* 0x000fe200008e068d */
[C---:B------:R-:W-:Y:S01]  /*246b0*/  IADD3 R49, P2, R140.reuse, 0x8000, RZ ;  /* 0x000080008c317810 */ /* 0x040fe20007f5e0ff */
[----:B------:R-:W5:Y:S01]  /*246c0*/  LD.E.128 R12, desc[UR60][R12.64] ;  /* 0x0000003c0c0c7980 */ /* 0x000f62000c101d00 */
[----:B------:R-:W-:-:S02]  /*246d0*/  IADD3 R53, P6, R140, 0x9000, RZ ;  /* 0x000090008c357810 */ /* 0x000fc40007fde0ff */
[C---:B------:R-:W-:Y:S01]  /*246e0*/  IADD3 R57, P5, R140.reuse, 0xa000, RZ ;  /* 0x0000a0008c397810 */ /* 0x040fe20007fbe0ff */
[----:B------:R-:W5:Y:S01]  /*246f0*/  LD.E.128 R24, desc[UR60][R24.64] ;  /* 0x0000003c18187980 */ /* 0x000f62000c101d00 */
[----:B--2---:R-:W-:Y:S02]  /*24700*/  @P4 SHF.R.U32.HI R21, RZ, R71, R0 ;  /* 0x00000047ff154219 */ /* 0x004fe40000011600 */
[----:B------:R-:W-:Y:S01]  /*24710*/  IADD3 R5, P1, R140, 0xb000, RZ ;  /* 0x0000b0008c057810 */ /* 0x000fe20007f3e0ff */
[C---:B------:R-:W-:Y:S01]  /*24720*/  IMAD R67, R230.reuse, UR5, R67 ;  /* 0x00000005e6437c24 */ /* 0x040fe2000f8e0243 */
[----:B------:R-:W-:Y:S01]  /*24730*/  LOP3.LUT R40, R41, 0x380, RZ, 0xc0, !PT ;  /* 0x0000038029287812 */ /* 0x000fe200078ec0ff */
[----:B------:R-:W-:Y:S01]  /*24740*/  IMAD.WIDE.U32 R230, R230, UR4, R64 ;  /* 0x00000004e6e67c25 */ /* 0x000fe2000f8e0040 */
[----:B------:R-:W-:Y:S01]  /*24750*/  LOP3.LUT R44, R45, 0x380, RZ, 0xc0, !PT ;  /* 0x000003802d2c7812 */ /* 0x000fe200078ec0ff */
[----:B------:R-:W-:Y:S01]  /*24760*/  ULDC.64 UR4, c[0x0][0xae0] ;  /* 0x0002b80000047ab9 */ /* 0x000fe20000000a00 */
[----:B------:R-:W-:Y:S01]  /*24770*/  LOP3.LUT R48, R49, 0x380, RZ, 0xc0, !PT ;  /* 0x0000038031307812 */ /* 0x000fe200078ec0ff */
[----:B------:R-:W-:Y:S01]  /*24780*/  IMAD.MOV R65, RZ, RZ, -R21 ;  /* 0x000000ffff417224 */ /* 0x000fe200078e0a15 */
[----:B------:R-:W-:Y:S01]  /*24790*/  LOP3.LUT R52, R53, 0x380, RZ, 0xc0, !PT ;  /* 0x0000038035347812 */ /* 0x000fe200078ec0ff */
[----:B------:R-:W-:Y:S01]  /*247a0*/  IMAD.X R61, RZ, RZ, R141, P1 ;  /* 0x000000ffff3d7224 */ /* 0x000fe200008e068d */
[----:B------:R-:W-:Y:S01]  /*247b0*/  LOP3.LUT R56, R57, 0x380, RZ, 0xc0, !PT ;  /* 0x0000038039387812 */ /* 0x000fe200078ec0ff */
[----:B------:R-:W5:Y:S01]  /*247c0*/  LD.E.128 R28, desc[UR60][R28.64] ;  /* 0x0000003c1c1c7980 */ /* 0x000f62000c101d00 */
[----:B------:R-:W-:-:S02]  /*247d0*/  SHF.R.S32.HI R0, RZ, 0x1f, R21 ;  /* 0x0000001fff007819 */ /* 0x000fc40000011415 */
[----:B------:R-:W-:Y:S02]  /*247e0*/  LOP3.LUT R4, R5, 0x380, RZ, 0xc0, !PT ;  /* 0x0000038005047812 */ /* 0x000fe400078ec0ff */
[----:B------:R-:W-:Y:S01]  /*247f0*/  LOP3.LUT R7, R140, 0x380, RZ, 0xc0, !PT ;  /* 0x000003808c077812 */ /* 0x000fe200078ec0ff */
[----:B------:R-:W-:Y:S01]  /*24800*/  IMAD.IADD R231, R231, 0x1, R67 ;  /* 0x00000001e7e77824 */ /* 0x000fe200078e0243 */
[----:B------:R-:W-:Y:S01]  /*24810*/  SHF.R.U64 R40, R40, 0x3, RZ ;  /* 0x0000000328287819 */ /* 0x000fe200000012ff */
        /* <DEDUP_REMOVED lines=8> */
[----:B------:R-:W-:Y:S02]  /*248a0*/  SHF.R.U64 R4, R4, 0x3, RZ ;  /* 0x0000000304047819 */ /* 0x000fe400000012ff */
[----:B------:R-:W-:Y:S01]  /*248b0*/  SHF.R.U64 R7, R7, 0x3, RZ ;  /* 0x0000000307077819 */ /* 0x000fe200000012ff */
[----:B------:R-:W-:Y:S01]  /*248c0*/  IMAD.WIDE.U32 R230, R21, UR4, R230 ;  /* 0x0000000415e67c25 */ /* 0x000fe2000f8e00e6 */
[----:B------:R-:W-:Y:S02]  /*248d0*/  LOP3.LUT R40, R40, R41, RZ, 0x3c, !PT ;  /* 0x0000002928287212 */ /* 0x000fe400078e3cff */
        /* <DEDUP_REMOVED lines=11> */
[----:B------:R-:W-:Y:S01]  /*24990*/  IMAD R21, R21, UR5, R0 ;  /* 0x0000000515157c24 */ /* 0x000fe2000f8e0200 */
[----:B------:R-:W-:Y:S01]  /*249a0*/  SHF.R.S32.HI R0, RZ, 0x1f, R65 ;  /* 0x0000001fff007819 */ /* 0x000fe20000011441 */
[----:B------:R-:W-:Y:S01]  /*249b0*/  ULDC.64 UR4, c[0x0][0xad8] ;  /* 0x0002b60000047ab9 */ /* 0x000fe20000000a00 */
[----:B------:R-:W5:Y:S01]  /*249c0*/  LD.E.128 R40, desc[UR60][R40.64] ;  /* 0x0000003c28287980 */ /* 0x000f62000c101d00 */
[----:B------:R-:W-:-:S02]  /*249d0*/  IMAD.IADD R231, R231, 0x1, R21 ;  /* 0x00000001e7e77824 */ /* 0x000fc400078e0215 */
[----:B------:R-:W-:Y:S01]  /*249e0*/  IMAD R0, R0, UR4, RZ ;  /* 0x0000000400007c24 */ /* 0x000fe2000f8e02ff */
[----:B------:R0:W5:Y:S01]  /*249f0*/  LD.E.128 R4, desc[UR60][R140.64] ;  /* 0x0000003c8c047980 */ /* 0x000162000c101d00 */
[----:B------:R-:W-:-:S03]  /*24a00*/  IMAD.IADD R223, R20, 0x1, R223 ;  /* 0x0000000114df7824 */ /* 0x000fc600078e02df */
[----:B------:R-:W5:Y:S04]  /*24a10*/  LD.E.128 R44, desc[UR60][R44.64] ;  /* 0x0000003c2c2c7980 */ /* 0x000f68000c101d00 */
[----:B------:R-:W5:Y:S04]  /*24a20*/  LD.E.128 R48, desc[UR60][R48.64] ;  /* 0x0000003c30307980 */ /* 0x000f68000c101d00 */
[----:B------:R-:W5:Y:S04]  /*24a30*/  LD.E.128 R52, desc[UR60][R52.64] ;  /* 0x0000003c34347980 */ /* 0x000f68000c101d00 */
[----:B------:R-:W5:Y:S04]  /*24a40*/  LD.E.128 R56, desc[UR60][R56.64] ;  /* 0x0000003c38387980 */ /* 0x000f68000c101d00 */
[----:B------:R-:W5:Y:S01]  /*24a50*/  LD.E.128 R60, desc[UR60][R60.64] ;  /* 0x0000003c3c3c7980 */ /* 0x000f62000c101d00 */
[C---:B------:R-:W-:Y:S01]  /*24a60*/  IMAD R69, R65.reuse, UR5, R0 ;  /* 0x0000000541457c24 */ /* 0x040fe2000f8e0200 */
[----:B------:R-:W-:Y:S01]  /*24a70*/  @!PT LDS RZ, [RZ] ;  /* 0x00000000fffff984 */ /* 0x000fe20000000800 */
[----:B------:R-:W-:Y:S01]  /*24a80*/  @!PT LDS RZ, [RZ] ;  /* 0x00000000fffff984 */ /* 0x000fe20000000800 */
[----:B------:R-:W-:Y:S01]  /*24a90*/  @!PT LDS RZ, [RZ] ;  /* 0x00000000fffff984 */ /* 0x000fe20000000800 */
[----:B------:R-:W-:Y:S01]  /*24aa0*/  @!PT LDS RZ, [RZ] ;  /* 0x00000000fffff984 */ /* 0x000fe20000000800 */
[----:B------:R1:W-:Y:S06]  /*24ab0*/  MEMBAR.ALL.CTA ;  /* 0x0000000000007992 */ /* 0x0003ec0000008000 */
[----:B-1----:R-:W1:Y:S01]  /*24ac0*/  FENCE.VIEW.ASYNC.S ;  /* 0x00000000000073c6 */ /* 0x002e620000000000 */
[----:B------:R-:W-:Y:S01]  /*24ad0*/  IMAD.WIDE.U32 R20, R65, UR4, R230 ;  /* 0x0000000441147c25 */ /* 0x000fe2000f8e00e6 */
[----:B------:R-:W-:-:S03]  /*24ae0*/  ULDC.64 UR4, c[0x0][0xa80] ;  /* 0x0002a00000047ab9 */ /* 0x000fc60000000a00 */
[----:B------:R-:W-:Y:S01]  /*24af0*/  IMAD.IADD R21, R21, 0x1, R69 ;  /* 0x0000000115157824 */ /* 0x000fe200078e0245 */
[----:B------:R-:W-:Y:S01]  /*24b00*/  LEA R2, P2, R20, UR4, 0x1 ;  /* 0x0000000414027c11 */ /* 0x000fe2000f8408ff */
[----:B------:R-:W-:-:S03]  /*24b10*/  VIADD R0, R16, 0x36820 ;  /* 0x0003682010007836 */ /* 0x000fc60000000000 */
[----:B------:R-:W-:Y:S02]  /*24b20*/  LEA.HI.X R68, R20, UR5, R21, 0x1, P2 ;  /* 0x0000000514447c11 */ /* 0x000fe400090f0c15 */
[CC--:B------:R-:W-:Y:S02]  /*24b30*/  ISETP.GE.AND P2, PT, R223.reuse, R8.reuse, PT ;  /* 0x00000008df00720c */ /* 0x0c0fe40003f46270 */
[----:B------:R-:W-:Y:S01]  /*24b40*/  PRMT R0, RZ, 0x654, R0 ;  /* 0x00000654ff007816 */ /* 0x000fe20000000000 */
[C---:B------:R-:W-:Y:S02]  /*24b50*/  VIADD R65, R223.reuse, 0x20 ;  /* 0x00000020df417836 */ /* 0x040fe40000000000 */
[----:B------:R-:W-:Y:S02]  /*24b60*/  VIADD R67, R223, 0x40 ;  /* 0x00000040df437836 */ /* 0x000fe40000000000 */
[C---:B------:R-:W-:Y:S02]  /*24b70*/  VIADD R71, R3.reuse, 0x80 ;  /* 0x0000008003477836 */ /* 0x040fe40000000000 */
[----:B------:R-:W-:Y:S01]  /*24b80*/  VIADD R73, R3, 0x40 ;  /* 0x0000004003497836 */ /* 0x000fe20000000000 */
[----:B-1----:R0:W1:Y:S01]  /*24b90*/  SHFL.IDX PT, R66, R2, RZ, 0x181f ;  /* 0x00181fff02427589 */ /* 0x00206200000e0000 */
[----:B------:R-:W-:Y:S01]  /*24ba0*/  BSSY B1, `(.L_x_2724) ;  /* 0x0000016000017945 */ /* 0x000fe20003800000 */
[----:B------:R2:W-:Y:S01]  /*24bb0*/  SYNCS.ARRIVE.TRANS64.RED.A1T0 RZ, [R0+URZ], RZ ;  /* 0x000000ff00ff79a7 */ /* 0x0005e2000810043f */
[----:B------:R-:W-:-:S02]  /*24bc0*/  ISETP.GE.AND P1, PT, R65, R8, PT ;  /* 0x000000084100720c */ /* 0x000fc40003f26270 */
[----:B------:R-:W-:Y:S02]  /*24bd0*/  ISETP.GE.AND P0, PT, R67, R8, PT ;  /* 0x000000084300720c */ /* 0x000fe40003f06270 */
[----:B------:R-:W-:Y:S01]  /*24be0*/  SHF.R.S32.HI R69, RZ, 0x1f, R3 ;  /* 0x0000001fff457819 */ /* 0x000fe20000011403 */
[----:B--2---:R0:W2:Y:S01]  /*24bf0*/  SHFL.IDX PT, R0, R68, RZ, 0x181f ;  /* 0x00181fff44007589 */ /* 0x0040a200000e0000 */
[----:B------:R-:W-:Y:S02]  /*24c00*/  SHF.R.S32.HI R70, RZ, 0x1f, R73 ;  /* 0x0000001fff467819 */ /* 0x000fe40000011449 */
[----:B------:R-:W-:Y:S01]  /*24c10*/  SHF.R.S32.HI R72, RZ, 0x1f, R71 ;  /* 0x0000001fff487819 */ /* 0x000fe20000011447 */
[----:B------:R-:W-:Y:S06]  /*24c20*/  @P2 BRA `(.L_x_2725) ;  /* 0x0000000000342947 */ /* 0x000fec0003800000 */
        /* <DEDUP_REMOVED lines=13> */
.L_x_2725:
[----:B------:R-:W-:Y:S05]  /*24d00*/  BSYNC B1 ;  /* 0x0000000000017941 */ /* 0x000fea0003800000 */
.L_x_2724:
[----:B--2---:R2:W4:Y:S01]  /*24d10*/  SHFL.IDX PT, R0, R68, 0x1, 0x181f ;  /* 0x00381f0044007f89 */ /* 0x00452200000e0000 */
[----:B------:R-:W-:Y:S03]  /*24d20*/  BSSY B1, `(.L_x_2726) ;  /* 0x0000010000017945 */ /* 0x000fe60003800000 */
[----:B---3--:R2:W3:Y:S01]  /*24d30*/  SHFL.IDX PT, R20, R2, 0x1, 0x181f ;  /* 0x00381f0002147f89 */ /* 0x0084e200000e0000 */
[----:B------:R-:W-:Y:S05]  /*24d40*/  @P1 BRA `(.L_x_2727) ;  /* 0x0000000000341947 */ /* 0x000fea0003800000 */
[----:B------:R-:W-:Y:S02]  /*24d50*/  ULDC UR4, c[0x0][0xac8] ;  /* 0x0002b20000047ab9 */ /* 0x000fe40000000800 */
[----:B------:R-:W-:Y:S02]  /*24d60*/  ISETP.GE.AND P4, PT, R3, UR4, PT ;  /* 0x0000000403007c0c */ /* 0x000fe4000bf86270 */
[----:B------:R-:W-:Y:S02]  /*24d70*/  ISETP.GE.AND P5, PT, R73, UR4, PT ;  /* 0x0000000449007c0c */ /* 0x000fe4000bfa6270 */
[----:B------:R-:W-:-:S09]  /*24d80*/  ISETP.GE.AND P6, PT, R71, UR4, PT ;  /* 0x0000000447007c0c */ /* 0x000fd2000bfc6270 */
[-C--:B---3-5:R-:W-:Y:S02]  /*24d90*/  @!P4 LEA R4, P1, R3, R20.reuse, 0x1 ;  /* 0x000000140304c211 */ /* 0x0a8fe400078208ff */
        /* <DEDUP_REMOVED lines=8> */
.L_x_2727:
[----:B------:R-:W-:Y:S05]  /*24e20*/  BSYNC B1 ;  /* 0x0000000000017941 */ /* 0x000fea0003800000 */
.L_x_2726:
[----:B----4-:R4:W0:Y:S01]  /*24e30*/  SHFL.IDX PT, R0, R68, 0x2, 0x181f ;  /* 0x00581f0044007f89 */ /* 0x01082200000e0000 */
[----:B------:R-:W-:Y:S03]  /*24e40*/  BSSY B1, `(.L_x_2728) ;  /* 0x0000010000017945 */ /* 0x000fe60003800000 */
[----:B---3-5:R4:W3:Y:S01]  /*24e50*/  SHFL.IDX PT, R12, R2, 0x2, 0x181f ;  /* 0x00581f00020c7f89 */ /* 0x0288e200000e0000 */
        /* <DEDUP_REMOVED lines=14> */
.L_x_2729:
[----:B------:R-:W-:Y:S05]  /*24f40*/  BSYNC B1 ;  /* 0x0000000000017941 */ /* 0x000fea0003800000 */
.L_x_2728:
[----:B0-----:R-:W-:Y:S01]  /*24f50*/  VIADD R5, R223, 0x60 ;  /* 0x00000060df057836 */ /* 0x001fe20000000000 */
[----:B--2-4-:R-:W0:Y:S04]  /*24f60*/  SHFL.IDX PT, R68, R68, 0x3, 0x181f ;  /* 0x00781f0044447f89 */ /* 0x014e2800000e0000 */
[----:B------:R-:W-:Y:S01]  /*24f70*/  ISETP.GE.AND P0, PT, R5, R8, PT ;  /* 0x000000080500720c */ /* 0x000fe20003f06270 */
[----:B------:R2:W4:-:S12]  /*24f80*/  SHFL.IDX PT, R0, R2, 0x3, 0x181f ;  /* 0x00781f0002007f89 */ /* 0x00051800000e0000 */
[----:B--2---:R-:W-:Y:S05]  /*24f90*/  @P0 BRA `(.L_x_2730) ;  /* 0x0000002000800947 */ /* 0x004fea0003800000 */
[----:B------:R-:W-:Y:S02]  /*24fa0*/  ULDC UR4, c[0x0][0xac8] ;  /* 0x0002b20000047ab9 */ /* 0x000fe40000000800 */
[----:B------:R-:W-:Y:S02]  /*24fb0*/  ISETP.GE.AND P2, PT, R3, UR4, PT ;  /* 0x0000000403007c0c */ /* 0x000fe4000bf46270 */
[----:B------:R-:W-:-:S11]  /*24fc0*/  ISETP.GE.AND P3, PT, R73, UR4, PT ;  /* 0x0000000449007c0c */ /* 0x000fd6000bf66270 */
[-C--:B----4-:R-:W-:Y:S02]  /*24fd0*/  @!P2 LEA R2, P0, R3, R0.reuse, 0x1 ;  /* 0x000000000302a211 */ /* 0x090fe400078008ff */
[----:B------:R-:W-:Y:S02]  /*24fe0*/  @!P3 LEA R4, P1, R73, R0, 0x1 ;  /* 0x000000004904b211 */ /* 0x000fe400078208ff */
[-C--:B0-----:R-:W-:Y:S02]  /*24ff0*/  @!P2 LEA.HI.X R3, R3, R68.reuse, R69, 0x1, P0 ;  /* 0x000000440303a211 */ /* 0x081fe400000f0c45 */
        /* <DEDUP_REMOVED lines=9> */
.L_x_2723:
        /* <DEDUP_REMOVED lines=11> */
[----:B------:R-:W-:-:S02]  /*25140*/  VIADD R89, R225, 0x88 ;  /* 0x00000088e1597836 */ /* 0x000fc40000000000 */
[----:B------:R-:W-:Y:S01]  /*25150*/  IMAD.IADD R3, R3, 0x1, R13 ;  /* 0x0000000103037824 */ /* 0x000fe200078e020d */
[----:B------:R-:W-:Y:S01]  /*25160*/  SHF.R.S32.HI R13, RZ, 0x1f, R230 ;  /* 0x0000001fff0d7819 */ /* 0x000fe200000114e6 */
[----:B------:R-:W-:Y:S01]  /*25170*/  VIADD R91, R225, 0x80 ;  /* 0x00000080e15b7836 */ /* 0x000fe20000000000 */
[----:B------:R-:W-:Y:S01]  /*25180*/  SHF.R.S32.HI R89, RZ, 0x1f, R89 ;  /* 0x0000001fff597819 */ /* 0x000fe20000011459 */
[----:B------:R-:W-:-:S03]  /*25190*/  IMAD.WIDE.U32 R2, R228, UR4, R2 ;  /* 0x00000004e4027c25 */ /* 0x000fc6000f8e0002 */
[----:B------:R-:W-:Y:S01]  /*251a0*/  SHF.R.S32.HI R91, RZ, 0x1f, R91 ;  /* 0x0000001fff5b7819 */ /* 0x000fe2000001145b */
[----:B------:R-:W-:Y:S01]  /*251b0*/  IMAD R3, R228, UR5, R3 ;  /* 0x00000005e4037c24 */ /* 0x000fe2000f8e0203 */
[----:B------:R-:W-:Y:S01]  /*251c0*/  ULDC.64 UR4, c[0x0][0xb40] ;  /* 0x0002d00000047ab9 */ /* 0x000fe20000000a00 */
[----:B------:R-:W-:Y:S02]  /*251d0*/  VIADD R94, R225, 0x78 ;  /* 0x00000078e15e7836 */ /* 0x000fe40000000000 */
[----:B------:R-:W-:Y:S02]  /*251e0*/  IMAD R13, R13, UR4, RZ ;  /* 0x000000040d0d7c24 */ /* 0x000fe4000f8e02ff */
[----:B0-----:R-:W-:Y:S01]  /*251f0*/  @P4 IMAD.HI.U32 R6, R7, R6, RZ ;  /* 0x0000000607064227 */ /* 0x001fe200078e00ff */
[----:B------:R-:W-:-:S03]  /*25200*/  SHF.R.S32.HI R94, RZ, 0x1f, R94 ;  /* 0x0000001fff5e7819 */ /* 0x000fc6000001145e */
[C---:B------:R-:W-:Y:S02]  /*25210*/  IMAD R15, R230.reuse, UR5, R13 ;  /* 0x00000005e60f7c24 */ /* 0x040fe4000f8e020d */
[----:B------:R-:W-:Y:S01]  /*25220*/  IMAD.WIDE.U32 R2, R230, UR4, R2 ;  /* 0x00000004e6027c25 */ /* 0x000fe2000f8e0002 */
[----:B------:R-:W-:-:S03]  /*25230*/  ULDC.64 UR4, c[0x0][0xb48] ;  /* 0x0002d20000047ab9 */ /* 0x000fc60000000a00 */
[----:B------:R-:W-:Y:S01]  /*25240*/  IMAD.MOV.U32 R13, RZ, RZ, R7 ;  /* 0x000000ffff0d7224 */ /* 0x000fe200078e0007 */
[----:B-1----:R-:W-:Y:S01]  /*25250*/  @P4 SHF.R.U32.HI R13, RZ, R87, R6 ;  /* 0x00000057ff0d4219 */ /* 0x002fe20000011606 */
        /* <DEDUP_REMOVED lines=21> */
[C---:B------:R-:W-:Y:S01]  /*253b0*/  VIADD R98, R225.reuse, 0x68 ;  /* 0x00000068e1627836 */ /* 0x040fe20000000000 */
        /* <DEDUP_REMOVED lines=43> */
[C---:B------:R-:W-:Y:S02]  /*25670*/  VIADD R147, R225.reuse, 0x20 ;  /* 0x00000020e1937836 */ /* 0x040fe40000000000 */
[C---:B------:R-:W-:Y:S02]  /*25680*/  VIADD R149, R225.reuse, 0x18 ;  /* 0x00000018e1957836 */ /* 0x040fe40000000000 */
[C---:B------:R-:W-:Y:S02]  /*25690*/  VIADD R151, R225.reuse, 0x10 ;  /* 0x00000010e1977836 */ /* 0x040fe40000000000 */
[----:B------:R-:W-:Y:S01]  /*256a0*/  VIADD R153, R225, 0x8 ;  /* 0x00000008e1997836 */ /* 0x000fe20000000000 */
[----:B012---:R-:W-:Y:S06]  /*256b0*/  @P0 BRA `(.L_x_2732) ;  /* 0x0000000400a40947 */ /* 0x007fec0003800000 */
[----:B------:R-:W-:Y:S02]  /*256c0*/  ULDC UR4, c[0x0][0xac8] ;  /* 0x0002b20000047ab9 */ /* 0x000fe40000000800 */
[----:B------:R-:W-:Y:S02]  /*256d0*/  ISETP.GE.AND P4, PT, R153, UR4, PT ;  /* 0x0000000499007c0c */ /* 0x000fe4000bf86270 */
[----:B------:R-:W-:Y:S02]  /*256e0*/  ISETP.GE.AND P3, PT, R151, UR4, PT ;  /* 0x0000000497007c0c */ /* 0x000fe4000bf66270 */
[----:B------:R-:W-:Y:S02]  /*256f0*/  ISETP.GE.AND P5, PT, R225, UR4, PT ;  /* 0x00000004e1007c0c */ /* 0x000fe4000bfa6270 */
[----:B------:R-:W-:Y:S02]  /*25700*/  ISETP.GE.AND P0, PT, R149, UR4, PT ;  /* 0x0000000495007c0c */ /* 0x000fe4000bf06270 */
[----:B------:R-:W-:-:S05]  /*25710*/  ISETP.GE.AND P1, PT, R147, UR4, PT ;  /* 0x0000000493007c0c */ /* 0x000fca000bf26270 */
[-C--:B------:R-:W-:Y:S02]  /*25720*/  @!P4 LEA R6, P2, R153, R2.reuse, 0x2 ;  /* 0x000000029906c211 */ /* 0x080fe400078410ff */
[----:B------:R-:W-:Y:S02]  /*25730*/  @!P3 LEA R12, P6, R151, R2, 0x2 ;  /* 0x00000002970cb211 */ /* 0x000fe400078c10ff */
[-C--:B------:R-:W-:Y:S01]  /*25740*/  @!P4 LEA.HI.X R7, R153, R3.reuse, R154, 0x2, P2 ;  /* 0x000000039907c211 */ /* 0x080fe200010f149a */
[----:B------:R-:W-:Y:S01]  /*25750*/  @!P5 IMAD.WIDE R14, R225, 0x4, R2 ;  /* 0x00000004e10ed825 */ /* 0x000fe200078e0202 */
[----:B------:R-:W-:Y:S02]  /*25760*/  ISETP.GE.AND P2, PT, R145, UR4, PT ;  /* 0x0000000491007c0c */ /* 0x000fe4000bf46270 */
[----:B------:R-:W-:Y:S02]  /*25770*/  @!P3 LEA.HI.X R13, R151, R3, R152, 0x2, P6 ;  /* 0x00000003970db211 */ /* 0x000fe400030f1498 */
[----:B------:R0:W-:Y:S04]  /*25780*/  @!P5 ST.E.64 desc[UR60][R14.64], R24 ;  /* 0x000000180e00d985 */ /* 0x0001e8000c101b3c */
[----:B------:R1:W-:Y:S01]  /*25790*/  @!P4 ST.E.64 desc[UR60][R6.64], R28 ;  /* 0x0000001c0600c985 */ /* 0x0003e2000c101b3c */
[----:B------:R-:W-:-:S03]  /*257a0*/  ISETP.GE.AND P4, PT, R141, UR4, PT ;  /* 0x000000048d007c0c */ /* 0x000fc6000bf86270 */
[----:B------:R2:W-:Y:S01]  /*257b0*/  @!P3 ST.E.64 desc[UR60][R12.64], R32 ;  /* 0x000000200c00b985 */ /* 0x0005e2000c101b3c */
[----:B------:R-:W-:Y:S01]  /*257c0*/  ISETP.GE.AND P3, PT, R143, UR4, PT ;  /* 0x000000048f007c0c */ /* 0x000fe2000bf66270 */
[----:B0-----:R-:W-:Y:S01]  /*257d0*/  VIADD R25, R225, 0xa0 ;  /* 0x000000a0e1197836 */ /* 0x001fe20000000000 */
[----:B------:R-:W-:Y:S02]  /*257e0*/  SHF.R.S32.HI R24, RZ, 0x1f, R235 ;  /* 0x0000001fff187819 */ /* 0x000fe400000114eb */
[-C--:B-1----:R-:W-:Y:S01]  /*257f0*/  @!P0 LEA R6, P6, R149, R2.reuse, 0x2 ;  /* 0x0000000295068211 */ /* 0x082fe200078c10ff */
[----:B------:R-:W-:Y:S01]  /*25800*/  VIADD R29, R225, 0xb8 ;  /* 0x000000b8e11d7836 */ /* 0x000fe20000000000 */
[-C--:B--2---:R-:W-:Y:S01]  /*25810*/  @!P1 LEA R12, P5, R147, R2.reuse, 0x2 ;  /* 0x00000002930c9211 */ /* 0x084fe200078a10ff */
[----:B------:R-:W-:Y:S01]  /*25820*/  VIADD R33, R225, 0xa8 ;  /* 0x000000a8e1217836 */ /* 0x000fe20000000000 */
[----:B------:R-:W-:Y:S02]  /*25830*/  @!P0 LEA.HI.X R7, R149, R3, R150, 0x2, P6 ;  /* 0x0000000395078211 */ /* 0x000fe400030f1496 */
[----:B------:R-:W-:-:S02]  /*25840*/  @!P2 LEA R14, P6, R145, R2, 0x2 ;  /* 0x00000002910ea211 */ /* 0x000fc400078c10ff */
[-C--:B------:R-:W-:Y:S01]  /*25850*/  @!P1 LEA.HI.X R13, R147, R3.reuse, R148, 0x2, P5 ;  /* 0x00000003930d9211 */ /* 0x080fe200028f1494 */
[----:B------:R0:W-:Y:S01]  /*25860*/  @!P0 ST.E.64 desc[UR60][R6.64], R36 ;  /* 0x0000002406008985 */ /* 0x0001e2000c101b3c */
[----:B------:R-:W-:Y:S02]  /*25870*/  ISETP.GE.AND P5, PT, R107, UR4, PT ;  /* 0x000000046b007c0c */ /* 0x000fe4000bfa6270 */
[----:B------:R-:W-:Y:S01]  /*25880*/  @!P2 LEA.HI.X R15, R145, R3, R146, 0x2, P6 ;  /* 0x00000003910fa211 */ /* 0x000fe200030f1492 */
[----:B------:R1:W-:Y:S01]  /*25890*/  @!P1 ST.E.64 desc[UR60][R12.64], R40 ;  /* 0x000000280c009985 */ /* 0x0003e2000c101b3c */
[----:B------:R-:W-:Y:S02]  /*258a0*/  ISETP.GE.AND P0, PT, R105, UR4, PT ;  /* 0x0000000469007c0c */ /* 0x000fe4000bf06270 */
[----:B------:R-:W-:Y:S01]  /*258b0*/  ISETP.GE.AND P1, PT, R103, UR4, PT ;  /* 0x0000000467007c0c */ /* 0x000fe2000bf26270 */
[----:B------:R2:W-:Y:S01]  /*258c0*/  @!P2 ST.E.64 desc[UR60][R14.64], R44 ;  /* 0x0000002c0e00a985 */ /* 0x0005e2000c101b3c */
[-C--:B0-----:R-:W-:Y:S01]  /*258d0*/  @!P3 LEA R6, P6, R143, R2.reuse, 0x2 ;  /* 0x000000028f06b211 */ /* 0x081fe200078c10ff */
[----:B------:R-:W-:Y:S01]  /*258e0*/  VIADD R37, R225, 0xb0 ;  /* 0x000000b0e1257836 */ /* 0x000fe20000000000 */
[----:B-1----:R-:W-:-:S02]  /*258f0*/  @!P4 LEA R12, P2, R141, R2, 0x2 ;  /* 0x000000028d0cc211 */ /* 0x002fc400078410ff */
[-C--:B------:R-:W-:Y:S02]  /*25900*/  @!P3 LEA.HI.X R7, R143, R3.reuse, R144, 0x2, P6 ;  /* 0x000000038f07b211 */ /* 0x080fe400030f1490 */
[----:B------:R-:W-:Y:S02]  /*25910*/  @!P4 LEA.HI.X R13, R141, R3, R142, 0x2, P2 ;  /* 0x000000038d0dc211 */ /* 0x000fe400010f148e */
[----:B------:R-:W-:Y:S01]  /*25920*/  ISETP.GE.AND P2, PT, R101, UR4, PT ;  /* 0x0000000465007c0c */ /* 0x000fe2000bf46270 */
[----:B------:R0:W-:Y:S01]  /*25930*/  @!P3 ST.E.64 desc[UR60][R6.64], R48 ;  /* 0x000000300600b985 */ /* 0x0001e2000c101b3c */
[----:B--2---:R-:W-:-:S03]  /*25940*/  @!P5 LEA R14, P6, R107, R2, 0x2 ;  /* 0x000000026b0ed211 */ /* 0x004fc600078c10ff */
[----:B------:R1:W-:Y:S01]  /*25950*/  @!P4 ST.E.64 desc[UR60][R12.64], R52 ;  /* 0x000000340c00c985 */ /* 0x0003e2000c101b3c */
[----:B------:R-:W-:-:S05]  /*25960*/  @!P5 LEA.HI.X R15, R107, R3, R140, 0x2, P6 ;  /* 0x000000036b0fd211 */ /* 0x000fca00030f148c */
[----:B------:R2:W-:Y:S01]  /*25970*/  @!P5 ST.E.64 desc[UR60][R14.64], R56 ;  /* 0x000000380e00d985 */ /* 0x0005e2000c101b3c */
[----:B------:R-:W-:Y:S02]  /*25980*/  ISETP.GE.AND P5, PT, R99, UR4, PT ;  /* 0x0000000463007c0c */ /* 0x000fe4000bfa6270 */
[----:B0-----:R-:W-:-:S04]  /*25990*/  @!P0 LEA R6, P4, R105, R2, 0x2 ;  /* 0x0000000269068211 */ /* 0x001fc800078810ff */
[-C--:B------:R-:W-:Y:S02]  /*259a0*/  @!P0 LEA.HI.X R7, R105, R3.reuse, R106, 0x2, P4 ;  /* 0x0000000369078211 */ /* 0x080fe400020f146a */
[----:B------:R-:W-:Y:S02]  /*259b0*/  ISETP.GE.AND P4, PT, R97, UR4, PT ;  /* 0x0000000461007c0c */ /* 0x000fe4000bf86270 */
[-C--:B-1----:R-:W-:Y:S01]  /*259c0*/  @!P1 LEA R12, P3, R103, R2.reuse, 0x2 ;  /* 0x00000002670c9211 */ /* 0x082fe200078610ff */
[----:B------:R0:W-:Y:S01]  /*259d0*/  @!P0 ST.E.64 desc[UR60][R6.64], R60 ;  /* 0x0000003c06008985 */ /* 0x0001e2000c101b3c */
[----:B--2---:R-:W-:Y:S02]  /*259e0*/  @!P2 LEA R14, P6, R101, R2, 0x2 ;  /* 0x00000002650ea211 */ /* 0x004fe400078c10ff */
[-C--:B------:R-:W-:Y:S02]  /*259f0*/  @!P1 LEA.HI.X R13, R103, R3.reuse, R104, 0x2, P3 ;  /* 0x00000003670d9211 */ /* 0x080fe400018f1468 */
[----:B------:R-:W-:-:S02]  /*25a00*/  @!P2 LEA.HI.X R15, R101, R3, R102, 0x2, P6 ;  /* 0x00000003650fa211 */ /* 0x000fc400030f1466 */
[----:B------:R-:W-:Y:S01]  /*25a10*/  ISETP.GE.AND P3, PT, R95, UR4, PT ;  /* 0x000000045f007c0c */ /* 0x000fe2000bf66270 */
[----:B------:R1:W-:Y:S01]  /*25a20*/  @!P1 ST.E.64 desc[UR60][R12.64], R64 ;  /* 0x000000400c009985 */ /* 0x0003e2000c101b3c */
[----:B------:R-:W-:-:S03]  /*25a30*/  ISETP.GE.AND P0, PT, R90, UR4, PT ;  /* 0x000000045a007c0c */ /* 0x000fc6000bf06270 */
[----:B------:R2:W-:Y:S01]  /*25a40*/  @!P2 ST.E.64 desc[UR60][R14.64], R68 ;  /* 0x000000440e00a985 */ /* 0x0005e2000c101b3c */
[----:B------:R-:W-:Y:S02]  /*25a50*/  ISETP.GE.AND P2, PT, R93, UR4, PT ;  /* 0x000000045d007c0c */ /* 0x000fe4000bf46270 */
[----:B0-----:R-:W-:-:S04]  /*25a60*/  @!P5 LEA R6, P6, R99, R2, 0x2 ;  /* 0x000000026306d211 */ /* 0x001fc800078c10ff */
[----:B------:R-:W-:Y:S02]  /*25a70*/  @!P5 LEA.HI.X R7, R99, R3, R100, 0x2, P6 ;  /* 0x000000036307d211 */ /* 0x000fe400030f1464 */
[----:B-1----:R-:W-:-:S03]  /*25a80*/  @!P4 LEA R12, P1, R97, R2, 0x2 ;  /* 0x00000002610cc211 */ /* 0x002fc600078210ff */
[----:B------:R0:W-:Y:S01]  /*25a90*/  @!P5 ST.E.64 desc[UR60][R6.64], R72 ;  /* 0x000000480600d985 */ /* 0x0001e2000c101b3c */
[-C--:B------:R-:W-:Y:S02]  /*25aa0*/  @!P4 LEA.HI.X R13, R97, R3.reuse, R98, 0x2, P1 ;  /* 0x00000003610dc211 */ /* 0x080fe400008f1462 */
[----:B------:R-:W-:Y:S02]  /*25ab0*/  ISETP.GE.AND P1, PT, R88, UR4, PT ;  /* 0x0000000458007c0c */ /* 0x000fe4000bf26270 */
[CC--:B--2---:R-:W-:Y:S01]  /*25ac0*/  @!P3 LEA R14, P6, R95.reuse, R2.reuse, 0x2 ;  /* 0x000000025f0eb211 */ /* 0x0c4fe200078c10ff */
[----:B------:R1:W-:Y:S03]  /*25ad0*/  @!P4 ST.E.64 desc[UR60][R12.64], R76 ;  /* 0x0000004c0c00c985 */ /* 0x0003e6000c101b3c */
[----:B------:R-:W-:Y:S02]  /*25ae0*/  @!P3 LEA.HI.X R15, R95, R3, R96, 0x2, P6 ;  /* 0x000000035f0fb211 */ /* 0x000fe400030f1460 */
[----:B0-----:R-:W-:-:S03]  /*25af0*/  @!P2 LEA R6, P4, R93, R2, 0x2 ;  /* 0x000000025d06a211 */ /* 0x001fc600078810ff */
[----:B------:R0:W-:Y:S01]  /*25b00*/  @!P3 ST.E.64 desc[UR60][R14.64], R80 ;  /* 0x000000500e00b985 */ /* 0x0001e2000c101b3c */
[----:B------:R-:W-:Y:S02]  /*25b10*/  ISETP.GE.AND P3, PT, R235, UR4, PT ;  /* 0x00000004eb007c0c */ /* 0x000fe4000bf66270 */
[-C--:B------:R-:W-:Y:S02]  /*25b20*/  @!P2 LEA.HI.X R7, R93, R3.reuse, R94, 0x2, P4 ;  /* 0x000000035d07a211 */ /* 0x080fe400020f145e */
[----:B------:R-:W-:Y:S02]  /*25b30*/  ISETP.GE.AND P4, PT, R25, UR4, PT ;  /* 0x0000000419007c0c */ /* 0x000fe4000bf86270 */
[C---:B-1----:R-:W-:Y:S01]  /*25b40*/  @!P0 LEA R12, P5, R90.reuse, R2, 0x2 ;  /* 0x000000025a0c8211 */ /* 0x042fe200078a10ff */
[----:B------:R1:W-:Y:S01]  /*25b50*/  @!P2 ST.E.64 desc[UR60][R6.64], R4 ;  /* 0x000000040600a985 */ /* 0x0003e2000c101b3c */
[----:B------:R-:W-:Y:S02]  /*25b60*/  ISETP.GE.AND P2, PT, R237, UR4, PT ;  /* 0x00000004ed007c0c */ /* 0x000fe4000bf46270 */
[----:B------:R-:W-:-:S02]  /*25b70*/  @!P0 LEA.HI.X R13, R90, R3, R91, 0x2, P5 ;  /* 0x000000035a0d8211 */ /* 0x000fc400028f145b */
[----:B0-----:R-:W-:-:S03]  /*25b80*/  @!P1 LEA R14, P6, R88, R2, 0x2 ;  /* 0x00000002580e9211 */ /* 0x001fc600078c10ff */
[----:B------:R0:W-:Y:S01]  /*25b90*/  @!P0 ST.E.64 desc[UR60][R12.64], R20 ;  /* 0x000000140c008985 */ /* 0x0001e2000c101b3c */
[----:B------:R-:W-:Y:S02]  /*25ba0*/  ISETP.GE.AND P0, PT, R37, UR4, PT ;  /* 0x0000000425007c0c */ /* 0x000fe4000bf06270 */
[----:B------:R-:W-:Y:S02]  /*25bb0*/  @!P1 LEA.HI.X R15, R88, R3, R89, 0x2, P6 ;  /* 0x00000003580f9211 */ /* 0x000fe400030f1459 */
[----:B-1----:R-:W-:-:S03]  /*25bc0*/  SHF.R.S32.HI R4, RZ, 0x1f, R25 ;  /* 0x0000001fff047819 */ /* 0x002fc60000011419 */
[----:B------:R1:W-:Y:S01]  /*25bd0*/  @!P1 ST.E.64 desc[UR60][R14.64], R120 ;  /* 0x000000780e009985 */ /* 0x0003e2000c101b3c */
[----:B------:R-:W-:Y:S02]  /*25be0*/  ISETP.GE.AND P1, PT, R33, UR4, PT ;  /* 0x0000000421007c0c */ /* 0x000fe4000bf26270 */
[----:B------:R-:W-:Y:S02]  /*25bf0*/  SHF.R.S32.HI R5, RZ, 0x1f, R37 ;  /* 0x0000001fff057819 */ /* 0x000fe40000011425 */
[----:B0-----:R-:W-:-:S04]  /*25c00*/  @!P4 LEA R12, P5, R25, R2, 0x2 ;  /* 0x00000002190cc211 */ /* 0x001fc800078a10ff */
[-C--:B------:R-:W-:Y:S02]  /*25c10*/  @!P4 LEA.HI.X R13, R25, R3.reuse, R4, 0x2, P5 ;  /* 0x00000003190dc211 */ /* 0x080fe400028f1404 */
[----:B------:R-:W-:Y:S02]  /*25c20*/  ISETP.GE.AND P5, PT, R29, UR4, PT ;  /* 0x000000041d007c0c */ /* 0x000fe4000bfa6270 */
[CC--:B-1----:R-:W-:Y:S02]  /*25c30*/  @!P3 LEA R14, P6, R235.reuse, R2.reuse, 0x2 ;  /* 0x00000002eb0eb211 */ /* 0x0c2fe400078c10ff */
[----:B------:R-:W-:Y:S02]  /*25c40*/  SHF.R.S32.HI R4, RZ, 0x1f, R33 ;  /* 0x0000001fff047819 */ /* 0x000fe40000011421 */
[----:B------:R-:W-:Y:S02]  /*25c50*/  @!P3 LEA.HI.X R15, R235, R3, R24, 0x2, P6 ;  /* 0x00000003eb0fb211 */ /* 0x000fe400030f1418 */
[----:B------:R-:W-:-:S02]  /*25c60*/  @!P2 LEA R20, P6, R237, R2, 0x2 ;  /* 0x00000002ed14a211 */ /* 0x000fc400078c10ff */
[----:B------:R-:W-:Y:S02]  /*25c70*/  SHF.R.S32.HI R24, RZ, 0x1f, R29 ;  /* 0x0000001fff187819 */ /* 0x000fe4000001141d */
[----:B------:R-:W-:Y:S02]  /*25c80*/  @!P2 LEA.HI.X R21, R237, R3, R86, 0x2, P6 ;  /* 0x00000003ed15a211 */ /* 0x000fe400030f1456 */
[----:B------:R-:W-:-:S03]  /*25c90*/  @!P1 LEA R6, P6, R33, R2, 0x2 ;  /* 0x0000000221069211 */ /* 0x000fc600078c10ff */
[----:B------:R0:W-:Y:S01]  /*25ca0*/  @!P2 ST.E.64 desc[UR60][R20.64], R122 ;  /* 0x0000007a1400a985 */ /* 0x0001e2000c101b3c */
[-C--:B------:R-:W-:Y:S02]  /*25cb0*/  @!P1 LEA.HI.X R7, R33, R3.reuse, R4, 0x2, P6 ;  /* 0x0000000321079211 */ /* 0x080fe400030f1404 */
[CC--:B------:R-:W-:Y:S01]  /*25cc0*/  @!P0 LEA R4, P6, R37.reuse, R2.reuse, 0x2 ;  /* 0x0000000225048211 */ /* 0x0c0fe200078c10ff */
[----:B------:R0:W-:Y:S03]  /*25cd0*/  @!P3 ST.E.64 desc[UR60][R14.64], R124 ;  /* 0x0000007c0e00b985 */ /* 0x0001e6000c101b3c */
[----:B------:R-:W-:Y:S01]  /*25ce0*/  @!P0 LEA.HI.X R5, R37, R3, R5, 0x2, P6 ;  /* 0x0000000325058211 */ /* 0x000fe200030f1405 */
[----:B------:R0:W-:Y:S01]  /*25cf0*/  @!P4 ST.E.64 desc[UR60][R12.64], R126 ;  /* 0x0000007e0c00c985 */ /* 0x0001e2000c101b3c */
[----:B------:R-:W-:-:S03]  /*25d00*/  @!P5 LEA R2, P6, R29, R2, 0x2 ;  /* 0x000000021d02d211 */ /* 0x000fc600078c10ff */
[----:B------:R0:W-:Y:S01]  /*25d10*/  @!P1 ST.E.64 desc[UR60][R6.64], R108 ;  /* 0x0000006c06009985 */ /* 0x0001e2000c101b3c */
[----:B------:R-:W-:-:S03]  /*25d20*/  @!P5 LEA.HI.X R3, R29, R3, R24, 0x2, P6 ;  /* 0x000000031d03d211 */ /* 0x000fc600030f1418 */
[----:B------:R0:W-:Y:S04]  /*25d30*/  @!P0 ST.E.64 desc[UR60][R4.64], R112 ;  /* 0x0000007004008985 */ /* 0x0001e8000c101b3c */
[----:B------:R0:W-:Y:S02]  /*25d40*/  @!P5 ST.E.64 desc[UR60][R2.64], R116 ;  /* 0x000000740200d985 */ /* 0x0001e4000c101b3c */
.L_x_2732:
[----:B------:R-:W-:Y:S05]  /*25d50*/  BSYNC B1 ;  /* 0x0000000000017941 */ /* 0x000fea0003800000 */
.L_x_2731:
[----:B------:R-:W-:Y:S01]  /*25d60*/  ISETP.GE.AND P0, PT, R84, R8, PT ;  /* 0x000000085400720c */ /* 0x000fe20003f06270 */
[----:B0-----:R0:W1:Y:S04]  /*25d70*/  SHFL.IDX PT, R3, R85, 0x1, 0x1c1f ;  /* 0x003c1f0055037f89 */ /* 0x00106800000e0000 */
[----:B------:R0:W2:Y:S08]  /*25d80*/  SHFL.IDX PT, R2, R0, 0x1, 0x1c1f ;  /* 0x003c1f0000027f89 */ /* 0x0000b000000e0000 */
[----:B0-----:R-:W-:Y:S05]  /*25d90*/  @P0 BRA `(.L_x_2730) ;  /* 0x0000001400000947 */ /* 0x001fea0003800000 */
[----:B------:R-:W-:Y:S01]  /*25da0*/  ULDC UR4, c[0x0][0xac8] ;  /* 0x0002b20000047ab9 */ /* 0x000fe20000000800 */
[----:B------:R-:W-:Y:S01]  /*25db0*/  VIADD R29, R225, 0xb0 ;  /* 0x000000b0e11d7836 */ /* 0x000fe20000000000 */
[----:B------:R-:W-:Y:S02]  /*25dc0*/  ISETP.GE.AND P1, PT, R153, UR4, PT ;  /* 0x0000000499007c0c */ /* 0x000fe4000bf26270 */
[----:B------:R-:W-:Y:S02]  /*25dd0*/  ISETP.GE.AND P0, PT, R151, UR4, PT ;  /* 0x0000000497007c0c */ /* 0x000fe4000bf06270 */
[----:B------:R-:W-:Y:S02]  /*25de0*/  ISETP.GE.AND P2, PT, R225, UR4, PT ;  /* 0x00000004e1007c0c */ /* 0x000fe4000bf46270 */
[----:B------:R-:W-:Y:S02]  /*25df0*/  ISETP.GE.AND P3, PT, R149, UR4, PT ;  /* 0x0000000495007c0c */ /* 0x000fe4000bf66270 */
[----:B------:R-:W-:-:S02]  /*25e00*/  ISETP.GE.AND P4, PT, R147, UR4, PT ;  /* 0x0000000493007c0c */ /* 0x000fc4000bf86270 */
[----:B------:R-:W-:-:S03]  /*25e10*/  SHF.R.S32.HI R8, RZ, 0x1f, R235 ;  /* 0x0000001fff087819 */ /* 0x000fc600000114eb */
[-C--:B--2---:R-:W-:Y:S02]  /*25e20*/  @!P1 LEA R6, P5, R153, R2.reuse, 0x2 ;  /* 0x0000000299069211 */ /* 0x084fe400078a10ff */
[-C--:B------:R-:W-:Y:S02]  /*25e30*/  @!P0 LEA R12, P6, R151, R2.reuse, 0x2 ;  /* 0x00000002970c8211 */ /* 0x080fe400078c10ff */
[-C--:B-1----:R-:W-:Y:S01]  /*25e40*/  @!P1 LEA.HI.X R7, R153, R3.reuse, R154, 0x2, P5 ;  /* 0x0000000399079211 */ /* 0x082fe200028f149a */
        /* <DEDUP_REMOVED lines=13> */
[----:B------:R-:W-:Y:S01]  /*25f20*/  @!P4 LEA.HI.X R21, R147, R3, R148, 0x2, P2 ;  /* 0x000000039315c211 */ /* 0x000fe200010f1494 */
[----:B0-----:R-:W-:Y:S01]  /*25f30*/  VIADD R27, R225, 0xa0 ;  /* 0x000000a0e11b7836 */ /* 0x001fe20000000000 */
[----:B------:R-:W-:-:S02]  /*25f40*/  ISETP.GE.AND P2, PT, R107, UR4, PT ;  /* 0x000000046b007c0c */ /* 0x000fc4000bf46270 */
[-C--:B------:R-:W-:Y:S01]  /*25f50*/  @!P5 LEA.HI.X R25, R145, R3.reuse, R146, 0x2, P6 ;  /* 0x000000039119d211 */ /* 0x080fe200030f1492 */
[----:B------:R0:W-:Y:S01]  /*25f60*/  @!P4 ST.E.64 desc[UR60][R20.64], R42 ;  /* 0x0000002a1400c985 */ /* 0x0001e2000c101b3c */
[----:B------:R-:W-:Y:S02]  /*25f70*/  ISETP.GE.AND P3, PT, R105, UR4, PT ;  /* 0x0000000469007c0c */ /* 0x000fe4000bf66270 */
[----:B------:R-:W-:Y:S01]  /*25f80*/  ISETP.GE.AND P4, PT, R103, UR4, PT ;  /* 0x0000000467007c0c */ /* 0x000fe2000bf86270 */
[----:B------:R4:W-:Y:S01]  /*25f90*/  @!P5 ST.E.64 desc[UR60][R24.64], R46 ;  /* 0x0000002e1800d985 */ /* 0x0009e2000c101b3c */
[-C--:B------:R-:W-:Y:S02]  /*25fa0*/  @!P0 LEA R4, P6, R143, R2.reuse, 0x2 ;  /* 0x000000028f048211 */ /* 0x080fe400078c10ff */
[----:B-1----:R-:W-:Y:S02]  /*25fb0*/  @!P1 LEA R6, P5, R141, R2, 0x2 ;  /* 0x000000028d069211 */ /* 0x002fe400078a10ff */
[----:B------:R-:W-:-:S02]  /*25fc0*/  @!P0 LEA.HI.X R5, R143, R3, R144, 0x2, P6 ;  /* 0x000000038f058211 */ /* 0x000fc400030f1490 */
[-C--:B--2---:R-:W-:Y:S02]  /*25fd0*/  @!P2 LEA R12, P6, R107, R2.reuse, 0x2 ;  /* 0x000000026b0ca211 */ /* 0x084fe400078c10ff */
[-C--:B------:R-:W-:Y:S01]  /*25fe0*/  @!P1 LEA.HI.X R7, R141, R3.reuse, R142, 0x2, P5 ;  /* 0x000000038d079211 */ /* 0x080fe200028f148e */
[----:B------:R1:W-:Y:S01]  /*25ff0*/  @!P0 ST.E.64 desc[UR60][R4.64], R50 ;  /* 0x0000003204008985 */ /* 0x0003e2000c101b3c */
[----:B------:R-:W-:Y:S02]  /*26000*/  ISETP.GE.AND P5, PT, R101, UR4, PT ;  /* 0x0000000465007c0c */ /* 0x000fe4000bfa6270 */
[----:B------:R-:W-:Y:S01]  /*26010*/  @!P2 LEA.HI.X R13, R107, R3, R140, 0x2, P6 ;  /* 0x000000036b0da211 */ /* 0x000fe200030f148c */
[----:B------:R2:W-:Y:S01]  /*26020*/  @!P1 ST.E.64 desc[UR60][R6.64], R54 ;  /* 0x0000003606009985 */ /* 0x0005e2000c101b3c */
[-C--:B---3--:R-:W-:Y:S02]  /*26030*/  @!P3 LEA R14, P1, R105, R2.reuse, 0x2 ;  /* 0x00000002690eb211 */ /* 0x088fe400078210ff */
[----:B0-----:R-:W-:Y:S01]  /*26040*/  @!P4 LEA R20, P0, R103, R2, 0x2 ;  /* 0x000000026714c211 */ /* 0x001fe200078010ff */
[----:B------:R0:W-:Y:S01]  /*26050*/  @!P2 ST.E.64 desc[UR60][R12.64], R58 ;  /* 0x0000003a0c00a985 */ /* 0x0001e2000c101b3c */
[----:B------:R-:W-:-:S02]  /*26060*/  ISETP.GE.AND P2, PT, R99, UR4, PT ;  /* 0x0000000463007c0c */ /* 0x000fc4000bf46270 */
[-C--:B------:R-:W-:Y:S02]  /*26070*/  @!P3 LEA.HI.X R15, R105, R3.reuse, R106, 0x2, P1 ;  /* 0x00000003690fb211 */ /* 0x080fe400008f146a */
[----:B------:R-:W-:Y:S02]  /*26080*/  ISETP.GE.AND P1, PT, R97, UR4, PT ;  /* 0x0000000461007c0c */ /* 0x000fe4000bf26270 */
[----:B----4-:R-:W-:Y:S01]  /*26090*/  @!P5 LEA R24, P6, R101, R2, 0x2 ;  /* 0x000000026518d211 */ /* 0x010fe200078c10ff */
[----:B------:R3:W-:Y:S01]  /*260a0*/  @!P3 ST.E.64 desc[UR60][R14.64], R62 ;  /* 0x0000003e0e00b985 */ /* 0x0007e2000c101b3c */
[-C--:B------:R-:W-:Y:S02]  /*260b0*/  @!P4 LEA.HI.X R21, R103, R3.reuse, R104, 0x2, P0 ;  /* 0x000000036715c211 */ /* 0x080fe400000f1468 */
[----:B------:R-:W-:Y:S02]  /*260c0*/  @!P5 LEA.HI.X R25, R101, R3, R102, 0x2, P6 ;  /* 0x000000036519d211 */ /* 0x000fe400030f1466 */
[----:B------:R-:W-:Y:S01]  /*260d0*/  ISETP.GE.AND P0, PT, R95, UR4, PT ;  /* 0x000000045f007c0c */ /* 0x000fe2000bf06270 */
[----:B------:R-:W-:Y:S01]  /*260e0*/  @!P4 ST.E.64 desc[UR60][R20.64], R66 ;  /* 0x000000421400c985 */ /* 0x000fe2000c101b3c */
[----:B------:R-:W-:-:S02]  /*260f0*/  ISETP.GE.AND P3, PT, R93, UR4, PT ;  /* 0x000000045d007c0c */ /* 0x000fc4000bf66270 */
[-C--:B-1----:R-:W-:Y:S01]  /*26100*/  @!P2 LEA R4, P6, R99, R2.reuse, 0x2 ;  /* 0x000000026304a211 */ /* 0x082fe200078c10ff */
[----:B------:R1:W-:Y:S01]  /*26110*/  @!P5 ST.E.64 desc[UR60][R24.64], R70 ;  /* 0x000000461800d985 */ /* 0x0003e2000c101b3c */
[----:B------:R-:W-:Y:S02]  /*26120*/  ISETP.GE.AND P4, PT, R90, UR4, PT ;  /* 0x000000045a007c0c */ /* 0x000fe4000bf86270 */
[-C--:B--2---:R-:W-:Y:S02]  /*26130*/  @!P1 LEA R6, P5, R97, R2.reuse, 0x2 ;  /* 0x0000000261069211 */ /* 0x084fe400078a10ff */
[-C--:B------:R-:W-:Y:S02]  /*26140*/  @!P2 LEA.HI.X R5, R99, R3.reuse, R100, 0x2, P6 ;  /* 0x000000036305a211 */ /* 0x080fe400030f1464 */
[----:B------:R-:W-:Y:S02]  /*26150*/  @!P1 LEA.HI.X R7, R97, R3, R98, 0x2, P5 ;  /* 0x0000000361079211 */ /* 0x000fe400028f1462 */
[----:B0-----:R-:W-:Y:S01]  /*26160*/  @!P0 LEA R12, P6, R95, R2, 0x2 ;  /* 0x000000025f0c8211 */ /* 0x001fe200078c10ff */
[----:B------:R0:W-:Y:S01]  /*26170*/  @!P2 ST.E.64 desc[UR60][R4.64], R74 ;  /* 0x0000004a0400a985 */ /* 0x0001e2000c101b3c */
[----:B------:R-:W-:-:S02]  /*26180*/  ISETP.GE.AND P2, PT, R88, UR4, PT ;  /* 0x0000000458007c0c */ /* 0x000fc4000bf46270 */
[-C--:B------:R-:W-:Y:S01]  /*26190*/  @!P0 LEA.HI.X R13, R95, R3.reuse, R96, 0x2, P6 ;  /* 0x000000035f0d8211 */ /* 0x080fe200030f1460 */
[----:B------:R2:W-:Y:S01]  /*261a0*/  @!P1 ST.E.64 desc[UR60][R6.64], R78 ;  /* 0x0000004e06009985 */ /* 0x0005e2000c101b3c */
[-C--:B---3--:R-:W-:Y:S01]  /*261b0*/  @!P3 LEA R14, P1, R93, R2.reuse, 0x2 ;  /* 0x000000025d0eb211 */ /* 0x088fe200078210ff */
[----:B-1----:R-:W-:Y:S01]  /*261c0*/  VIADD R25, R225, 0xa8 ;  /* 0x000000a8e1197836 */ /* 0x002fe20000000000 */
[C---:B------:R-:W-:Y:S01]  /*261d0*/  @!P4 LEA R20, P5, R90.reuse, R2, 0x2 ;  /* 0x000000025a14c211 */ /* 0x040fe200078a10ff */
[----:B------:R1:W-:Y:S01]  /*261e0*/  @!P0 ST.E.64 desc[UR60][R12.64], R82 ;  /* 0x000000520c008985 */ /* 0x0003e2000c101b3c */
[-C--:B------:R-:W-:Y:S02]  /*261f0*/  @!P3 LEA.HI.X R15, R93, R3.reuse, R94, 0x2, P1 ;  /* 0x000000035d0fb211 */ /* 0x080fe400008f145e */
[----:B------:R-:W-:Y:S02]  /*26200*/  ISETP.GE.AND P1, PT, R237, UR4, PT ;  /* 0x00000004ed007c0c */ /* 0x000fe4000bf26270 */
[----:B------:R-:W-:Y:S01]  /*26210*/  @!P4 LEA.HI.X R21, R90, R3, R91, 0x2, P5 ;  /* 0x000000035a15c211 */ /* 0x000fe200028f145b */
[----:B------:R3:W-:Y:S01]  /*26220*/  @!P3 ST.E.64 desc[UR60][R14.64], R128 ;  /* 0x000000800e00b985 */ /* 0x0007e2000c101b3c */
[----:B------:R-:W-:-:S02]  /*26230*/  ISETP.GE.AND P0, PT, R235, UR4, PT ;  /* 0x00000004eb007c0c */ /* 0x000fc4000bf06270 */
[CC--:B0-----:R-:W-:Y:S01]  /*26240*/  @!P2 LEA R4, P5, R88.reuse, R2.reuse, 0x2 ;  /* 0x000000025804a211 */ /* 0x0c1fe200078a10ff */
[----:B------:R0:W-:Y:S01]  /*26250*/  @!P4 ST.E.64 desc[UR60][R20.64], R130 ;  /* 0x000000821400c985 */ /* 0x0001e2000c101b3c */
[----:B------:R-:W-:Y:S02]  /*26260*/  ISETP.GE.AND P4, PT, R27, UR4, PT ;  /* 0x000000041b007c0c */ /* 0x000fe4000bf86270 */
[----:B------:R-:W-:Y:S02]  /*26270*/  ISETP.GE.AND P3, PT, R25, UR4, PT ;  /* 0x0000000419007c0c */ /* 0x000fe4000bf66270 */
[----:B------:R-:W-:Y:S02]  /*26280*/  @!P2 LEA.HI.X R5, R88, R3, R89, 0x2, P5 ;  /* 0x000000035805a211 */ /* 0x000fe400028f1459 */
[-C--:B--2---:R-:W-:Y:S02]  /*26290*/  @!P1 LEA R6, P6, R237, R2.reuse, 0x2 ;  /* 0x00000002ed069211 */ /* 0x084fe400078c10ff */
[----:B------:R-:W-:Y:S01]  /*262a0*/  SHF.R.S32.HI R0, RZ, 0x1f, R27 ;  /* 0x0000001fff007819 */ /* 0x000fe2000001141b */
[----:B------:R4:W-:Y:S01]  /*262b0*/  @!P2 ST.E.64 desc[UR60][R4.64], R132 ;  /* 0x000000840400a985 */ /* 0x0009e2000c101b3c */
[----:B-1----:R-:W-:-:S02]  /*262c0*/  @!P0 LEA R12, P5, R235, R2, 0x2 ;  /* 0x00000002eb0c8211 */ /* 0x002fc400078a10ff */
[-C--:B------:R-:W-:Y:S02]  /*262d0*/  @!P1 LEA.HI.X R7, R237, R3.reuse, R86, 0x2, P6 ;  /* 0x00000003ed079211 */ /* 0x080fe400030f1456 */
[----:B------:R-:W-:Y:S02]  /*262e0*/  ISETP.GE.AND P6, PT, R29, UR4, PT ;  /* 0x000000041d007c0c */ /* 0x000fe4000bfc6270 */
[----:B------:R-:W-:Y:S01]  /*262f0*/  @!P0 LEA.HI.X R13, R235, R3, R8, 0x2, P5 ;  /* 0x00000003eb0d8211 */ /* 0x000fe200028f1408 */
[----:B------:R4:W-:Y:S01]  /*26300*/  @!P1 ST.E.64 desc[UR60][R6.64], R134 ;  /* 0x0000008606009985 */ /* 0x0009e2000c101b3c */
[----:B---3--:R-:W-:-:S03]  /*26310*/  @!P4 LEA R14, P5, R27, R2, 0x2 ;  /* 0x000000021b0ec211 */ /* 0x008fc600078a10ff */
[----:B------:R4:W-:Y:S01]  /*26320*/  @!P0 ST.E.64 desc[UR60][R12.64], R136 ;  /* 0x000000880c008985 */ /* 0x0009e2000c101b3c */
[-C--:B------:R-:W-:Y:S01]  /*26330*/  @!P4 LEA.HI.X R15, R27, R3.reuse, R0, 0x2, P5 ;  /* 0x000000031b0fc211 */ /* 0x080fe200028f1400 */
[----:B------:R-:W-:Y:S01]  /*26340*/  VIADD R27, R225, 0xb8 ;  /* 0x000000b8e11b7836 */ /* 0x000fe20000000000 */
[----:B------:R-:W-:Y:S02]  /*26350*/  SHF.R.S32.HI R0, RZ, 0x1f, R25 ;  /* 0x0000001fff007819 */ /* 0x000fe40000011419 */
[----:B0-----:R-:W-:Y:S01]  /*26360*/  @!P3 LEA R20, P5, R25, R2, 0x2 ;  /* 0x000000021914b211 */ /* 0x001fe200078a10ff */
[----:B------:R4:W-:Y:S01]  /*26370*/  @!P4 ST.E.64 desc[UR60][R14.64], R138 ;  /* 0x0000008a0e00c985 */ /* 0x0009e2000c101b3c */
[----:B------:R-:W-:Y:S02]  /*26380*/  ISETP.GE.AND P0, PT, R27, UR4, PT ;  /* 0x000000041b007c0c */ /* 0x000fe4000bf06270 */
[----:B------:R-:W-:Y:S02]  /*26390*/  @!P3 LEA.HI.X R21, R25, R3, R0, 0x2, P5 ;  /* 0x000000031915b211 */ /* 0x000fe400028f1400 */
[----:B------:R-:W-:-:S02]  /*263a0*/  SHF.R.S32.HI R0, RZ, 0x1f, R29 ;  /* 0x0000001fff007819 */ /* 0x000fc4000001141d */
[C---:B------:R-:W-:Y:S01]  /*263b0*/  @!P6 LEA R24, P5, R29.reuse, R2, 0x2 ;  /* 0x000000021d18e211 */ /* 0x040fe200078a10ff */
[----:B------:R4:W-:Y:S03]  /*263c0*/  @!P3 ST.E.64 desc[UR60][R20.64], R110 ;  /* 0x0000006e1400b985 */ /* 0x0009e6000c101b3c */
[----:B------:R-:W-:-:S05]  /*263d0*/  @!P6 LEA.HI.X R25, R29, R3, R0, 0x2, P5 ;  /* 0x000000031d19e211 */ /* 0x000fca00028f1400 */
[----:B------:R4:W-:Y:S01]  /*263e0*/  @!P6 ST.E.64 desc[UR60][R24.64], R114 ;  /* 0x000000721800e985 */ /* 0x0009e2000c101b3c */
[----:B------:R-:W-:Y:S05]  /*263f0*/  @P0 BRA `(.L_x_2730) ;  /* 0x0000000c00680947 */ /* 0x000fea0003800000 */
[----:B------:R-:W-:Y:S02]  /*26400*/  LEA R2, P0, R27, R2, 0x2 ;  /* 0x000000021b027211 */ /* 0x000fe400078010ff */
[----:B------:R-:W-:-:S04]  /*26410*/  SHF.R.S32.HI R0, RZ, 0x1f, R27 ;  /* 0x0000001fff007819 */ /* 0x000fc8000001141b */
[----:B------:R-:W-:-:S05]  /*26420*/  LEA.HI.X R3, R27, R3, R0, 0x2, P0 ;  /* 0x000000031b037211 */ /* 0x000fca00000f1400 */
[----:B------:R0:W-:Y:S01]  /*26430*/  ST.E.64 desc[UR60][R2.64], R118 ;  /* 0x0000007602007985 */ /* 0x0001e2000c101b3c */
[----:B------:R-:W-:Y:S05]  /*26440*/  BRA `(.L_x_2730) ;  /* 0x0000000c00547947 */ /* 0x000fea0003800000 */
.L_x_2721:
        /* <DEDUP_REMOVED lines=26> */
.L_x_2733:
[----:B------:R-:W2:Y:S01]  /*265f0*/  LDL.LU R2, [R1+0x68] ;  /* 0x0000680001027983 */ /* 0x000ea20000300800 */
[----:B------:R-:W-:Y:S01]  /*26600*/  BSSY B1, `(.L_x_2734) ;  /* 0x0000035000017945 */ /* 0x000fe20003800000 */
[----:B------:R-:W-:Y:S02]  /*26610*/  SEL R33, R230, RZ, !P0 ;  /* 0x000000ffe6217207 */ /* 0x000fe40004000000 */
[----:B-----5:R-:W-:Y:S02]  /*26620*/  SHF.R.S32.HI R26, RZ, 0x1f, R25 ;  /* 0x0000001fff1a7819 */ /* 0x020fe40000011419 */
[----:B--2---:R-:W-:Y:S01]  /*26630*/  SEL R28, R2, RZ, !P0 ;  /* 0x000000ff021c7207 */ /* 0x004fe20004000000 */
        /* <DEDUP_REMOVED lines=15> */
[----:B-1----:R-:W1:Y:S08]  /*26730*/  @P1 LDC R8, c[0x0][0xbec] ;  /* 0x0002fb00ff081b82 */ /* 0x002e700000000800 */
[----:B------:R-:W0:Y:S08]  /*26740*/  LDC.64 R4, c[0x0][R24+0x210] ;  /* 0x0000840018047b82 */ /* 0x000e300000000a00 */
[----:B------:R-:W5:Y:S01]  /*26750*/  @P1 LDC R31, c[0x0][0xbf0] ;  /* 0x0002fc00ff1f1b82 */ /* 0x000f620000000800 */
[----:B-1----:R-:W-:-:S07]  /*26760*/  @P1 IMAD.HI.U32 R8, R35, R8, RZ ;  /* 0x0000000823081227 */ /* 0x002fce00078e00ff */
[----:B--2---:R-:W1:Y:S01]  /*26770*/  @!P0 LDC R2, c[0x0][0xb50] ;  /* 0x0002d400ff028b82 */ /* 0x004e620000000800 */
        /* <DEDUP_REMOVED lines=10> */
[----:B------:R-:W-:Y:S02]  /*26820*/  IMAD.MOV R12, RZ, RZ, -R27 ;  /* 0x000000ffff0c7224 */ /* 0x000fe400078e0a1b */
[----:B------:R-:W-:Y:S02]  /*26830*/  IMAD.IADD R31, R21, 0x1, R31 ;  /* 0x00000001151f7824 */ /* 0x000fe400078e021f */
[----:B------:R-:W-:-:S04]  /*26840*/  IMAD.WIDE.U32 R6, R14, R13, RZ ;  /* 0x0000000d0e067225 */ /* 0x000fc800078e00ff */
[----:B------:R-:W-:Y:S02]  /*26850*/  IMAD R15, R15, R13, RZ ;  /* 0x0000000d0f0f7224 */ /* 0x000fe400078e02ff */
[----:B------:R-:W-:Y:S01]  /*26860*/  IMAD R13, R37, R12, R35 ;  /* 0x0000000c250d7224 */ /* 0x000fe200078e0223 */
[----:B------:R-:W-:Y:S01]  /*26870*/  IADD3.X R12, R31, R29, R26, P1, P3 ;  /* 0x0000001d1f0c7210 */ /* 0x000fe20000fe641a */
[----:B------:R-:W-:Y:S01]  /*26880*/  IMAD.IADD R15, R7, 0x1, R15 ;  /* 0x00000001070f7824 */ /* 0x000fe200078e020f */
[----:B------:R-:W-:Y:S01]  /*26890*/  IADD3 R6, P0, P1, R27, R8, R6 ;  /* 0x000000081b067210 */ /* 0x000fe2000791e006 */
[----:B0-----:R-:W-:Y:S01]  /*268a0*/  IMAD R5, R5, R13, RZ ;  /* 0x0000000d05057224 */ /* 0x001fe200078e02ff */
[----:B------:R-:W-:-:S04]  /*268b0*/  SHF.R.S32.HI R27, RZ, 0x1f, R27 ;  /* 0x0000001fff1b7819 */ /* 0x000fc8000001141b */
[----:B------:R-:W-:Y:S02]  /*268c0*/  IADD3.X R7, R27, R12, R15, P0, P1 ;  /* 0x0000000c1b077210 */ /* 0x000fe400007e240f */
[----:B------:R-:W-:-:S05]  /*268d0*/  SHF.R.S32.HI R15, RZ, 0x1f, R13 ;  /* 0x0000001fff0f7819 */ /* 0x000fca000001140d */
[C---:B------:R-:W-:Y:S02]  /*268e0*/  IMAD R15, R4.reuse, R15, R5 ;  /* 0x0000000f040f7224 */ /* 0x040fe400078e0205 */
[----:B------:R-:W-:-:S04]  /*268f0*/  IMAD.WIDE.U32 R4, R4, R13, R6 ;  /* 0x0000000d04047225 */ /* 0x000fc800078e0006 */
[----:B------:R-:W-:Y:S01]  /*26900*/  IMAD.IADD R5, R5, 0x1, R15 ;  /* 0x0000000105057824 */ /* 0x000fe200078e020f */
[----:B-1----:R-:W-:-:S04]  /*26910*/  LEA R2, P0, R4, R2, 0x2 ;  /* 0x0000000204027211 */ /* 0x002fc800078010ff */
[----:B--2---:R-:W-:Y:S01]  /*26920*/  LEA.HI.X R3, R4, R3, R5, 0x2, P0 ;  /* 0x0000000304037211 */ /* 0x004fe200000f1405 */
[----:B------:R-:W-:-:S05]  /*26930*/  IMAD.MOV.U32 R5, RZ, RZ, -0x800000 ;  /* 0xff800000ff057424 */ /* 0x000fca00078e00ff */
[----:B------:R2:W-:Y:S03]  /*26940*/  STG.E desc[UR60][R2.64], R5 ;  /* 0x0000000502007986 */ /* 0x0005e6000c10193c */
.L_x_2735:
[----:B------:R-:W-:Y:S05]  /*26950*/  BSYNC B1 ;  /* 0x0000000000017941 */ /* 0x000fea0003800000 */
.L_x_2734:
        /* <DEDUP_REMOVED lines=23> */
[----:B-1----:R-:W-:Y:S02]  /*26ad0*/  IMAD.IADD R8, R223, 0x1, R4 ;  /* 0x00000001df087824 */ /* 0x002fe400078e0204 */
        /* <DEDUP_REMOVED lines=33> */
[----:B------:R1:W2:Y:S01]  /*26cf0*/  SHFL.IDX PT, R2, R4, RZ, 0x181f ;  /* 0x00181fff04027589 */ /* 0x0002a200000e0000 */
[----:B------:R-:W-:Y:S01]  /*26d00*/  VIADD R15, R21, 0x80 ;  /* 0x00000080150f7836 */ /* 0x000fe20000000000 */
[----:B------:R-:W-:Y:S02]  /*26d10*/  SHF.R.S32.HI R14, RZ, 0x1f, R21 ;  /* 0x0000001fff0e7819 */ /* 0x000fe40000011415 */
[----:B------:R1:W3:Y:S01]  /*26d20*/  SHFL.IDX PT, R0, R5, RZ, 0x181f ;  /* 0x00181fff05007589 */ /* 0x0002e200000e0000 */
[----:B------:R-:W-:Y:S02]  /*26d30*/  SHF.R.S32.HI R6, RZ, 0x1f, R7 ;  /* 0x0000001fff067819 */ /* 0x000fe40000011407 */
[----:B------:R-:W-:Y:S01]  /*26d40*/  SHF.R.S32.HI R12, RZ, 0x1f, R15 ;  /* 0x0000001fff0c7819 */ /* 0x000fe2000001140f */
[----:B------:R-:W-:Y:S06]  /*26d50*/  @P2 BRA `(.L_x_2737) ;  /* 0x0000000000342947 */ /* 0x000fec0003800000 */
[----:B------:R-:W-:Y:S02]  /*26d60*/  ULDC UR4, c[0x0][0xac8] ;  /* 0x0002b20000047ab9 */ /* 0x000fe40000000800 */
[----:B------:R-:W-:Y:S02]  /*26d70*/  ISETP.GE.AND P4, PT, R21, UR4, PT ;  /* 0x0000000415007c0c */ /* 0x000fe4000bf86270 */
[----:B------:R-:W-:Y:S02]  /*26d80*/  ISETP.GE.AND P3, PT, R7, UR4, PT ;  /* 0x0000000407007c0c */ /* 0x000fe4000bf66270 */
[----:B------:R-:W-:-:S09]  /*26d90*/  ISETP.GE.AND P2, PT, R15, UR4, PT ;  /* 0x000000040f007c0c */ /* 0x000fd2000bf46270 */
[-C--:B--2---:R-:W-:Y:S02]  /*26da0*/  @!P4 LEA R24, P6, R21, R2.reuse, 0x1 ;  /* 0x000000021518c211 */ /* 0x084fe400078c08ff */
[----:B------:R-:W-:Y:S02]  /*26db0*/  @!P3 LEA R26, P5, R7, R2, 0x1 ;  /* 0x00000002071ab211 */ /* 0x000fe400078a08ff */
[----:B---3--:R-:W-:Y:S02]  /*26dc0*/  @!P4 LEA.HI.X R25, R21, R0, R14, 0x1, P6 ;  /* 0x000000001519c211 */ /* 0x008fe400030f0c0e */
[----:B------:R-:W-:Y:S02]  /*26dd0*/  @!P2 LEA R2, P6, R15, R2, 0x1 ;  /* 0x000000020f02a211 */ /* 0x000fe400078c08ff */
[-C--:B------:R-:W-:Y:S01]  /*26de0*/  @!P3 LEA.HI.X R27, R7, R0.reuse, R6, 0x1, P5 ;  /* 0x00000000071bb211 */ /* 0x080fe200028f0c06 */
[----:B------:R4:W-:Y:S01]  /*26df0*/  @!P4 ST.E.128 desc[UR60][R24.64], RZ ;  /* 0x000000ff1800c985 */ /* 0x0009e2000c101d3c */
[----:B------:R-:W-:-:S03]  /*26e00*/  @!P2 LEA.HI.X R3, R15, R0, R12, 0x1, P6 ;  /* 0x000000000f03a211 */ /* 0x000fc600030f0c0c */
[----:B------:R4:W-:Y:S04]  /*26e10*/  @!P3 ST.E.128 desc[UR60][R26.64], RZ ;  /* 0x000000ff1a00b985 */ /* 0x0009e8000c101d3c */
[----:B------:R4:W-:Y:S02]  /*26e20*/  @!P2 ST.E.128 desc[UR60][R2.64], RZ ;  /* 0x000000ff0200a985 */ /* 0x0009e4000c101d3c */
.L_x_2737:
[----:B------:R-:W-:Y:S05]  /*26e30*/  BSYNC B1 ;  /* 0x0000000000017941 */ /* 0x000fea0003800000 */
.L_x_2736:
[----:B---3--:R3:W0:Y:S01]  /*26e40*/  SHFL.IDX PT, R0, R5, 0x1, 0x181f ;  /* 0x00381f0005007f89 */ /* 0x00862200000e0000 */
[----:B------:R-:W-:Y:S03]  /*26e50*/  BSSY B1, `(.L_x_2738) ;  /* 0x0000010000017945 */ /* 0x000fe60003800000 */
[----:B--2-4-:R3:W2:Y:S01]  /*26e60*/  SHFL.IDX PT, R2, R4, 0x1, 0x181f ;  /* 0x00381f0004027f89 */ /* 0x0146a200000e0000 */
[----:B------:R-:W-:Y:S05]  /*26e70*/  @P0 BRA `(.L_x_2739) ;  /* 0x0000000000340947 */ /* 0x000fea0003800000 */
[----:B------:R-:W-:Y:S02]  /*26e80*/  ULDC UR4, c[0x0][0xac8] ;  /* 0x0002b20000047ab9 */ /* 0x000fe40000000800 */
        /* <DEDUP_REMOVED lines=12> */
.L_x_2739:
[----:B------:R-:W-:Y:S05]  /*26f50*/  BSYNC B1 ;  /* 0x0000000000017941 */ /* 0x000fea0003800000 */
.L_x_2738:
[----:B0-----:R0:W0:Y:S01]  /*26f60*/  SHFL.IDX PT, R0, R5, 0x2, 0x181f ;  /* 0x00581f0005007f89 */ /* 0x00102200000e0000 */
[----:B------:R-:W-:Y:S03]  /*26f70*/  BSSY B1, `(.L_x_2740) ;  /* 0x0000010000017945 */ /* 0x000fe60003800000 */
[----:B--2-4-:R2:W4:Y:S01]  /*26f80*/  SHFL.IDX PT, R2, R4, 0x2, 0x181f ;  /* 0x00581f0004027f89 */ /* 0x01452200000e0000 */
        /* <DEDUP_REMOVED lines=14> */
.L_x_2741:
[----:B------:R-:W-:Y:S05]  /*27070*/  BSYNC B1 ;  /* 0x0000000000017941 */ /* 0x000fea0003800000 */
.L_x_2740:
[----:B0-----:R-:W-:Y:S01]  /*27080*/  VIADD R0, R8, 0x60 ;  /* 0x0000006008007836 */ /* 0x001fe20000000000 */
[----:B-1-3--:R-:W0:Y:S04]  /*27090*/  SHFL.IDX PT, R5, R5, 0x3, 0x181f ;  /* 0x00781f0005057f89 */ /* 0x00ae2800000e0000 */
[----:B------:R-:W-:Y:S01]  /*270a0*/  ISETP.GE.AND P0, PT, R0, R13, PT ;  /* 0x0000000d0000720c */ /* 0x000fe20003f06270 */
[----:B----4-:R1:W3:-:S12]  /*270b0*/  SHFL.IDX PT, R2, R4, 0x3, 0x181f ;  /* 0x00781f0004027f89 */ /* 0x0102d800000e0000 */
[----:B-1----:R-:W-:Y:S05]  /*270c0*/  @P0 BRA `(.L_x_2730) ;  /* 0x0000000000340947 */ /* 0x002fea0003800000 */
        /* <DEDUP_REMOVED lines=13> */
.L_x_2730:
[----:B------:R-:W-:Y:S05]  /*271a0*/  BSYNC B0 ;  /* 0x0000000000007941 */ /* 0x000fea0003800000 */
.L_x_2720:
[----:B------:R-:W-:Y:S02]  /*271b0*/  ULDC UR4, c[0x0][0xc3c] ;  /* 0x00030f0000047ab9 */ /* 0x000fe40000000800 */
[----:B-1----:R-:W-:-:S13]  /*271c0*/  ISETP.GE.AND P0, PT, R11, UR4, PT ;  /* 0x000000040b007c0c */ /* 0x002fda000bf06270 */
[----:B------:R-:W-:Y:S05]  /*271d0*/  @!P0 BRA `(.L_x_2742) ;  /* 0xfffffda000348947 */ /* 0x000fea000383ffff */
[----:B------:R-:W-:Y:S05]  /*271e0*/  BRA `(.L_x_2511) ;  /* 0x0000008c00f87947 */ /* 0x000fea0003800000 */
.L_x_2509:
        /* <DEDUP_REMOVED lines=20> */
.L_x_2743:
        /* <DEDUP_REMOVED lines=43> */
.L_x_2747:
        /* <DEDUP_REMOVED lines=39> */
.L_x_2745:
        /* <DEDUP_REMOVED lines=12> */
.L_x_2748:
        /* <DEDUP_REMOVED lines=63> */
.L_x_2749:
        /* <DEDUP_REMOVED lines=61> */
.L_x_2750:
[----:B01----:R-:W-:-:S05]  /*280d0*/  LOP3.LUT R3, RZ, R2, RZ, 0x33, !PT ;  /* 0x00000002ff037212 */ /* 0x003fca00078e33ff */
[----:B------:R-:W-:-:S05]  /*280e0*/  IMAD.IADD R2, R4, 0x1, R3 ;  /* 0x0000000104027824 */ /* 0x000fca00078e0203 */
[----:B------:R1:W-:Y:S01]  /*280f0*/  STL [R1+0x4], R2 ;  /* 0x0000040201007387 */ /* 0x0003e20000100800 */
[----:B------:R-:W-:Y:S05]  /*28100*/  BRA `(.L_x_2751) ;  /* 0x0000000000107947 */ /* 0x000fea0003800000 */
.L_x_2746:
[----:B------:R-:W-:Y:S01]  /*28110*/  IMAD.U32 R2, RZ, RZ, UR6 ;  /* 0x00000006ff027e24 */ /* 0x000fe2000f8e00ff */
[----:B------:R0:W-:Y:S04]  /*28120*/  STL [R1+0x4], RZ ;  /* 0x000004ff01007387 */ /* 0x0001e80000100800 */
[----:B------:R0:W-:Y:S04]  /*28130*/  STL [R1+0x8], RZ ;  /* 0x000008ff01007387 */ /* 0x0001e80000100800 */
[----:B------:R0:W-:Y:S02]  /*28140*/  STL [R1], R2 ;  /* 0x0000000201007387 */ /* 0x0001e40000100800 */
.L_x_2751:
        /* <DEDUP_REMOVED lines=10> */
.L_x_2744:
        /* <DEDUP_REMOVED lines=15> */
[----:B01----:R-:W-:Y:S01]  /*282e0*/  IMAD.SHL.U32 R2, R4, 0x8, RZ ;  /* 0x0000000804027824 */ /* 0x003fe200078e00ff */
        /* <DEDUP_REMOVED lines=18> */
[C---:B-1----:R-:W-:Y:S02]  /*28410*/  LOP3.LUT R2, R0.reuse, 0x40, RZ, 0xfc, !PT ;  /* 0x0000004000027812 */ /* 0x042fe400078efcff */
[----:B------:R-:W-:-:S07]  /*28420*/  LOP3.LUT R0, R0, 0x80, RZ, 0xfc, !PT ;  /* 0x0000008000007812 */ /* 0x000fce00078efcff */
.L_x_2902:
[----:B------:R-:W2:Y:S01]  /*28430*/  LDL R0, [R1+0xc] ;  /* 0x00000c0001007983 */ /* 0x000ea20000100800 */
[----:B0-----:R-:W2:Y:S01]  /*28440*/  LDC.64 R2, c[0x0][0xc88] ;  /* 0x00032200ff027b82 */ /* 0x001ea20000000a00 */
[----:B------:R-:W-:Y:S05]  /*28450*/  YIELD ;  /* 0x0000000000007946 */ /* 0x000fea0003800000 */
[----:B------:R-:W-:Y:S01]  /*28460*/  ULDC.64 UR4, c[0x0][0xa28] ;  /* 0x00028a0000047ab9 */ /* 0x000fe20000000a00 */
[----:B------:R-:W-:Y:S01]  /*28470*/  IMAD.MOV.U32 R8, RZ, RZ, RZ ;  /* 0x000000ffff087224 */ /* 0x000fe200078e00ff */
[----:B------:R-:W-:Y:S01]  /*28480*/  ISETP.NE.U32.AND P0, PT, RZ, UR4, PT ;  /* 0x00000004ff007c0c */ /* 0x000fe2000bf05070 */
[----:B------:R-:W-:Y:S01]  /*28490*/  ULDC.64 UR10, c[0x0][0xa18] ;  /* 0x00028600000a7ab9 */ /* 0x000fe20000000a00 */
[----:B------:R-:W-:Y:S01]  /*284a0*/  ULDC.64 UR8, c[0x0][0xa10] ;  /* 0x0002840000087ab9 */ /* 0x000fe20000000a00 */
[----:B------:R-:W-:Y:S01]  /*284b0*/  ULDC.64 UR6, c[0x0][0xa08] ;  /* 0x0002820000067ab9 */ /* 0x000fe20000000a00 */
[----:B--2---:R-:W-:-:S05]  /*284c0*/  IMAD.WIDE R2, R0, 0x4, R2 ;  /* 0x0000000400027825 */ /* 0x004fca00078e0202 */
[----:B-1----:R-:W2:Y:S01]  /*284d0*/  LDG.E R4, desc[UR60][R2.64] ;  /* 0x0000003c02047981 */ /* 0x002ea2000c1e1900 */
[----:B------:R-:W-:Y:S01]  /*284e0*/  ISETP.NE.AND.EX P0, PT, RZ, UR5, PT, P0 ;  /* 0x00000005ff007c0c */ /* 0x000fe2000bf05300 */
[----:B------:R-:W-:Y:S01]  /*284f0*/  IMAD.MOV.U32 R0, RZ, RZ, RZ ;  /* 0x000000ffff007224 */ /* 0x000fe200078e00ff */
[----:B--2---:R-:W-:Y:S01]  /*28500*/  SHF.R.S32.HI R5, RZ, 0x1f, R4 ;  /* 0x0000001fff057819 */ /* 0x004fe20000011404 */
[----:B------:R-:W-:-:S10]  /*28510*/  IMAD.SHL.U32 R15, R4, 0x4, RZ ;  /* 0x00000004040f7824 */ /* 0x000fd400078e00ff */
[C---:B------:R-:W-:Y:S01]  /*28520*/  @P0 LEA R2, P1, R4.reuse, UR4, 0x2 ;  /* 0x0000000404020c11 */ /* 0x040fe2000f8210ff */
[----:B------:R0:W-:Y:S03]  /*28530*/  STL [R1+0x34], R4 ;  /* 0x0000340401007387 */ /* 0x0001e60000100800 */
        /* <DEDUP_REMOVED lines=14> */
[C---:B--2---:R-:W-:Y:S02]  /*28620*/  IADD3 R2, P4, R15.reuse, UR4, RZ ;  /* 0x000000040f027c10 */ /* 0x044fe4000ff9e0ff */
[----:B------:R-:W-:Y:S02]  /*28630*/  ISETP.NE.AND.EX P3, PT, RZ, UR11, PT, P3 ;  /* 0x0000000bff007c0c */ /* 0x000fe4000bf65330 */
[C---:B------:R-:W-:Y:S02]  /*28640*/  IADD3.X R3, R14.reuse, UR5, RZ, P4, !PT ;  /* 0x000000050e037c10 */ /* 0x040fe4000a7fe4ff */
[----:B0-----:R-:W-:Y:S02]  /*28650*/  IADD3 R4, P4, R15, UR8, RZ ;  /* 0x000000080f047c10 */ /* 0x001fe4000ff9e0ff */
[----:B------:R-:W-:Y:S01]  /*28660*/  ISETP.NE.AND.EX P0, PT, RZ, UR7, PT, P0 ;  /* 0x00000007ff007c0c */ /* 0x000fe2000bf05300 */
[----:B------:R-:W2:Y:S01]  /*28670*/  @P2 LDG.E R8, desc[UR60][R2.64] ;  /* 0x0000003c02082981 */ /* 0x000ea2000c1e1900 */
[C---:B-1----:R-:W-:Y:S01]  /*28680*/  IADD3.X R5, R14.reuse, UR9, RZ, P4, !PT ;  /* 0x000000090e057c10 */ /* 0x042fe2000a7fe4ff */
[----:B------:R-:W-:Y:S01]  /*28690*/  ULDC UR4, c[0x0][0x288] ;  /* 0x0000a20000047ab9 */ /* 0x000fe20000000800 */
[----:B------:R-:W-:Y:S01]  /*286a0*/  ISETP.NE.AND.EX P1, PT, RZ, UR9, PT, P1 ;  /* 0x00000009ff007c0c */ /* 0x000fe2000bf25310 */
[----:B------:R-:W-:Y:S01]  /*286b0*/  IMAD.U32 R12, RZ, RZ, UR4 ;  /* 0x00000004ff0c7e24 */ /* 0x000fe2000f8e00ff */
[----:B------:R-:W-:Y:S01]  /*286c0*/  IADD3.X R7, R14, UR7, RZ, P5, !PT ;  /* 0x000000070e077c10 */ /* 0x000fe2000affe4ff */
[----:B------:R-:W-:-:S06]  /*286d0*/  ULDC.64 UR4, c[0x0][0x418] ;  /* 0x0001060000047ab9 */ /* 0x000fcc0000000a00 */
[----:B------:R0:W5:Y:S04]  /*286e0*/  @P0 LDG.E R11, desc[UR60][R6.64] ;  /* 0x0000003c060b0981 */ /* 0x000168000c1e1900 */
[----:B------:R0:W5:Y:S04]  /*286f0*/  @P1 LDG.E R10, desc[UR60][R4.64] ;  /* 0x0000003c040a1981 */ /* 0x000168000c1e1900 */
[----:B--2---:R1:W-:Y:S02]  /*28700*/  STL [R1+0x4c], R8 ;  /* 0x00004c0801007387 */ /* 0x0043e40000100800 */
[----:B-1----:R-:W-:-:S04]  /*28710*/  @P3 IADD3 R8, P4, R15, UR10, RZ ;  /* 0x0000000a0f083c10 */ /* 0x002fc8000ff9e0ff */
[----:B------:R-:W-:-:S05]  /*28720*/  @P3 IADD3.X R9, R14, UR11, RZ, P4, !PT ;  /* 0x0000000b0e093c10 */ /* 0x000fca000a7fe4ff */
        /* <DEDUP_REMOVED lines=11> */
[----:B------:R-:W-:Y:S01]  /*287e0*/  IMAD.U32 R8, RZ, RZ, UR4 ;  /* 0x00000004ff087e24 */ /* 0x000fe2000f8e00ff */
[----:B0-----:R-:W-:Y:S06]  /*287f0*/  @P3 BRA `(.L_x_2753) ;  /* 0x0000000000143947 */ /* 0x001fec0003800000 */
[----:B------:R-:W-:Y:S05]  /*28800*/  @!P2 BRA `(.L_x_2753) ;  /* 0x000000000010a947 */ /* 0x000fea0003800000 */
[----:B------:R-:W2:Y:S04]  /*28810*/  LDG.E R12, desc[UR60][R2.64] ;  /* 0x0000003c020c7981 */ /* 0x000ea8000c1e1900 */
[----:B------:R-:W2:Y:S02]  /*28820*/  LDG.E R2, desc[UR60][R2.64+0x4] ;  /* 0x0000043c02027981 */ /* 0x000ea4000c1e1900 */
[----:B--2--5:R-:W-:-:S05]  /*28830*/  IMAD.IADD R13, R2, 0x1, -R12 ;  /* 0x00000001020d7824 */ /* 0x024fca00078e0a0c */
[----:B------:R0:W-:Y:S02]  /*28840*/  STL [R1+0x50], R13 ;  /* 0x0000500d01007387 */ /* 0x0001e40000100800 */
.L_x_2753:
[----:B------:R-:W2:Y:S01]  /*28850*/  LDL.LU R3, [R1+0x8] ;  /* 0x0000080001037983 */ /* 0x000ea20000300800 */
[----:B------:R-:W-:Y:S02]  /*28860*/  ULDC.64 UR4, c[0x0][0xa20] ;  /* 0x0002880000047ab9 */ /* 0x000fe40000000a00 */
[----:B------:R-:W-:Y:S01]  /*28870*/  ISETP.NE.U32.AND P2, PT, RZ, UR4, PT ;  /* 0x00000004ff007c0c */ /* 0x000fe2000bf45070 */
[----:B------:R-:W3:Y:S03]  /*28880*/  LDL R12, [R1+0x34] ;  /* 0x00003400010c7983 */ /* 0x000ee60000100800 */
[----:B------:R-:W-:Y:S02]  /*28890*/  ISETP.NE.AND.EX P2, PT, RZ, UR5, PT, P2 ;  /* 0x00000005ff007c0c */ /* 0x000fe4000bf45320 */
[C---:B--2---:R-:W-:Y:S02]  /*288a0*/  LOP3.LUT R17, R3.reuse, 0xff000000, RZ, 0xc0, !PT ;  /* 0xff00000003117812 */ /* 0x044fe400078ec0ff */
[----:B------:R-:W-:-:S02]  /*288b0*/  LOP3.LUT R2, R3, 0xff0000, RZ, 0xc0, !PT ;  /* 0x00ff000003027812 */ /* 0x000fc400078ec0ff */
[----:B------:R-:W-:Y:S02]  /*288c0*/  SHF.R.U32.HI R17, RZ, 0x8, R17 ;  /* 0x00000008ff117819 */ /* 0x000fe40000011611 */
[----:B------:R-:W-:Y:S02]  /*288d0*/  LOP3.LUT R16, R3, 0xffff, RZ, 0xc0, !PT ;  /* 0x0000ffff03107812 */ /* 0x000fe400078ec0ff */
[----:B------:R-:W-:Y:S01]  /*288e0*/  LEA.HI R17, R2, R17, RZ, 0x10 ;  /* 0x0000001102117211 */ /* 0x000fe200078f80ff */
[----:B-----5:R-:W-:-:S05]  /*288f0*/  IMAD.IADD R2, R11, 0x1, R0 ;  /* 0x000000010b027824 */ /* 0x020fca00078e0200 */
[----:B------:R1:W-:Y:S04]  /*28900*/  STL [R1+0x18], R2 ;  /* 0x0000180201007387 */ /* 0x0003e80000100800 */
[----:B---3--:R1:W-:Y:S01]  /*28910*/  STL [R1+0x10], R12 ;  /* 0x0000100c01007387 */ /* 0x0083e20000100800 */
[----:B------:R-:W-:Y:S05]  /*28920*/  @!P2 BRA `(.L_x_2754) ;  /* 0x000000000010a947 */ /* 0x000fea0003800000 */
[----:B-1----:R-:W-:-:S04]  /*28930*/  IADD3 R2, P0, R15, UR4, RZ ;  /* 0x000000040f027c10 */ /* 0x002fc8000ff1e0ff */
[----:B------:R-:W-:-:S05]  /*28940*/  IADD3.X R3, R14, UR5, RZ, P0, !PT ;  /* 0x000000050e037c10 */ /* 0x000fca00087fe4ff */
[----:B------:R2:W5:Y:S01]  /*28950*/  LDG.E R8, desc[UR60][R2.64] ;  /* 0x0000003c02087981 */ /* 0x000562000c1e1900 */
[----:B------:R-:W-:Y:S05]  /*28960*/  BRA `(.L_x_2755) ;  /* 0x0000000000107947 */ /* 0x000fea0003800000 */
.L_x_2754:
[----:B------:R-:W-:Y:S05]  /*28970*/  @!P0 BRA `(.L_x_2755) ;  /* 0x00000000000c8947 */ /* 0x000fea0003800000 */
[----:B------:R-:W2:Y:S04]  /*28980*/  LDG.E R8, desc[UR60][R6.64] ;  /* 0x0000003c06087981 */ /* 0x000ea8000c1e1900 */
[----:B------:R-:W2:Y:S02]  /*28990*/  LDG.E R6, desc[UR60][R6.64+0x4] ;  /* 0x0000043c06067981 */ /* 0x000ea4000c1e1900 */
[----:B--2---:R-:W-:-:S07]  /*289a0*/  IMAD.IADD R8, R6, 0x1, -R8 ;  /* 0x0000000106087824 */ /* 0x004fce00078e0a08 */
.L_x_2755:
[----:B-12---:R-:W2:Y:S01]  /*289b0*/  @P1 LDG.E R2, desc[UR60][R4.64] ;  /* 0x0000003c04021981 */ /* 0x006ea2000c1e1900 */
[----:B------:R-:W1:Y:S03]  /*289c0*/  LDC R3, c[0x0][0x448] ;  /* 0x00011200ff037b82 */ /* 0x000e660000000800 */
[----:B------:R-:W3:Y:S04]  /*289d0*/  LDL R6, [R1+0x4] ;  /* 0x0000040001067983 */ /* 0x000ee80000100800 */
[----:B------:R4:W2:Y:S01]  /*289e0*/  @P1 LDG.E R4, desc[UR60][R4.64+0x4] ;  /* 0x0000043c04041981 */ /* 0x0008a2000c1e1900 */
[----:B-1----:R-:W-:-:S13]  /*289f0*/  ISETP.NE.AND P0, PT, R3, 0x1, PT ;  /* 0x000000010300780c */ /* 0x002fda0003f05270 */
[----:B------:R-:W1:Y:S08]  /*28a00*/  @P0 LDC R3, c[0x0][0x44c] ;  /* 0x00011300ff030b82 */ /* 0x000e700000000800 */
[----:B----4-:R-:W4:Y:S01]  /*28a10*/  @P0 LDC R5, c[0x0][0x450] ;  /* 0x00011400ff050b82 */ /* 0x010f220000000800 */
[----:B-----5:R-:W-:Y:S01]  /*28a20*/  IMAD.IADD R7, R8, 0x1, -R0 ;  /* 0x0000000108077824 */ /* 0x020fe200078e0a00 */
[----:B------:R-:W-:-:S05]  /*28a30*/  LOP3.LUT R11, R17, 0xff, RZ, 0xc0, !PT ;  /* 0x000000ff110b7812 */ /* 0x000fca00078ec0ff */
[----:B------:R0:W-:Y:S01]  /*28a40*/  STL [R1+0x60], R11 ;  /* 0x0000600b01007387 */ /* 0x0001e20000100800 */
[----:B------:R-:W-:Y:S01]  /*28a50*/  BSSY B0, `(.L_x_2756) ;  /* 0x0000034000007945 */ /* 0x000fe20003800000 */
[----:B------:R-:W-:Y:S01]  /*28a60*/  SHF.R.U32.HI R17, RZ, 0x10, R17 ;  /* 0x00000010ff117819 */ /* 0x000fe20000011611 */
[----:B--2---:R-:W-:Y:S02]  /*28a70*/  @P1 IMAD.IADD R9, R4, 0x1, -R2 ;  /* 0x0000000104091824 */ /* 0x004fe400078e0a02 */
[----:B---3--:R-:W-:-:S04]  /*28a80*/  IMAD.SHL.U32 R2, R6, 0x80, RZ ;  /* 0x0000008006027824 */ /* 0x008fc800078e00ff */
[----:B------:R-:W-:-:S04]  /*28a90*/  VIADD R2, R2, 0x7f ;  /* 0x0000007f02027836 */ /* 0x000fc80000000000 */
[----:B-1----:R-:W-:-:S04]  /*28aa0*/  @P0 IMAD.HI.U32 R0, R2, R3, RZ ;  /* 0x0000000302000227 */ /* 0x002fc800078e00ff */
[----:B------:R-:W-:Y:S01]  /*28ab0*/  IMAD.MOV.U32 R4, RZ, RZ, R2 ;  /* 0x000000ffff047224 */ /* 0x000fe200078e0002 */
[----:B----4-:R-:W-:Y:S01]  /*28ac0*/  @P0 SHF.R.U32.HI R4, RZ, R5, R0 ;  /* 0x00000005ff040219 */ /* 0x010fe20000011600 */
[----:B------:R-:W-:Y:S02]  /*28ad0*/  IMAD.IADD R0, R7, 0x1, R9 ;  /* 0x0000000107007824 */ /* 0x000fe400078e0209 */
[----:B------:R-:W-:Y:S02]  /*28ae0*/  IMAD.MOV.U32 R2, RZ, RZ, RZ ;  /* 0x000000ffff027224 */ /* 0x000fe400078e00ff */
[C---:B------:R-:W-:Y:S01]  /*28af0*/  VIADD R3, R0.reuse, 0x6f ;  /* 0x0000006f00037836 */ /* 0x040fe20000000000 */
[----:B------:R-:W-:-:S03]  /*28b00*/  IADD3 R21, R0, 0x70, -R13 ;  /* 0x0000007000157810 */ /* 0x000fc60007ffe80d */
[----:B------:R-:W-:-:S04]  /*28b10*/  IMAD.HI R5, R3, -0x6db6db6d, R2 ;  /* 0x9249249303057827 */ /* 0x000fc800078e0202 */
[----:B------:R-:W-:-:S04]  /*28b20*/  IMAD.IADD R3, R21, 0x1, R4 ;  /* 0x0000000115037824 */ /* 0x000fc800078e0204 */
[----:B------:R-:W-:Y:S01]  /*28b30*/  IMAD.HI R2, R3, -0x6db6db6d, R2 ;  /* 0x9249249303027827 */ /* 0x000fe200078e0202 */
[----:B------:R-:W-:-:S04]  /*28b40*/  SHF.R.U32.HI R20, RZ, 0x1f, R5 ;  /* 0x0000001fff147819 */ /* 0x000fc80000011605 */
[----:B------:R-:W-:Y:S02]  /*28b50*/  SHF.R.U32.HI R6, RZ, 0x1f, R2 ;  /* 0x0000001fff067819 */ /* 0x000fe40000011602 */
[----:B------:R-:W-:Y:S02]  /*28b60*/  LEA.HI.SX32 R20, R5, R20, 0x1a ;  /* 0x0000001405147211 */ /* 0x000fe400078fd2ff */
[----:B------:R-:W-:-:S04]  /*28b70*/  LEA.HI.SX32 R6, R2, R6, 0x1a ;  /* 0x0000000602067211 */ /* 0x000fc800078fd2ff */
[----:B------:R-:W-:-:S04]  /*28b80*/  VIMNMX R6, R20, R6, PT ;  /* 0x0000000614067248 */ /* 0x000fc80003fe0100 */
[----:B------:R-:W-:Y:S01]  /*28b90*/  ISETP.GE.AND P0, PT, R6, 0x1, PT ;  /* 0x000000010600780c */ /* 0x000fe20003f06270 */
[----:B------:R-:W-:-:S12]  /*28ba0*/  IMAD.MOV.U32 R3, RZ, RZ, RZ ;  /* 0x000000ffff037224 */ /* 0x000fd800078e00ff */
[----:B0-----:R-:W-:Y:S05]  /*28bb0*/  @!P0 BRA `(.L_x_2757) ;  /* 0x0000000000748947 */ /* 0x001fea0003800000 */
[----:B------:R-:W-:Y:S01]  /*28bc0*/  ISETP.NE.AND P0, PT, R17, RZ, PT ;  /* 0x000000ff1100720c */ /* 0x000fe20003f05270 */
[----:B------:R-:W-:-:S03]  /*28bd0*/  ULDC UR4, c[0x0][0x9f0] ;  /* 0x00027c0000047ab9 */ /* 0x000fc60000000800 */
[----:B------:R-:W-:-:S04]  /*28be0*/  SEL R0, R17, UR4, P0 ;  /* 0x0000000411007c07 */ /* 0x000fc80008000000 */
[----:B------:R-:W-:Y:S02]  /*28bf0*/  IABS R2, R0 ;  /* 0x0000000000027213 */ /* 0x000fe40000000000 */
[----:B------:R-:W-:Y:S02]  /*28c00*/  IADD3 R3, R0, -0x1, R6 ;  /* 0xffffffff00037810 */ /* 0x000fe40007ffe006 */
[----:B------:R-:W0:Y:S08]  /*28c10*/  I2F.RP R4, R2 ;  /* 0x0000000200047306 */ /* 0x000e300000209400 */
[----:B0-----:R-:W0:Y:S02]  /*28c20*/  MUFU.RCP R4, R4 ;  /* 0x0000000400047308 */ /* 0x001e240000001000 */
[----:B0-----:R-:W-:-:S06]  /*28c30*/  VIADD R4, R4, 0xffffffe ;  /* 0x0ffffffe04047836 */ /* 0x001fcc0000000000 */
[----:B------:R0:W1:Y:S02]  /*28c40*/  F2I.FTZ.U32.TRUNC.NTZ R5, R4 ;  /* 0x0000000400057305 */ /* 0x000064000021f000 */
[----:B0-----:R-:W-:-:S04]  /*28c50*/  LOP3.LUT R4, R3, R0, RZ, 0x3c, !PT ;  /* 0x0000000003047212 */ /* 0x001fc800078e3cff */
[----:B------:R-:W-:Y:S01]  /*28c60*/  ISETP.GE.AND P3, PT, R4, RZ, PT ;  /* 0x000000ff0400720c */ /* 0x000fe20003f66270 */
[----:B-1----:R-:W-:-:S04]  /*28c70*/  IMAD.MOV R4, RZ, RZ, -R5 ;  /* 0x000000ffff047224 */ /* 0x002fc800078e0a05 */
        /* <DEDUP_REMOVED lines=17> */
.L_x_2757:
[----:B------:R-:W-:Y:S05]  /*28d90*/  BSYNC B0 ;  /* 0x0000000000007941 */ /* 0x000fea0003800000 */
.L_x_2756:
        /* <DEDUP_REMOVED lines=23> */
[----:B------:R-:W0:Y:S02]  /*28f10*/  S2R R3, SR_TID.X ;  /* 0x0000000000037919 */ /* 0x000e240000002100 */
[----:B0-----:R-:W-:-:S04]  /*28f20*/  SHF.R.U32.HI R3, RZ, 0x5, R3 ;  /* 0x00000005ff037819 */ /* 0x001fc80000011603 */
[----:B------:R-:W-:-:S05]  /*28f30*/  LOP3.LUT R3, R3, 0x3, RZ, 0xc0, !PT ;  /* 0x0000000303037812 */ /* 0x000fca00078ec0ff */
[----:B------:R0:W1:Y:S02]  /*28f40*/  SHFL.IDX PT, R14, R3, RZ, 0x1f ;  /* 0x00001fff030e7589 */ /* 0x00006400000e0000 */
.L_x_2945:
[----:B-1----:R-:W-:Y:S02]  /*28f50*/  ISETP.NE.AND P0, PT, R14, RZ, PT ;  /* 0x000000ff0e00720c */ /* 0x002fe40003f05270 */
[----:B------:R-:W-:-:S11]  /*28f60*/  PLOP3.LUT P6, PT, PT, PT, PT, 0x8, 0x0 ;  /* 0x000000000000781c */ /* 0x000fd60003fce170 */
[----:B------:R-:W-:Y:S05]  /*28f70*/  @P0 BRA `(.L_x_2761) ;  /* 0x00000000000c0947 */ /* 0x000fea0003800000 */
[----:B------:R-:W-:-:S03]  /*28f80*/  UMOV UR4, 0xffffffff ;  /* 0xffffffff00047882 */ /* 0x000fc60000000000 */
[----:B------:R-:W-:Y:S05]  /*28f90*/  BRA.DIV UR4, `(.L_x_2762) ;  /* 0x0000007e04887947 */ /* 0x000fea000b800000 */
[----:B------:R-:W-:-:S13]  /*28fa0*/  ELECT P6, URZ, PT ;  /* 0x00000000003f782f */ /* 0x000fda00038c0000 */
.L_x_2761:
[----:B0-----:R-:W2:Y:S01]  /*28fb0*/  LDL R3, [R1+0x64] ;  /* 0x0000640001037983 */ /* 0x001ea20000100800 */
[----:B------:R-:W-:Y:S01]  /*28fc0*/  BSSY B1, `(.L_x_2763) ;  /* 0x0000008000017945 */ /* 0x000fe20003800000 */
[----:B--2---:R-:W-:-:S05]  /*28fd0*/  VIADD R3, R3, 0x1 ;  /* 0x0000000103037836 */ /* 0x004fca0000000000 */
[----:B------:R-:W-:-:S04]  /*28fe0*/  LEA.HI R4, R3, R3, RZ, 0x1 ;  /* 0x0000000303047211 */ /* 0x000fc800078f08ff */
[----:B------:R-:W-:-:S05]  /*28ff0*/  LOP3.LUT R4, R4, 0xfffffffe, RZ, 0xc0, !PT ;  /* 0xfffffffe04047812 */ /* 0x000fca00078ec0ff */
[----:B------:R-:W-:-:S05]  /*29000*/  IMAD.IADD R3, R3, 0x1, -R4 ;  /* 0x0000000103037824 */ /* 0x000fca00078e0a04 */
[----:B------:R-:W-:-:S04]  /*29010*/  SHF.L.U32 R3, R3, 0x1f, RZ ;  /* 0x0000001f03037819 */ /* 0x000fc800000006ff */
[----:B------:R-:W0:Y:S02]  /*29020*/  SYNCS.PHASECHK.TRANS64.TRYWAIT P0, [R18+URZ+0x36820], R3 ;  /* 0x03682003120075a7 */ /* 0x000e24000800017f */
[----:B0-----:R-:W-:Y:S05]  /*29030*/  @!P0 BRA `(.L_x_2764) ;  /* 0x0000007c00808947 */ /* 0x001fea0003800000 */
.L_x_2948:
[----:B------:R-:W-:Y:S05]  /*29040*/  BSYNC B1 ;  /* 0x0000000000017941 */ /* 0x000fea0003800000 */
.L_x_2763:
[----:B------:R-:W-:Y:S04]  /*29050*/  BSSY B1, `(.L_x_2765) ;  /* 0x000008e000017945 */ /* 0x000fe80003800000 */
[----:B------:R-:W-:Y:S05]  /*29060*/  @!P6 BRA `(.L_x_2766) ;  /* 0x000000080030e947 */ /* 0x000fea0003800000 */
[----:B------:R-:W2:Y:S04]  /*29070*/  LDL R5, [R1+0x1c] ;  /* 0x00001c0001057983 */ /* 0x000ea80000100800 */
[----:B------:R-:W3:Y:S01]  /*29080*/  LDL R6, [R1+0x24] ;  /* 0x0000240001067983 */ /* 0x000ee20000100800 */
[----:B------:R-:W-:Y:S01]  /*29090*/  BSSY B2, `(.L_x_2767) ;  /* 0x0000008000027945 */ /* 0x000fe20003800000 */
[----:B------:R-:W1:Y:S02]  /*290a0*/  S2R R4, SR_TID.X ;  /* 0x0000000000047919 */ /* 0x000e640000002100 */
[----:B-1----:R-:W-:-:S04]  /*290b0*/  LOP3.LUT R4, R4, 0x7f, RZ, 0xc0, !PT ;  /* 0x0000007f04047812 */ /* 0x002fc800078ec0ff */
[----:B------:R-:W-:Y:S01]  /*290c0*/  ISETP.NE.AND P1, PT, R4, RZ, PT ;  /* 0x000000ff0400720c */ /* 0x000fe20003f25270 */
[----:B--2---:R-:W-:Y:S01]  /*290d0*/  IMAD R5, R5, 0x8, R18 ;  /* 0x0000000805057824 */ /* 0x004fe200078e0212 */
[----:B---3--:R-:W-:-:S04]  /*290e0*/  SHF.L.U32 R9, R6, 0x1f, RZ ;  /* 0x0000001f06097819 */ /* 0x008fc800000006ff */
[----:B------:R-:W1:Y:S02]  /*290f0*/  SYNCS.PHASECHK.TRANS64.TRYWAIT P0, [R5+URZ+0x368a0], R9 ;  /* 0x0368a009050075a7 */ /* 0x000e64000800017f */
[----:B-1----:R-:W-:Y:S05]  /*29100*/  @!P0 BRA `(.L_x_2768) ;  /* 0x0000007c00608947 */ /* 0x002fea0003800000 */
.L_x_2949:
[----:B------:R-:W-:Y:S05]  /*29110*/  BSYNC B2 ;  /* 0x0000000000027941 */ /* 0x000fea0003800000 */
.L_x_2767:
[----:B------:R-:W-:Y:S04]  /*29120*/  BSSY B2, `(.L_x_2769) ;  /* 0x0000009000027945 */ /* 0x000fe80003800000 */
[----:B------:R-:W-:Y:S05]  /*29130*/  @P1 BRA `(.L_x_2770) ;  /* 0x00000000001c1947 */ /* 0x000fea0003800000 */
[----:B------:R-:W2:Y:S01]  /*29140*/  S2R R4, SR_TID.X ;  /* 0x0000000000047919 */ /* 0x000ea20000002100 */
[----:B0-----:R-:W-:-:S04]  /*29150*/  IMAD.MOV.U32 R3, RZ, RZ, 0xa800 ;  /* 0x0000a800ff037424 */ /* 0x001fc800078e00ff */
[----:B------:R3:W-:Y:S01]  /*29160*/  SYNCS.ARRIVE.TRANS64 RZ, [R5+URZ+0x36890], R3 ;  /* 0x0368900305ff79a7 */ /* 0x0007e2000800003f */
[----:B--2---:R-:W-:-:S04]  /*29170*/  LOP3.LUT R4, R4, 0x1f, RZ, 0xc0, !PT ;  /* 0x0000001f04047812 */ /* 0x004fc800078ec0ff */
[----:B------:R-:W-:-:S13]  /*29180*/  ISETP.NE.AND P0, PT, R4, RZ, PT ;  /* 0x000000ff0400720c */ /* 0x000fda0003f05270 */
[----:B---3--:R-:W-:Y:S05]  /*29190*/  @!P0 BRA `(.L_x_2770) ;  /* 0x0000000000048947 */ /* 0x008fea0003800000 */
[----:B------:R-:W-:Y:S01]  /*291a0*/  BPT.TRAP 0x1 ;  /* 0x000000040000795c */ /* 0x000fe20000300000 */
.L_x_2770:
[----:B------:R-:W-:Y:S05]  /*291b0*/  BSYNC B2 ;  /* 0x0000000000027941 */ /* 0x000fea0003800000 */
.L_x_2769:
[----:B0-----:R-:W2:Y:S01]  /*291c0*/  LDL R3, [R1+0x1c] ;  /* 0x00001c0001037983 */ /* 0x001ea20000100800 */
        /* <DEDUP_REMOVED lines=9> */
[----:B--2---:R-:W-:-:S02]  /*29260*/  IMAD R7, R3, 0xa800, R18 ;  /* 0x0000a80003077824 */ /* 0x004fc400078e0212 */
[----:B------:R-:W-:Y:S02]  /*29270*/  VIADD R3, R5, 0x36890 ;  /* 0x0003689005037836 */ /* 0x000fe40000000000 */
[----:B------:R-:W-:-:S07]  /*29280*/  VIADD R6, R7, 0x21400 ;  /* 0x0002140007067836 */ /* 0x000fce0000000000 */
.L_x_2771:
        /* <DEDUP_REMOVED lines=16> */
.L_x_2772:
        /* <DEDUP_REMOVED lines=16> */
.L_x_2773:
        /* <DEDUP_REMOVED lines=13> */
.L_x_2950:
[----:B------:R-:W-:Y:S05]  /*29560*/  BSYNC B2 ;  /* 0x0000000000027941 */ /* 0x000fea0003800000 */
.L_x_2774:
        /* <DEDUP_REMOVED lines=11> */
.L_x_2777:
[----:B------:R-:W-:Y:S05]  /*29620*/  BSYNC B2 ;  /* 0x0000000000027941 */ /* 0x000fea0003800000 */
.L_x_2776:
        /* <DEDUP_REMOVED lines=8> */
.L_x_2778:
        /* <DEDUP_REMOVED lines=15> */
.L_x_2779:
        /* <DEDUP_REMOVED lines=15> */
.L_x_2780:
        /* <DEDUP_REMOVED lines=10> */
.L_x_2766:
[----:B------:R-:W-:Y:S05]  /*29930*/  BSYNC B1 ;  /* 0x0000000000017941 */ /* 0x000fea0003800000 */
.L_x_2765:
[----:B0-----:R-:W2:Y:S04]  /*29940*/  LDL.LU R3, [R1+0x1c] ;  /* 0x00001c0001037983 */ /* 0x001ea80000300800 */
        /* <DEDUP_REMOVED lines=12> */
.L_x_2797:
[----:B------:R-:W-:Y:S05]  /*29a10*/  YIELD ;  /* 0x0000000000007946 */ /* 0x000fea0003800000 */
[----:B------:R-:W-:Y:S04]  /*29a20*/  BSSY B1, `(.L_x_2781) ;  /* 0x000008d000017945 */ /* 0x000fe80003800000 */
[----:B-1----:R-:W-:Y:S05]  /*29a30*/  @!P6 BRA `(.L_x_2782) ;  /* 0x00000008002ce947 */ /* 0x002fea0003800000 */
[----:B------:R-:W2:Y:S04]  /*29a40*/  LDL R5, [R1+0x1c] ;  /* 0x00001c0001057983 */ /* 0x000ea80000100800 */
[----:B------:R-:W3:Y:S01]  /*29a50*/  LDL R4, [R1+0x24] ;  /* 0x0000240001047983 */ /* 0x000ee20000100800 */
[----:B------:R-:W-:Y:S01]  /*29a60*/  BSSY B2, `(.L_x_2783) ;  /* 0x0000008000027945 */ /* 0x000fe20003800000 */
[----:B0-----:R-:W0:Y:S02]  /*29a70*/  S2R R3, SR_TID.X ;  /* 0x0000000000037919 */ /* 0x001e240000002100 */
[----:B0-----:R-:W-:-:S04]  /*29a80*/  LOP3.LUT R3, R3, 0x7f, RZ, 0xc0, !PT ;  /* 0x0000007f03037812 */ /* 0x001fc800078ec0ff */
[----:B------:R-:W-:Y:S01]  /*29a90*/  ISETP.NE.AND P2, PT, R3, RZ, PT ;  /* 0x000000ff0300720c */ /* 0x000fe20003f45270 */
[----:B--2---:R-:W-:Y:S01]  /*29aa0*/  IMAD R7, R5, 0x8, R18 ;  /* 0x0000000805077824 */ /* 0x004fe200078e0212 */
[----:B---3--:R-:W-:-:S04]  /*29ab0*/  SHF.L.U32 R6, R4, 0x1f, RZ ;  /* 0x0000001f04067819 */ /* 0x008fc800000006ff */
[----:B------:R-:W0:Y:S02]  /*29ac0*/  SYNCS.PHASECHK.TRANS64.TRYWAIT P1, [R7+URZ+0x368a0], R6 ;  /* 0x0368a006070075a7 */ /* 0x000e24000802017f */
[----:B0-----:R-:W-:Y:S05]  /*29ad0*/  @!P1 BRA `(.L_x_2784) ;  /* 0x0000007400149947 */ /* 0x001fea0003800000 */
.L_x_2951:
[----:B------:R-:W-:Y:S05]  /*29ae0*/  BSYNC B2 ;  /* 0x0000000000027941 */ /* 0x000fea0003800000 */
.L_x_2783:
[----:B------:R-:W-:Y:S04]  /*29af0*/  BSSY B2, `(.L_x_2785) ;  /* 0x0000009000027945 */ /* 0x000fe80003800000 */
[----:B------:R-:W-:Y:S05]  /*29b00*/  @P2 BRA `(.L_x_2786) ;  /* 0x00000000001c2947 */ /* 0x000fea0003800000 */
[----:B------:R-:W1:Y:S01]  /*29b10*/  S2R R4, SR_TID.X ;  /* 0x0000000000047919 */ /* 0x000e620000002100 */
[----:B------:R-:W-:-:S04]  /*29b20*/  IMAD.MOV.U32 R3, RZ, RZ, 0xa800 ;  /* 0x0000a800ff037424 */ /* 0x000fc800078e00ff */
[----:B------:R2:W-:Y:S01]  /*29b30*/  SYNCS.ARRIVE.TRANS64 RZ, [R7+URZ+0x36890], R3 ;  /* 0x0368900307ff79a7 */ /* 0x0005e2000800003f */
[----:B-1----:R-:W-:-:S04]  /*29b40*/  LOP3.LUT R4, R4, 0x1f, RZ, 0xc0, !PT ;  /* 0x0000001f04047812 */ /* 0x002fc800078ec0ff */
[----:B------:R-:W-:-:S13]  /*29b50*/  ISETP.NE.AND P1, PT, R4, RZ, PT ;  /* 0x000000ff0400720c */ /* 0x000fda0003f25270 */
[----:B--2---:R-:W-:Y:S05]  /*29b60*/  @!P1 BRA `(.L_x_2786) ;  /* 0x0000000000049947 */ /* 0x004fea0003800000 */
[----:B------:R-:W-:Y:S01]  /*29b70*/  BPT.TRAP 0x1 ;  /* 0x000000040000795c */ /* 0x000fe20000300000 */
.L_x_2786:
[----:B------:R-:W-:Y:S05]  /*29b80*/  BSYNC B2 ;  /* 0x0000000000027941 */ /* 0x000fea0003800000 */
.L_x_2785:
        /* <DEDUP_REMOVED lines=12> */
.L_x_2787:
        /* <DEDUP_REMOVED lines=16> */
.L_x_2788:
        /* <DEDUP_REMOVED lines=16> */
.L_x_2789:
        /* <DEDUP_REMOVED lines=13> */
.L_x_2952:
[----:B------:R-:W-:Y:S05]  /*29f20*/  BSYNC B2 ;  /* 0x0000000000027941 */ /* 0x000fea0003800000 */
.L_x_2790:
        /* <DEDUP_REMOVED lines=11> */
.L_x_2793:
[----:B------:R-:W-:Y:S05]  /*29fe0*/  BSYNC B2 ;  /* 0x0000000000027941 */ /* 0x000fea0003800000 */
.L_x_2792:
        /* <DEDUP_REMOVED lines=8> */
.L_x_2794:
        /* <DEDUP_REMOVED lines=15> */
.L_x_2795:
        /* <DEDUP_REMOVED lines=15> */
.L_x_2796:
        /* <DEDUP_REMOVED lines=10> */
.L_x_2782:
[----:B------:R-:W-:Y:S05]  /*2a2f0*/  BSYNC B1 ;  /* 0x0000000000017941 */ /* 0x000fea0003800000 */
.L_x_2781:
[----:B0-----:R-:W2:Y:S04]  /*2a300*/  LDL.LU R3, [R1+0x1c] ;  /* 0x00001c0001037983 */ /* 0x001ea80000300800 */
        /* <DEDUP_REMOVED lines=11> */
.L_x_2759:
[----:B------:R-:W-:Y:S05]  /*2a3c0*/  BSYNC B0 ;  /* 0x0000000000007941 */ /* 0x000fea0003800000 */
.L_x_2758:
[----:B------:R-:W2:Y:S01]  /*2a3d0*/  LDL R4, [R1+0x4] ;  /* 0x0000040001047983 */ /* 0x000ea20000100800 */
[----:B------:R-:W3:Y:S01]  /*2a3e0*/  LDC R0, c[0x0][0x448] ;  /* 0x00011200ff007b82 */ /* 0x000ee20000000800 */
[----:B------:R-:W-:Y:S01]  /*2a3f0*/  ISETP.NE.AND P2, PT, R17, RZ, PT ;  /* 0x000000ff1100720c */ /* 0x000fe20003f45270 */
[----:B------:R-:W-:Y:S05]  /*2a400*/  @!P0 WARPSYNC.ALL ;  /* 0x0000000000008948 */ /* 0x000fea0003800000 */
[----:B------:R-:W-:Y:S07]  /*2a410*/  BSSY B0, `(.L_x_2798) ;  /* 0x000002e000007945 */ /* 0x000fee0003800000 */
[----:B------:R-:W4:Y:S08]  /*2a420*/  @!P2 LDC R17, c[0x0][0x9f0] ;  /* 0x00027c00ff11ab82 */ /* 0x000f300000000800 */
[----:B------:R-:W-:Y:S01]  /*2a430*/  @!P0 BAR.SYNC.DEFER_BLOCKING 0xc, 0x180 ;  /* 0x0306000000008b1d */ /* 0x000fe20000010000 */
[----:B---3--:R-:W-:-:S13]  /*2a440*/  ISETP.NE.AND P1, PT, R0, 0x1, PT ;  /* 0x000000010000780c */ /* 0x008fda0003f25270 */
[----:B------:R-:W3:Y:S08]  /*2a450*/  @P1 LDC R2, c[0x0][0x44c] ;  /* 0x00011300ff021b82 */ /* 0x000ef00000000800 */
[----:B01----:R-:W0:Y:S01]  /*2a460*/  @P1 LDC R3, c[0x0][0x450] ;  /* 0x00011400ff031b82 */ /* 0x003e220000000800 */
[----:B--2---:R-:W-:-:S05]  /*2a470*/  LEA R0, R4, 0x7f, 0x7 ;  /* 0x0000007f04007811 */ /* 0x004fca00078e38ff */
[----:B---3--:R-:W-:-:S05]  /*2a480*/  @P1 IMAD.HI.U32 R2, R0, R2, RZ ;  /* 0x0000000200021227 */ /* 0x008fca00078e00ff */
[----:B0-----:R-:W-:Y:S01]  /*2a490*/  @P1 SHF.R.U32.HI R0, RZ, R3, R2 ;  /* 0x00000003ff001219 */ /* 0x001fe20000011602 */
[----:B------:R-:W-:-:S04]  /*2a4a0*/  IMAD.MOV.U32 R2, RZ, RZ, RZ ;  /* 0x000000ffff027224 */ /* 0x000fc800078e00ff */
[----:B------:R-:W-:-:S04]  /*2a4b0*/  IMAD.IADD R3, R21, 0x1, R0 ;  /* 0x0000000115037824 */ /* 0x000fc800078e0200 */
[----:B------:R-:W-:-:S05]  /*2a4c0*/  IMAD.HI R2, R3, -0x6db6db6d, R2 ;  /* 0x9249249303027827 */ /* 0x000fca00078e0202 */
[----:B------:R-:W-:-:S04]  /*2a4d0*/  SHF.R.U32.HI R0, RZ, 0x1f, R2 ;  /* 0x0000001fff007819 */ /* 0x000fc80000011602 */
[----:B------:R-:W-:-:S04]  /*2a4e0*/  LEA.HI.SX32 R2, R2, R0, 0x1a ;  /* 0x0000000002027211 */ /* 0x000fc800078fd2ff */
[----:B------:R-:W-:-:S04]  /*2a4f0*/  VIMNMX R7, R20, R2, PT ;  /* 0x0000000214077248 */ /* 0x000fc80003fe0100 */
[----:B------:R-:W-:Y:S01]  /*2a500*/  ISETP.GE.AND P1, PT, R7, 0x1, PT ;  /* 0x000000010700780c */ /* 0x000fe20003f26270 */
[----:B------:R0:W-:Y:S04]  /*2a510*/  STL [R1+0x40], R7 ;  /* 0x0000400701007387 */ /* 0x0001e80000100800 */
[----:B------:R0:W-:Y:S08]  /*2a520*/  STL [R1+0x44], RZ ;  /* 0x000044ff01007387 */ /* 0x0001f00000100800 */
[----:B0---4-:R-:W-:Y:S05]  /*2a530*/  @!P1 BRA `(.L_x_2799) ;  /* 0x00000000006c9947 */ /* 0x011fea0003800000 */
        /* <DEDUP_REMOVED lines=27> */
.L_x_2799:
[----:B------:R-:W-:Y:S05]  /*2a6f0*/  BSYNC B0 ;  /* 0x0000000000007941 */ /* 0x000fea0003800000 */
.L_x_2798:
[----:B------:R-:W2:Y:S04]  /*2a700*/  LDL R0, [R1+0x44] ;  /* 0x0000440001007983 */ /* 0x000ea80000100800 */
[----:B0-----:R-:W2:Y:S01]  /*2a710*/  LDL R2, [R1+0x60] ;  /* 0x0000600001027983 */ /* 0x001ea20000100800 */
[----:B------:R-:W-:Y:S01]  /*2a720*/  BSSY B7, `(.L_x_2800) ;  /* 0x0000450000077945 */ /* 0x000fe20003800000 */
[----:B--2---:R-:W-:-:S05]  /*2a730*/  IMAD R2, R2, R0, RZ ;  /* 0x0000000002027224 */ /* 0x004fca00078e02ff */
[----:B------:R-:W-:Y:S01]  /*2a740*/  VIADDMNMX R0, R2, R0, R7, PT ;  /* 0x0000000002007246 */ /* 0x000fe20003800107 */
[----:B------:R0:W-:Y:S03]  /*2a750*/  STL [R1+0x30], R2 ;  /* 0x0000300201007387 */ /* 0x0001e60000100800 */
[----:B------:R-:W-:Y:S01]  /*2a760*/  ISETP.GT.AND P0, PT, R0, R2, PT ;  /* 0x000000020000720c */ /* 0x000fe20003f04270 */
[----:B------:R0:W-:-:S12]  /*2a770*/  STL [R1+0x48], R0 ;  /* 0x0000480001007387 */ /* 0x0001d80000100800 */
[----:B0-----:R-:W-:Y:S05]  /*2a780*/  @P0 BRA `(.L_x_2801) ;  /* 0x0000000000480947 */ /* 0x001fea0003800000 */
[----:B------:R-:W0:Y:S02]  /*2a790*/  S2R R0, SR_TID.X ;  /* 0x0000000000007919 */ /* 0x000e240000002100 */
[----:B0-----:R-:W-:-:S04]  /*2a7a0*/  LOP3.LUT R0, R0, 0x7f, RZ, 0xc0, !PT ;  /* 0x0000007f00007812 */ /* 0x001fc800078ec0ff */
[----:B------:R-:W-:-:S13]  /*2a7b0*/  ISETP.NE.AND P0, PT, R0, RZ, PT ;  /* 0x000000ff0000720c */ /* 0x000fda0003f05270 */
[----:B------:R-:W-:Y:S05]  /*2a7c0*/  @P0 BRA `(.L_x_2802) ;  /* 0x0000004400140947 */ /* 0x000fea0003800000 */
[----:B------:R-:W0:Y:S01]  /*2a7d0*/  S2R R3, SR_LANEID ;  /* 0x0000000000037919 */ /* 0x000e220000000000 */
[----:B------:R-:W-:Y:S02]  /*2a7e0*/  VOTEU.ANY UR4, UPT, PT ;  /* 0x0000000000047886 */ /* 0x000fe400038e0100 */
[----:B------:R-:W0:Y:S08]  /*2a7f0*/  FLO.U32 R0, UR4 ;  /* 0x0000000400007d00 */ /* 0x000e3000080e0000 */
[----:B------:R-:W1:Y:S01]  /*2a800*/  POPC R4, UR4 ;  /* 0x0000000400047d09 */ /* 0x000e620008000000 */
[----:B0-----:R-:W-:-:S02]  /*2a810*/  ISETP.EQ.U32.AND P0, PT, R0, R3, PT ;  /* 0x000000030000720c */ /* 0x001fc40003f02070 */
[----:B------:R-:W1:Y:S11]  /*2a820*/  LDC.64 R2, c[0x0][0xc60] ;  /* 0x00031800ff027b82 */ /* 0x000e760000000a00 */
[----:B-1----:R-:W2:Y:S01]  /*2a830*/  @P0 ATOMG.E.ADD.STRONG.GPU PT, R3, desc[UR60][R2.64], R4 ;  /* 0x00000004020309a8 */ /* 0x002ea200081ee1fc */
[----:B------:R-:W0:Y:S02]  /*2a840*/  S2R R5, SR_LTMASK ;  /* 0x0000000000057919 */ /* 0x000e240000003900 */
[----:B0-----:R-:W-:-:S06]  /*2a850*/  LOP3.LUT R5, R5, UR4, RZ, 0xc0, !PT ;  /* 0x0000000405057c12 */ /* 0x001fcc000f8ec0ff */
[----:B------:R-:W0:Y:S01]  /*2a860*/  POPC R5, R5 ;  /* 0x0000000500057309 */ /* 0x000e220000000000 */
[----:B--2---:R-:W0:Y:S02]  /*2a870*/  SHFL.IDX PT, R0, R3, R0, 0x1f ;  /* 0x00001f0003007589 */ /* 0x004e2400000e0000 */
[----:B0-----:R-:W-:-:S05]  /*2a880*/  IADD3 R0, R0, UR38, R5 ;  /* 0x0000002600007c10 */ /* 0x001fca000fffe005 */
[----:B------:R0:W-:Y:S01]  /*2a890*/  STL [R1], R0 ;  /* 0x0000000001007387 */ /* 0x0001e20000100800 */
[----:B------:R-:W-:Y:S05]  /*2a8a0*/  BRA `(.L_x_2802) ;  /* 0x0000004000dc7947 */ /* 0x000fea0003800000 */
.L_x_2801:
        /* <DEDUP_REMOVED lines=20> */
.L_x_2804:
[----:B------:R-:W-:Y:S05]  /*2a9f0*/  BSYNC B6 ;  /* 0x0000000000067941 */ /* 0x000fea0003800000 */
.L_x_2803:
        /* <DEDUP_REMOVED lines=20> */
.L_x_2807:
        /* <DEDUP_REMOVED lines=15> */
.L_x_2806:
[----:B------:R-:W-:Y:S05]  /*2ac30*/  BSYNC B6 ;  /* 0x0000000000067941 */ /* 0x000fea0003800000 */
.L_x_2805:
[----:B------:R-:W2:Y:S01]  /*2ac40*/  LDL.LU R2, [R1+0x28] ;  /* 0x0000280001027983 */ /* 0x000ea20000300800 */
[----:B------:R-:W-:-:S03]  /*2ac50*/  ULDC.64 UR4, c[0x0][0x9f8] ;  /* 0x00027e0000047ab9 */ /* 0x000fc60000000a00 */
[----:B------:R-:W3:Y:S04]  /*2ac60*/  LDL.LU R0, [R1+0x38] ;  /* 0x0000380001007983 */ /* 0x000ee80000300800 */
[----:B------:R-:W4:Y:S01]  /*2ac70*/  LDL R7, [R1+0x10] ;  /* 0x0000100001077983 */ /* 0x000f220000100800 */
[----:B------:R-:W-:-:S03]  /*2ac80*/  ISETP.NE.U32.AND P0, PT, RZ, UR4, PT ;  /* 0x00000004ff007c0c */ /* 0x000fc6000bf05070 */
[----:B------:R-:W5:Y:S01]  /*2ac90*/  LDL R17, [R1+0x48] ;  /* 0x0000480001117983 */ /* 0x000f620000100800 */
[----:B------:R-:W-:-:S13]  /*2aca0*/  ISETP.NE.AND.EX P0, PT, RZ, UR5, PT, P0 ;  /* 0x00000005ff007c0c */ /* 0x000fda000bf05300 */
[----:B--2---:R-:W-:-:S04]  /*2acb0*/  @P0 IADD3 R2, P1, R2, UR4, RZ ;  /* 0x0000000402020c10 */ /* 0x004fc8000ff3e0ff */
[----:B---3--:R-:W-:Y:S01]  /*2acc0*/  @P0 IADD3.X R3, R0, UR5, RZ, P1, !PT ;  /* 0x0000000500030c10 */ /* 0x008fe20008ffe4ff */
[----:B------:R-:W-:-:S04]  /*2acd0*/  ULDC.64 UR4, c[0x0][0xa08] ;  /* 0x0002820000047ab9 */ /* 0x000fc80000000a00 */
[----:B----4-:R0:W2:Y:S02]  /*2ace0*/  @P0 LDG.E R7, desc[UR60][R2.64] ;  /* 0x0000003c02070981 */ /* 0x0100a4000c1e1900 */
[----:B0-----:R-:W0:Y:S01]  /*2acf0*/  LDC.64 R2, c[0x0][0x418] ;  /* 0x00010600ff027b82 */ /* 0x001e220000000a00 */
[----:B-----5:R-:W-:Y:S01]  /*2ad00*/  VIADD R0, R17, 0xffffffff ;  /* 0xffffffff11007836 */ /* 0x020fe20000000000 */
[----:B--2---:R-:W-:Y:S01]  /*2ad10*/  SHF.R.S32.HI R8, RZ, 0x1f, R7 ;  /* 0x0000001fff087819 */ /* 0x004fe20000011407 */
        /* <DEDUP_REMOVED lines=11> */
.L_x_2955:
[----:B0-----:R-:W2:Y:S01]  /*2add0*/  LDL.LU R4, [R1+0x20] ;  /* 0x0000200001047983 */ /* 0x001ea20000300800 */
[----:B------:R-:W-:Y:S02]  /*2ade0*/  PLOP3.LUT P1, PT, PT, PT, PT, 0x8, 0x0 ;  /* 0x000000000000781c */ /* 0x000fe40003f2e170 */
[----:B-1----:R-:W-:Y:S01]  /*2adf0*/  ISETP.NE.AND P0, PT, R14, RZ, PT ;  /* 0x000000ff0e00720c */ /* 0x002fe20003f05270 */
[----:B------:R0:W-:Y:S01]  /*2ae00*/  STL [R1+0x8], R0 ;  /* 0x0000080001007387 */ /* 0x0001e20000100800 */
[----:B--2---:R-:W-:-:S09]  /*2ae10*/  LOP3.LUT R4, R4, 0xfffffffe, RZ, 0xc0, !PT ;  /* 0xfffffffe04047812 */ /* 0x004fd200078ec0ff */
[----:B------:R-:W-:-:S05]  /*2ae20*/  @P1 LOP3.LUT R4, R4, 0x1, RZ, 0xfc, !PT ;  /* 0x0000000104041812 */ /* 0x000fca00078efcff */
[----:B------:R0:W-:Y:S01]  /*2ae30*/  STL [R1+0x20], R4 ;  /* 0x0000200401007387 */ /* 0x0001e20000100800 */
[----:B------:R-:W-:Y:S05]  /*2ae40*/  @P0 BRA `(.L_x_2809) ;  /* 0x0000000400380947 */ /* 0x000fea0003800000 */
[----:B------:R-:W-:-:S03]  /*2ae50*/  UMOV UR4, 0xffffffff ;  /* 0xffffffff00047882 */ /* 0x000fc60000000000 */
[----:B------:R-:W-:Y:S05]  /*2ae60*/  BRA.DIV UR4, `(.L_x_2810) ;  /* 0x00000062048c7947 */ /* 0x000fea000b800000 */
[----:B------:R-:W-:-:S13]  /*2ae70*/  ELECT P6, URZ, PT ;  /* 0x00000000003f782f */ /* 0x000fda00038c0000 */
.L_x_2958:
[----:B------:R-:W-:Y:S05]  /*2ae80*/  @!P6 BRA `(.L_x_2809) ;  /* 0x000000040028e947 */ /* 0x000fea0003800000 */
[----:B------:R-:W-:-:S04]  /*2ae90*/  ISETP.NE.U32.AND P0, PT, R2, RZ, PT ;  /* 0x000000ff0200720c */ /* 0x000fc80003f05070 */
[----:B------:R-:W-:-:S13]  /*2aea0*/  ISETP.NE.AND.EX P0, PT, R3, RZ, PT, P0 ;  /* 0x000000ff0300720c */ /* 0x000fda0003f05300 */
[----:B------:R-:W-:Y:S05]  /*2aeb0*/  @!P0 BRA `(.L_x_2811) ;  /* 0x0000000000508947 */ /* 0x000fea0003800000 */
[----:B------:R-:W1:Y:S01]  /*2aec0*/  LDC R6, c[0x0][0x43c] ;  /* 0x00010f00ff067b82 */ /* 0x000e620000000800 */
[----:B------:R-:W-:Y:S01]  /*2aed0*/  IMAD.MOV.U32 R9, RZ, RZ, R0 ;  /* 0x000000ffff097224 */ /* 0x000fe200078e0000 */
[----:B------:R-:W-:-:S03]  /*2aee0*/  ULDC.64 UR4, c[0x0][0x428] ;  /* 0x00010a0000047ab9 */ /* 0x000fc60000000a00 */
        /* <DEDUP_REMOVED lines=17> */
.L_x_2811:
[----:B-1----:R-:W2:Y:S01]  /*2b000*/  LDL R2, [R1+0x14] ;  /* 0x0000140001027983 */ /* 0x002ea20000100800 */
[----:B0-----:R-:W-:Y:S01]  /*2b010*/  IMAD R0, R19, 0x8, R18 ;  /* 0x0000000813007824 */ /* 0x001fe200078e0212 */
[----:B--2---:R-:W-:-:S04]  /*2b020*/  SHF.L.U32 R2, R2, 0x1f, RZ ;  /* 0x0000001f02027819 */ /* 0x004fc800000006ff */
[----:B------:R-:W0:Y:S02]  /*2b030*/  SYNCS.PHASECHK.TRANS64.TRYWAIT P0, [R0+URZ+0x36840], R2 ;  /* 0x03684002000075a7 */ /* 0x000e24000800017f */
[----:B0-----:R-:W-:Y:S05]  /*2b040*/  @!P0 BRA `(.L_x_2812) ;  /* 0x0000006000348947 */ /* 0x001fea0003800000 */
.L_x_2959:
        /* <DEDUP_REMOVED lines=9> */
[----:B--2---:R-:W-:Y:S05]  /*2b0e0*/  @!P0 BRA `(.L_x_2813) ;  /* 0x0000000000048947 */ /* 0x004fea0003800000 */
[----:B------:R-:W-:Y:S01]  /*2b0f0*/  BPT.TRAP 0x1 ;  /* 0x000000040000795c */ /* 0x000fe20000300000 */
.L_x_2813:
[----:B------:R-:W2:Y:S04]  /*2b100*/  LDL R4, [R1+0x8] ;  /* 0x0000080001047983 */ /* 0x000ea80000100800 */
[----:B------:R-:W3:Y:S04]  /*2b110*/  LDL R3, [R1+0x18] ;  /* 0x0000180001037983 */ /* 0x000ee80000100800 */
[----:B0-----:R-:W4:Y:S01]  /*2b120*/  LDL.LU R2, [R1+0x20] ;  /* 0x0000200001027983 */ /* 0x001f220000300800 */
        /* <DEDUP_REMOVED lines=32> */
.L_x_2809:
[----:B------:R-:W2:Y:S04]  /*2b330*/  LDL.LU R3, [R1+0x4c] ;  /* 0x00004c0001037983 */ /* 0x000ea80000300800 */
[----:B------:R-:W3:Y:S04]  /*2b340*/  LDL.LU R5, [R1+0x34] ;  /* 0x0000340001057983 */ /* 0x000ee80000300800 */
[----:B0-----:R-:W4:Y:S01]  /*2b350*/  LDL.LU R4, [R1+0x54] ;  /* 0x0000540001047983 */ /* 0x001f220000300800 */
        /* <DEDUP_REMOVED lines=37> */
.L_x_2815:
[----:B------:R-:W-:Y:S05]  /*2b5b0*/  BSYNC B6 ;  /* 0x0000000000067941 */ /* 0x000fea0003800000 */
.L_x_2814:
[----:B0-----:R-:W2:Y:S01]  /*2b5c0*/  LDL.LU R0, [R1+0x4c] ;  /* 0x00004c0001007983 */ /* 0x001ea20000300800 */
[----:B------:R-:W-:Y:S01]  /*2b5d0*/  ULDC.64 UR4, c[0x0][0x2d8] ;  /* 0x0000b60000047ab9 */ /* 0x000fe20000000a00 */
[----:B------:R-:W0:Y:S01]  /*2b5e0*/  LDC R7, c[0x0][0x448] ;  /* 0x00011200ff077b82 */ /* 0x000e220000000800 */
[----:B------:R-:W-:Y:S01]  /*2b5f0*/  ULDC.64 UR6, c[0x0][0x280] ;  /* 0x0000a00000067ab9 */ /* 0x000fe20000000a00 */
[----:B------:R-:W3:Y:S04]  /*2b600*/  LDL.LU R4, [R1+0x38] ;  /* 0x0000380001047983 */ /* 0x000ee80000300800 */
[----:B------:R-:W3:Y:S04]  /*2b610*/  LDL.LU.64 R2, [R1+0x58] ;  /* 0x0000580001027983 */ /* 0x000ee80000300a00 */
[----:B------:R-:W4:Y:S04]  /*2b620*/  LDL.LU R5, [R1+0x34] ;  /* 0x0000340001057983 */ /* 0x000f280000300800 */
[----:B------:R-:W4:Y:S01]  /*2b630*/  LDL R9, [R1+0x4] ;  /* 0x0000040001097983 */ /* 0x000f220000100800 */
[----:B------:R-:W1:Y:S01]  /*2b640*/  S2R R10, SR_TID.X ;  /* 0x00000000000a7919 */ /* 0x000e620000002100 */
[----:B------:R-:W1:Y:S01]  /*2b650*/  S2R R8, SR_TID.X ;  /* 0x0000000000087919 */ /* 0x000e620000002100 */
[----:B0-----:R-:W-:-:S13]  /*2b660*/  ISETP.NE.AND P0, PT, R7, 0x1, PT ;  /* 0x000000010700780c */ /* 0x001fda0003f05270 */
[----:B------:R-:W0:Y:S01]  /*2b670*/  @P0 LDC R6, c[0x0][0x450] ;  /* 0x00011400ff060b82 */ /* 0x000e220000000800 */
[----:B-1----:R-:W-:Y:S02]  /*2b680*/  IMAD.SHL.U32 R10, R10, 0x8, RZ ;  /* 0x000000080a0a7824 */ /* 0x002fe400078e00ff */
[----:B------:R-:W-:-:S03]  /*2b690*/  IMAD.SHL.U32 R8, R8, 0x8, RZ ;  /* 0x0000000808087824 */ /* 0x000fc600078e00ff */
[----:B------:R-:W-:-:S04]  /*2b6a0*/  LOP3.LUT R10, R10, 0x38, RZ, 0xc0, !PT ;  /* 0x000000380a0a7812 */ /* 0x000fc800078ec0ff */
[C---:B------:R-:W-:Y:S02]  /*2b6b0*/  LOP3.LUT R11, R10.reuse, 0x40, RZ, 0xfc, !PT ;  /* 0x000000400a0b7812 */ /* 0x040fe400078efcff */
[----:B------:R-:W-:Y:S02]  /*2b6c0*/  LOP3.LUT R10, R10, 0x80, RZ, 0xfc, !PT ;  /* 0x000000800a0a7812 */ /* 0x000fe400078efcff */
[----:B------:R-:W-:Y:S01]  /*2b6d0*/  LOP3.LUT R8, R8, 0x38, RZ, 0xc0, !PT ;  /* 0x0000003808087812 */ /* 0x000fe200078ec0ff */
[----:B---3--:R-:W-:Y:S02]  /*2b6e0*/  IMAD.MOV.U32 R3, RZ, RZ, R4 ;  /* 0x000000ffff037224 */ /* 0x008fe400078e0004 */
[----:B------:R-:W1:Y:S01]  /*2b6f0*/  S2R R4, SR_TID.X ;  /* 0x0000000000047919 */ /* 0x000e620000002100 */
[----:B------:R-:W-:-:S04]  /*2b700*/  IMAD.WIDE.U32 R2, R16, UR4, R2 ;  /* 0x0000000410027c25 */ /* 0x000fc8000f8e0002 */
[----:B------:R-:W-:Y:S01]  /*2b710*/  IMAD R3, R16, UR5, R3 ;  /* 0x0000000510037c24 */ /* 0x000fe2000f8e0203 */
[----:B------:R-:W-:Y:S02]  /*2b720*/  ULDC.64 UR4, c[0x0][0x2e0] ;  /* 0x0000b80000047ab9 */ /* 0x000fe40000000a00 */
[----:B--2---:R-:W-:Y:S02]  /*2b730*/  IMAD R0, R0, UR4, RZ ;  /* 0x0000000400007c24 */ /* 0x004fe4000f8e02ff */
[----:B----4-:R-:W-:-:S04]  /*2b740*/  IMAD.WIDE.U32 R2, R5, UR4, R2 ;  /* 0x0000000405027c25 */ /* 0x010fc8000f8e0002 */
[----:B------:R-:W-:Y:S01]  /*2b750*/  IMAD R0, R5, UR5, R0 ;  /* 0x0000000505007c24 */ /* 0x000fe2000f8e0200 */
[----:B------:R-:W-:-:S03]  /*2b760*/  ULDC.64 UR4, c[0x0][0x2d0] ;  /* 0x0000b40000047ab9 */ /* 0x000fc60000000a00 */
[----:B------:R-:W-:Y:S01]  /*2b770*/  IMAD.IADD R3, R3, 0x1, R0 ;  /* 0x0000000103037824 */ /* 0x000fe200078e0200 */
[----:B-1----:R-:W-:-:S04]  /*2b780*/  LOP3.LUT R4, R4, 0x7f, RZ, 0xc0, !PT ;  /* 0x0000007f04047812 */ /* 0x002fc800078ec0ff */
[----:B------:R-:W-:Y:S02]  /*2b790*/  SHF.R.U32.HI R5, RZ, 0x3, R4 ;  /* 0x00000003ff057819 */ /* 0x000fe40000011604 */
[----:B------:R-:W1:Y:S02]  /*2b7a0*/  S2R R4, SR_TID.X ;  /* 0x0000000000047919 */ /* 0x000e640000002100 */
[----:B-1----:R-:W-:-:S05]  /*2b7b0*/  IMAD.SHL.U32 R4, R4, 0x10, RZ ;  /* 0x0000001004047824 */ /* 0x002fca00078e00ff */
[----:B------:R-:W-:Y:S02]  /*2b7c0*/  LOP3.LUT R4, R5, 0x70, R4, 0xf8, !PT ;  /* 0x0000007005047812 */ /* 0x000fe400078ef804 */
[----:B------:R-:W1:Y:S03]  /*2b7d0*/  @P0 LDC R5, c[0x0][0x44c] ;  /* 0x00011300ff050b82 */ /* 0x000e660000000800 */
[----:B------:R-:W-:-:S04]  /*2b7e0*/  IMAD R4, R9, 0x80, R4 ;  /* 0x0000008009047824 */ /* 0x000fc800078e0204 */
        /* <DEDUP_REMOVED lines=20> */
[----:B------:R-:W-:Y:S02]  /*2b930*/  ISETP.GE.AND P2, PT, R8, UR4, PT ;  /* 0x0000000408007c0c */ /* 0x000fe4000bf46270 */
[----:B------:R-:W-:Y:S01]  /*2b940*/  ISETP.GE.AND P1, PT, R11, UR4, PT ;  /* 0x000000040b007c0c */ /* 0x000fe2000bf26270 */
[----:B------:R-:W-:Y:S01]  /*2b950*/  UMOV UR4, 0xffffffff ;  /* 0xffffffff00047882 */ /* 0x000fe20000000000 */
[----:B------:R-:W-:-:S02]  /*2b960*/  LEA.HI.X R3, R2, UR7, R0, 0x1, P3 ;  /* 0x0000000702037c11 */ /* 0x000fc400098f0c00 */
        /* <DEDUP_REMOVED lines=9> */
[----:B--2---:R-:W-:-:S04]  /*2ba00*/  IMAD R0, R8, 0x80, R9 ;  /* 0x0000008008007824 */ /* 0x004fc800078e0209 */
        /* <DEDUP_REMOVED lines=80> */
.L_x_2976:
        /* <DEDUP_REMOVED lines=15> */
.L_x_2818:
[----:B------:R-:W-:Y:S05]  /*2c000*/  BSYNC B0 ;  /* 0x0000000000007941 */ /* 0x000fea0003800000 */
.L_x_2817:
[----:B------:R-:W-:Y:S01]  /*2c010*/  NOP ;  /* 0x0000000000007918 */ /* 0x000fe20000000000 */
[----:B------:R-:W-:Y:S01]  /*2c020*/  PLOP3.LUT P0, PT, PT, PT, PT, 0x80, 0x0 ;  /* 0x000000000000781c */ /* 0x000fe20003f0f070 */
[----:B------:R-:W-:-:S12]  /*2c030*/  VIADD R11, R18, 0x36800 ;  /* 0x00036800120b7836 */ /* 0x000fd80000000000 */
.L_x_2819:
        /* <DEDUP_REMOVED lines=18> */
.L_x_2977:
[----:B------:R-:W-:Y:S05]  /*2c160*/  BSYNC B0 ;  /* 0x0000000000007941 */ /* 0x000fea0003800000 */
.L_x_2820:
        /* <DEDUP_REMOVED lines=54> */
.L_x_2828:
[----:B------:R-:W-:Y:S01]  /*2c4d0*/  IMAD R3, R8, 0x8, R18 ;  /* 0x0000000808037824 */ /* 0x000fe200078e0212 */
[----:B------:R-:W-:Y:S01]  /*2c4e0*/  SHF.L.U32 R2, R10, 0x1f, RZ ;  /* 0x0000001f0a027819 */ /* 0x000fe200000006ff */
[----:B------:R-:W-:Y:S03]  /*2c4f0*/  BSSY B3, `(.L_x_2829) ;  /* 0x0000003000037945 */ /* 0x000fe60003800000 */
[----:B------:R-:W1:Y:S02]  /*2c500*/  SYNCS.PHASECHK.TRANS64.TRYWAIT P0, [R3+URZ+0x36840], R2 ;  /* 0x03684002030075a7 */ /* 0x000e64000800017f */
[----:B-1----:R-:W-:Y:S05]  /*2c510*/  @!P0 BRA `(.L_x_2830) ;  /* 0x0000005800208947 */ /* 0x002fea0003800000 */
.L_x_2978:
[----:B------:R-:W-:Y:S05]  /*2c520*/  BSYNC B3 ;  /* 0x0000000000037941 */ /* 0x000fea0003800000 */
.L_x_2829:
        /* <DEDUP_REMOVED lines=12> */
.L_x_2832:
[----:B------:R-:W-:Y:S05]  /*2c5f0*/  BSYNC B3 ;  /* 0x0000000000037941 */ /* 0x000fea0003800000 */
.L_x_2831:
        /* <DEDUP_REMOVED lines=12> */
.L_x_2833:
        /* <DEDUP_REMOVED lines=16> */
.L_x_2834:
        /* <DEDUP_REMOVED lines=16> */
.L_x_2835:
        /* <DEDUP_REMOVED lines=16> */
.L_x_2979:
[----:B------:R-:W-:Y:S05]  /*2c9c0*/  BSYNC B3 ;  /* 0x0000000000037941 */ /* 0x000fea0003800000 */
.L_x_2836:
        /* <DEDUP_REMOVED lines=12> */
.L_x_2839:
[----:B------:R-:W-:Y:S05]  /*2ca90*/  BSYNC B3 ;  /* 0x0000000000037941 */ /* 0x000fea0003800000 */
.L_x_2838:
        /* <DEDUP_REMOVED lines=13> */
.L_x_2840:
        /* <DEDUP_REMOVED lines=15> */
.L_x_2841:
        /* <DEDUP_REMOVED lines=15> */
.L_x_2842:
        /* <DEDUP_REMOVED lines=12> */
.L_x_2827:
[----:B------:R-:W-:Y:S05]  /*2ce10*/  BSYNC B1 ;  /* 0x0000000000017941 */ /* 0x000fea0003800000 */
.L_x_2826:
[----:B0-----:R-:W2:Y:S01]  /*2ce20*/  LDL.LU R0, [R1+0x48] ;  /* 0x0000480001007983 */ /* 0x001ea20000300800 */
[----:B------:R-:W-:-:S03]  /*2ce30*/  IMAD.MOV.U32 R19, RZ, RZ, R8 ;  /* 0x000000ffff137224 */ /* 0x000fc600078e0008 */
[----:B------:R0:W-:Y:S02]  /*2ce40*/  STL [R1+0x14], R10 ;  /* 0x0000140a01007387 */ /* 0x0001e40000100800 */
[----:B0-2---:R-:W-:-:S07]  /*2ce50*/  VIADD R0, R0, 0xfffffffd ;  /* 0xfffffffd00007836 */ /* 0x005fce0000000000 */
.L_x_2825:
[----:B------:R-:W-:Y:S05]  /*2ce60*/  BSYNC B2 ;  /* 0x0000000000027941 */ /* 0x000fea0003800000 */
.L_x_2824:
[----:B------:R-:W-:Y:S01]  /*2ce70*/  VIADD R9, R9, 0xfffffffe ;  /* 0xfffffffe09097836 */ /* 0x000fe20000000000 */
[----:B------:R-:W-:-:S04]  /*2ce80*/  LOP3.LUT R7, RZ, R7, RZ, 0x33, !PT ;  /* 0x00000007ff077212 */ /* 0x000fc800078e33ff */
[----:B------:R-:W-:-:S13]  /*2ce90*/  ISETP.NE.AND P0, PT, R9, R7, PT ;  /* 0x000000070900720c */ /* 0x000fda0003f05270 */
[----:B------:R-:W-:Y:S05]  /*2cea0*/  @!P0 BRA `(.L_x_2823) ;  /* 0x0000001400c48947 */ /* 0x000fea0003800000 */
[----:B------:R-:W-:-:S07]  /*2ceb0*/  IMAD.MOV.U32 R9, RZ, RZ, R17 ;  /* 0x000000ffff097224 */ /* 0x000fce00078e0011 */
.L_x_2877:
        /* <DEDUP_REMOVED lines=35> */
.L_x_2845:
[----:B------:R-:W-:Y:S01]  /*2d0f0*/  IMAD R3, R4, 0x8, R18 ;  /* 0x0000000804037824 */ /* 0x000fe200078e0212 */
[----:B------:R-:W-:Y:S01]  /*2d100*/  SHF.L.U32 R2, R5, 0x1f, RZ ;  /* 0x0000001f05027819 */ /* 0x000fe200000006ff */
[----:B------:R-:W-:Y:S03]  /*2d110*/  BSSY B2, `(.L_x_2846) ;  /* 0x0000003000027945 */ /* 0x000fe60003800000 */
[----:B------:R-:W1:Y:S02]  /*2d120*/  SYNCS.PHASECHK.TRANS64.TRYWAIT P0, [R3+URZ+0x36840], R2 ;  /* 0x03684002030075a7 */ /* 0x000e64000800017f */
[----:B-1----:R-:W-:Y:S05]  /*2d130*/  @!P0 BRA `(.L_x_2847) ;  /* 0x0000004c00408947 */ /* 0x002fea0003800000 */
.L_x_2980:
[----:B------:R-:W-:Y:S05]  /*2d140*/  BSYNC B2 ;  /* 0x0000000000027941 */ /* 0x000fea0003800000 */
.L_x_2846:
        /* <DEDUP_REMOVED lines=12> */
.L_x_2849:
[----:B------:R-:W-:Y:S05]  /*2d210*/  BSYNC B2 ;  /* 0x0000000000027941 */ /* 0x000fea0003800000 */
.L_x_2848:
        /* <DEDUP_REMOVED lines=12> */
.L_x_2850:
        /* <DEDUP_REMOVED lines=16> */
.L_x_2851:
        /* <DEDUP_REMOVED lines=16> */
.L_x_2852:
        /* <DEDUP_REMOVED lines=16> */
.L_x_2981:
[----:B------:R-:W-:Y:S05]  /*2d5e0*/  BSYNC B2 ;  /* 0x0000000000027941 */ /* 0x000fea0003800000 */
.L_x_2853:
        /* <DEDUP_REMOVED lines=11> */
.L_x_2856:
[----:B------:R-:W-:Y:S05]  /*2d6a0*/  BSYNC B2 ;  /* 0x0000000000027941 */ /* 0x000fea0003800000 */
.L_x_2855:
        /* <DEDUP_REMOVED lines=12> */
.L_x_2857:
        /* <DEDUP_REMOVED lines=15> */
.L_x_2858:
        /* <DEDUP_REMOVED lines=15> */
.L_x_2859:
        /* <DEDUP_REMOVED lines=12> */
.L_x_2844:
[----:B------:R-:W-:Y:S05]  /*2da10*/  BSYNC B1 ;  /* 0x0000000000017941 */ /* 0x000fea0003800000 */
.L_x_2843:
        /* <DEDUP_REMOVED lines=35> */
.L_x_2862:
[----:B------:R-:W-:Y:S01]  /*2dc50*/  IMAD R2, R19, 0x8, R18 ;  /* 0x0000000813027824 */ /* 0x000fe200078e0212 */
[----:B------:R-:W-:Y:S01]  /*2dc60*/  SHF.L.U32 R3, R10, 0x1f, RZ ;  /* 0x0000001f0a037819 */ /* 0x000fe200000006ff */
[----:B------:R-:W-:Y:S03]  /*2dc70*/  BSSY B2, `(.L_x_2863) ;  /* 0x0000003000027945 */ /* 0x000fe60003800000 */
[----:B------:R-:W2:Y:S02]  /*2dc80*/  SYNCS.PHASECHK.TRANS64.TRYWAIT P0, [R2+URZ+0x36840], R3 ;  /* 0x03684003020075a7 */ /* 0x000ea4000800017f */
[----:B--2---:R-:W-:Y:S05]  /*2dc90*/  @!P0 BRA `(.L_x_2864) ;  /* 0x0000004000908947 */ /* 0x004fea0003800000 */
.L_x_2982:
[----:B------:R-:W-:Y:S05]  /*2dca0*/  BSYNC B2 ;  /* 0x0000000000027941 */ /* 0x000fea0003800000 */
.L_x_2863:
        /* <DEDUP_REMOVED lines=12> */
.L_x_2866:
[----:B------:R-:W-:Y:S05]  /*2dd70*/  BSYNC B2 ;  /* 0x0000000000027941 */ /* 0x000fea0003800000 */
.L_x_2865:
        /* <DEDUP_REMOVED lines=13> */
.L_x_2867:
        /* <DEDUP_REMOVED lines=16> */
.L_x_2868:
        /* <DEDUP_REMOVED lines=16> */
.L_x_2869:
        /* <DEDUP_REMOVED lines=15> */
.L_x_2983:
[----:B------:R-:W-:Y:S05]  /*2e140*/  BSYNC B2 ;  /* 0x0000000000027941 */ /* 0x000fea0003800000 */
.L_x_2870:
        /* <DEDUP_REMOVED lines=11> */
.L_x_2873:
[----:B------:R-:W-:Y:S05]  /*2e200*/  BSYNC B2 ;  /* 0x0000000000027941 */ /* 0x000fea0003800000 */
.L_x_2872:
        /* <DEDUP_REMOVED lines=12> */
.L_x_2874:
        /* <DEDUP_REMOVED lines=15> */
.L_x_2875:
        /* <DEDUP_REMOVED lines=15> */
.L_x_2876:
        /* <DEDUP_REMOVED lines=12> */
.L_x_2861:
[----:B------:R-:W-:Y:S05]  /*2e570*/  BSYNC B1 ;  /* 0x0000000000017941 */ /* 0x000fea0003800000 */
.L_x_2860:
[----:B------:R-:W2:Y:S01]  /*2e580*/  LDL R2, [R1+0x30] ;  /* 0x0000300001027983 */ /* 0x000ea20000100800 */
[----:B------:R-:W-:Y:S01]  /*2e590*/  VIADD R0, R0, 0xfffffffe ;  /* 0xfffffffe00007836 */ /* 0x000fe20000000000 */
[----:B--2---:R-:W-:-:S13]  /*2e5a0*/  ISETP.GT.AND P0, PT, R6, R2, PT ;  /* 0x000000020600720c */ /* 0x004fda0003f04270 */
[----:B------:R-:W-:Y:S05]  /*2e5b0*/  @P0 BRA `(.L_x_2877) ;  /* 0xffffffe800400947 */ /* 0x000fea000383ffff */
.L_x_2823:
[----:B------:R-:W-:Y:S05]  /*2e5c0*/  BSYNC B0 ;  /* 0x0000000000007941 */ /* 0x000fea0003800000 */
.L_x_2822:
        /* <DEDUP_REMOVED lines=18> */
.L_x_2879:
[----:B------:R-:W-:Y:S05]  /*2e6f0*/  BSYNC B0 ;  /* 0x0000000000007941 */ /* 0x000fea0003800000 */
.L_x_2878:
        /* <DEDUP_REMOVED lines=11> */
.L_x_2984:
[----:B------:R-:W-:Y:S05]  /*2e7b0*/  BSYNC B1 ;  /* 0x0000000000017941 */ /* 0x000fea0003800000 */
.L_x_2882:
        /* <DEDUP_REMOVED lines=9> */
.L_x_2885:
[----:B------:R-:W-:Y:S05]  /*2e850*/  BSYNC B1 ;  /* 0x0000000000017941 */ /* 0x000fea0003800000 */
.L_x_2884:
        /* <DEDUP_REMOVED lines=12> */
.L_x_2886:
        /* <DEDUP_REMOVED lines=15> */
.L_x_2887:
        /* <DEDUP_REMOVED lines=15> */
.L_x_2888:
        /* <DEDUP_REMOVED lines=10> */
.L_x_2881:
[----:B------:R-:W-:Y:S05]  /*2eba0*/  BSYNC B0 ;  /* 0x0000000000007941 */ /* 0x000fea0003800000 */
.L_x_2880:
[----:B------:R-:W3:Y:S01]  /*2ebb0*/  LDL.LU R4, [R1+0x14] ;  /* 0x0000140001047983 */ /* 0x000ee20000300800 */
[----:B------:R-:W-:-:S05]  /*2ebc0*/  VIADD R19, R19, 0x1 ;  /* 0x0000000113137836 */ /* 0x000fca0000000000 */
[----:B------:R-:W-:-:S04]  /*2ebd0*/  ISETP.NE.AND P0, PT, R19, 0x2, PT ;  /* 0x000000021300780c */ /* 0x000fc80003f05270 */
[----:B------:R-:W-:Y:S02]  /*2ebe0*/  SEL R0, RZ, 0x1, P0 ;  /* 0x00000001ff007807 */ /* 0x000fe40000000000 */
[----:B------:R-:W-:Y:S02]  /*2ebf0*/  SEL R19, R19, RZ, P0 ;  /* 0x000000ff13137207 */ /* 0x000fe40000000000 */
[----:B---3--:R-:W-:-:S05]  /*2ec00*/  LOP3.LUT R4, R4, R0, RZ, 0x3c, !PT ;  /* 0x0000000004047212 */ /* 0x008fca00078e3cff */
[----:B------:R3:W-:Y:S02]  /*2ec10*/  STL [R1+0x14], R4 ;  /* 0x0000140401007387 */ /* 0x0007e40000100800 */
.L_x_2802:
[----:B------:R-:W-:Y:S05]  /*2ec20*/  BSYNC B7 ;  /* 0x0000000000077941 */ /* 0x000fea0003800000 */
.L_x_2800:
[----:B0-----:R-:W4:Y:S02]  /*2ec30*/  LDL R0, [R1+0x20] ;  /* 0x0000200001007983 */ /* 0x001f240000100800 */
[----:B----4-:R-:W-:-:S13]  /*2ec40*/  LOP3.LUT P0, RZ, R0, 0x2, RZ, 0xc0, !PT ;  /* 0x0000000200ff7812 */ /* 0x010fda000780c0ff */
[----:B------:R-:W-:Y:S05]  /*2ec50*/  @!P0 BRA `(.L_x_2889) ;  /* 0x00000000002c8947 */ /* 0x000fea0003800000 */
[----:B------:R-:W-:Y:S05]  /*2ec60*/  WARPSYNC.ALL ;  /* 0x0000000000007948 */ /* 0x000fea0003800000 */
[----:B------:R-:W0:Y:S08]  /*2ec70*/  S2UR UR5, SR_CgaCtaId ;  /* 0x00000000000579c3 */ /* 0x000e300000008800 */
[----:B------:R-:W-:Y:S06]  /*2ec80*/  BAR.SYNC.DEFER_BLOCKING 0x5, 0x180 ;  /* 0x0146000000007b1d */ /* 0x000fec0000010000 */
[----:B------:R-:W-:-:S02]  /*2ec90*/  UMOV UR4, 0x400 ;  /* 0x0000040000047882 */ /* 0x000fc40000000000 */
[----:B0-----:R-:W-:-:S06]  /*2eca0*/  ULEA UR4, UR5, UR4, 0x18 ;  /* 0x0000000405047291 */ /* 0x001fcc000f8ec03f */
[----:B------:R-:W-:-:S05]  /*2ecb0*/  IMAD.U32 R18, RZ, RZ, UR4 ;  /* 0x00000004ff127e24 */ /* 0x000fca000f8e00ff */
[----:B-123--:R-:W0:Y:S04]  /*2ecc0*/  LDS.128 R4, [R18+0x368d0] ;  /* 0x0368d00012047984 */ /* 0x00ee280000000c00 */
[----:B0-----:R1:W-:Y:S04]  /*2ecd0*/  STL.64 [R1], R4 ;  /* 0x0000000401007387 */ /* 0x0013e80000100a00 */
[----:B------:R1:W-:Y:S01]  /*2ece0*/  STL.64 [R1+0x8], R6 ;  /* 0x0000080601007387 */ /* 0x0003e20000100a00 */
[----:B------:R-:W-:Y:S06]  /*2ecf0*/  BAR.ARV 0x4, 0x180 ;  /* 0x0106000000007b1d */ /* 0x000fec0000002000 */
[----:B------:R-:W-:Y:S05]  /*2ed00*/  BRA `(.L_x_2890) ;  /* 0x0000001000347947 */ /* 0x000fea0003800000 */
.L_x_2889:
[----:B------:R-:W0:Y:S01]  /*2ed10*/  S2R R16, SR_TID.X ;  /* 0x0000000000107919 */ /* 0x000e220000002100 */
[----:B------:R-:W-:Y:S01]  /*2ed20*/  UMOV UR4, 0xffffffff ;  /* 0xffffffff00047882 */ /* 0x000fe20000000000 */
[----:B0-----:R-:W-:-:S04]  /*2ed30*/  LOP3.LUT R16, R16, 0x1f, RZ, 0xc0, !PT ;  /* 0x0000001f10107812 */ /* 0x001fc800078ec0ff */
[----:B------:R-:W-:Y:S01]  /*2ed40*/  ISETP.NE.AND P0, PT, R16, 0x1f, PT ;  /* 0x0000001f1000780c */ /* 0x000fe20003f05270 */
[----:B------:R-:W-:-:S12]  /*2ed50*/  BRA.DIV UR4, `(.L_x_2891) ;  /* 0x00000032049c7947 */ /* 0x000fd8000b800000 */
[----:B------:R-:W4:Y:S01]  /*2ed60*/  LDL.LU R2, [R1] ;  /* 0x0000000001027983 */ /* 0x000f220000300800 */
[----:B------:R-:W-:-:S03]  /*2ed70*/  ULDC UR4, c[0x0][0xc3c] ;  /* 0x00030f0000047ab9 */ /* 0x000fc60000000800 */
[----:B------:R-:W5:Y:S01]  /*2ed80*/  LDL R3, [R1+0xc] ;  /* 0x00000c0001037983 */ /* 0x000f620000100800 */
[----:B----4-:R-:W-:Y:S02]  /*2ed90*/  IMAD.MOV.U32 R10, RZ, RZ, R2 ;  /* 0x000000ffff0a7224 */ /* 0x010fe400078e0002 */
[----:B-----5:R-:W-:-:S05]  /*2eda0*/  IMAD.IADD R0, R3, 0x1, R16 ;  /* 0x0000000103007824 */ /* 0x020fca00078e0210 */
[----:B------:R-:W-:-:S13]  /*2edb0*/  ISETP.GE.OR P1, PT, R0, UR4, !P0 ;  /* 0x0000000400007c0c */ /* 0x000fda000c726670 */
[----:B------:R-:W0:Y:S08]  /*2edc0*/  @!P1 LDC.64 R2, c[0x0][0xc80] ;  /* 0x00032000ff029b82 */ /* 0x000e300000000a00 */
[----:B-1----:R-:W1:Y:S01]  /*2edd0*/  @!P1 LDC.64 R6, c[0x0][0xc78] ;  /* 0x00031e00ff069b82 */ /* 0x002e620000000a00 */
[----:B0-----:R-:W-:-:S05]  /*2ede0*/  @!P1 IMAD.WIDE R2, R0, 0x4, R2 ;  /* 0x0000000400029825 */ /* 0x001fca00078e0202 */
[----:B------:R1:W4:Y:S02]  /*2edf0*/  @!P1 LDG.E R8, desc[UR60][R2.64] ;  /* 0x0000003c02089981 */ /* 0x000324000c1e1900 */
[----:B-1----:R-:W-:-:S06]  /*2ee00*/  @!P1 IMAD.WIDE R2, R0, 0x4, R6 ;  /* 0x0000000400029825 */ /* 0x002fcc00078e0206 */
[----:B------:R-:W5:Y:S01]  /*2ee10*/  @!P1 LDG.E R2, desc[UR60][R2.64] ;  /* 0x0000003c02029981 */ /* 0x000f62000c1e1900 */
[----:B---3--:R-:W-:Y:S01]  /*2ee20*/  IMAD.MOV.U32 R4, RZ, RZ, RZ ;  /* 0x000000ffff047224 */ /* 0x008fe200078e00ff */
[C---:B------:R-:W-:Y:S01]  /*2ee30*/  ISETP.GE.U32.AND P2, PT, R16.reuse, 0x2, PT ;  /* 0x000000021000780c */ /* 0x040fe20003f46070 */
[----:B------:R-:W-:Y:S01]  /*2ee40*/  IMAD.MOV.U32 R6, RZ, RZ, RZ ;  /* 0x000000ffff067224 */ /* 0x000fe200078e00ff */
[C---:B------:R-:W-:Y:S01]  /*2ee50*/  ISETP.GE.U32.AND P3, PT, R16.reuse, 0x4, PT ;  /* 0x000000041000780c */ /* 0x040fe20003f66070 */
[----:B--2---:R-:W-:Y:S01]  /*2ee60*/  SHFL.IDX PT, R5, R10, RZ, 0x1f ;  /* 0x00001fff0a057589 */ /* 0x004fe200000e0000 */
[C---:B------:R-:W-:Y:S02]  /*2ee70*/  ISETP.GE.U32.AND P4, PT, R16.reuse, 0x8, PT ;  /* 0x000000081000780c */ /* 0x040fe40003f86070 */
[----:B------:R-:W-:Y:S01]  /*2ee80*/  ISETP.GE.U32.AND P5, PT, R16, 0x10, PT ;  /* 0x000000101000780c */ /* 0x000fe20003fa6070 */
[----:B------:R-:W-:Y:S01]  /*2ee90*/  SHFL.IDX PT, R0, R10, 0x1, 0x1f ;  /* 0x00201f000a007f89 */ /* 0x000fe200000e0000 */
[----:B----4-:R-:W-:-:S02]  /*2eea0*/  @!P1 IMAD.MOV.U32 R4, RZ, RZ, R8 ;  /* 0x000000ffff049224 */ /* 0x010fc400078e0008 */
[----:B------:R-:W-:Y:S02]  /*2eeb0*/  IMAD.MOV.U32 R8, RZ, RZ, RZ ;  /* 0x000000ffff087224 */ /* 0x000fe400078e00ff */
[----:B-----5:R-:W-:Y:S01]  /*2eec0*/  @!P1 IMAD.MOV.U32 R6, RZ, RZ, R2 ;  /* 0x000000ffff069224 */ /* 0x020fe200078e0002 */
        /* <DEDUP_REMOVED lines=18> */
.L_x_2994:
[----:B------:R-:W-:Y:S02]  /*2eff0*/  ULDC UR4, c[0x0][0xc38] ;  /* 0x00030e0000047ab9 */ /* 0x000fe40000000800 */
[----:B------:R-:W-:-:S04]  /*2f000*/  IMAD.U32 R2, RZ, RZ, UR4 ;  /* 0x00000004ff027e24 */ /* 0x000fc8000f8e00ff */
[----:B-1----:R-:W-:-:S04]  /*2f010*/  IMAD R9, R9, R2, RZ ;  /* 0x0000000209097224 */ /* 0x002fc800078e02ff */
[----:B------:R-:W-:-:S05]  /*2f020*/  IMAD.IADD R0, R0, 0x1, R9 ;  /* 0x0000000100007824 */ /* 0x000fca00078e0209 */
[----:B------:R-:W-:-:S13]  /*2f030*/  ISETP.GT.AND P6, PT, R0, R5, PT ;  /* 0x000000050000720c */ /* 0x000fda0003fc4270 */
[----:B------:R-:W-:Y:S05]  /*2f040*/  @P6 BRA `(.L_x_2892) ;  /* 0x0000000000ac6947 */ /* 0x000fea0003800000 */
.L_x_2895:
        /* <DEDUP_REMOVED lines=37> */
.L_x_3002:
[----:B------:R-:W-:Y:S02]  /*2f2a0*/  ULDC UR4, c[0x0][0xc38] ;  /* 0x00030e0000047ab9 */ /* 0x000fe40000000800 */
[----:B------:R-:W-:-:S04]  /*2f2b0*/  IMAD.U32 R2, RZ, RZ, UR4 ;  /* 0x00000004ff027e24 */ /* 0x000fc8000f8e00ff */
[----:B-1----:R-:W-:-:S04]  /*2f2c0*/  IMAD R9, R9, R2, RZ ;  /* 0x0000000209097224 */ /* 0x002fc800078e02ff */
[----:B------:R-:W-:-:S05]  /*2f2d0*/  IMAD.IADD R0, R9, 0x1, R0 ;  /* 0x0000000109007824 */ /* 0x000fca00078e0200 */
[----:B------:R-:W-:-:S13]  /*2f2e0*/  ISETP.GT.AND P6, PT, R0, R5, PT ;  /* 0x000000050000720c */ /* 0x000fda0003fc4270 */
[----:B------:R-:W-:Y:S05]  /*2f2f0*/  @!P6 BRA `(.L_x_2895) ;  /* 0xfffffffc0054e947 */ /* 0x000fea000383ffff */
.L_x_2892:
        /* <DEDUP_REMOVED lines=12> */
.L_x_3007:
[----:B------:R-:W-:-:S13]  /*2f3c0*/  ISETP.NE.AND P0, PT, R0, RZ, PT ;  /* 0x000000ff0000720c */ /* 0x000fda0003f05270 */
[----:B------:R-:W-:Y:S05]  /*2f3d0*/  @!P0 BRA `(.L_x_2897) ;  /* 0x0000000000148947 */ /* 0x000fea0003800000 */
[----:B------:R-:W-:Y:S01]  /*2f3e0*/  UMOV UR4, 0xffffffff ;  /* 0xffffffff00047882 */ /* 0x000fe20000000000 */
[----:B-1----:R-:W-:Y:S02]  /*2f3f0*/  VIADD R3, R3, 0xffffffff ;  /* 0xffffffff03037836 */ /* 0x002fe40000000000 */
[----:B------:R-:W-:Y:S05]  /*2f400*/  BRA.DIV UR4, `(.L_x_2898) ;  /* 0x0000003604907947 */ /* 0x000fea000b800000 */
[----:B------:R1:W2:Y:S02]  /*2f410*/  SHFL.IDX PT, R3, R7, R3, 0x1f ;  /* 0x00001f0307037589 */ /* 0x0002a400000e0000 */
.L_x_3010:
[----:B--2---:R-:W-:-:S07]  /*2f420*/  IMAD.MOV.U32 R8, RZ, RZ, R3 ;  /* 0x000000ffff087224 */ /* 0x004fce00078e0003 */
.L_x_2897:
        /* <DEDUP_REMOVED lines=62> */
.L_x_2899:
        /* <DEDUP_REMOVED lines=63> */
.L_x_2900:
[----:B------:R-:W-:-:S05]  /*2fc00*/  LOP3.LUT R0, RZ, R0, RZ, 0x33, !PT ;  /* 0x00000000ff007212 */ /* 0x000fca00078e33ff */
[----:B------:R-:W-:-:S05]  /*2fc10*/  IMAD.IADD R0, R4, 0x1, R0 ;  /* 0x0000000104007824 */ /* 0x000fca00078e0200 */
[----:B------:R2:W-:Y:S01]  /*2fc20*/  STL [R1+0x4], R0 ;  /* 0x0000040001007387 */ /* 0x0005e20000100800 */
[----:B------:R-:W-:Y:S05]  /*2fc30*/  BRA `(.L_x_2901) ;  /* 0x0000000000287947 */ /* 0x000fea0003800000 */
.L_x_2893:
        /* <DEDUP_REMOVED lines=10> */
.L_x_2901:
[----:B01----:R-:W3:Y:S04]  /*2fce0*/  LDL R2, [R1+0xc] ;  /* 0x00000c0001027983 */ /* 0x003ee80000100800 */
        /* <DEDUP_REMOVED lines=15> */
.L_x_2890:
[----:B------:R-:W2:Y:S01]  /*2fde0*/  LDL R0, [R1+0xc] ;  /* 0x00000c0001007983 */ /* 0x000ea20000100800 */
[----:B------:R-:W-:Y:S02]  /*2fdf0*/  ULDC UR4, c[0x0][0xc3c] ;  /* 0x00030f0000047ab9 */ /* 0x000fe40000000800 */
[----:B--2---:R-:W-:-:S13]  /*2fe00*/  ISETP.GE.AND P0, PT, R0, UR4, PT ;  /* 0x0000000400007c0c */ /* 0x004fda000bf06270 */
[----:B------:R-:W-:Y:S05]  /*2fe10*/  @!P0 BRA `(.L_x_2902) ;  /* 0xffffff8400848947 */ /* 0x000fea000383ffff */
[----:B------:R-:W-:Y:S05]  /*2fe20*/  BSYNC B8 ;  /* 0x0000000000087941 */ /* 0x000fea0003800000 */
.L_x_2752:
        /* <DEDUP_REMOVED lines=12> */
.L_x_3011:
[----:B------:R-:W-:Y:S05]  /*2fef0*/  BSYNC B0 ;  /* 0x0000000000007941 */ /* 0x000fea0003800000 */
.L_x_2903:
[----:B------:R-:W-:-:S03]  /*2ff00*/  UMOV UR4, 0xffffffff ;  /* 0xffffffff00047882 */ /* 0x000fc60000000000 */
[----:B------:R-:W-:Y:S05]  /*2ff10*/  BRA.DIV UR4, `(.L_x_2905) ;  /* 0x0000002e040c7947 */ /* 0x000fea000b800000 */
[----:B------:R-:W1:Y:S02]  /*2ff20*/  S2R R2, SR_TID.X ;  /* 0x0000000000027919 */ /* 0x000e640000002100 */
[----:B-1----:R-:W-:-:S04]  /*2ff30*/  SHF.R.U32.HI R2, RZ, 0x5, R2 ;  /* 0x00000005ff027819 */ /* 0x002fc80000011602 */
[----:B------:R-:W-:-:S05]  /*2ff40*/  LOP3.LUT R2, R2, 0x3, RZ, 0xc0, !PT ;  /* 0x0000000302027812 */ /* 0x000fca00078ec0ff */
[----:B------:R1:W2:Y:S02]  /*2ff50*/  SHFL.IDX PT, R14, R2, RZ, 0x1f ;  /* 0x00001fff020e7589 */ /* 0x0002a400000e0000 */
.L_x_3014:
[----:B--2---:R-:W-:-:S13]  /*2ff60*/  ISETP.NE.AND P0, PT, R14, RZ, PT ;  /* 0x000000ff0e00720c */ /* 0x004fda0003f05270 */
[----:B------:R-:W-:Y:S05]  /*2ff70*/  @P0 BRA `(.L_x_2511) ;  /* 0x0000000000940947 */ /* 0x000fea0003800000 */
[----:B------:R-:W-:-:S03]  /*2ff80*/  UMOV UR4, 0xffffffff ;  /* 0xffffffff00047882 */ /* 0x000fc60000000000 */
[----:B------:R-:W-:Y:S05]  /*2ff90*/  BRA.DIV UR4, `(.L_x_2906) ;  /* 0x0000002e04207947 */ /* 0x000fea000b800000 */
[----:B------:R-:W-:-:S13]  /*2ffa0*/  ELECT P6, URZ, PT ;  /* 0x00000000003f782f */ /* 0x000fda00038c0000 */
.L_x_3017:
        /* <DEDUP_REMOVED lines=8> */
.L_x_2907:
        /* <DEDUP_REMOVED lines=13> */
.L_x_3018:
[----:B------:R-:W1:Y:S02]  /*30100*/  SYNCS.PHASECHK.TRANS64.TRYWAIT P0, [R7+URZ], R2 ;  /* 0x00000002070075a7 */ /* 0x000e64000800017f */
[----:B-1----:R-:W-:Y:S05]  /*30110*/  @!P0 BRA `(.L_x_2909) ;  /* 0x0000002800f48947 */ /* 0x002fea0003800000 */
.L_x_3019:
[----:B------:R-:W-:Y:S05]  /*30120*/  @!P2 BRA `(.L_x_2910) ;  /* 0x000000000004a947 */ /* 0x000fea0003800000 */
[----:B------:R-:W-:Y:S01]  /*30130*/  BPT.TRAP 0x1 ;  /* 0x000000040000795c */ /* 0x000fe20000300000 */
.L_x_2910:
[----:B------:R-:W-:-:S04]  /*30140*/  VIADD R0, R0, 0x36860 ;  /* 0x0003686000007836 */ /* 0x000fc80000000000 */
[----:B------:R-:W-:-:S04]  /*30150*/  IMAD R4, R19, 0x8, R0 ;  /* 0x0000000813047824 */ /* 0x000fc800078e0200 */
[----:B------:R-:W2:Y:S02]  /*30160*/  SYNCS.PHASECHK.TRANS64.TRYWAIT P0, [R4+URZ], R5 ;  /* 0x00000005040075a7 */ /* 0x000ea4000800017f */
[----:B--2---:R-:W-:Y:S05]  /*30170*/  @!P0 BRA `(.L_x_2911) ;  /* 0x0000002800f08947 */ /* 0x004fea0003800000 */
.L_x_3020:
[----:B------:R-:W-:-:S07]  /*30180*/  IMAD R3, R3, 0x8, R0 ;  /* 0x0000000803037824 */ /* 0x000fce00078e0200 */
.L_x_2912:
[----:B---3--:R3:W4:Y:S02]  /*30190*/  SYNCS.PHASECHK.TRANS64.TRYWAIT P0, [R3+URZ], R2 ;  /* 0x00000002030075a7 */ /* 0x008724000800017f */
[----:B----4-:R-:W-:Y:S05]  /*301a0*/  @!P0 NANOSLEEP.SYNCS 0x989680 ;  /* 0x009896800000895d */ /* 0x010fea0003900000 */
[----:B------:R-:W4:Y:S02]  /*301b0*/  @!P0 SYNCS.PHASECHK.TRANS64 P0, [R3+URZ], R2 ;  /* 0x00000002030085a7 */ /* 0x000f24000800007f */
[----:B----4-:R-:W-:Y:S05]  /*301c0*/  @!P0 BRA `(.L_x_2912) ;  /* 0xfffffffc00f08947 */ /* 0x010fea000383ffff */
.L_x_2511:
[----:B------:R-:W-:Y:S05]  /*301d0*/  BSYNC B9 ;  /* 0x0000000000097941 */ /* 0x000fea0003800000 */
.L_x_2508:
[----:B------:R-:W-:Y:S05]  /*301e0*/  EXIT ;  /* 0x000000000000794d */ /* 0x000fea0003800000 */
.L_x_2531:
[----:B0-----:R0:W1:Y:S02]  /*301f0*/  SYNCS.PHASECHK.TRANS64.TRYWAIT P5, [R96+URZ+0x36890], R97 ;  /* 0x03689061600075a7 */ /* 0x00106400080a017f */
[----:B-1----:R-:W-:Y:S05]  /*30200*/  @!P5 NANOSLEEP.SYNCS 0x989680 ;  /* 0x009896800000d95d */ /* 0x002fea0003900000 */
[----:B------:R-:W1:Y:S02]  /*30210*/  @!P5 SYNCS.PHASECHK.TRANS64 P5, [R96+URZ+0x36890], R97 ;  /* 0x036890616000d5a7 */ /* 0x000e6400080a007f */
[----:B-1----:R-:W-:Y:S05]  /*30220*/  @!P5 BRA `(.L_x_2531) ;  /* 0xfffffffc00f0d947 */ /* 0x002fea000383ffff */
[----:B------:R-:W-:Y:S05]  /*30230*/  BRA `(.L_x_2913) ;  /* 0xfffffd3800207947 */ /* 0x000fea000383ffff */
.L_x_2585:
[----:B-1----:R1:W3:Y:S02]  /*30240*/  SYNCS.PHASECHK.TRANS64.TRYWAIT P5, [R96+URZ+0x36890], R97 ;  /* 0x03689061600075a7 */ /* 0x0022e400080a017f */
[----:B---3--:R-:W-:Y:S05]  /*30250*/  @!P5 NANOSLEEP.SYNCS 0x989680 ;  /* 0x009896800000d95d */ /* 0x008fea0003900000 */
[----:B------:R-:W3:Y:S02]  /*30260*/  @!P5 SYNCS.PHASECHK.TRANS64 P5, [R96+URZ+0x36890], R97 ;  /* 0x036890616000d5a7 */ /* 0x000ee400080a007f */
[----:B---3--:R-:W-:Y:S05]  /*30270*/  @!P5 BRA `(.L_x_2585) ;  /* 0xfffffffc00f0d947 */ /* 0x008fea000383ffff */
[----:B------:R-:W-:Y:S05]  /*30280*/  BRA `(.L_x_2914) ;  /* 0xfffffd6c00807947 */ /* 0x000fea000383ffff */
.L_x_2610:
[----:B-1----:R1:W2:Y:S02]  /*30290*/  SYNCS.PHASECHK.TRANS64.TRYWAIT P3, [R96+URZ+0x36890], R97 ;  /* 0x03689061600075a7 */ /* 0x0022a4000806017f */
[----:B--2---:R-:W-:Y:S05]  /*302a0*/  @!P3 NANOSLEEP.SYNCS 0x989680 ;  /* 0x009896800000b95d */ /* 0x004fea0003900000 */
[----:B------:R-:W2:Y:S02]  /*302b0*/  @!P3 SYNCS.PHASECHK.TRANS64 P3, [R96+URZ+0x36890], R97 ;  /* 0x036890616000b5a7 */ /* 0x000ea4000806007f */
[----:B--2---:R-:W-:Y:S05]  /*302c0*/  @!P3 BRA `(.L_x_2610) ;  /* 0xfffffffc00f0b947 */ /* 0x004fea000383ffff */
[----:B------:R-:W-:Y:S05]  /*302d0*/  BRA `(.L_x_2915) ;  /* 0xfffffda0001c7947 */ /* 0x000fea000383ffff */
.L_x_2616:
[----:B0-----:R0:W1:Y:S02]  /*302e0*/  SYNCS.PHASECHK.TRANS64.TRYWAIT P2, [R96+URZ+0x368b0], R97 ;  /* 0x0368b061600075a7 */ /* 0x001064000804017f */
[----:B-1----:R-:W-:Y:S05]  /*302f0*/  @!P2 NANOSLEEP.SYNCS 0x989680 ;  /* 0x009896800000a95d */ /* 0x002fea0003900000 */
[----:B------:R-:W1:Y:S02]  /*30300*/  @!P2 SYNCS.PHASECHK.TRANS64 P2, [R96+URZ+0x368b0], R97 ;  /* 0x0368b0616000a5a7 */ /* 0x000e64000804007f */
[----:B-1----:R-:W-:Y:S05]  /*30310*/  @!P2 BRA `(.L_x_2616) ;  /* 0xfffffffc00f0a947 */ /* 0x002fea000383ffff */
[----:B------:R-:W-:Y:S05]  /*30320*/  BRA `(.L_x_2916) ;  /* 0xfffffda400347947 */ /* 0x000fea000383ffff */
.L_x_2636:
        /* <DEDUP_REMOVED lines=8> */
.L_x_2918:
[----:B------:R-:W-:Y:S05]  /*303b0*/  BSYNC B1 ;  /* 0x0000000000017941 */ /* 0x000fea0003800000 */
.L_x_2917:
        /* <DEDUP_REMOVED lines=8> */
.L_x_2919:
[----:B------:R-:W-:Y:S02]  /*30440*/  IMAD.MOV.U32 R13, RZ, RZ, R63 ;  /* 0x000000ffff0d7224 */ /* 0x000fe400078e003f */
[----:B------:R-:W-:-:S07]  /*30450*/  IMAD.MOV.U32 R6, RZ, RZ, R14 ;  /* 0x000000ffff067224 */ /* 0x000fce00078e000e */
[----:B------:R-:W-:Y:S05]  /*30460*/  WARPSYNC.COLLECTIVE R15, `(.L_x_2920) ;  /* 0x000000000f087348 */ /* 0x000fea0003c00000 */
[----:B------:R0:W1:Y:S02]  /*30470*/  SHFL.IDX P6, R14, R13, R12, R11 ;  /* 0x0000000c0d0e7389 */ /* 0x00006400000c000b */
[----:B01----:R-:W-:Y:S01]  /*30480*/  ENDCOLLECTIVE ;  /* 0x000000000000791b */ /* 0x003fe20003800000 */
.L_x_2920:
[----:B------:R-:W-:Y:S02]  /*30490*/  IMAD.MOV.U32 R13, RZ, RZ, R3 ;  /* 0x000000ffff0d7224 */ /* 0x000fe400078e0003 */
[----:B------:R-:W-:-:S07]  /*304a0*/  IMAD.MOV.U32 R7, RZ, RZ, R14 ;  /* 0x000000ffff077224 */ /* 0x000fce00078e000e */
[----:B------:R-:W-:Y:S05]  /*304b0*/  WARPSYNC.COLLECTIVE R15, `(.L_x_2921) ;  /* 0x000000000f087348 */ /* 0x000fea0003c00000 */
[----:B------:R0:W1:Y:S02]  /*304c0*/  SHFL.IDX P6, R14, R13, R12, R11 ;  /* 0x0000000c0d0e7389 */ /* 0x00006400000c000b */
[----:B01----:R-:W-:Y:S01]  /*304d0*/  ENDCOLLECTIVE ;  /* 0x000000000000791b */ /* 0x003fe20003800000 */
.L_x_2921:
[----:B------:R-:W-:Y:S05]  /*304e0*/  BRA `(.L_x_2922) ;  /* 0xfffffdb400f87947 */ /* 0x000fea000383ffff */
.L_x_2639:
        /* <DEDUP_REMOVED lines=8> */
.L_x_2924:
[----:B------:R-:W-:Y:S05]  /*30570*/  BSYNC B1 ;  /* 0x0000000000017941 */ /* 0x000fea0003800000 */
.L_x_2923:
        /* <DEDUP_REMOVED lines=8> */
.L_x_2925:
[----:B------:R-:W-:Y:S02]  /*30600*/  IMAD.MOV.U32 R13, RZ, RZ, R63 ;  /* 0x000000ffff0d7224 */ /* 0x000fe400078e003f */
[----:B------:R-:W-:-:S07]  /*30610*/  IMAD.MOV.U32 R65, RZ, RZ, R14 ;  /* 0x000000ffff417224 */ /* 0x000fce00078e000e */
[----:B------:R-:W-:Y:S05]  /*30620*/  WARPSYNC.COLLECTIVE R15, `(.L_x_2926) ;  /* 0x000000000f087348 */ /* 0x000fea0003c00000 */
[----:B------:R0:W1:Y:S02]  /*30630*/  SHFL.IDX P6, R14, R13, R12, R11 ;  /* 0x0000000c0d0e7389 */ /* 0x00006400000c000b */
[----:B01----:R-:W-:Y:S01]  /*30640*/  ENDCOLLECTIVE ;  /* 0x000000000000791b */ /* 0x003fe20003800000 */
.L_x_2926:
[----:B------:R-:W-:Y:S02]  /*30650*/  IMAD.MOV.U32 R13, RZ, RZ, R3 ;  /* 0x000000ffff0d7224 */ /* 0x000fe400078e0003 */
[----:B------:R-:W-:-:S07]  /*30660*/  IMAD.MOV.U32 R63, RZ, RZ, R14 ;  /* 0x000000ffff3f7224 */ /* 0x000fce00078e000e */
[----:B------:R-:W-:Y:S05]  /*30670*/  WARPSYNC.COLLECTIVE R15, `(.L_x_2927) ;  /* 0x000000000f087348 */ /* 0x000fea0003c00000 */
[----:B------:R0:W1:Y:S02]  /*30680*/  SHFL.IDX P6, R14, R13, R12, R11 ;  /* 0x0000000c0d0e7389 */ /* 0x00006400000c000b */
[----:B01----:R-:W-:Y:S01]  /*30690*/  ENDCOLLECTIVE ;  /* 0x000000000000791b */ /* 0x003fe20003800000 */
.L_x_2927:
[----:B------:R-:W-:Y:S01]  /*306a0*/  IMAD.MOV.U32 R62, RZ, RZ, R14 ;  /* 0x000000ffff3e7224 */ /* 0x000fe200078e000e */
[----:B------:R-:W-:Y:S06]  /*306b0*/  BRA `(.L_x_2928) ;  /* 0xfffffdbc00b07947 */ /* 0x000fec000383ffff */
.L_x_2643:
[----:B0-----:R0:W1:Y:S02]  /*306c0*/  SYNCS.PHASECHK.TRANS64.TRYWAIT P0, [R16+URZ+0x36800], R5 ;  /* 0x03680005100075a7 */ /* 0x001064000800017f */
[----:B-1----:R-:W-:Y:S05]  /*306d0*/  @!P0 NANOSLEEP.SYNCS 0x989680 ;  /* 0x009896800000895d */ /* 0x002fea0003900000 */
[----:B------:R-:W1:Y:S02]  /*306e0*/  @!P0 SYNCS.PHASECHK.TRANS64 P0, [R16+URZ+0x36800], R5 ;  /* 0x03680005100085a7 */ /* 0x000e64000800007f */
[----:B-1----:R-:W-:Y:S05]  /*306f0*/  @!P0 BRA `(.L_x_2643) ;  /* 0xfffffffc00f08947 */ /* 0x002fea000383ffff */
[----:B------:R-:W-:Y:S05]  /*30700*/  BRA `(.L_x_2929) ;  /* 0xfffffdc400f47947 */ /* 0x000fea000383ffff */
.L_x_2667:
        /* <DEDUP_REMOVED lines=8> */
.L_x_2931:
[----:B------:R-:W-:Y:S05]  /*30790*/  BSYNC B1 ;  /* 0x0000000000017941 */ /* 0x000fea0003800000 */
.L_x_2930:
        /* <DEDUP_REMOVED lines=8> */
.L_x_2932:
[----:B------:R-:W-:Y:S02]  /*30820*/  IMAD.MOV.U32 R9, RZ, RZ, R5 ;  /* 0x000000ffff097224 */ /* 0x000fe400078e0005 */
[----:B------:R-:W-:Y:S02]  /*30830*/  IMAD.MOV.U32 R13, RZ, RZ, R71 ;  /* 0x000000ffff0d7224 */ /* 0x000fe400078e0047 */
[----:B------:R-:W-:-:S07]  /*30840*/  IMAD.MOV.U32 R4, RZ, RZ, R14 ;  /* 0x000000ffff047224 */ /* 0x000fce00078e000e */
[----:B------:R-:W-:Y:S05]  /*30850*/  WARPSYNC.COLLECTIVE R15, `(.L_x_2933) ;  /* 0x000000000f087348 */ /* 0x000fea0003c00000 */
[----:B------:R0:W1:Y:S02]  /*30860*/  SHFL.IDX P6, R14, R13, R12, R11 ;  /* 0x0000000c0d0e7389 */ /* 0x00006400000c000b */
[----:B01----:R-:W-:Y:S01]  /*30870*/  ENDCOLLECTIVE ;  /* 0x000000000000791b */ /* 0x003fe20003800000 */
.L_x_2933:
[----:B------:R-:W-:Y:S02]  /*30880*/  IMAD.MOV.U32 R8, RZ, RZ, R4 ;  /* 0x000000ffff087224 */ /* 0x000fe400078e0004 */
[----:B------:R-:W-:Y:S02]  /*30890*/  IMAD.MOV.U32 R13, RZ, RZ, R70 ;  /* 0x000000ffff0d7224 */ /* 0x000fe400078e0046 */
[----:B------:R-:W-:-:S07]  /*308a0*/  IMAD.MOV.U32 R7, RZ, RZ, R14 ;  /* 0x000000ffff077224 */ /* 0x000fce00078e000e */
[----:B------:R-:W-:Y:S05]  /*308b0*/  WARPSYNC.COLLECTIVE R15, `(.L_x_2934) ;  /* 0x000000000f087348 */ /* 0x000fea0003c00000 */
[----:B------:R0:W1:Y:S02]  /*308c0*/  SHFL.IDX P6, R14, R13, R12, R11 ;  /* 0x0000000c0d0e7389 */ /* 0x00006400000c000b */
[----:B01----:R-:W-:Y:S01]  /*308d0*/  ENDCOLLECTIVE ;  /* 0x000000000000791b */ /* 0x003fe20003800000 */
.L_x_2934:
[----:B------:R-:W-:Y:S05]  /*308e0*/  BRA `(.L_x_2935) ;  /* 0xfffffdec00ac7947 */ /* 0x000fea000383ffff */
.L_x_2670:
        /* <DEDUP_REMOVED lines=8> */
.L_x_2937:
[----:B------:R-:W-:Y:S05]  /*30970*/  BSYNC B1 ;  /* 0x0000000000017941 */ /* 0x000fea0003800000 */
.L_x_2936:
        /* <DEDUP_REMOVED lines=8> */
.L_x_2938:
[----:B------:R-:W-:Y:S02]  /*30a00*/  IMAD.MOV.U32 R13, RZ, RZ, R71 ;  /* 0x000000ffff0d7224 */ /* 0x000fe400078e0047 */
[----:B------:R-:W-:-:S07]  /*30a10*/  IMAD.MOV.U32 R62, RZ, RZ, R14 ;  /* 0x000000ffff3e7224 */ /* 0x000fce00078e000e */
[----:B------:R-:W-:Y:S05]  /*30a20*/  WARPSYNC.COLLECTIVE R15, `(.L_x_2939) ;  /* 0x000000000f087348 */ /* 0x000fea0003c00000 */
[----:B------:R0:W1:Y:S02]  /*30a30*/  SHFL.IDX P6, R14, R13, R12, R11 ;  /* 0x0000000c0d0e7389 */ /* 0x00006400000c000b */
[----:B01----:R-:W-:Y:S01]  /*30a40*/  ENDCOLLECTIVE ;  /* 0x000000000000791b */ /* 0x003fe20003800000 */
.L_x_2939:
[----:B------:R-:W-:Y:S02]  /*30a50*/  IMAD.MOV.U32 R13, RZ, RZ, R70 ;  /* 0x000000ffff0d7224 */ /* 0x000fe400078e0046 */
[----:B------:R-:W-:-:S07]  /*30a60*/  IMAD.MOV.U32 R71, RZ, RZ, R14 ;  /* 0x000000ffff477224 */ /* 0x000fce00078e000e */
[----:B------:R-:W-:Y:S05]  /*30a70*/  WARPSYNC.COLLECTIVE R15, `(.L_x_2940) ;  /* 0x000000000f087348 */ /* 0x000fea0003c00000 */
[----:B------:R0:W1:Y:S02]  /*30a80*/  SHFL.IDX P6, R14, R13, R12, R11 ;  /* 0x0000000c0d0e7389 */ /* 0x00006400000c000b */
[----:B01----:R-:W-:Y:S01]  /*30a90*/  ENDCOLLECTIVE ;  /* 0x000000000000791b */ /* 0x003fe20003800000 */
.L_x_2940:
[----:B------:R-:W-:Y:S01]  /*30aa0*/  IMAD.MOV.U32 R70, RZ, RZ, R14 ;  /* 0x000000ffff467224 */ /* 0x000fe200078e000e */
[----:B------:R-:W-:Y:S06]  /*30ab0*/  BRA `(.L_x_2941) ;  /* 0xfffffdf000d47947 */ /* 0x000fec000383ffff */
.L_x_2674:
[----:B0-----:R0:W1:Y:S02]  /*30ac0*/  SYNCS.PHASECHK.TRANS64.TRYWAIT P0, [R16+URZ+0x36800], R61 ;  /* 0x0368003d100075a7 */ /* 0x001064000800017f */
[----:B-1----:R-:W-:Y:S05]  /*30ad0*/  @!P0 NANOSLEEP.SYNCS 0x989680 ;  /* 0x009896800000895d */ /* 0x002fea0003900000 */
[----:B------:R-:W1:Y:S02]  /*30ae0*/  @!P0 SYNCS.PHASECHK.TRANS64 P0, [R16+URZ+0x36800], R61 ;  /* 0x0368003d100085a7 */ /* 0x000e64000800007f */
[----:B-1----:R-:W-:Y:S05]  /*30af0*/  @!P0 BRA `(.L_x_2674) ;  /* 0xfffffffc00f08947 */ /* 0x002fea000383ffff */
[----:B------:R-:W-:Y:S05]  /*30b00*/  BRA `(.L_x_2942) ;  /* 0xfffffdf800547947 */ /* 0x000fea000383ffff */
.L_x_2688:
[----:B-1----:R1:W2:Y:S02]  /*30b10*/  SYNCS.PHASECHK.TRANS64.TRYWAIT P2, [R3+URZ+0x36830], R0 ;  /* 0x03683000030075a7 */ /* 0x0022a4000804017f */
[----:B--2---:R-:W-:Y:S05]  /*30b20*/  @!P2 NANOSLEEP.SYNCS 0x989680 ;  /* 0x009896800000a95d */ /* 0x004fea0003900000 */
[----:B------:R-:W2:Y:S02]  /*30b30*/  @!P2 SYNCS.PHASECHK.TRANS64 P2, [R3+URZ+0x36830], R0 ;  /* 0x036830000300a5a7 */ /* 0x000ea4000804007f */
[----:B--2---:R-:W-:Y:S05]  /*30b40*/  @!P2 BRA `(.L_x_2688) ;  /* 0xfffffffc00f0a947 */ /* 0x004fea000383ffff */
[----:B------:R-:W-:Y:S05]  /*30b50*/  BRA `(.L_x_2687) ;  /* 0xfffffe2400607947 */ /* 0x000fea000383ffff */
.L_x_2695:
[----:B-1----:R1:W2:Y:S02]  /*30b60*/  SYNCS.PHASECHK.TRANS64.TRYWAIT P3, [R13+URZ+0x36830], R4 ;  /* 0x036830040d0075a7 */ /* 0x0022a4000806017f */
[----:B--2---:R-:W-:Y:S05]  /*30b70*/  @!P3 NANOSLEEP.SYNCS 0x989680 ;  /* 0x009896800000b95d */ /* 0x004fea0003900000 */
[----:B------:R-:W2:Y:S02]  /*30b80*/  @!P3 SYNCS.PHASECHK.TRANS64 P3, [R13+URZ+0x36830], R4 ;  /* 0x036830040d00b5a7 */ /* 0x000ea4000806007f */
[----:B--2---:R-:W-:Y:S05]  /*30b90*/  @!P3 BRA `(.L_x_2695) ;  /* 0xfffffffc00f0b947 */ /* 0x004fea000383ffff */
[----:B------:R-:W-:Y:S05]  /*30ba0*/  BRA `(.L_x_2694) ;  /* 0xfffffe7400447947 */ /* 0x000fea000383ffff */
.L_x_2700:
[----:B-1----:R1:W2:Y:S02]  /*30bb0*/  SYNCS.PHASECHK.TRANS64.TRYWAIT P3, [R11+URZ+0x36850], R0 ;  /* 0x036850000b0075a7 */ /* 0x0022a4000806017f */
[----:B--2---:R-:W-:Y:S05]  /*30bc0*/  @!P3 NANOSLEEP.SYNCS 0x989680 ;  /* 0x009896800000b95d */ /* 0x004fea0003900000 */
[----:B------:R-:W2:Y:S02]  /*30bd0*/  @!P3 SYNCS.PHASECHK.TRANS64 P3, [R11+URZ+0x36850], R0 ;  /* 0x036850000b00b5a7 */ /* 0x000ea4000806007f */
[----:B--2---:R-:W-:Y:S05]  /*30be0*/  @!P3 BRA `(.L_x_2700) ;  /* 0xfffffffc00f0b947 */ /* 0x004fea000383ffff */
[----:B------:R-:W-:Y:S05]  /*30bf0*/  BRA `(.L_x_2699) ;  /* 0xfffffea800e07947 */ /* 0x000fea000383ffff */
.L_x_2708:
[----:B-1----:R1:W2:Y:S02]  /*30c00*/  SYNCS.PHASECHK.TRANS64.TRYWAIT P2, [R4+URZ+0x36830], R5 ;  /* 0x03683005040075a7 */ /* 0x0022a4000804017f */
[----:B--2---:R-:W-:Y:S05]  /*30c10*/  @!P2 NANOSLEEP.SYNCS 0x989680 ;  /* 0x009896800000a95d */ /* 0x004fea0003900000 */
[----:B------:R-:W2:Y:S02]  /*30c20*/  @!P2 SYNCS.PHASECHK.TRANS64 P2, [R4+URZ+0x36830], R5 ;  /* 0x036830050400a5a7 */ /* 0x000ea4000804007f */
[----:B--2---:R-:W-:Y:S05]  /*30c30*/  @!P2 BRA `(.L_x_2708) ;  /* 0xfffffffc00f0a947 */ /* 0x004fea000383ffff */
[----:B------:R-:W-:Y:S05]  /*30c40*/  BRA `(.L_x_2707) ;  /* 0xfffffec8008c7947 */ /* 0x000fea000383ffff */
.L_x_2713:
[----:B-1----:R1:W2:Y:S02]  /*30c50*/  SYNCS.PHASECHK.TRANS64.TRYWAIT P2, [R11+URZ+0x36850], R0 ;  /* 0x036850000b0075a7 */ /* 0x0022a4000804017f */
[----:B--2---:R-:W-:Y:S05]  /*30c60*/  @!P2 NANOSLEEP.SYNCS 0x989680 ;  /* 0x009896800000a95d */ /* 0x004fea0003900000 */
[----:B------:R-:W2:Y:S02]  /*30c70*/  @!P2 SYNCS.PHASECHK.TRANS64 P2, [R11+URZ+0x36850], R0 ;  /* 0x036850000b00a5a7 */ /* 0x000ea4000804007f */
[----:B--2---:R-:W-:Y:S05]  /*30c80*/  @!P2 BRA `(.L_x_2713) ;  /* 0xfffffffc00f0a947 */ /* 0x004fea000383ffff */
[----:B------:R-:W-:Y:S05]  /*30c90*/  BRA `(.L_x_2712) ;  /* 0xffffff0000287947 */ /* 0x000fea000383ffff */
.L_x_2719:
[----:B-1----:R1:W2:Y:S02]  /*30ca0*/  SYNCS.PHASECHK.TRANS64.TRYWAIT P0, [R8+URZ+0x36850], R3 ;  /* 0x03685003080075a7 */ /* 0x0022a4000800017f */
[----:B--2---:R-:W-:Y:S05]  /*30cb0*/  @!P0 NANOSLEEP.SYNCS 0x989680 ;  /* 0x009896800000895d */ /* 0x004fea0003900000 */
[----:B------:R-:W2:Y:S02]  /*30cc0*/  @!P0 SYNCS.PHASECHK.TRANS64 P0, [R8+URZ+0x36850], R3 ;  /* 0x03685003080085a7 */ /* 0x000ea4000800007f */
[----:B--2---:R-:W-:Y:S05]  /*30cd0*/  @!P0 BRA `(.L_x_2719) ;  /* 0xfffffffc00f08947 */ /* 0x004fea000383ffff */
[----:B------:R-:W-:Y:S05]  /*30ce0*/  BRA `(.L_x_2718) ;  /* 0xffffff1c00247947 */ /* 0x000fea000383ffff */
.L_x_2760:
[----:B------:R-:W0:Y:S01]  /*30cf0*/  S2R R11, SR_TID.X ;  /* 0x00000000000b7919 */ /* 0x000e220000002100 */
[----:B------:R-:W-:Y:S01]  /*30d00*/  BSSY B1, `(.L_x_2943) ;  /* 0x000000a000017945 */ /* 0x000fe20003800000 */
[----:B------:R-:W-:Y:S02]  /*30d10*/  IMAD.MOV.U32 R12, RZ, RZ, RZ ;  /* 0x000000ffff0c7224 */ /* 0x000fe400078e00ff */
[----:B------:R-:W-:Y:S01]  /*30d20*/  IMAD.MOV.U32 R15, RZ, RZ, -0x1 ;  /* 0xffffffffff0f7424 */ /* 0x000fe200078e00ff */
[----:B0-----:R-:W-:-:S04]  /*30d30*/  SHF.R.U32.HI R11, RZ, 0x5, R11 ;  /* 0x00000005ff0b7819 */ /* 0x001fc8000001160b */
[----:B------:R-:W-:-:S05]  /*30d40*/  LOP3.LUT R11, R11, 0x3, RZ, 0xc0, !PT ;  /* 0x000000030b0b7812 */ /* 0x000fca00078ec0ff */
[----:B------:R-:W-:Y:S02]  /*30d50*/  IMAD.MOV.U32 R13, RZ, RZ, R11 ;  /* 0x000000ffff0d7224 */ /* 0x000fe400078e000b */
[----:B------:R-:W-:-:S07]  /*30d60*/  IMAD.MOV.U32 R11, RZ, RZ, 0x1f ;  /* 0x0000001fff0b7424 */ /* 0x000fce00078e00ff */
[----:B------:R-:W-:Y:S05]  /*30d70*/  WARPSYNC.COLLECTIVE R15, `(.L_x_2944) ;  /* 0x000000000f087348 */ /* 0x000fea0003c00000 */
[----:B------:R0:W1:Y:S02]  /*30d80*/  SHFL.IDX P6, R14, R13, R12, R11 ;  /* 0x0000000c0d0e7389 */ /* 0x00006400000c000b */
[----:B01----:R-:W-:Y:S01]  /*30d90*/  ENDCOLLECTIVE ;  /* 0x000000000000791b */ /* 0x003fe20003800000 */
.L_x_2944:
[----:B------:R-:W-:Y:S05]  /*30da0*/  BSYNC B1 ;  /* 0x0000000000017941 */ /* 0x000fea0003800000 */
.L_x_2943:
[----:B------:R-:W-:Y:S05]  /*30db0*/  BRA `(.L_x_2945) ;  /* 0xffffff8000647947 */ /* 0x000fea000383ffff */
.L_x_2762:
[----:B------:R-:W-:Y:S01]  /*30dc0*/  BSSY B1, `(.L_x_2946) ;  /* 0x0000006000017945 */ /* 0x000fe20003800000 */
[----:B------:R-:W-:-:S07]  /*30dd0*/  IMAD.MOV.U32 R15, RZ, RZ, -0x1 ;  /* 0xffffffffff0f7424 */ /* 0x000fce00078e00ff */
[----:B0-----:R-:W-:Y:S05]  /*30de0*/  WARPSYNC.COLLECTIVE R15, `(.L_x_2947) ;  /* 0x000000000f0c7348 */ /* 0x001fea0003c00000 */
[----:B------:R-:W-:Y:S02]  /*30df0*/  ELECT P6, UR62, PT ;  /* 0x00000000003e782f */ /* 0x000fe400038c0000 */
[----:B------:R-:W-:Y:S01]  /*30e00*/  MOV R14, UR62 ;  /* 0x0000003e000e7c02 */ /* 0x000fe20008000f00 */
[----:B0-----:R-:W-:Y:S10]  /*30e10*/  ENDCOLLECTIVE ;  /* 0x000000000000791b */ /* 0x001ff40003800000 */
.L_x_2947:
[----:B------:R-:W-:Y:S05]  /*30e20*/  BSYNC B1 ;  /* 0x0000000000017941 */ /* 0x000fea0003800000 */
.L_x_2946:
[----:B------:R-:W-:Y:S05]  /*30e30*/  BRA `(.L_x_2761) ;  /* 0xffffff80005c7947 */ /* 0x000fea000383ffff */
.L_x_2764:
[----:B0-----:R0:W1:Y:S02]  /*30e40*/  SYNCS.PHASECHK.TRANS64.TRYWAIT P0, [R18+URZ+0x36820], R3 ;  /* 0x03682003120075a7 */ /* 0x001064000800017f */
[----:B-1----:R-:W-:Y:S05]  /*30e50*/  @!P0 NANOSLEEP.SYNCS 0x989680 ;  /* 0x009896800000895d */ /* 0x002fea0003900000 */
[----:B------:R-:W1:Y:S02]  /*30e60*/  @!P0 SYNCS.PHASECHK.TRANS64 P0, [R18+URZ+0x36820], R3 ;  /* 0x03682003120085a7 */ /* 0x000e64000800007f */
[----:B-1----:R-:W-:Y:S05]  /*30e70*/  @!P0 BRA `(.L_x_2764) ;  /* 0xfffffffc00f08947 */ /* 0x002fea000383ffff */
[----:B------:R-:W-:Y:S05]  /*30e80*/  BRA `(.L_x_2948) ;  /* 0xffffff80006c7947 */ /* 0x000fea000383ffff */
.L_x_2768:
[----:B-1----:R1:W2:Y:S02]  /*30e90*/  SYNCS.PHASECHK.TRANS64.TRYWAIT P0, [R5+URZ+0x368a0], R9 ;  /* 0x0368a009050075a7 */ /* 0x0022a4000800017f */
[----:B--2---:R-:W-:Y:S05]  /*30ea0*/  @!P0 NANOSLEEP.SYNCS 0x989680 ;  /* 0x009896800000895d */ /* 0x004fea0003900000 */
[----:B------:R-:W2:Y:S02]  /*30eb0*/  @!P0 SYNCS.PHASECHK.TRANS64 P0, [R5+URZ+0x368a0], R9 ;  /* 0x0368a009050085a7 */ /* 0x000ea4000800007f */
[----:B--2---:R-:W-:Y:S05]  /*30ec0*/  @!P0 BRA `(.L_x_2768) ;  /* 0xfffffffc00f08947 */ /* 0x004fea000383ffff */
[----:B------:R-:W-:Y:S05]  /*30ed0*/  BRA `(.L_x_2949) ;  /* 0xffffff80008c7947 */ /* 0x000fea000383ffff */
.L_x_2775:
[----:B0-----:R0:W2:Y:S02]  /*30ee0*/  SYNCS.PHASECHK.TRANS64.TRYWAIT P0, [R5+URZ+0x368c0], R9 ;  /* 0x0368c009050075a7 */ /* 0x0010a4000800017f */
[----:B--2---:R-:W-:Y:S05]  /*30ef0*/  @!P0 NANOSLEEP.SYNCS 0x989680 ;  /* 0x009896800000895d */ /* 0x004fea0003900000 */
[----:B------:R-:W2:Y:S02]  /*30f00*/  @!P0 SYNCS.PHASECHK.TRANS64 P0, [R5+URZ+0x368c0], R9 ;  /* 0x0368c009050085a7 */ /* 0x000ea4000800007f */
[----:B--2---:R-:W-:Y:S05]  /*30f10*/  @!P0 BRA `(.L_x_2775) ;  /* 0xfffffffc00f08947 */ /* 0x004fea000383ffff */
[----:B------:R-:W-:Y:S05]  /*30f20*/  BRA `(.L_x_2950) ;  /* 0xffffff84008c7947 */ /* 0x000fea000383ffff */
.L_x_2784:
[----:B0-----:R0:W1:Y:S02]  /*30f30*/  SYNCS.PHASECHK.TRANS64.TRYWAIT P1, [R7+URZ+0x368a0], R6 ;  /* 0x0368a006070075a7 */ /* 0x001064000802017f */
[----:B-1----:R-:W-:Y:S05]  /*30f40*/  @!P1 NANOSLEEP.SYNCS 0x989680 ;  /* 0x009896800000995d */ /* 0x002fea0003900000 */
[----:B------:R-:W1:Y:S02]  /*30f50*/  @!P1 SYNCS.PHASECHK.TRANS64 P1, [R7+URZ+0x368a0], R6 ;  /* 0x0368a006070095a7 */ /* 0x000e64000802007f */
[----:B-1----:R-:W-:Y:S05]  /*30f60*/  @!P1 BRA `(.L_x_2784) ;  /* 0xfffffffc00f09947 */ /* 0x002fea000383ffff */
[----:B------:R-:W-:Y:S05]  /*30f70*/  BRA `(.L_x_2951) ;  /* 0xffffff8800d87947 */ /* 0x000fea000383ffff */
.L_x_2791:
[----:B-1----:R1:W2:Y:S02]  /*30f80*/  SYNCS.PHASECHK.TRANS64.TRYWAIT P1, [R7+URZ+0x368c0], R6 ;  /* 0x0368c006070075a7 */ /* 0x0022a4000802017f */
[----:B--2---:R-:W-:Y:S05]  /*30f90*/  @!P1 NANOSLEEP.SYNCS 0x989680 ;  /* 0x009896800000995d */ /* 0x004fea0003900000 */
[----:B------:R-:W2:Y:S02]  /*30fa0*/  @!P1 SYNCS.PHASECHK.TRANS64 P1, [R7+URZ+0x368c0], R6 ;  /* 0x0368c006070095a7 */ /* 0x000ea4000802007f */
[----:B--2---:R-:W-:Y:S05]  /*30fb0*/  @!P1 BRA `(.L_x_2791) ;  /* 0xfffffffc00f09947 */ /* 0x004fea000383ffff */
[----:B------:R-:W-:Y:S05]  /*30fc0*/  BRA `(.L_x_2952) ;  /* 0xffffff8c00d47947 */ /* 0x000fea000383ffff */
.L_x_2808:
        /* <DEDUP_REMOVED lines=8> */
[----:B------:R-:W-:Y:S05]  /*31050*/  WARPSYNC.COLLECTIVE R15, `(.L_x_2954) ;  /* 0x000000000f087348 */ /* 0x000fea0003c00000 */
[----:B------:R0:W1:Y:S02]  /*31060*/  SHFL.IDX P6, R14, R13, R12, R11 ;  /* 0x0000000c0d0e7389 */ /* 0x00006400000c000b */
[----:B01----:R-:W-:Y:S01]  /*31070*/  ENDCOLLECTIVE ;  /* 0x000000000000791b */ /* 0x003fe20003800000 */
.L_x_2954:
[----:B------:R-:W-:Y:S05]  /*31080*/  BSYNC B0 ;  /* 0x0000000000007941 */ /* 0x000fea0003800000 */
.L_x_2953:
[----:B------:R-:W-:Y:S05]  /*31090*/  BRA `(.L_x_2955) ;  /* 0xffffff9c004c7947 */ /* 0x000fea000383ffff */
.L_x_2810:
[----:B------:R-:W-:Y:S01]  /*310a0*/  BSSY B0, `(.L_x_2956) ;  /* 0x0000006000007945 */ /* 0x000fe20003800000 */
[----:B------:R-:W-:-:S07]  /*310b0*/  IMAD.MOV.U32 R15, RZ, RZ, -0x1 ;  /* 0xffffffffff0f7424 */ /* 0x000fce00078e00ff */
[----:B0-----:R-:W-:Y:S05]  /*310c0*/  WARPSYNC.COLLECTIVE R15, `(.L_x_2957) ;  /* 0x000000000f0c7348 */ /* 0x001fea0003c00000 */
[----:B------:R-:W-:Y:S02]  /*310d0*/  ELECT P6, UR62, PT ;  /* 0x00000000003e782f */ /* 0x000fe400038c0000 */
[----:B------:R-:W-:Y:S01]  /*310e0*/  MOV R14, UR62 ;  /* 0x0000003e000e7c02 */ /* 0x000fe20008000f00 */
[----:B0-----:R-:W-:Y:S10]  /*310f0*/  ENDCOLLECTIVE ;  /* 0x000000000000791b */ /* 0x001ff40003800000 */
.L_x_2957:
[----:B------:R-:W-:Y:S05]  /*31100*/  BSYNC B0 ;  /* 0x0000000000007941 */ /* 0x000fea0003800000 */
.L_x_2956:
[----:B------:R-:W-:Y:S05]  /*31110*/  BRA `(.L_x_2958) ;  /* 0xffffff9c00587947 */ /* 0x000fea000383ffff */
.L_x_2812:
[----:B0-----:R0:W1:Y:S02]  /*31120*/  SYNCS.PHASECHK.TRANS64.TRYWAIT P0, [R0+URZ+0x36840], R2 ;  /* 0x03684002000075a7 */ /* 0x001064000800017f */
[----:B-1----:R-:W-:Y:S05]  /*31130*/  @!P0 NANOSLEEP.SYNCS 0x989680 ;  /* 0x009896800000895d */ /* 0x002fea0003900000 */
[----:B------:R-:W1:Y:S02]  /*31140*/  @!P0 SYNCS.PHASECHK.TRANS64 P0, [R0+URZ+0x36840], R2 ;  /* 0x03684002000085a7 */ /* 0x000e64000800007f */
[----:B-1----:R-:W-:Y:S05]  /*31150*/  @!P0 BRA `(.L_x_2812) ;  /* 0xfffffffc00f08947 */ /* 0x002fea000383ffff */
[----:B------:R-:W-:Y:S05]  /*31160*/  BRA `(.L_x_2959) ;  /* 0xffffff9c00b87947 */ /* 0x000fea000383ffff */
.L_x_2816:
[----:B------:R-:W2:Y:S01]  /*31170*/  LDL.LU R11, [R1+0x50] ;  /* 0x00005000010b7983 */ /* 0x000ea20000300800 */
[----:B------:R-:W-:Y:S02]  /*31180*/  IMAD.MOV.U32 R13, RZ, RZ, R3 ;  /* 0x000000ffff0d7224 */ /* 0x000fe400078e0003 */
[----:B------:R-:W-:Y:S01]  /*31190*/  IMAD.MOV.U32 R12, RZ, RZ, RZ ;  /* 0x000000ffff0c7224 */ /* 0x000fe200078e00ff */
[----:B------:R-:W0:Y:S01]  /*311a0*/  S2R R5, SR_TID.X ;  /* 0x0000000000057919 */ /* 0x000e220000002100 */
[----:B------:R-:W-:Y:S01]  /*311b0*/  IMAD.MOV.U32 R15, RZ, RZ, -0x1 ;  /* 0xffffffffff0f7424 */ /* 0x000fe200078e00ff */
[----:B0-----:R-:W-:-:S04]  /*311c0*/  LOP3.LUT R5, R5, 0x7f, RZ, 0xc0, !PT ;  /* 0x0000007f05057812 */ /* 0x001fc800078ec0ff */
        /* <DEDUP_REMOVED lines=9> */
.L_x_2960:
[----:B------:R-:W-:Y:S02]  /*31260*/  IMAD.MOV.U32 R13, RZ, RZ, R4 ;  /* 0x000000ffff0d7224 */ /* 0x000fe400078e0004 */
[----:B------:R-:W-:-:S07]  /*31270*/  IMAD.MOV.U32 R6, RZ, RZ, R14 ;  /* 0x000000ffff067224 */ /* 0x000fce00078e000e */
[----:B------:R-:W-:Y:S05]  /*31280*/  WARPSYNC.COLLECTIVE R15, `(.L_x_2961) ;  /* 0x000000000f087348 */ /* 0x000fea0003c00000 */
[----:B------:R0:W1:Y:S02]  /*31290*/  SHFL.IDX P6, R14, R13, R12, R11 ;  /* 0x0000000c0d0e7389 */ /* 0x00006400000c000b */
[----:B01----:R-:W-:Y:S01]  /*312a0*/  ENDCOLLECTIVE ;  /* 0x000000000000791b */ /* 0x003fe20003800000 */
.L_x_2961:
[----:B------:R-:W-:Y:S02]  /*312b0*/  IMAD.MOV.U32 R13, RZ, RZ, R3 ;  /* 0x000000ffff0d7224 */ /* 0x000fe400078e0003 */
[----:B------:R-:W-:Y:S02]  /*312c0*/  IMAD.MOV.U32 R12, RZ, RZ, 0x1 ;  /* 0x00000001ff0c7424 */ /* 0x000fe400078e00ff */
[----:B------:R-:W-:-:S07]  /*312d0*/  IMAD.MOV.U32 R7, RZ, RZ, R14 ;  /* 0x000000ffff077224 */ /* 0x000fce00078e000e */
[----:B------:R-:W-:Y:S05]  /*312e0*/  WARPSYNC.COLLECTIVE R15, `(.L_x_2962) ;  /* 0x000000000f087348 */ /* 0x000fea0003c00000 */
[----:B------:R0:W1:Y:S02]  /*312f0*/  SHFL.IDX P6, R14, R13, R12, R11 ;  /* 0x0000000c0d0e7389 */ /* 0x00006400000c000b */
[----:B01----:R-:W-:Y:S01]  /*31300*/  ENDCOLLECTIVE ;  /* 0x000000000000791b */ /* 0x003fe20003800000 */
.L_x_2962:
        /* <DEDUP_REMOVED lines=10> */
.L_x_2963:
        /* <DEDUP_REMOVED lines=13> */
.L_x_2964:
        /* <DEDUP_REMOVED lines=16> */
.L_x_2965:
        /* <DEDUP_REMOVED lines=13> */
.L_x_2966:
        /* <DEDUP_REMOVED lines=17> */
.L_x_2967:
[----:B------:R-:W-:Y:S02]  /*31760*/  IMAD.MOV.U32 R13, RZ, RZ, R3 ;  /* 0x000000ffff0d7224 */ /* 0x000fe400078e0003 */
[----:B------:R-:W-:Y:S02]  /*31770*/  IMAD.MOV.U32 R12, RZ, RZ, 0x4 ;  /* 0x00000004ff0c7424 */ /* 0x000fe400078e00ff */
[----:B------:R-:W-:-:S07]  /*31780*/  IMAD.MOV.U32 R5, RZ, RZ, R14 ;  /* 0x000000ffff057224 */ /* 0x000fce00078e000e */
[----:B------:R-:W-:Y:S05]  /*31790*/  WARPSYNC.COLLECTIVE R15, `(.L_x_2968) ;  /* 0x000000000f087348 */ /* 0x000fea0003c00000 */
[----:B------:R0:W1:Y:S02]  /*317a0*/  SHFL.IDX P6, R14, R13, R12, R11 ;  /* 0x0000000c0d0e7389 */ /* 0x00006400000c000b */
[----:B01----:R-:W-:Y:S01]  /*317b0*/  ENDCOLLECTIVE ;  /* 0x000000000000791b */ /* 0x003fe20003800000 */
.L_x_2968:
        /* <DEDUP_REMOVED lines=17> */
.L_x_2969:
[----:B------:R-:W-:Y:S02]  /*318d0*/  IMAD.MOV.U32 R13, RZ, RZ, R3 ;  /* 0x000000ffff0d7224 */ /* 0x000fe400078e0003 */
[----:B------:R-:W-:Y:S02]  /*318e0*/  IMAD.MOV.U32 R12, RZ, RZ, 0x5 ;  /* 0x00000005ff0c7424 */ /* 0x000fe400078e00ff */
[----:B------:R-:W-:-:S07]  /*318f0*/  IMAD.MOV.U32 R5, RZ, RZ, R14 ;  /* 0x000000ffff057224 */ /* 0x000fce00078e000e */
[----:B------:R-:W-:Y:S05]  /*31900*/  WARPSYNC.COLLECTIVE R15, `(.L_x_2970) ;  /* 0x000000000f087348 */ /* 0x000fea0003c00000 */
[----:B------:R0:W1:Y:S02]  /*31910*/  SHFL.IDX P6, R14, R13, R12, R11 ;  /* 0x0000000c0d0e7389 */ /* 0x00006400000c000b */
[----:B01----:R-:W-:Y:S01]  /*31920*/  ENDCOLLECTIVE ;  /* 0x000000000000791b */ /* 0x003fe20003800000 */
.L_x_2970:
        /* <DEDUP_REMOVED lines=17> */
.L_x_2971:
[----:B------:R-:W-:Y:S02]  /*31a40*/  IMAD.MOV.U32 R13, RZ, RZ, R3 ;  /* 0x000000ffff0d7224 */ /* 0x000fe400078e0003 */
[----:B------:R-:W-:Y:S02]  /*31a50*/  IMAD.MOV.U32 R12, RZ, RZ, 0x6 ;  /* 0x00000006ff0c7424 */ /* 0x000fe400078e00ff */
[----:B------:R-:W-:-:S07]  /*31a60*/  IMAD.MOV.U32 R5, RZ, RZ, R14 ;  /* 0x000000ffff057224 */ /* 0x000fce00078e000e */
[----:B------:R-:W-:Y:S05]  /*31a70*/  WARPSYNC.COLLECTIVE R15, `(.L_x_2972) ;  /* 0x000000000f087348 */ /* 0x000fea0003c00000 */
[----:B------:R0:W1:Y:S02]  /*31a80*/  SHFL.IDX P6, R14, R13, R12, R11 ;  /* 0x0000000c0d0e7389 */ /* 0x00006400000c000b */
[----:B01----:R-:W-:Y:S01]  /*31a90*/  ENDCOLLECTIVE ;  /* 0x000000000000791b */ /* 0x003fe20003800000 */
.L_x_2972:
        /* <DEDUP_REMOVED lines=15> */
.L_x_2973:
        /* <DEDUP_REMOVED lines=8> */
.L_x_2974:
        /* <DEDUP_REMOVED lines=14> */
.L_x_2975:
[----:B------:R-:W-:Y:S01]  /*31cf0*/  @!PT LDS RZ, [RZ] ;  /* 0x00000000fffff984 */ /* 0x000fe20000000800 */
[----:B------:R-:W-:Y:S01]  /*31d00*/  @!PT LDS RZ, [RZ] ;  /* 0x00000000fffff984 */ /* 0x000fe20000000800 */
[----:B------:R-:W-:Y:S01]  /*31d10*/  @!PT LDS RZ, [RZ] ;  /* 0x00000000fffff984 */ /* 0x000fe20000000800 */
[----:B------:R0:W-:Y:S01]  /*31d20*/  @!P4 LDGSTS.E.BYPASS.LTC128B.128 [R10+0x20400], desc[UR60][R6.64+0x100], !P0 ;  /* 0x20400100060acfae */ /* 0x0001e2000c101d7c */
[----:B------:R-:W-:Y:S01]  /*31d30*/  IMAD.MOV.U32 R3, RZ, RZ, R14 ;  /* 0x000000ffff037224 */ /* 0x000fe200078e000e */
[----:B------:R-:W-:Y:S06]  /*31d40*/  BRA `(.L_x_2976) ;  /* 0xffffffa000707947 */ /* 0x000fec000383ffff */
.L_x_2821:
[----:B----4-:R4:W0:Y:S02]  /*31d50*/  SYNCS.PHASECHK.TRANS64.TRYWAIT P0, [R18+URZ+0x36820], R0 ;  /* 0x03682000120075a7 */ /* 0x010824000800017f */
[----:B0-----:R-:W-:Y:S05]  /*31d60*/  @!P0 NANOSLEEP.SYNCS 0x989680 ;  /* 0x009896800000895d */ /* 0x001fea0003900000 */
[----:B------:R-:W0:Y:S02]  /*31d70*/  @!P0 SYNCS.PHASECHK.TRANS64 P0, [R18+URZ+0x36820], R0 ;  /* 0x03682000120085a7 */ /* 0x000e24000800007f */
[----:B0-----:R-:W-:Y:S05]  /*31d80*/  @!P0 BRA `(.L_x_2821) ;  /* 0xfffffffc00f08947 */ /* 0x001fea000383ffff */
[----:B------:R-:W-:Y:S05]  /*31d90*/  BRA `(.L_x_2977) ;  /* 0xffffffa000f07947 */ /* 0x000fea000383ffff */
.L_x_2830:
[----:B-1----:R1:W2:Y:S02]  /*31da0*/  SYNCS.PHASECHK.TRANS64.TRYWAIT P0, [R3+URZ+0x36840], R2 ;  /* 0x03684002030075a7 */ /* 0x0022a4000800017f */
[----:B--2---:R-:W-:Y:S05]  /*31db0*/  @!P0 NANOSLEEP.SYNCS 0x989680 ;  /* 0x009896800000895d */ /* 0x004fea0003900000 */
[----:B------:R-:W2:Y:S02]  /*31dc0*/  @!P0 SYNCS.PHASECHK.TRANS64 P0, [R3+URZ+0x36840], R2 ;  /* 0x03684002030085a7 */ /* 0x000ea4000800007f */
[----:B--2---:R-:W-:Y:S05]  /*31dd0*/  @!P0 BRA `(.L_x_2830) ;  /* 0xfffffffc00f08947 */ /* 0x004fea000383ffff */
[----:B------:R-:W-:Y:S05]  /*31de0*/  BRA `(.L_x_2978) ;  /* 0xffffffa400cc7947 */ /* 0x000fea000383ffff */
.L_x_2837:
[----:B0-----:R0:W1:Y:S02]  /*31df0*/  SYNCS.PHASECHK.TRANS64.TRYWAIT P0, [R3+URZ+0x60], R2 ;  /* 0x00006002030075a7 */ /* 0x001064000800017f */
[----:B-1----:R-:W-:Y:S05]  /*31e00*/  @!P0 NANOSLEEP.SYNCS 0x989680 ;  /* 0x009896800000895d */ /* 0x002fea0003900000 */
[----:B------:R-:W1:Y:S02]  /*31e10*/  @!P0 SYNCS.PHASECHK.TRANS64 P0, [R3+URZ+0x60], R2 ;  /* 0x00006002030085a7 */ /* 0x000e64000800007f */
[----:B-1----:R-:W-:Y:S05]  /*31e20*/  @!P0 BRA `(.L_x_2837) ;  /* 0xfffffffc00f08947 */ /* 0x002fea000383ffff */
[----:B------:R-:W-:Y:S05]  /*31e30*/  BRA `(.L_x_2979) ;  /* 0xffffffa800e07947 */ /* 0x000fea000383ffff */
.L_x_2847:
[----:B-1----:R1:W2:Y:S02]  /*31e40*/  SYNCS.PHASECHK.TRANS64.TRYWAIT P0, [R3+URZ+0x36840], R2 ;  /* 0x03684002030075a7 */ /* 0x0022a4000800017f */
[----:B--2---:R-:W-:Y:S05]  /*31e50*/  @!P0 NANOSLEEP.SYNCS 0x989680 ;  /* 0x009896800000895d */ /* 0x004fea0003900000 */
[----:B------:R-:W2:Y:S02]  /*31e60*/  @!P0 SYNCS.PHASECHK.TRANS64 P0, [R3+URZ+0x36840], R2 ;  /* 0x03684002030085a7 */ /* 0x000ea4000800007f */
[----:B--2---:R-:W-:Y:S05]  /*31e70*/  @!P0 BRA `(.L_x_2847) ;  /* 0xfffffffc00f08947 */ /* 0x004fea000383ffff */
[----:B------:R-:W-:Y:S05]  /*31e80*/  BRA `(.L_x_2980) ;  /* 0xffffffb000ac7947 */ /* 0x000fea000383ffff */
.L_x_2854:
[----:B0-----:R0:W1:Y:S02]  /*31e90*/  SYNCS.PHASECHK.TRANS64.TRYWAIT P0, [R2+URZ+0x60], R3 ;  /* 0x00006003020075a7 */ /* 0x001064000800017f */
[----:B-1----:R-:W-:Y:S05]  /*31ea0*/  @!P0 NANOSLEEP.SYNCS 0x989680 ;  /* 0x009896800000895d */ /* 0x002fea0003900000 */
[----:B------:R-:W1:Y:S02]  /*31eb0*/  @!P0 SYNCS.PHASECHK.TRANS64 P0, [R2+URZ+0x60], R3 ;  /* 0x00006003020085a7 */ /* 0x000e64000800007f */
[----:B-1----:R-:W-:Y:S05]  /*31ec0*/  @!P0 BRA `(.L_x_2854) ;  /* 0xfffffffc00f08947 */ /* 0x002fea000383ffff */
[----:B------:R-:W-:Y:S05]  /*31ed0*/  BRA `(.L_x_2981) ;  /* 0xffffffb400c07947 */ /* 0x000fea000383ffff */
.L_x_2864:
[----:B--2---:R2:W3:Y:S02]  /*31ee0*/  SYNCS.PHASECHK.TRANS64.TRYWAIT P0, [R2+URZ+0x36840], R3 ;  /* 0x03684003020075a7 */ /* 0x0044e4000800017f */
[----:B---3--:R-:W-:Y:S05]  /*31ef0*/  @!P0 NANOSLEEP.SYNCS 0x989680 ;  /* 0x009896800000895d */ /* 0x008fea0003900000 */
[----:B------:R-:W3:Y:S02]  /*31f00*/  @!P0 SYNCS.PHASECHK.TRANS64 P0, [R2+URZ+0x36840], R3 ;  /* 0x03684003020085a7 */ /* 0x000ee4000800007f */
[----:B---3--:R-:W-:Y:S05]  /*31f10*/  @!P0 BRA `(.L_x_2864) ;  /* 0xfffffffc00f08947 */ /* 0x008fea000383ffff */
[----:B------:R-:W-:Y:S05]  /*31f20*/  BRA `(.L_x_2982) ;  /* 0xffffffbc005c7947 */ /* 0x000fea000383ffff */
.L_x_2871:
[----:B0-----:R0:W1:Y:S02]  /*31f30*/  SYNCS.PHASECHK.TRANS64.TRYWAIT P0, [R2+URZ+0x60], R5 ;  /* 0x00006005020075a7 */ /* 0x001064000800017f */
[----:B-1----:R-:W-:Y:S05]  /*31f40*/  @!P0 NANOSLEEP.SYNCS 0x989680 ;  /* 0x009896800000895d */ /* 0x002fea0003900000 */
[----:B------:R-:W1:Y:S02]  /*31f50*/  @!P0 SYNCS.PHASECHK.TRANS64 P0, [R2+URZ+0x60], R5 ;  /* 0x00006005020085a7 */ /* 0x000e64000800007f */
[----:B-1----:R-:W-:Y:S05]  /*31f60*/  @!P0 BRA `(.L_x_2871) ;  /* 0xfffffffc00f08947 */ /* 0x002fea000383ffff */
[----:B------:R-:W-:Y:S05]  /*31f70*/  BRA `(.L_x_2983) ;  /* 0xffffffc000707947 */ /* 0x000fea000383ffff */
.L_x_2883:
[----:B---3--:R3:W4:Y:S02]  /*31f80*/  SYNCS.PHASECHK.TRANS64.TRYWAIT P0, [R0+URZ+0x36860], R2 ;  /* 0x03686002000075a7 */ /* 0x008724000800017f */
[----:B----4-:R-:W-:Y:S05]  /*31f90*/  @!P0 NANOSLEEP.SYNCS 0x989680 ;  /* 0x009896800000895d */ /* 0x010fea0003900000 */
[----:B------:R-:W4:Y:S02]  /*31fa0*/  @!P0 SYNCS.PHASECHK.TRANS64 P0, [R0+URZ+0x36860], R2 ;  /* 0x03686002000085a7 */ /* 0x000f24000800007f */
[----:B----4-:R-:W-:Y:S05]  /*31fb0*/  @!P0 BRA `(.L_x_2883) ;  /* 0xfffffffc00f08947 */ /* 0x010fea000383ffff */
[----:B------:R-:W-:Y:S05]  /*31fc0*/  BRA `(.L_x_2984) ;  /* 0xffffffc400f87947 */ /* 0x000fea000383ffff */
.L_x_2891:
[----:B------:R-:W4:Y:S01]  /*31fd0*/  LDL R0, [R1] ;  /* 0x0000000001007983 */ /* 0x000f220000100800 */
[----:B------:R-:W-:Y:S01]  /*31fe0*/  BSSY B0, `(.L_x_2985) ;  /* 0x0000008000007945 */ /* 0x000fe20003800000 */
[----:B------:R-:W-:Y:S02]  /*31ff0*/  IMAD.MOV.U32 R12, RZ, RZ, RZ ;  /* 0x000000ffff0c7224 */ /* 0x000fe400078e00ff */
[----:B------:R-:W-:Y:S02]  /*32000*/  IMAD.MOV.U32 R11, RZ, RZ, 0x1f ;  /* 0x0000001fff0b7424 */ /* 0x000fe400078e00ff */
[----:B------:R-:W-:Y:S02]  /*32010*/  IMAD.MOV.U32 R15, RZ, RZ, -0x1 ;  /* 0xffffffffff0f7424 */ /* 0x000fe400078e00ff */
[----:B----4-:R-:W-:-:S07]  /*32020*/  IMAD.MOV.U32 R13, RZ, RZ, R0 ;  /* 0x000000ffff0d7224 */ /* 0x010fce00078e0000 */
[----:B-123--:R-:W-:Y:S05]  /*32030*/  WARPSYNC.COLLECTIVE R15, `(.L_x_2986) ;  /* 0x000000000f087348 */ /* 0x00efea0003c00000 */
[----:B------:R0:W4:Y:S02]  /*32040*/  SHFL.IDX P6, R14, R13, R12, R11 ;  /* 0x0000000c0d0e7389 */ /* 0x00012400000c000b */
[----:B01234-:R-:W-:Y:S01]  /*32050*/  ENDCOLLECTIVE ;  /* 0x000000000000791b */ /* 0x01ffe20003800000 */
.L_x_2986:
[----:B------:R-:W-:Y:S05]  /*32060*/  BSYNC B0 ;  /* 0x0000000000007941 */ /* 0x000fea0003800000 */
.L_x_2985:
        /* <DEDUP_REMOVED lines=9> */
.L_x_2987:
        /* <DEDUP_REMOVED lines=26> */
.L_x_2988:
        /* <DEDUP_REMOVED lines=8> */
.L_x_2989:
        /* <DEDUP_REMOVED lines=8> */
.L_x_2990:
        /* <DEDUP_REMOVED lines=8> */
.L_x_2991:
        /* <DEDUP_REMOVED lines=8> */
.L_x_2992:
        /* <DEDUP_REMOVED lines=9> */
.L_x_2993:
[----:B------:R-:W-:Y:S01]  /*32530*/  IMAD.MOV.U32 R9, RZ, RZ, R14 ;  /* 0x000000ffff097224 */ /* 0x000fe200078e000e */
[----:B------:R-:W-:Y:S06]  /*32540*/  BRA `(.L_x_2994) ;  /* 0xffffffc800a87947 */ /* 0x000fec000383ffff */
.L_x_2894:
        /* <DEDUP_REMOVED lines=8> */
.L_x_2996:
[----:B------:R-:W-:Y:S05]  /*325d0*/  BSYNC B0 ;  /* 0x0000000000007941 */ /* 0x000fea0003800000 */
.L_x_2995:
        /* <DEDUP_REMOVED lines=10> */
.L_x_2997:
        /* <DEDUP_REMOVED lines=8> */
.L_x_2998:
        /* <DEDUP_REMOVED lines=8> */
.L_x_2999:
        /* <DEDUP_REMOVED lines=8> */
.L_x_3000:
        /* <DEDUP_REMOVED lines=9> */
.L_x_3001:
[----:B------:R-:W-:Y:S01]  /*32890*/  IMAD.MOV.U32 R9, RZ, RZ, R14 ;  /* 0x000000ffff097224 */ /* 0x000fe200078e000e */
[----:B------:R-:W-:Y:S06]  /*328a0*/  BRA `(.L_x_3002) ;  /* 0xffffffc8007c7947 */ /* 0x000fec000383ffff */
.L_x_2896:
[----:B------:R-:W-:Y:S01]  /*328b0*/  BSSY B0, `(.L_x_3003) ;  /* 0x0000006000007945 */ /* 0x000fe20003800000 */
[----:B------:R-:W-:Y:S01]  /*328c0*/  PLOP3.LUT P6, PT, P6, PT, PT, 0x8, 0x0 ;  /* 0x000000000000781c */ /* 0x000fe200037ce170 */
[----:B------:R-:W-:-:S12]  /*328d0*/  IMAD.MOV.U32 R15, RZ, RZ, -0x1 ;  /* 0xffffffffff0f7424 */ /* 0x000fd800078e00ff */
[----:B0-----:R-:W-:Y:S05]  /*328e0*/  WARPSYNC.COLLECTIVE R15, `(.L_x_3004) ;  /* 0x000000000f087348 */ /* 0x001fea0003c00000 */
[----:B------:R-:W-:Y:S01]  /*328f0*/  VOTE.ANY R14, PT, P6 ;  /* 0x00000000000e7806 */ /* 0x000fe200030e0100 */
[----:B0-----:R-:W-:Y:S06]  /*32900*/  ENDCOLLECTIVE ;  /* 0x000000000000791b */ /* 0x001fec0003800000 */
.L_x_3004:
[----:B------:R-:W-:Y:S05]  /*32910*/  BSYNC B0 ;  /* 0x0000000000007941 */ /* 0x000fea0003800000 */
.L_x_3003:
        /* <DEDUP_REMOVED lines=10> */
.L_x_3005:
[----:B------:R-:W-:Y:S02]  /*329c0*/  IMAD.MOV.U32 R13, RZ, RZ, R6 ;  /* 0x000000ffff0d7224 */ /* 0x000fe400078e0006 */
[----:B------:R-:W-:-:S07]  /*329d0*/  IMAD.MOV.U32 R4, RZ, RZ, R14 ;  /* 0x000000ffff047224 */ /* 0x000fce00078e000e */
[----:B------:R-:W-:Y:S05]  /*329e0*/  WARPSYNC.COLLECTIVE R15, `(.L_x_3006) ;  /* 0x000000000f087348 */ /* 0x000fea0003c00000 */
[----:B------:R0:W1:Y:S02]  /*329f0*/  SHFL.IDX P6, R14, R13, R12, R11 ;  /* 0x0000000c0d0e7389 */ /* 0x00006400000c000b */
[----:B01----:R-:W-:Y:S01]  /*32a00*/  ENDCOLLECTIVE ;  /* 0x000000000000791b */ /* 0x003fe20003800000 */
.L_x_3006:
[----:B------:R-:W-:Y:S02]  /*32a10*/  IMAD.MOV.U32 R6, RZ, RZ, R14 ;  /* 0x000000ffff067224 */ /* 0x000fe400078e000e */
[----:B------:R-:W-:-:S05]  /*32a20*/  IMAD.IADD R10, R3, 0x1, R10 ;  /* 0x00000001030a7824 */ /* 0x000fca00078e020a */
[----:B------:R0:W-:Y:S01]  /*32a30*/  STL [R1+0xc], R10 ;  /* 0x00000c0a01007387 */ /* 0x0001e20000100800 */
[----:B------:R-:W-:Y:S05]  /*32a40*/  BRA `(.L_x_3007) ;  /* 0xffffffc8005c7947 */ /* 0x000fea000383ffff */
.L_x_2898:
        /* <DEDUP_REMOVED lines=8> */
.L_x_3009:
[----:B------:R-:W-:Y:S05]  /*32ad0*/  BSYNC B0 ;  /* 0x0000000000007941 */ /* 0x000fea0003800000 */
.L_x_3008:
[----:B------:R-:W-:Y:S01]  /*32ae0*/  IMAD.MOV.U32 R3, RZ, RZ, R14 ;  /* 0x000000ffff037224 */ /* 0x000fe200078e000e */
[----:B------:R-:W-:Y:S06]  /*32af0*/  BRA `(.L_x_3010) ;  /* 0xffffffc800487947 */ /* 0x000fec000383ffff */
.L_x_2904:
[----:B0-----:R0:W1:Y:S02]  /*32b00*/  SYNCS.PHASECHK.TRANS64.TRYWAIT P0, [R0+URZ+0x36820], R3 ;  /* 0x03682003000075a7 */ /* 0x001064000800017f */
[----:B-1----:R-:W-:Y:S05]  /*32b10*/  @!P0 NANOSLEEP.SYNCS 0x989680 ;  /* 0x009896800000895d */ /* 0x002fea0003900000 */
[----:B------:R-:W1:Y:S02]  /*32b20*/  @!P0 SYNCS.PHASECHK.TRANS64 P0, [R0+URZ+0x36820], R3 ;  /* 0x03682003000085a7 */ /* 0x000e64000800007f */
[----:B-1----:R-:W-:Y:S05]  /*32b30*/  @!P0 BRA `(.L_x_2904) ;  /* 0xfffffffc00f08947 */ /* 0x002fea000383ffff */
[----:B------:R-:W-:Y:S05]  /*32b40*/  BRA `(.L_x_3011) ;  /* 0xffffffd000e87947 */ /* 0x000fea000383ffff */
.L_x_2905:
        /* <DEDUP_REMOVED lines=11> */
.L_x_3013:
[----:B------:R-:W-:Y:S05]  /*32c00*/  BSYNC B0 ;  /* 0x0000000000007941 */ /* 0x000fea0003800000 */
.L_x_3012:
[----:B------:R-:W-:Y:S05]  /*32c10*/  BRA `(.L_x_3014) ;  /* 0xffffffd000d07947 */ /* 0x000fea000383ffff */
.L_x_2906:
[----:B------:R-:W-:Y:S01]  /*32c20*/  BSSY B0, `(.L_x_3015) ;  /* 0x0000006000007945 */ /* 0x000fe20003800000 */
[----:B------:R-:W-:-:S07]  /*32c30*/  IMAD.MOV.U32 R15, RZ, RZ, -0x1 ;  /* 0xffffffffff0f7424 */ /* 0x000fce00078e00ff */
[----:B01----:R-:W-:Y:S05]  /*32c40*/  WARPSYNC.COLLECTIVE R15, `(.L_x_3016) ;  /* 0x000000000f0c7348 */ /* 0x003fea0003c00000 */
[----:B------:R-:W-:Y:S02]  /*32c50*/  ELECT P6, UR62, PT ;  /* 0x00000000003e782f */ /* 0x000fe400038c0000 */
[----:B------:R-:W-:Y:S01]  /*32c60*/  MOV R14, UR62 ;  /* 0x0000003e000e7c02 */ /* 0x000fe20008000f00 */
[----:B01----:R-:W-:Y:S10]  /*32c70*/  ENDCOLLECTIVE ;  /* 0x000000000000791b */ /* 0x003ff40003800000 */
.L_x_3016:
[----:B------:R-:W-:Y:S05]  /*32c80*/  BSYNC B0 ;  /* 0x0000000000007941 */ /* 0x000fea0003800000 */
.L_x_3015:
[----:B------:R-:W-:Y:S05]  /*32c90*/  BRA `(.L_x_3017) ;  /* 0xffffffd000c47947 */ /* 0x000fea000383ffff */
.L_x_2908:
[----:B0-----:R0:W1:Y:S02]  /*32ca0*/  SYNCS.PHASECHK.TRANS64.TRYWAIT P0, [R6+URZ], R5 ;  /* 0x00000005060075a7 */ /* 0x001064000800017f */
[----:B-1----:R-:W-:Y:S05]  /*32cb0*/  @!P0 NANOSLEEP.SYNCS 0x989680 ;  /* 0x009896800000895d */ /* 0x002fea0003900000 */
[----:B------:R-:W1:Y:S02]  /*32cc0*/  @!P0 SYNCS.PHASECHK.TRANS64 P0, [R6+URZ], R5 ;  /* 0x00000005060085a7 */ /* 0x000e64000800007f */
[----:B-1----:R-:W-:Y:S05]  /*32cd0*/  @!P0 BRA `(.L_x_2908) ;  /* 0xfffffffc00f08947 */ /* 0x002fea000383ffff */
[----:B------:R-:W-:Y:S05]  /*32ce0*/  BRA `(.L_x_3018) ;  /* 0xffffffd400047947 */ /* 0x000fea000383ffff */
.L_x_2909:
[----:B-1----:R1:W2:Y:S02]  /*32cf0*/  SYNCS.PHASECHK.TRANS64.TRYWAIT P0, [R7+URZ], R2 ;  /* 0x00000002070075a7 */ /* 0x0022a4000800017f */
[----:B--2---:R-:W-:Y:S05]  /*32d00*/  @!P0 NANOSLEEP.SYNCS 0x989680 ;  /* 0x009896800000895d */ /* 0x004fea0003900000 */
[----:B------:R-:W2:Y:S02]  /*32d10*/  @!P0 SYNCS.PHASECHK.TRANS64 P0, [R7+URZ], R2 ;  /* 0x00000002070085a7 */ /* 0x000ea4000800007f */
[----:B--2---:R-:W-:Y:S05]  /*32d20*/  @!P0 BRA `(.L_x_2909) ;  /* 0xfffffffc00f08947 */ /* 0x004fea000383ffff */
[----:B------:R-:W-:Y:S05]  /*32d30*/  BRA `(.L_x_3019) ;  /* 0xffffffd000f87947 */ /* 0x000fea000383ffff */
.L_x_2911:
[----:B--2---:R2:W3:Y:S02]  /*32d40*/  SYNCS.PHASECHK.TRANS64.TRYWAIT P0, [R4+URZ], R5 ;  /* 0x00000005040075a7 */ /* 0x0044e4000800017f */
[----:B---3--:R-:W-:Y:S05]  /*32d50*/  @!P0 NANOSLEEP.SYNCS 0x989680 ;  /* 0x009896800000895d */ /* 0x008fea0003900000 */
[----:B------:R-:W3:Y:S02]  /*32d60*/  @!P0 SYNCS.PHASECHK.TRANS64 P0, [R4+URZ], R5 ;  /* 0x00000005040085a7 */ /* 0x000ee4000800007f */
[----:B---3--:R-:W-:Y:S05]  /*32d70*/  @!P0 BRA `(.L_x_2911) ;  /* 0xfffffffc00f08947 */ /* 0x008fea000383ffff */
[----:B------:R-:W-:Y:S05]  /*32d80*/  BRA `(.L_x_3020) ;  /* 0xffffffd000fc7947 */ /* 0x000fea000383ffff */
.L_x_3021:
        /* <DEDUP_REMOVED lines=15> */
.L_x_3030:


//--------------------- .nv.global.init           --------------------------
	.section	.nv.global.init,"aw",@progbits
.nv.global.init:
	.type		$str$20,@object
	.size		$str$20,($str$21 - $str$20)
$str$20:
        /*0000*/ 	.byte	0x28, 0x61, 0x64, 0x64, 0x72, 0x65, 0x73, 0x73, 0x20, 0x26, 0x20, 0x6d, 0x61, 0x73, 0x6b, 0x29
        /*0010*/ 	.byte	0x20, 0x3d, 0x3d, 0x20, 0x30, 0x00
	.type		$str$21,@object
	.size		$str$21,(__unnamed_9 - $str$21)
$str$21:
        /*0016*/ 	.byte	0x2f, 0x74, 0x6d, 0x70, 0x2f, 0x6f, 0x73, 0x73, 0x5f, 0x6b, 0x65, 0x72, 0x6e, 0x65, 0x6c, 0x73
        /*0026*/ 	.byte	0x5f, 0x73, 0x72, 0x63, 0x2f, 0x66, 0x6c, 0x61, 0x73, 0x68, 0x5f, 0x61, 0x74, 0x74, 0x65, 0x6e
        /*0036*/ 	.byte	0x74, 0x69, 0x6f, 0x6e, 0x2f, 0x63, 0x73, 0x72, 0x63, 0x2f, 0x63, 0x75, 0x74, 0x6c, 0x61, 0x73
        /*0046*/ 	.byte	0x73, 0x2f, 0x69, 0x6e, 0x63, 0x6c, 0x75, 0x64, 0x65, 0x2f, 0x63, 0x75, 0x74, 0x65, 0x2f, 0x70
        /*0056*/ 	.byte	0x6f, 0x69, 0x6e, 0x74, 0x65, 0x72, 0x5f, 0x66, 0x6c, 0x61, 0x67, 0x67, 0x65, 0x64, 0x2e, 0x68
        /*0066*/ 	.byte	0x70, 0x70, 0x00
	.type		__unnamed_9,@object
	.size		__unnamed_9,(__unnamed_5 - __unnamed_9)
__unnamed_9:
        /* <DEDUP_REMOVED lines=25> */
	.type		__unnamed_5,@object
	.size		__unnamed_5,(__unnamed_4 - __unnamed_5)
__unnamed_5:
        /* <DEDUP_REMOVED lines=25> */
	.type		__unnamed_4,@object
	.size		__unnamed_4,(__unnamed_3 - __unnamed_4)
__unnamed_4:
        /* <DEDUP_REMOVED lines=25> */
	.type		__unnamed_3,@object
	.size		__unnamed_3,(__unnamed_7 - __unnamed_3)
__unnamed_3:
        /* <DEDUP_REMOVED lines=29> */
	.type		__unnamed_7,@object
	.size		__unnamed_7,(__unnamed_2 - __unnamed_7)
__unnamed_7:
        /* <DEDUP_REMOVED lines=29> */
	.type		__unnamed_2,@object
	.size		__unnamed_2,(__unnamed_8 - __unnamed_2)
__unnamed_2:
        /* <DEDUP_REMOVED lines=29> */
	.type		__unnamed_8,@object
	.size		__unnamed_8,(__unnamed_1 - __unnamed_8)
__unnamed_8:
        /* <DEDUP_REMOVED lines=29> */
	.type		__unnamed_1,@object
	.size		__unnamed_1,(__unnamed_6 - __unnamed_1)
__unnamed_1:
        /* <DEDUP_REMOVED lines=29> */
        /*0e05*/ 	.byte	0x5d, 0x00
	.type		__unnamed_6,@object
	.size		__unnamed_6,(.L_5 - __unnamed_6)
__unnamed_6:
        /* <DEDUP_REMOVED lines=30> */
.L_5:


//--------------------- .nv.shared._ZN7cutlass13device_kernelIN5flash11enable_sm90INS1_16FlashAttnFwdSm90INS1_25CollectiveMainloopFwdSm90ILi2EN4cute5tupleIJNS5_1CILi1EEES8_S8_EEENS6_IJNS7_ILi128EEENS7_ILi112EEENS7_ILi192EEEEEELi192ENS_10bfloat16_tEfNS_4arch4Sm90ELb0ELb0ELb0ELb0ELb0ELb0ELb0ELb1ELb1ELb1ELb1ELb0EEENS1_21CollectiveEpilogueFwdINS6_IJSA_SC_SB_EEES9_SE_SG_Li256ELb0ELb1ELb1ELb0EEENS1_19SingleTileSchedulerILb0ELb1ELb1ELi128EEEEEEEEEvNT_6ParamsE --------------------------
	.section	.nv.shared._ZN7cutlass13device_kernelIN5flash11enable_sm90INS1_16FlashAttnFwdSm90INS1_25CollectiveMainloopFwdSm90ILi2EN4cute5tupleIJNS5_1CILi1EEES8_S8_EEENS6_IJNS7_ILi128EEENS7_ILi112EEENS7_ILi192EEEEEELi192ENS_10bfloat16_tEfNS_4arch4Sm90ELb0ELb0ELb0ELb0ELb0ELb0ELb0ELb1ELb1ELb1ELb1ELb0EEENS1_21CollectiveEpilogueFwdINS6_IJSA_SC_SB_EEES9_SE_SG_Li256ELb0ELb1ELb1ELb0EEENS1_19SingleTileSchedulerILb0ELb1ELb1ELi128EEEEEEEEEvNT_6ParamsE,"aw",@nobits
	.sectionflags	@""
	.align	16
	.zero		1024


//--------------------- .nv.shared.reserved.0     --------------------------
	.section	.nv.shared.reserved.0,"aw",@nobits
	.weak		__nv_reservedSMEM_offset_0_alias
	.size		__nv_reservedSMEM_offset_0_alias, 0, 0
	.other		__nv_reservedSMEM_offset_0_alias,@"STO_CUDA_RESERVED_SHARED STV_DEFAULT"
__nv_reservedSMEM_offset_0_alias:
	.zero		0


//--------------------- .nv.global                --------------------------
	.section	.nv.global,"aw",@nobits
.nv.global:
	.type		_ZN72_INTERNAL_38b43df0_36_flash_fwd_hdim192_bf16_split_sm90_cu_c0233546_31204cute1_E,@object
	.size		_ZN72_INTERNAL_38b43df0_36_flash_fwd_hdim192_bf16_split_sm90_cu_c0233546_31204cute1_E,(_ZN72_INTERNAL_38b43df0_36_flash_fwd_hdim192_bf16_split_sm90_cu_c0233546_31204cuda3std3__45__cpo6cbeginE - _ZN72_INTERNAL_38b43df0_36_flash_fwd_hdim192_bf16_split_sm90_cu_c0233546_31204cute1_E)
_ZN72_INTERNAL_38b43df0_36_flash_fwd_hdim192_bf16_split_sm90_cu_c0233546_31204cute1_E:
	.zero		1
	.type		_ZN72_INTERNAL_38b43df0_36_flash_fwd_hdim192_bf16_split_sm90_cu_c0233546_31204cuda3std3__45__cpo6cbeginE,@object
	.size		_ZN72_INTERNAL_38b43df0_36_flash_fwd_hdim192_bf16_split_sm90_cu_c0233546_31204cuda3std3__45__cpo6cbeginE,(_ZN72_INTERNAL_38b43df0_36_flash_fwd_hdim192_bf16_split_sm90_cu_c0233546_31204cuda3std3__48in_placeE - _ZN72_INTERNAL_38b43df0_36_flash_fwd_hdim192_bf16_split_sm90_cu_c0233546_31204cuda3std3__45__cpo6cbeginE)
_ZN72_INTERNAL_38b43df0_36_flash_fwd_hdim192_bf16_split_sm90_cu_c0233546_31204cuda3std3__45__cpo6cbeginE:
	.zero		1
	.type		_ZN72_INTERNAL_38b43df0_36_flash_fwd_hdim192_bf16_split_sm90_cu_c0233546_31204cuda3std3__48in_placeE,@object
	.size		_ZN72_INTERNAL_38b43df0_36_flash_fwd_hdim192_bf16_split_sm90_cu_c0233546_31204cuda3std3__48in_placeE,(_ZN72_INTERNAL_38b43df0_36_flash_fwd_hdim192_bf16_split_sm90_cu_c0233546_31204cuda3std6ranges3__45__cpo9iter_moveE - _ZN72_INTERNAL_38b43df0_36_flash_fwd_hdim192_bf16_split_sm90_cu_c0233546_31204cuda3std3__48in_placeE)
_ZN72_INTERNAL_38b43df0_36_flash_fwd_hdim192_bf16_split_sm90_cu_c0233546_31204cuda3std3__48in_placeE:
	.zero		1
	.type		_ZN72_INTERNAL_38b43df0_36_flash_fwd_hdim192_bf16_split_sm90_cu_c0233546_31204cuda3std6ranges3__45__cpo9iter_moveE,@object
	.size		_ZN72_INTERNAL_38b43df0_36_flash_fwd_hdim192_bf16_split_sm90_cu_c0233546_31204cuda3std6ranges3__45__cpo9iter_moveE,(_ZN72_INTERNAL_38b43df0_36_flash_fwd_hdim192_bf16_split_sm90_cu_c0233546_31204cuda3std3__45__cpo5beginE - _ZN72_INTERNAL_38b43df0_36_flash_fwd_hdim192_bf16_split_sm90_cu_c0233546_31204cuda3std6ranges3__45__cpo9iter_moveE)
_ZN72_INTERNAL_38b43df0_36_flash_fwd_hdim192_bf16_split_sm90_cu_c0233546_31204cuda3std6ranges3__45__cpo9iter_moveE:
	.zero		1
	.type		_ZN72_INTERNAL_38b43df0_36_flash_fwd_hdim192_bf16_split_sm90_cu_c0233546_31204cuda3std3__45__cpo5beginE,@object
	.size		_ZN72_INTERNAL_38b43df0_36_flash_fwd_hdim192_bf16_split_sm90_cu_c0233546_31204cuda3std3__45__cpo5beginE,(_ZN72_INTERNAL_38b43df0_36_flash_fwd_hdim192_bf16_split_sm90_cu_c0233546_31204cuda3std3__474_GLOBAL__N__38b43df0_36_flash_fwd_hdim192_bf16_split_sm90_cu_c0233546_31206ignoreE - _ZN72_INTERNAL_38b43df0_36_flash_fwd_hdim192_bf16_split_sm90_cu_c0233546_31204cuda3std3__45__cpo5beginE)
_ZN72_INTERNAL_38b43df0_36_flash_fwd_hdim192_bf16_split_sm90_cu_c0233546_31204cuda3std3__45__cpo5beginE:
	.zero		1
	.type		_ZN72_INTERNAL_38b43df0_36_flash_fwd_hdim192_bf16_split_sm90_cu_c0233546_31204cuda3std3__474_GLOBAL__N__38b43df0_36_flash_fwd_hdim192_bf16_split_sm90_cu_c0233546_31206ignoreE,@object
	.size		_ZN72_INTERNAL_38b43df0_36_flash_fwd_hdim192_bf16_split_sm90_cu_c0233546_31204cuda3std3__474_GLOBAL__N__38b43df0_36_flash_fwd_hdim192_bf16_split_sm90_cu_c0233546_31206ignoreE,(_ZN72_INTERNAL_38b43df0_36_flash_fwd_hdim192_bf16_split_sm90_cu_c0233546_31204cute7productE - _ZN72_INTERNAL_38b43df0_36_flash_fwd_hdim192_bf16_split_sm90_cu_c0233546_31204cuda3std3__474_GLOBAL__N__38b43df0_36_flash_fwd_hdim192_bf16_split_sm90_cu_c0233546_31206ignoreE)
_ZN72_INTERNAL_38b43df0_36_flash_fwd_hdim192_bf16_split_sm90_cu_c0233546_31204cuda3std3__474_GLOBAL__N__38b43df0_36_flash_fwd_hdim192_bf16_split_sm90_cu_c0233546_31206ignoreE:
	.zero		1
	.type		_ZN72_INTERNAL_38b43df0_36_flash_fwd_hdim192_bf16_split_sm90_cu_c0233546_31204cute7productE,@object
	.size		_ZN72_INTERNAL_38b43df0_36_flash_fwd_hdim192_bf16_split_sm90_cu_c0233546_31204cute7productE,(_ZN72_INTERNAL_38b43df0_36_flash_fwd_hdim192_bf16_split_sm90_cu_c0233546_31204cuda3std3__45__cpo3endE - _ZN72_INTERNAL_38b43df0_36_flash_fwd_hdim192_bf16_split_sm90_cu_c0233546_31204cute7productE)
_ZN72_INTERNAL_38b43df0_36_flash_fwd_hdim192_bf16_split_sm90_cu_c0233546_31204cute7productE:
	.zero		1
	.type		_ZN72_INTERNAL_38b43df0_36_flash_fwd_hdim192_bf16_split_sm90_cu_c0233546_31204cuda3std3__45__cpo3endE,@object
	.size		_ZN72_INTERNAL_38b43df0_36_flash_fwd_hdim192_bf16_split_sm90_cu_c0233546_31204cuda3std3__45__cpo3endE,(_ZN72_INTERNAL_38b43df0_36_flash_fwd_hdim192_bf16_split_sm90_cu_c0233546_31204cuda3std3__419piecewise_constructE - _ZN72_INTERNAL_38b43df0_36_flash_fwd_hdim192_bf16_split_sm90_cu_c0233546_31204cuda3std3__45__cpo3endE)
_ZN72_INTERNAL_38b43df0_36_flash_fwd_hdim192_bf16_split_sm90_cu_c0233546_31204cuda3std3__45__cpo3endE:
	.zero		1
	.type		_ZN72_INTERNAL_38b43df0_36_flash_fwd_hdim192_bf16_split_sm90_cu_c0233546_31204cuda3std3__419piecewise_constructE,@object
	.size		_ZN72_INTERNAL_38b43df0_36_flash_fwd_hdim192_bf16_split_sm90_cu_c0233546_31204cuda3std3__419piecewise_constructE,(_ZN72_INTERNAL_38b43df0_36_flash_fwd_hdim192_bf16_split_sm90_cu_c0233546_31204cuda3std3__45__cpo4cendE - _ZN72_INTERNAL_38b43df0_36_flash_fwd_hdim192_bf16_split_sm90_cu_c0233546_31204cuda3std3__419piecewise_constructE)
_ZN72_INTERNAL_38b43df0_36_flash_fwd_hdim192_bf16_split_sm90_cu_c0233546_31204cuda3std3__419piecewise_constructE:
	.zero		1
	.type		_ZN72_INTERNAL_38b43df0_36_flash_fwd_hdim192_bf16_split_sm90_cu_c0233546_31204cuda3std3__45__cpo4cendE,@object
	.size		_ZN72_INTERNAL_38b43df0_36_flash_fwd_hdim192_bf16_split_sm90_cu_c0233546_31204cuda3std3__45__cpo4cendE,(_ZN72_INTERNAL_38b43df0_36_flash_fwd_hdim192_bf16_split_sm90_cu_c0233546_31204cuda3std6ranges3__45__cpo4swapE - _ZN72_INTERNAL_38b43df0_36_flash_fwd_hdim192_bf16_split_sm90_cu_c0233546_31204cuda3std3__45__cpo4cendE)
_ZN72_INTERNAL_38b43df0_36_flash_fwd_hdim192_bf16_split_sm90_cu_c0233546_31204cuda3std3__45__cpo4cendE:
	.zero		1
	.type		_ZN72_INTERNAL_38b43df0_36_flash_fwd_hdim192_bf16_split_sm90_cu_c0233546_31204cuda3std6ranges3__45__cpo4swapE,@object
	.size		_ZN72_INTERNAL_38b43df0_36_flash_fwd_hdim192_bf16_split_sm90_cu_c0233546_31204cuda3std6ranges3__45__cpo4swapE,(.L_16 - _ZN72_INTERNAL_38b43df0_36_flash_fwd_hdim192_bf16_split_sm90_cu_c0233546_31204cuda3std6ranges3__45__cpo4swapE)
_ZN72_INTERNAL_38b43df0_36_flash_fwd_hdim192_bf16_split_sm90_cu_c0233546_31204cuda3std6ranges3__45__cpo4swapE:
	.zero		1
.L_16:


//--------------------- .nv.shared._ZN7cutlass13device_kernelIN5flash11enable_sm90INS1_16FlashAttnFwdSm90INS1_25CollectiveMainloopFwdSm90ILi2EN4cute5tupleIJNS5_1CILi1EEES8_S8_EEENS6_IJNS7_ILi128EEENS7_ILi112EEENS7_ILi192EEEEEELi192ENS_10bfloat16_tEfNS_4arch4Sm90ELb0ELb0ELb0ELb1ELb0ELb0ELb0ELb1ELb1ELb1ELb1ELb0EEENS1_21CollectiveEpilogueFwdINS6_IJSA_SC_SB_EEES9_SE_SG_Li256ELb1ELb1ELb1ELb0EEENS1_36VarlenDynamicPersistentTileSchedulerILi128ELi112ELi256ELi128ELb1ELb1ELb1ELb0ELb1ELb1EEEEEEEEEvNT_6ParamsE --------------------------
	.section	.nv.shared._ZN7cutlass13device_kernelIN5flash11enable_sm90INS1_16FlashAttnFwdSm90INS1_25CollectiveMainloopFwdSm90ILi2EN4cute5tupleIJNS5_1CILi1EEES8_S8_EEENS6_IJNS7_ILi128EEENS7_ILi112EEENS7_ILi192EEEEEELi192ENS_10bfloat16_tEfNS_4arch4Sm90ELb0ELb0ELb0ELb1ELb0ELb0ELb0ELb1ELb1ELb1ELb1ELb0EEENS1_21CollectiveEpilogueFwdINS6_IJSA_SC_SB_EEES9_SE_SG_Li256ELb1ELb1ELb1ELb0EEENS1_36VarlenDynamicPersistentTileSchedulerILi128ELi112ELi256ELi128ELb1ELb1ELb1ELb0ELb1ELb1EEEEEEEEEvNT_6ParamsE,"aw",@nobits
	.sectionflags	@""
	.align	16
	.zero		1024


//--------------------- .nv.shared._ZN7cutlass13device_kernelIN5flash11enable_sm90INS1_16FlashAttnFwdSm90INS1_25CollectiveMainloopFwdSm90ILi2EN4cute5tupleIJNS5_1CILi1EEES8_S8_EEENS6_IJNS7_ILi128EEENS7_ILi112EEENS7_ILi192EEEEEELi192ENS_10bfloat16_tEfNS_4arch4Sm90ELb0ELb0ELb0ELb1ELb0ELb1ELb0ELb1ELb1ELb1ELb1ELb0EEENS1_21CollectiveEpilogueFwdINS6_IJSA_SC_SB_EEES9_SE_SG_Li256ELb1ELb1ELb1ELb0EEENS1_36VarlenDynamicPersistentTileSchedulerILi128ELi112ELi256ELi128ELb1ELb1ELb1ELb0ELb1ELb1EEEEEEEEEvNT_6ParamsE --------------------------
	.section	.nv.shared._ZN7cutlass13device_kernelIN5flash11enable_sm90INS1_16FlashAttnFwdSm90INS1_25CollectiveMainloopFwdSm90ILi2EN4cute5tupleIJNS5_1CILi1EEES8_S8_EEENS6_IJNS7_ILi128EEENS7_ILi112EEENS7_ILi192EEEEEELi192ENS_10bfloat16_tEfNS_4arch4Sm90ELb0ELb0ELb0ELb1ELb0ELb1ELb0ELb1ELb1ELb1ELb1ELb0EEENS1_21CollectiveEpilogueFwdINS6_IJSA_SC_SB_EEES9_SE_SG_Li256ELb1ELb1ELb1ELb0EEENS1_36VarlenDynamicPersistentTileSchedulerILi128ELi112ELi256ELi128ELb1ELb1ELb1ELb0ELb1ELb1EEEEEEEEEvNT_6ParamsE,"aw",@nobits
	.sectionflags	@""
	.align	16
	.zero		1024


//--------------------- .nv.shared._ZN7cutlass13device_kernelIN5flash11enable_sm90INS1_16FlashAttnFwdSm90INS1_25CollectiveMainloopFwdSm90ILi2EN4cute5tupleIJNS5_1CILi1EEES8_S8_EEENS6_IJNS7_ILi128EEENS7_ILi96EEENS7_ILi192EEEEEELi192ENS_10bfloat16_tEfNS_4arch4Sm90ELb0ELb1ELb0ELb0ELb0ELb0ELb0ELb1ELb1ELb1ELb1ELb0EEENS1_21CollectiveEpilogueFwdINS6_IJSA_SC_SB_EEES9_SE_SG_Li256ELb0ELb1ELb1ELb0EEENS1_19SingleTileSchedulerILb0ELb1ELb1ELi128EEEEEEEEEvNT_6ParamsE --------------------------
	.section	.nv.shared._ZN7cutlass13device_kernelIN5flash11enable_sm90INS1_16FlashAttnFwdSm90INS1_25CollectiveMainloopFwdSm90ILi2EN4cute5tupleIJNS5_1CILi1EEES8_S8_EEENS6_IJNS7_ILi128EEENS7_ILi96EEENS7_ILi192EEEEEELi192ENS_10bfloat16_tEfNS_4arch4Sm90ELb0ELb1ELb0ELb0ELb0ELb0ELb0ELb1ELb1ELb1ELb1ELb0EEENS1_21CollectiveEpilogueFwdINS6_IJSA_SC_SB_EEES9_SE_SG_Li256ELb0ELb1ELb1ELb0EEENS1_19SingleTileSchedulerILb0ELb1ELb1ELi128EEEEEEEEEvNT_6ParamsE,"aw",@nobits
	.sectionflags	@""
	.align	16
	.zero		1024


//--------------------- .nv.shared._ZN7cutlass13device_kernelIN5flash11enable_sm90INS1_16FlashAttnFwdSm90INS1_25CollectiveMainloopFwdSm90ILi2EN4cute5tupleIJNS5_1CILi1EEES8_S8_EEENS6_IJNS7_ILi128EEENS7_ILi96EEENS7_ILi192EEEEEELi192ENS_10bfloat16_tEfNS_4arch4Sm90ELb0ELb1ELb0ELb1ELb0ELb0ELb0ELb1ELb1ELb1ELb1ELb0EEENS1_21CollectiveEpilogueFwdINS6_IJSA_SC_SB_EEES9_SE_SG_Li256ELb1ELb1ELb1ELb0EEENS1_36VarlenDynamicPersistentTileSchedulerILi128ELi96ELi256ELi128ELb1ELb1ELb1ELb1ELb0ELb1EEEEEEEEEvNT_6ParamsE --------------------------
	.section	.nv.shared._ZN7cutlass13device_kernelIN5flash11enable_sm90INS1_16FlashAttnFwdSm90INS1_25CollectiveMainloopFwdSm90ILi2EN4cute5tupleIJNS5_1CILi1EEES8_S8_EEENS6_IJNS7_ILi128EEENS7_ILi96EEENS7_ILi192EEEEEELi192ENS_10bfloat16_tEfNS_4arch4Sm90ELb0ELb1ELb0ELb1ELb0ELb0ELb0ELb1ELb1ELb1ELb1ELb0EEENS1_21CollectiveEpilogueFwdINS6_IJSA_SC_SB_EEES9_SE_SG_Li256ELb1ELb1ELb1ELb0EEENS1_36VarlenDynamicPersistentTileSchedulerILi128ELi96ELi256ELi128ELb1ELb1ELb1ELb1ELb0ELb1EEEEEEEEEvNT_6ParamsE,"aw",@nobits
	.sectionflags	@""
	.align	16
	.zero		1024


//--------------------- .nv.shared._ZN7cutlass13device_kernelIN5flash11enable_sm90INS1_16FlashAttnFwdSm90INS1_25CollectiveMainloopFwdSm90ILi2EN4cute5tupleIJNS5_1CILi1EEES8_S8_EEENS6_IJNS7_ILi128EEENS7_ILi96EEENS7_ILi192EEEEEELi192ENS_10bfloat16_tEfNS_4arch4Sm90ELb0ELb1ELb0ELb1ELb0ELb1ELb0ELb1ELb1ELb1ELb1ELb0EEENS1_21CollectiveEpilogueFwdINS6_IJSA_SC_SB_EEES9_SE_SG_Li256ELb1ELb1ELb1ELb0EEENS1_36VarlenDynamicPersistentTileSchedulerILi128ELi96ELi256ELi128ELb1ELb1ELb1ELb1ELb0ELb1EEEEEEEEEvNT_6ParamsE --------------------------
	.section	.nv.shared._ZN7cutlass13device_kernelIN5flash11enable_sm90INS1_16FlashAttnFwdSm90INS1_25CollectiveMainloopFwdSm90ILi2EN4cute5tupleIJNS5_1CILi1EEES8_S8_EEENS6_IJNS7_ILi128EEENS7_ILi96EEENS7_ILi192EEEEEELi192ENS_10bfloat16_tEfNS_4arch4Sm90ELb0ELb1ELb0ELb1ELb0ELb1ELb0ELb1ELb1ELb1ELb1ELb0EEENS1_21CollectiveEpilogueFwdINS6_IJSA_SC_SB_EEES9_SE_SG_Li256ELb1ELb1ELb1ELb0EEENS1_36VarlenDynamicPersistentTileSchedulerILi128ELi96ELi256ELi128ELb1ELb1ELb1ELb1ELb0ELb1EEEEEEEEEvNT_6ParamsE,"aw",@nobits
	.sectionflags	@""
	.align	16
	.zero		1024


//--------------------- .nv.shared._ZN7cutlass13device_kernelIN5flash11enable_sm90INS1_16FlashAttnFwdSm90INS1_25CollectiveMainloopFwdSm90ILi2EN4cute5tupleIJNS5_1CILi1EEES8_S8_EEENS6_IJNS7_ILi128EEENS7_ILi112EEENS7_ILi192EEEEEELi192ENS_10bfloat16_tEfNS_4arch4Sm90ELb1ELb0ELb0ELb0ELb0ELb0ELb0ELb1ELb1ELb1ELb1ELb0EEENS1_21CollectiveEpilogueFwdINS6_IJSA_SC_SB_EEES9_SE_SG_Li256ELb0ELb1ELb1ELb0EEENS1_19SingleTileSchedulerILb0ELb1ELb1ELi128EEEEEEEEEvNT_6ParamsE --------------------------
	.section	.nv.shared._ZN7cutlass13device_kernelIN5flash11enable_sm90INS1_16FlashAttnFwdSm90INS1_25CollectiveMainloopFwdSm90ILi2EN4cute5tupleIJNS5_1CILi1EEES8_S8_EEENS6_IJNS7_ILi128EEENS7_ILi112EEENS7_ILi192EEEEEELi192ENS_10bfloat16_tEfNS_4arch4Sm90ELb1ELb0ELb0ELb0ELb0ELb0ELb0ELb1ELb1ELb1ELb1ELb0EEENS1_21CollectiveEpilogueFwdINS6_IJSA_SC_SB_EEES9_SE_SG_Li256ELb0ELb1ELb1ELb0EEENS1_19SingleTileSchedulerILb0ELb1ELb1ELi128EEEEEEEEEvNT_6ParamsE,"aw",@nobits
	.sectionflags	@""
	.align	16
	.zero		1024


//--------------------- .nv.shared._ZN7cutlass13device_kernelIN5flash11enable_sm90INS1_16FlashAttnFwdSm90INS1_25CollectiveMainloopFwdSm90ILi2EN4cute5tupleIJNS5_1CILi1EEES8_S8_EEENS6_IJNS7_ILi128EEENS7_ILi112EEENS7_ILi192EEEEEELi192ENS_10bfloat16_tEfNS_4arch4Sm90ELb1ELb0ELb0ELb1ELb0ELb0ELb0ELb1ELb1ELb1ELb1ELb0EEENS1_21CollectiveEpilogueFwdINS6_IJSA_SC_SB_EEES9_SE_SG_Li256ELb1ELb1ELb1ELb0EEENS1_36VarlenDynamicPersistentTileSchedulerILi128ELi112ELi256ELi128ELb1ELb1ELb1ELb1ELb1ELb1EEEEEEEEEvNT_6ParamsE --------------------------
	.section	.nv.shared._ZN7cutlass13device_kernelIN5flash11enable_sm90INS1_16FlashAttnFwdSm90INS1_25CollectiveMainloopFwdSm90ILi2EN4cute5tupleIJNS5_1CILi1EEES8_S8_EEENS6_IJNS7_ILi128EEENS7_ILi112EEENS7_ILi192EEEEEELi192ENS_10bfloat16_tEfNS_4arch4Sm90ELb1ELb0ELb0ELb1ELb0ELb0ELb0ELb1ELb1ELb1ELb1ELb0EEENS1_21CollectiveEpilogueFwdINS6_IJSA_SC_SB_EEES9_SE_SG_Li256ELb1ELb1ELb1ELb0EEENS1_36VarlenDynamicPersistentTileSchedulerILi128ELi112ELi256ELi128ELb1ELb1ELb1ELb1ELb1ELb1EEEEEEEEEvNT_6ParamsE,"aw",@nobits
	.sectionflags	@""
	.align	16
	.zero		1024


//--------------------- .nv.shared._ZN7cutlass13device_kernelIN5flash11enable_sm90INS1_16FlashAttnFwdSm90INS1_25CollectiveMainloopFwdSm90ILi2EN4cute5tupleIJNS5_1CILi1EEES8_S8_EEENS6_IJNS7_ILi128EEENS7_ILi112EEENS7_ILi192EEEEEELi192ENS_10bfloat16_tEfNS_4arch4Sm90ELb1ELb0ELb0ELb1ELb0ELb1ELb0ELb1ELb1ELb1ELb1ELb0EEENS1_21CollectiveEpilogueFwdINS6_IJSA_SC_SB_EEES9_SE_SG_Li256ELb1ELb1ELb1ELb0EEENS1_36VarlenDynamicPersistentTileSchedulerILi128ELi112ELi256ELi128ELb1ELb1ELb1ELb1ELb1ELb1EEEEEEEEEvNT_6ParamsE --------------------------
	.section	.nv.shared._ZN7cutlass13device_kernelIN5flash11enable_sm90INS1_16FlashAttnFwdSm90INS1_25CollectiveMainloopFwdSm90ILi2EN4cute5tupleIJNS5_1CILi1EEES8_S8_EEENS6_IJNS7_ILi128EEENS7_ILi112EEENS7_ILi192EEEEEELi192ENS_10bfloat16_tEfNS_4arch4Sm90ELb1ELb0ELb0ELb1ELb0ELb1ELb0ELb1ELb1ELb1ELb1ELb0EEENS1_21CollectiveEpilogueFwdINS6_IJSA_SC_SB_EEES9_SE_SG_Li256ELb1ELb1ELb1ELb0EEENS1_36VarlenDynamicPersistentTileSchedulerILi128ELi112ELi256ELi128ELb1ELb1ELb1ELb1ELb1ELb1EEEEEEEEEvNT_6ParamsE,"aw",@nobits
	.sectionflags	@""
	.align	16
	.zero		1024


//--------------------- .nv.constant0._ZN7cutlass13device_kernelIN5flash11enable_sm90INS1_16FlashAttnFwdSm90INS1_25CollectiveMainloopFwdSm90ILi2EN4cute5tupleIJNS5_1CILi1EEES8_S8_EEENS6_IJNS7_ILi128EEENS7_ILi112EEENS7_ILi192EEEEEELi192ENS_10bfloat16_tEfNS_4arch4Sm90ELb0ELb0ELb0ELb0ELb0ELb0ELb0ELb1ELb1ELb1ELb1ELb0EEENS1_21CollectiveEpilogueFwdINS6_IJSA_SC_SB_EEES9_SE_SG_Li256ELb0ELb1ELb1ELb0EEENS1_19SingleTileSchedulerILb0ELb1ELb1ELi128EEEEEEEEEvNT_6ParamsE --------------------------
	.section	.nv.constant0._ZN7cutlass13device_kernelIN5flash11enable_sm90INS1_16FlashAttnFwdSm90INS1_25CollectiveMainloopFwdSm90ILi2EN4cute5tupleIJNS5_1CILi1EEES8_S8_EEENS6_IJNS7_ILi128EEENS7_ILi112EEENS7_ILi192EEEEEELi192ENS_10bfloat16_tEfNS_4arch4Sm90ELb0ELb0ELb0ELb0ELb0ELb0ELb0ELb1ELb1ELb1ELb1ELb0EEENS1_21CollectiveEpilogueFwdINS6_IJSA_SC_SB_EEES9_SE_SG_Li256ELb0ELb1ELb1ELb0EEENS1_19SingleTileSchedulerILb0ELb1ELb1ELi128EEEEEEEEEvNT_6ParamsE,"a",@progbits
	.sectionflags	@""
	.align	4
.nv.constant0._ZN7cutlass13device_kernelIN5flash11enable_sm90INS1_16FlashAttnFwdSm90INS1_25CollectiveMainloopFwdSm90ILi2EN4cute5tupleIJNS5_1CILi1EEES8_S8_EEENS6_IJNS7_ILi128EEENS7_ILi112EEENS7_ILi192EEEEEELi192ENS_10bfloat16_tEfNS_4arch4Sm90ELb0ELb0ELb0ELb0ELb0ELb0ELb0ELb1ELb1ELb1ELb1ELb0EEENS1_21CollectiveEpilogueFwdINS6_IJSA_SC_SB_EEES9_SE_SG_Li256ELb0ELb1ELb1ELb0EEENS1_19SingleTileSchedulerILb0ELb1ELb1ELi128EEEEEEEEEvNT_6ParamsE:
	.zero		3200


//--------------------- .nv.constant0._ZN7cutlass13device_kernelIN5flash11enable_sm90INS1_16FlashAttnFwdSm90INS1_25CollectiveMainloopFwdSm90ILi2EN4cute5tupleIJNS5_1CILi1EEES8_S8_EEENS6_IJNS7_ILi128EEENS7_ILi112EEENS7_ILi192EEEEEELi192ENS_10bfloat16_tEfNS_4arch4Sm90ELb0ELb0ELb0ELb1ELb0ELb0ELb0ELb1ELb1ELb1ELb1ELb0EEENS1_21CollectiveEpilogueFwdINS6_IJSA_SC_SB_EEES9_SE_SG_Li256ELb1ELb1ELb1ELb0EEENS1_36VarlenDynamicPersistentTileSchedulerILi128ELi112ELi256ELi128ELb1ELb1ELb1ELb0ELb1ELb1EEEEEEEEEvNT_6ParamsE --------------------------
	.section	.nv.constant0._ZN7cutlass13device_kernelIN5flash11enable_sm90INS1_16FlashAttnFwdSm90INS1_25CollectiveMainloopFwdSm90ILi2EN4cute5tupleIJNS5_1CILi1EEES8_S8_EEENS6_IJNS7_ILi128EEENS7_ILi112EEENS7_ILi192EEEEEELi192ENS_10bfloat16_tEfNS_4arch4Sm90ELb0ELb0ELb0ELb1ELb0ELb0ELb0ELb1ELb1ELb1ELb1ELb0EEENS1_21CollectiveEpilogueFwdINS6_IJSA_SC_SB_EEES9_SE_SG_Li256ELb1ELb1ELb1ELb0EEENS1_36VarlenDynamicPersistentTileSchedulerILi128ELi112ELi256ELi128ELb1ELb1ELb1ELb0ELb1ELb1EEEEEEEEEvNT_6ParamsE,"a",@progbits
	.sectionflags	@""
	.align	4
.nv.constant0._ZN7cutlass13device_kernelIN5flash11enable_sm90INS1_16FlashAttnFwdSm90INS1_25CollectiveMainloopFwdSm90ILi2EN4cute5tupleIJNS5_1CILi1EEES8_S8_EEENS6_IJNS7_ILi128EEENS7_ILi112EEENS7_ILi192EEEEEELi192ENS_10bfloat16_tEfNS_4arch4Sm90ELb0ELb0ELb0ELb1ELb0ELb0ELb0ELb1ELb1ELb1ELb1ELb0EEENS1_21CollectiveEpilogueFwdINS6_IJSA_SC_SB_EEES9_SE_SG_Li256ELb1ELb1ELb1ELb0EEENS1_36VarlenDynamicPersistentTileSchedulerILi128ELi112ELi256ELi128ELb1ELb1ELb1ELb0ELb1ELb1EEEEEEEEEvNT_6ParamsE:
	.zero		3328


//--------------------- .nv.constant0._ZN7cutlass13device_kernelIN5flash11enable_sm90INS1_16FlashAttnFwdSm90INS1_25CollectiveMainloopFwdSm90ILi2EN4cute5tupleIJNS5_1CILi1EEES8_S8_EEENS6_IJNS7_ILi128EEENS7_ILi112EEENS7_ILi192EEEEEELi192ENS_10bfloat16_tEfNS_4arch4Sm90ELb0ELb0ELb0ELb1ELb0ELb1ELb0ELb1ELb1ELb1ELb1ELb0EEENS1_21CollectiveEpilogueFwdINS6_IJSA_SC_SB_EEES9_SE_SG_Li256ELb1ELb1ELb1ELb0EEENS1_36VarlenDynamicPersistentTileSchedulerILi128ELi112ELi256ELi128ELb1ELb1ELb1ELb0ELb1ELb1EEEEEEEEEvNT_6ParamsE --------------------------
	.section	.nv.constant0._ZN7cutlass13device_kernelIN5flash11enable_sm90INS1_16FlashAttnFwdSm90INS1_25CollectiveMainloopFwdSm90ILi2EN4cute5tupleIJNS5_1CILi1EEES8_S8_EEENS6_IJNS7_ILi128EEENS7_ILi112EEENS7_ILi192EEEEEELi192ENS_10bfloat16_tEfNS_4arch4Sm90ELb0ELb0ELb0ELb1ELb0ELb1ELb0ELb1ELb1ELb1ELb1ELb0EEENS1_21CollectiveEpilogueFwdINS6_IJSA_SC_SB_EEES9_SE_SG_Li256ELb1ELb1ELb1ELb0EEENS1_36VarlenDynamicPersistentTileSchedulerILi128ELi112ELi256ELi128ELb1ELb1ELb1ELb0ELb1ELb1EEEEEEEEEvNT_6ParamsE,"a",@progbits
	.sectionflags	@""
	.align	4
.nv.constant0._ZN7cutlass13device_kernelIN5flash11enable_sm90INS1_16FlashAttnFwdSm90INS1_25CollectiveMainloopFwdSm90ILi2EN4cute5tupleIJNS5_1CILi1EEES8_S8_EEENS6_IJNS7_ILi128EEENS7_ILi112EEENS7_ILi192EEEEEELi192ENS_10bfloat16_tEfNS_4arch4Sm90ELb0ELb0ELb0ELb1ELb0ELb1ELb0ELb1ELb1ELb1ELb1ELb0EEENS1_21CollectiveEpilogueFwdINS6_IJSA_SC_SB_EEES9_SE_SG_Li256ELb1ELb1ELb1ELb0EEENS1_36VarlenDynamicPersistentTileSchedulerILi128ELi112ELi256ELi128ELb1ELb1ELb1ELb0ELb1ELb1EEEEEEEEEvNT_6ParamsE:
	.zero		3328


//--------------------- .nv.constant0._ZN7cutlass13device_kernelIN5flash11enable_sm90INS1_16FlashAttnFwdSm90INS1_25CollectiveMainloopFwdSm90ILi2EN4cute5tupleIJNS5_1CILi1EEES8_S8_EEENS6_IJNS7_ILi128EEENS7_ILi96EEENS7_ILi192EEEEEELi192ENS_10bfloat16_tEfNS_4arch4Sm90ELb0ELb1ELb0ELb0ELb0ELb0ELb0ELb1ELb1ELb1ELb1ELb0EEENS1_21CollectiveEpilogueFwdINS6_IJSA_SC_SB_EEES9_SE_SG_Li256ELb0ELb1ELb1ELb0EEENS1_19SingleTileSchedulerILb0ELb1ELb1ELi128EEEEEEEEEvNT_6ParamsE --------------------------
	.section	.nv.constant0._ZN7cutlass13device_kernelIN5flash11enable_sm90INS1_16FlashAttnFwdSm90INS1_25CollectiveMainloopFwdSm90ILi2EN4cute5tupleIJNS5_1CILi1EEES8_S8_EEENS6_IJNS7_ILi128EEENS7_ILi96EEENS7_ILi192EEEEEELi192ENS_10bfloat16_tEfNS_4arch4Sm90ELb0ELb1ELb0ELb0ELb0ELb0ELb0ELb1ELb1ELb1ELb1ELb0EEENS1_21CollectiveEpilogueFwdINS6_IJSA_SC_SB_EEES9_SE_SG_Li256ELb0ELb1ELb1ELb0EEENS1_19SingleTileSchedulerILb0ELb1ELb1ELi128EEEEEEEEEvNT_6ParamsE,"a",@progbits
	.sectionflags	@""
	.align	4
.nv.constant0._ZN7cutlass13device_kernelIN5flash11enable_sm90INS1_16FlashAttnFwdSm90INS1_25CollectiveMainloopFwdSm90ILi2EN4cute5tupleIJNS5_1CILi1EEES8_S8_EEENS6_IJNS7_ILi128EEENS7_ILi96EEENS7_ILi192EEEEEELi192ENS_10bfloat16_tEfNS_4arch4Sm90ELb0ELb1ELb0ELb0ELb0ELb0ELb0ELb1ELb1ELb1ELb1ELb0EEENS1_21CollectiveEpilogueFwdINS6_IJSA_SC_SB_EEES9_SE_SG_Li256ELb0ELb1ELb1ELb0EEENS1_19SingleTileSchedulerILb0ELb1ELb1ELi128EEEEEEEEEvNT_6ParamsE:
	.zero		3200


//--------------------- .nv.constant0._ZN7cutlass13device_kernelIN5flash11enable_sm90INS1_16FlashAttnFwdSm90INS1_25CollectiveMainloopFwdSm90ILi2EN4cute5tupleIJNS5_1CILi1EEES8_S8_EEENS6_IJNS7_ILi128EEENS7_ILi96EEENS7_ILi192EEEEEELi192ENS_10bfloat16_tEfNS_4arch4Sm90ELb0ELb1ELb0ELb1ELb0ELb0ELb0ELb1ELb1ELb1ELb1ELb0EEENS1_21CollectiveEpilogueFwdINS6_IJSA_SC_SB_EEES9_SE_SG_Li256ELb1ELb1ELb1ELb0EEENS1_36VarlenDynamicPersistentTileSchedulerILi128ELi96ELi256ELi128ELb1ELb1ELb1ELb1ELb0ELb1EEEEEEEEEvNT_6ParamsE --------------------------
	.section	.nv.constant0._ZN7cutlass13device_kernelIN5flash11enable_sm90INS1_16FlashAttnFwdSm90INS1_25CollectiveMainloopFwdSm90ILi2EN4cute5tupleIJNS5_1CILi1EEES8_S8_EEENS6_IJNS7_ILi128EEENS7_ILi96EEENS7_ILi192EEEEEELi192ENS_10bfloat16_tEfNS_4arch4Sm90ELb0ELb1ELb0ELb1ELb0ELb0ELb0ELb1ELb1ELb1ELb1ELb0EEENS1_21CollectiveEpilogueFwdINS6_IJSA_SC_SB_EEES9_SE_SG_Li256ELb1ELb1ELb1ELb0EEENS1_36VarlenDynamicPersistentTileSchedulerILi128ELi96ELi256ELi128ELb1ELb1ELb1ELb1ELb0ELb1EEEEEEEEEvNT_6ParamsE,"a",@progbits
	.sectionflags	@""
	.align	4
.nv.constant0._ZN7cutlass13device_kernelIN5flash11enable_sm90INS1_16FlashAttnFwdSm90INS1_25CollectiveMainloopFwdSm90ILi2EN4cute5tupleIJNS5_1CILi1EEES8_S8_EEENS6_IJNS7_ILi128EEENS7_ILi96EEENS7_ILi192EEEEEELi192ENS_10bfloat16_tEfNS_4arch4Sm90ELb0ELb1ELb0ELb1ELb0ELb0ELb0ELb1ELb1ELb1ELb1ELb0EEENS1_21CollectiveEpilogueFwdINS6_IJSA_SC_SB_EEES9_SE_SG_Li256ELb1ELb1ELb1ELb0EEENS1_36VarlenDynamicPersistentTileSchedulerILi128ELi96ELi256ELi128ELb1ELb1ELb1ELb1ELb0ELb1EEEEEEEEEvNT_6ParamsE:
	.zero		3328


//--------------------- .nv.constant0._ZN7cutlass13device_kernelIN5flash11enable_sm90INS1_16FlashAttnFwdSm90INS1_25CollectiveMainloopFwdSm90ILi2EN4cute5tupleIJNS5_1CILi1EEES8_S8_EEENS6_IJNS7_ILi128EEENS7_ILi96EEENS7_ILi192EEEEEELi192ENS_10bfloat16_tEfNS_4arch4Sm90ELb0ELb1ELb0ELb1ELb0ELb1ELb0ELb1ELb1ELb1ELb1ELb0EEENS1_21CollectiveEpilogueFwdINS6_IJSA_SC_SB_EEES9_SE_SG_Li256ELb1ELb1ELb1ELb0EEENS1_36VarlenDynamicPersistentTileSchedulerILi128ELi96ELi256ELi128ELb1ELb1ELb1ELb1ELb0ELb1EEEEEEEEEvNT_6ParamsE --------------------------
	.section	.nv.constant0._ZN7cutlass13device_kernelIN5flash11enable_sm90INS1_16FlashAttnFwdSm90INS1_25CollectiveMainloopFwdSm90ILi2EN4cute5tupleIJNS5_1CILi1EEES8_S8_EEENS6_IJNS7_ILi128EEENS7_ILi96EEENS7_ILi192EEEEEELi192ENS_10bfloat16_tEfNS_4arch4Sm90ELb0ELb1ELb0ELb1ELb0ELb1ELb0ELb1ELb1ELb1ELb1ELb0EEENS1_21CollectiveEpilogueFwdINS6_IJSA_SC_SB_EEES9_SE_SG_Li256ELb1ELb1ELb1ELb0EEENS1_36VarlenDynamicPersistentTileSchedulerILi128ELi96ELi256ELi128ELb1ELb1ELb1ELb1ELb0ELb1EEEEEEEEEvNT_6ParamsE,"a",@progbits
	.sectionflags	@""
	.align	4
.nv.constant0._ZN7cutlass13device_kernelIN5flash11enable_sm90INS1_16FlashAttnFwdSm90INS1_25CollectiveMainloopFwdSm90ILi2EN4cute5tupleIJNS5_1CILi1EEES8_S8_EEENS6_IJNS7_ILi128EEENS7_ILi96EEENS7_ILi192EEEEEELi192ENS_10bfloat16_tEfNS_4arch4Sm90ELb0ELb1ELb0ELb1ELb0ELb1ELb0ELb1ELb1ELb1ELb1ELb0EEENS1_21CollectiveEpilogueFwdINS6_IJSA_SC_SB_EEES9_SE_SG_Li256ELb1ELb1ELb1ELb0EEENS1_36VarlenDynamicPersistentTileSchedulerILi128ELi96ELi256ELi128ELb1ELb1ELb1ELb1ELb0ELb1EEEEEEEEEvNT_6ParamsE:
	.zero		3328


//--------------------- .nv.constant0._ZN7cutlass13device_kernelIN5flash11enable_sm90INS1_16FlashAttnFwdSm90INS1_25CollectiveMainloopFwdSm90ILi2EN4cute5tupleIJNS5_1CILi1EEES8_S8_EEENS6_IJNS7_ILi128EEENS7_ILi112EEENS7_ILi192EEEEEELi192ENS_10bfloat16_tEfNS_4arch4Sm90ELb1ELb0ELb0ELb0ELb0ELb0ELb0ELb1ELb1ELb1ELb1ELb0EEENS1_21CollectiveEpilogueFwdINS6_IJSA_SC_SB_EEES9_SE_SG_Li256ELb0ELb1ELb1ELb0EEENS1_19SingleTileSchedulerILb0ELb1ELb1ELi128EEEEEEEEEvNT_6ParamsE --------------------------
	.section	.nv.constant0._ZN7cutlass13device_kernelIN5flash11enable_sm90INS1_16FlashAttnFwdSm90INS1_25CollectiveMainloopFwdSm90ILi2EN4cute5tupleIJNS5_1CILi1EEES8_S8_EEENS6_IJNS7_ILi128EEENS7_ILi112EEENS7_ILi192EEEEEELi192ENS_10bfloat16_tEfNS_4arch4Sm90ELb1ELb0ELb0ELb0ELb0ELb0ELb0ELb1ELb1ELb1ELb1ELb0EEENS1_21CollectiveEpilogueFwdINS6_IJSA_SC_SB_EEES9_SE_SG_Li256ELb0ELb1ELb1ELb0EEENS1_19SingleTileSchedulerILb0ELb1ELb1ELi128EEEEEEEEEvNT_6ParamsE,"a",@progbits
	.sectionflags	@""
	.align	4
.nv.constant0._ZN7cutlass13device_kernelIN5flash11enable_sm90INS1_16FlashAttnFwdSm90INS1_25CollectiveMainloopFwdSm90ILi2EN4cute5tupleIJNS5_1CILi1EEES8_S8_EEENS6_IJNS7_ILi128EEENS7_ILi112EEENS7_ILi192EEEEEELi192ENS_10bfloat16_tEfNS_4arch4Sm90ELb1ELb0ELb0ELb0ELb0ELb0ELb0ELb1ELb1ELb1ELb1ELb0EEENS1_21CollectiveEpilogueFwdINS6_IJSA_SC_SB_EEES9_SE_SG_Li256ELb0ELb1ELb1ELb0EEENS1_19SingleTileSchedulerILb0ELb1ELb1ELi128EEEEEEEEEvNT_6ParamsE:
	.zero		3200


//--------------------- .nv.constant0._ZN7cutlass13device_kernelIN5flash11enable_sm90INS1_16FlashAttnFwdSm90INS1_25CollectiveMainloopFwdSm90ILi2EN4cute5tupleIJNS5_1CILi1EEES8_S8_EEENS6_IJNS7_ILi128EEENS7_ILi112EEENS7_ILi192EEEEEELi192ENS_10bfloat16_tEfNS_4arch4Sm90ELb1ELb0ELb0ELb1ELb0ELb0ELb0ELb1ELb1ELb1ELb1ELb0EEENS1_21CollectiveEpilogueFwdINS6_IJSA_SC_SB_EEES9_SE_SG_Li256ELb1ELb1ELb1ELb0EEENS1_36VarlenDynamicPersistentTileSchedulerILi128ELi112ELi256ELi128ELb1ELb1ELb1ELb1ELb1ELb1EEEEEEEEEvNT_6ParamsE --------------------------
	.section	.nv.constant0._ZN7cutlass13device_kernelIN5flash11enable_sm90INS1_16FlashAttnFwdSm90INS1_25CollectiveMainloopFwdSm90ILi2EN4cute5tupleIJNS5_1CILi1EEES8_S8_EEENS6_IJNS7_ILi128EEENS7_ILi112EEENS7_ILi192EEEEEELi192ENS_10bfloat16_tEfNS_4arch4Sm90ELb1ELb0ELb0ELb1ELb0ELb0ELb0ELb1ELb1ELb1ELb1ELb0EEENS1_21CollectiveEpilogueFwdINS6_IJSA_SC_SB_EEES9_SE_SG_Li256ELb1ELb1ELb1ELb0EEENS1_36VarlenDynamicPersistentTileSchedulerILi128ELi112ELi256ELi128ELb1ELb1ELb1ELb1ELb1ELb1EEEEEEEEEvNT_6ParamsE,"a",@progbits
	.sectionflags	@""
	.align	4
.nv.constant0._ZN7cutlass13device_kernelIN5flash11enable_sm90INS1_16FlashAttnFwdSm90INS1_25CollectiveMainloopFwdSm90ILi2EN4cute5tupleIJNS5_1CILi1EEES8_S8_EEENS6_IJNS7_ILi128EEENS7_ILi112EEENS7_ILi192EEEEEELi192ENS_10bfloat16_tEfNS_4arch4Sm90ELb1ELb0ELb0ELb1ELb0ELb0ELb0ELb1ELb1ELb1ELb1ELb0EEENS1_21CollectiveEpilogueFwdINS6_IJSA_SC_SB_EEES9_SE_SG_Li256ELb1ELb1ELb1ELb0EEENS1_36VarlenDynamicPersistentTileSchedulerILi128ELi112ELi256ELi128ELb1ELb1ELb1ELb1ELb1ELb1EEEEEEEEEvNT_6ParamsE:
	.zero		3328


//--------------------- .nv.constant0._ZN7cutlass13device_kernelIN5flash11enable_sm90INS1_16FlashAttnFwdSm90INS1_25CollectiveMainloopFwdSm90ILi2EN4cute5tupleIJNS5_1CILi1EEES8_S8_EEENS6_IJNS7_ILi128EEENS7_ILi112EEENS7_ILi192EEEEEELi192ENS_10bfloat16_tEfNS_4arch4Sm90ELb1ELb0ELb0ELb1ELb0ELb1ELb0ELb1ELb1ELb1ELb1ELb0EEENS1_21CollectiveEpilogueFwdINS6_IJSA_SC_SB_EEES9_SE_SG_Li256ELb1ELb1ELb1ELb0EEENS1_36VarlenDynamicPersistentTileSchedulerILi128ELi112ELi256ELi128ELb1ELb1ELb1ELb1ELb1ELb1EEEEEEEEEvNT_6ParamsE --------------------------
	.section	.nv.constant0._ZN7cutlass13device_kernelIN5flash11enable_sm90INS1_16FlashAttnFwdSm90INS1_25CollectiveMainloopFwdSm90ILi2EN4cute5tupleIJNS5_1CILi1EEES8_S8_EEENS6_IJNS7_ILi128EEENS7_ILi112EEENS7_ILi192EEEEEELi192ENS_10bfloat16_tEfNS_4arch4Sm90ELb1ELb0ELb0ELb1ELb0ELb1ELb0ELb1ELb1ELb1ELb1ELb0EEENS1_21CollectiveEpilogueFwdINS6_IJSA_SC_SB_EEES9_SE_SG_Li256ELb1ELb1ELb1ELb0EEENS1_36VarlenDynamicPersistentTileSchedulerILi128ELi112ELi256ELi128ELb1ELb1ELb1ELb1ELb1ELb1EEEEEEEEEvNT_6ParamsE,"a",@progbits
	.sectionflags	@""
	.align	4
.nv.constant0._ZN7cutlass13device_kernelIN5flash11enable_sm90INS1_16FlashAttnFwdSm90INS1_25CollectiveMainloopFwdSm90ILi2EN4cute5tupleIJNS5_1CILi1EEES8_S8_EEENS6_IJNS7_ILi128EEENS7_ILi112EEENS7_ILi192EEEEEELi192ENS_10bfloat16_tEfNS_4arch4Sm90ELb1ELb0ELb0ELb1ELb0ELb1ELb0ELb1ELb1ELb1ELb1ELb0EEENS1_21CollectiveEpilogueFwdINS6_IJSA_SC_SB_EEES9_SE_SG_Li256ELb1ELb1ELb1ELb0EEENS1_36VarlenDynamicPersistentTileSchedulerILi128ELi112ELi256ELi128ELb1ELb1ELb1ELb1ELb1ELb1EEEEEEEEEvNT_6ParamsE:
	.zero		3328


//--------------------- SYMBOLS --------------------------

	.type		.nv.reservedSmem.offset0,@object
	.size		.nv.reservedSmem.offset0,0x4
	.type		__assertfail,@function
